	.target	sm_80

	.elftype	@"ET_EXEC"


//--------------------- .note.nv.tkinfo           --------------------------
	.section	.note.nv.tkinfo,"",@"SHT_NOTE"
	.sectionflags	@"SHF_NOTE_NV_TKINFO"
	.tkinfo
        /*0018*/ 	.word	0x00000002
        /*0030*/ 	.string	""
        /*0030*/ 	.string	"ptxas"
        /*0030*/ 	.string	"Cuda compilation tools, release 13.0, V13.0.88"
        /*0030*/ 	.string	"Build cuda_13.0.r13.0/compiler.36424714_0"
        /*0030*/ 	.string	"-arch sm_80 -m 64 "



//--------------------- .note.nv.cuinfo           --------------------------
	.section	.note.nv.cuinfo,"",@"SHT_NOTE"
	.sectionflags	@"SHF_NOTE_NV_CUINFO"
        /*0018*/ 	.short	0x0002
        /*001a*/ 	.short	0x0050
        /*001c*/ 	.short	0x0082
	.zero		2


//--------------------- .nv.info                  --------------------------
	.section	.nv.info,"",@"SHT_CUDA_INFO"
	.align	4


	//----- nvinfo : EIATTR_REGCOUNT
	.align		4
        /*0000*/ 	.byte	0x04, 0x2f
        /*0002*/ 	.short	(.L_29 - .L_28)
	.align		4
.L_28:
        /*0004*/ 	.word	index@(_Z23gemm_half_q_half_kernelILi1ELi128ELb1ELb1ELi32EEvPK6__halfPKjS4_S2_PS0_iiiiPKtS7_iiiiiibS2_i)
        /*0008*/ 	.word	0x00000020


	//----- nvinfo : EIATTR_FRAME_SIZE
	.align		4
.L_29:
        /*000c*/ 	.byte	0x04, 0x11
        /*000e*/ 	.short	(.L_31 - .L_30)
	.align		4
.L_30:
        /*0010*/ 	.word	index@(_Z23gemm_half_q_half_kernelILi1ELi128ELb1ELb1ELi32EEvPK6__halfPKjS4_S2_PS0_iiiiPKtS7_iiiiiibS2_i)
        /*0014*/ 	.word	0x00000000


	//----- nvinfo : EIATTR_REGCOUNT
	.align		4
.L_31:
        /*0018*/ 	.byte	0x04, 0x2f
        /*001a*/ 	.short	(.L_33 - .L_32)
	.align		4
.L_32:
        /*001c*/ 	.word	index@(_Z23gemm_half_q_half_kernelILi1ELi38ELb1ELb1ELi32EEvPK6__halfPKjS4_S2_PS0_iiiiPKtS7_iiiiiibS2_i)
        /*0020*/ 	.word	0x00000030


	//----- nvinfo : EIATTR_FRAME_SIZE
	.align		4
.L_33:
        /*0024*/ 	.byte	0x04, 0x11
        /*0026*/ 	.short	(.L_35 - .L_34)
	.align		4
.L_34:
        /*0028*/ 	.word	index@(_Z23gemm_half_q_half_kernelILi1ELi38ELb1ELb1ELi32EEvPK6__halfPKjS4_S2_PS0_iiiiPKtS7_iiiiiibS2_i)
        /*002c*/ 	.word	0x00000000


	//----- nvinfo : EIATTR_REGCOUNT
	.align		4
.L_35:
        /*0030*/ 	.byte	0x04, 0x2f
        /*0032*/ 	.short	(.L_37 - .L_36)
	.align		4
.L_36:
        /*0034*/ 	.word	index@(_Z23gemm_half_q_half_kernelILi1ELi20ELb1ELb1ELi32EEvPK6__halfPKjS4_S2_PS0_iiiiPKtS7_iiiiiibS2_i)
        /*0038*/ 	.word	0x00000038


	//----- nvinfo : EIATTR_FRAME_SIZE
	.align		4
.L_37:
        /*003c*/ 	.byte	0x04, 0x11
        /*003e*/ 	.short	(.L_39 - .L_38)
	.align		4
.L_38:
        /*0040*/ 	.word	index@(_Z23gemm_half_q_half_kernelILi1ELi20ELb1ELb1ELi32EEvPK6__halfPKjS4_S2_PS0_iiiiPKtS7_iiiiiibS2_i)
        /*0044*/ 	.word	0x00000000


	//----- nvinfo : EIATTR_REGCOUNT
	.align		4
.L_39:
        /*0048*/ 	.byte	0x04, 0x2f
        /*004a*/ 	.short	(.L_41 - .L_40)
	.align		4
.L_40:
        /*004c*/ 	.word	index@(_Z23gemm_half_q_half_kernelILi1ELi140ELb1ELb1ELi32EEvPK6__halfPKjS4_S2_PS0_iiiiPKtS7_iiiiiibS2_i)
        /*0050*/ 	.word	0x00000033


	//----- nvinfo : EIATTR_FRAME_SIZE
	.align		4
.L_41:
        /*0054*/ 	.byte	0x04, 0x11
        /*0056*/ 	.short	(.L_43 - .L_42)
	.align		4
.L_42:
        /*0058*/ 	.word	index@(_Z23gemm_half_q_half_kernelILi1ELi140ELb1ELb1ELi32EEvPK6__halfPKjS4_S2_PS0_iiiiPKtS7_iiiiiibS2_i)
        /*005c*/ 	.word	0x00000000


	//----- nvinfo : EIATTR_REGCOUNT
	.align		4
.L_43:
        /*0060*/ 	.byte	0x04, 0x2f
        /*0062*/ 	.short	(.L_45 - .L_44)
	.align		4
.L_44:
        /*0064*/ 	.word	index@(_Z23gemm_half_q_half_kernelILi1ELi152ELb1ELb1ELi32EEvPK6__halfPKjS4_S2_PS0_iiiiPKtS7_iiiiiibS2_i)
        /*0068*/ 	.word	0x00000038


	//----- nvinfo : EIATTR_FRAME_SIZE
	.align		4
.L_45:
        /*006c*/ 	.byte	0x04, 0x11
        /*006e*/ 	.short	(.L_47 - .L_46)
	.align		4
.L_46:
        /*0070*/ 	.word	index@(_Z23gemm_half_q_half_kernelILi1ELi152ELb1ELb1ELi32EEvPK6__halfPKjS4_S2_PS0_iiiiPKtS7_iiiiiibS2_i)
        /*0074*/ 	.word	0x00000000


	//----- nvinfo : EIATTR_REGCOUNT
	.align		4
.L_47:
        /*0078*/ 	.byte	0x04, 0x2f
        /*007a*/ 	.short	(.L_49 - .L_48)
	.align		4
.L_48:
        /*007c*/ 	.word	index@(_Z23gemm_half_q_half_kernelILi1ELi176ELb1ELb1ELi32EEvPK6__halfPKjS4_S2_PS0_iiiiPKtS7_iiiiiibS2_i)
        /*0080*/ 	.word	0x00000038


	//----- nvinfo : EIATTR_FRAME_SIZE
	.align		4
.L_49:
        /*0084*/ 	.byte	0x04, 0x11
        /*0086*/ 	.short	(.L_51 - .L_50)
	.align		4
.L_50:
        /*0088*/ 	.word	index@(_Z23gemm_half_q_half_kernelILi1ELi176ELb1ELb1ELi32EEvPK6__halfPKjS4_S2_PS0_iiiiPKtS7_iiiiiibS2_i)
        /*008c*/ 	.word	0x00000000


	//----- nvinfo : EIATTR_REGCOUNT
	.align		4
.L_51:
        /*0090*/ 	.byte	0x04, 0x2f
        /*0092*/ 	.short	(.L_53 - .L_52)
	.align		4
.L_52:
        /*0094*/ 	.word	index@(_Z23gemm_half_q_half_kernelILi1ELi172ELb1ELb1ELi32EEvPK6__halfPKjS4_S2_PS0_iiiiPKtS7_iiiiiibS2_i)
        /*0098*/ 	.word	0x00000033


	//----- nvinfo : EIATTR_FRAME_SIZE
	.align		4
.L_53:
        /*009c*/ 	.byte	0x04, 0x11
        /*009e*/ 	.short	(.L_55 - .L_54)
	.align		4
.L_54:
        /*00a0*/ 	.word	index@(_Z23gemm_half_q_half_kernelILi1ELi172ELb1ELb1ELi32EEvPK6__halfPKjS4_S2_PS0_iiiiPKtS7_iiiiiibS2_i)
        /*00a4*/ 	.word	0x00000000


	//----- nvinfo : EIATTR_REGCOUNT
	.align		4
.L_55:
        /*00a8*/ 	.byte	0x04, 0x2f
        /*00aa*/ 	.short	(.L_57 - .L_56)
	.align		4
.L_56:
        /*00ac*/ 	.word	index@(_Z23gemm_half_q_half_kernelILi1ELi10ELb1ELb1ELi32EEvPK6__halfPKjS4_S2_PS0_iiiiPKtS7_iiiiiibS2_i)
        /*00b0*/ 	.word	0x00000028


	//----- nvinfo : EIATTR_FRAME_SIZE
	.align		4
.L_57:
        /*00b4*/ 	.byte	0x04, 0x11
        /*00b6*/ 	.short	(.L_59 - .L_58)
	.align		4
.L_58:
        /*00b8*/ 	.word	index@(_Z23gemm_half_q_half_kernelILi1ELi10ELb1ELb1ELi32EEvPK6__halfPKjS4_S2_PS0_iiiiPKtS7_iiiiiibS2_i)
        /*00bc*/ 	.word	0x00000000


	//----- nvinfo : EIATTR_REGCOUNT
	.align		4
.L_59:
        /*00c0*/ 	.byte	0x04, 0x2f
        /*00c2*/ 	.short	(.L_61 - .L_60)
	.align		4
.L_60:
        /*00c4*/ 	.word	index@(_Z23gemm_half_q_half_kernelILi1ELi40ELb1ELb1ELi32EEvPK6__halfPKjS4_S2_PS0_iiiiPKtS7_iiiiiibS2_i)
        /*00c8*/ 	.word	0x00000028


	//----- nvinfo : EIATTR_FRAME_SIZE
	.align		4
.L_61:
        /*00cc*/ 	.byte	0x04, 0x11
        /*00ce*/ 	.short	(.L_63 - .L_62)
	.align		4
.L_62:
        /*00d0*/ 	.word	index@(_Z23gemm_half_q_half_kernelILi1ELi40ELb1ELb1ELi32EEvPK6__halfPKjS4_S2_PS0_iiiiPKtS7_iiiiiibS2_i)
        /*00d4*/ 	.word	0x00000000


	//----- nvinfo : EIATTR_REGCOUNT
	.align		4
.L_63:
        /*00d8*/ 	.byte	0x04, 0x2f
        /*00da*/ 	.short	(.L_65 - .L_64)
	.align		4
.L_64:
        /*00dc*/ 	.word	index@(_Z23gemm_half_q_half_kernelILi1ELi160ELb1ELb1ELi32EEvPK6__halfPKjS4_S2_PS0_iiiiPKtS7_iiiiiibS2_i)
        /*00e0*/ 	.word	0x00000028


	//----- nvinfo : EIATTR_FRAME_SIZE
	.align		4
.L_65:
        /*00e4*/ 	.byte	0x04, 0x11
        /*00e6*/ 	.short	(.L_67 - .L_66)
	.align		4
.L_66:
        /*00e8*/ 	.word	index@(_Z23gemm_half_q_half_kernelILi1ELi160ELb1ELb1ELi32EEvPK6__halfPKjS4_S2_PS0_iiiiPKtS7_iiiiiibS2_i)
        /*00ec*/ 	.word	0x00000000


	//----- nvinfo : EIATTR_REGCOUNT
	.align		4
.L_67:
        /*00f0*/ 	.byte	0x04, 0x2f
        /*00f2*/ 	.short	(.L_69 - .L_68)
	.align		4
.L_68:
        /*00f4*/ 	.word	index@(_Z23gemm_half_q_half_kernelILi1ELi190ELb1ELb1ELi32EEvPK6__halfPKjS4_S2_PS0_iiiiPKtS7_iiiiiibS2_i)
        /*00f8*/ 	.word	0x00000038


	//----- nvinfo : EIATTR_FRAME_SIZE
	.align		4
.L_69:
        /*00fc*/ 	.byte	0x04, 0x11
        /*00fe*/ 	.short	(.L_71 - .L_70)
	.align		4
.L_70:
        /*0100*/ 	.word	index@(_Z23gemm_half_q_half_kernelILi1ELi190ELb1ELb1ELi32EEvPK6__halfPKjS4_S2_PS0_iiiiPKtS7_iiiiiibS2_i)
        /*0104*/ 	.word	0x00000000


	//----- nvinfo : EIATTR_REGCOUNT
	.align		4
.L_71:
        /*0108*/ 	.byte	0x04, 0x2f
        /*010a*/ 	.short	(.L_73 - .L_72)
	.align		4
.L_72:
        /*010c*/ 	.word	index@(_Z23gemm_half_q_half_kernelILi1ELi128ELb1ELb1ELi64EEvPK6__halfPKjS4_S2_PS0_iiiiPKtS7_iiiiiibS2_i)
        /*0110*/ 	.word	0x00000028


	//----- nvinfo : EIATTR_FRAME_SIZE
	.align		4
.L_73:
        /*0114*/ 	.byte	0x04, 0x11
        /*0116*/ 	.short	(.L_75 - .L_74)
	.align		4
.L_74:
        /*0118*/ 	.word	index@(_Z23gemm_half_q_half_kernelILi1ELi128ELb1ELb1ELi64EEvPK6__halfPKjS4_S2_PS0_iiiiPKtS7_iiiiiibS2_i)
        /*011c*/ 	.word	0x00000010


	//----- nvinfo : EIATTR_REGCOUNT
	.align		4
.L_75:
        /*0120*/ 	.byte	0x04, 0x2f
        /*0122*/ 	.short	(.L_77 - .L_76)
	.align		4
.L_76:
        /*0124*/ 	.word	index@(_Z23gemm_half_q_half_kernelILi1ELi38ELb1ELb1ELi64EEvPK6__halfPKjS4_S2_PS0_iiiiPKtS7_iiiiiibS2_i)
        /*0128*/ 	.word	0x00000038


	//----- nvinfo : EIATTR_FRAME_SIZE
	.align		4
.L_77:
        /*012c*/ 	.byte	0x04, 0x11
        /*012e*/ 	.short	(.L_79 - .L_78)
	.align		4
.L_78:
        /*0130*/ 	.word	index@(_Z23gemm_half_q_half_kernelILi1ELi38ELb1ELb1ELi64EEvPK6__halfPKjS4_S2_PS0_iiiiPKtS7_iiiiiibS2_i)
        /*0134*/ 	.word	0x00000010


	//----- nvinfo : EIATTR_REGCOUNT
	.align		4
.L_79:
        /*0138*/ 	.byte	0x04, 0x2f
        /*013a*/ 	.short	(.L_81 - .L_80)
	.align		4
.L_80:
        /*013c*/ 	.word	index@(_Z23gemm_half_q_half_kernelILi1ELi20ELb1ELb1ELi64EEvPK6__halfPKjS4_S2_PS0_iiiiPKtS7_iiiiiibS2_i)
        /*0140*/ 	.word	0x00000059


	//----- nvinfo : EIATTR_FRAME_SIZE
	.align		4
.L_81:
        /*0144*/ 	.byte	0x04, 0x11
        /*0146*/ 	.short	(.L_83 - .L_82)
	.align		4
.L_82:
        /*0148*/ 	.word	index@(_Z23gemm_half_q_half_kernelILi1ELi20ELb1ELb1ELi64EEvPK6__halfPKjS4_S2_PS0_iiiiPKtS7_iiiiiibS2_i)
        /*014c*/ 	.word	0x00000010


	//----- nvinfo : EIATTR_REGCOUNT
	.align		4
.L_83:
        /*0150*/ 	.byte	0x04, 0x2f
        /*0152*/ 	.short	(.L_85 - .L_84)
	.align		4
.L_84:
        /*0154*/ 	.word	index@(_Z23gemm_half_q_half_kernelILi1ELi140ELb1ELb1ELi64EEvPK6__halfPKjS4_S2_PS0_iiiiPKtS7_iiiiiibS2_i)
        /*0158*/ 	.word	0x0000002f


	//----- nvinfo : EIATTR_FRAME_SIZE
	.align		4
.L_85:
        /*015c*/ 	.byte	0x04, 0x11
        /*015e*/ 	.short	(.L_87 - .L_86)
	.align		4
.L_86:
        /*0160*/ 	.word	index@(_Z23gemm_half_q_half_kernelILi1ELi140ELb1ELb1ELi64EEvPK6__halfPKjS4_S2_PS0_iiiiPKtS7_iiiiiibS2_i)
        /*0164*/ 	.word	0x00000010


	//----- nvinfo : EIATTR_REGCOUNT
	.align		4
.L_87:
        /*0168*/ 	.byte	0x04, 0x2f
        /*016a*/ 	.short	(.L_89 - .L_88)
	.align		4
.L_88:
        /*016c*/ 	.word	index@(_Z23gemm_half_q_half_kernelILi1ELi152ELb1ELb1ELi64EEvPK6__halfPKjS4_S2_PS0_iiiiPKtS7_iiiiiibS2_i)
        /*0170*/ 	.word	0x00000037


	//----- nvinfo : EIATTR_FRAME_SIZE
	.align		4
.L_89:
        /*0174*/ 	.byte	0x04, 0x11
        /*0176*/ 	.short	(.L_91 - .L_90)
	.align		4
.L_90:
        /*0178*/ 	.word	index@(_Z23gemm_half_q_half_kernelILi1ELi152ELb1ELb1ELi64EEvPK6__halfPKjS4_S2_PS0_iiiiPKtS7_iiiiiibS2_i)
        /*017c*/ 	.word	0x00000010


	//----- nvinfo : EIATTR_REGCOUNT
	.align		4
.L_91:
        /*0180*/ 	.byte	0x04, 0x2f
        /*0182*/ 	.short	(.L_93 - .L_92)
	.align		4
.L_92:
        /*0184*/ 	.word	index@(_Z23gemm_half_q_half_kernelILi1ELi176ELb1ELb1ELi64EEvPK6__halfPKjS4_S2_PS0_iiiiPKtS7_iiiiiibS2_i)
        /*0188*/ 	.word	0x00000037


	//----- nvinfo : EIATTR_FRAME_SIZE
	.align		4
.L_93:
        /*018c*/ 	.byte	0x04, 0x11
        /*018e*/ 	.short	(.L_95 - .L_94)
	.align		4
.L_94:
        /*0190*/ 	.word	index@(_Z23gemm_half_q_half_kernelILi1ELi176ELb1ELb1ELi64EEvPK6__halfPKjS4_S2_PS0_iiiiPKtS7_iiiiiibS2_i)
        /*0194*/ 	.word	0x00000010


	//----- nvinfo : EIATTR_REGCOUNT
	.align		4
.L_95:
        /*0198*/ 	.byte	0x04, 0x2f
        /*019a*/ 	.short	(.L_97 - .L_96)
	.align		4
.L_96:
        /*019c*/ 	.word	index@(_Z23gemm_half_q_half_kernelILi1ELi172ELb1ELb1ELi64EEvPK6__halfPKjS4_S2_PS0_iiiiPKtS7_iiiiiibS2_i)
        /*01a0*/ 	.word	0x0000002f


	//----- nvinfo : EIATTR_FRAME_SIZE
	.align		4
.L_97:
        /*01a4*/ 	.byte	0x04, 0x11
        /*01a6*/ 	.short	(.L_99 - .L_98)
	.align		4
.L_98:
        /*01a8*/ 	.word	index@(_Z23gemm_half_q_half_kernelILi1ELi172ELb1ELb1ELi64EEvPK6__halfPKjS4_S2_PS0_iiiiPKtS7_iiiiiibS2_i)
        /*01ac*/ 	.word	0x00000010


	//----- nvinfo : EIATTR_REGCOUNT
	.align		4
.L_99:
        /*01b0*/ 	.byte	0x04, 0x2f
        /*01b2*/ 	.short	(.L_101 - .L_100)
	.align		4
.L_100:
        /*01b4*/ 	.word	index@(_Z23gemm_half_q_half_kernelILi1ELi10ELb1ELb1ELi64EEvPK6__halfPKjS4_S2_PS0_iiiiPKtS7_iiiiiibS2_i)
        /*01b8*/ 	.word	0x00000038


	//----- nvinfo : EIATTR_FRAME_SIZE
	.align		4
.L_101:
        /*01bc*/ 	.byte	0x04, 0x11
        /*01be*/ 	.short	(.L_103 - .L_102)
	.align		4
.L_102:
        /*01c0*/ 	.word	index@(_Z23gemm_half_q_half_kernelILi1ELi10ELb1ELb1ELi64EEvPK6__halfPKjS4_S2_PS0_iiiiPKtS7_iiiiiibS2_i)
        /*01c4*/ 	.word	0x00000010


	//----- nvinfo : EIATTR_REGCOUNT
	.align		4
.L_103:
        /*01c8*/ 	.byte	0x04, 0x2f
        /*01ca*/ 	.short	(.L_105 - .L_104)
	.align		4
.L_104:
        /*01cc*/ 	.word	index@(_Z23gemm_half_q_half_kernelILi1ELi40ELb1ELb1ELi64EEvPK6__halfPKjS4_S2_PS0_iiiiPKtS7_iiiiiibS2_i)
        /*01d0*/ 	.word	0x0000002f


	//----- nvinfo : EIATTR_FRAME_SIZE
	.align		4
.L_105:
        /*01d4*/ 	.byte	0x04, 0x11
        /*01d6*/ 	.short	(.L_107 - .L_106)
	.align		4
.L_106:
        /*01d8*/ 	.word	index@(_Z23gemm_half_q_half_kernelILi1ELi40ELb1ELb1ELi64EEvPK6__halfPKjS4_S2_PS0_iiiiPKtS7_iiiiiibS2_i)
        /*01dc*/ 	.word	0x00000010


	//----- nvinfo : EIATTR_REGCOUNT
	.align		4
.L_107:
        /*01e0*/ 	.byte	0x04, 0x2f
        /*01e2*/ 	.short	(.L_109 - .L_108)
	.align		4
.L_108:
        /*01e4*/ 	.word	index@(_Z23gemm_half_q_half_kernelILi1ELi160ELb1ELb1ELi64EEvPK6__halfPKjS4_S2_PS0_iiiiPKtS7_iiiiiibS2_i)
        /*01e8*/ 	.word	0x0000002f


	//----- nvinfo : EIATTR_FRAME_SIZE
	.align		4
.L_109:
        /*01ec*/ 	.byte	0x04, 0x11
        /*01ee*/ 	.short	(.L_111 - .L_110)
	.align		4
.L_110:
        /*01f0*/ 	.word	index@(_Z23gemm_half_q_half_kernelILi1ELi160ELb1ELb1ELi64EEvPK6__halfPKjS4_S2_PS0_iiiiPKtS7_iiiiiibS2_i)
        /*01f4*/ 	.word	0x00000010


	//----- nvinfo : EIATTR_REGCOUNT
	.align		4
.L_111:
        /*01f8*/ 	.byte	0x04, 0x2f
        /*01fa*/ 	.short	(.L_113 - .L_112)
	.align		4
.L_112:
        /*01fc*/ 	.word	index@(_Z23gemm_half_q_half_kernelILi1ELi190ELb1ELb1ELi64EEvPK6__halfPKjS4_S2_PS0_iiiiPKtS7_iiiiiibS2_i)
        /*0200*/ 	.word	0x00000038


	//----- nvinfo : EIATTR_FRAME_SIZE
	.align		4
.L_113:
        /*0204*/ 	.byte	0x04, 0x11
        /*0206*/ 	.short	(.L_115 - .L_114)
	.align		4
.L_114:
        /*0208*/ 	.word	index@(_Z23gemm_half_q_half_kernelILi1ELi190ELb1ELb1ELi64EEvPK6__halfPKjS4_S2_PS0_iiiiPKtS7_iiiiiibS2_i)
        /*020c*/ 	.word	0x00000010


	//----- nvinfo : EIATTR_REGCOUNT
	.align		4
.L_115:
        /*0210*/ 	.byte	0x04, 0x2f
        /*0212*/ 	.short	(.L_117 - .L_116)
	.align		4
.L_116:
        /*0214*/ 	.word	index@(_Z23gemm_half_q_half_kernelILi2ELi128ELb1ELb1ELi32EEvPK6__halfPKjS4_S2_PS0_iiiiPKtS7_iiiiiibS2_i)
        /*0218*/ 	.word	0x00000040


	//----- nvinfo : EIATTR_FRAME_SIZE
	.align		4
.L_117:
        /*021c*/ 	.byte	0x04, 0x11
        /*021e*/ 	.short	(.L_119 - .L_118)
	.align		4
.L_118:
        /*0220*/ 	.word	index@(_Z23gemm_half_q_half_kernelILi2ELi128ELb1ELb1ELi32EEvPK6__halfPKjS4_S2_PS0_iiiiPKtS7_iiiiiibS2_i)
        /*0224*/ 	.word	0x00000000


	//----- nvinfo : EIATTR_REGCOUNT
	.align		4
.L_119:
        /*0228*/ 	.byte	0x04, 0x2f
        /*022a*/ 	.short	(.L_121 - .L_120)
	.align		4
.L_120:
        /*022c*/ 	.word	index@(_Z23gemm_half_q_half_kernelILi2ELi38ELb1ELb1ELi32EEvPK6__halfPKjS4_S2_PS0_iiiiPKtS7_iiiiiibS2_i)
        /*0230*/ 	.word	0x0000005f


	//----- nvinfo : EIATTR_FRAME_SIZE
	.align		4
.L_121:
        /*0234*/ 	.byte	0x04, 0x11
        /*0236*/ 	.short	(.L_123 - .L_122)
	.align		4
.L_122:
        /*0238*/ 	.word	index@(_Z23gemm_half_q_half_kernelILi2ELi38ELb1ELb1ELi32EEvPK6__halfPKjS4_S2_PS0_iiiiPKtS7_iiiiiibS2_i)
        /*023c*/ 	.word	0x00000000


	//----- nvinfo : EIATTR_REGCOUNT
	.align		4
.L_123:
        /*0240*/ 	.byte	0x04, 0x2f
        /*0242*/ 	.short	(.L_125 - .L_124)
	.align		4
.L_124:
        /*0244*/ 	.word	index@(_Z23gemm_half_q_half_kernelILi2ELi20ELb1ELb1ELi32EEvPK6__halfPKjS4_S2_PS0_iiiiPKtS7_iiiiiibS2_i)
        /*0248*/ 	.word	0x0000005f


	//----- nvinfo : EIATTR_FRAME_SIZE
	.align		4
.L_125:
        /*024c*/ 	.byte	0x04, 0x11
        /*024e*/ 	.short	(.L_127 - .L_126)
	.align		4
.L_126:
        /*0250*/ 	.word	index@(_Z23gemm_half_q_half_kernelILi2ELi20ELb1ELb1ELi32EEvPK6__halfPKjS4_S2_PS0_iiiiPKtS7_iiiiiibS2_i)
        /*0254*/ 	.word	0x00000000


	//----- nvinfo : EIATTR_REGCOUNT
	.align		4
.L_127:
        /*0258*/ 	.byte	0x04, 0x2f
        /*025a*/ 	.short	(.L_129 - .L_128)
	.align		4
.L_128:
        /*025c*/ 	.word	index@(_Z23gemm_half_q_half_kernelILi2ELi140ELb1ELb1ELi32EEvPK6__halfPKjS4_S2_PS0_iiiiPKtS7_iiiiiibS2_i)
        /*0260*/ 	.word	0x0000005f


	//----- nvinfo : EIATTR_FRAME_SIZE
	.align		4
.L_129:
        /*0264*/ 	.byte	0x04, 0x11
        /*0266*/ 	.short	(.L_131 - .L_130)
	.align		4
.L_130:
        /*0268*/ 	.word	index@(_Z23gemm_half_q_half_kernelILi2ELi140ELb1ELb1ELi32EEvPK6__halfPKjS4_S2_PS0_iiiiPKtS7_iiiiiibS2_i)
        /*026c*/ 	.word	0x00000000


	//----- nvinfo : EIATTR_REGCOUNT
	.align		4
.L_131:
        /*0270*/ 	.byte	0x04, 0x2f
        /*0272*/ 	.short	(.L_133 - .L_132)
	.align		4
.L_132:
        /*0274*/ 	.word	index@(_Z23gemm_half_q_half_kernelILi2ELi152ELb1ELb1ELi32EEvPK6__halfPKjS4_S2_PS0_iiiiPKtS7_iiiiiibS2_i)
        /*0278*/ 	.word	0x0000005f


	//----- nvinfo : EIATTR_FRAME_SIZE
	.align		4
.L_133:
        /*027c*/ 	.byte	0x04, 0x11
        /*027e*/ 	.short	(.L_135 - .L_134)
	.align		4
.L_134:
        /*0280*/ 	.word	index@(_Z23gemm_half_q_half_kernelILi2ELi152ELb1ELb1ELi32EEvPK6__halfPKjS4_S2_PS0_iiiiPKtS7_iiiiiibS2_i)
        /*0284*/ 	.word	0x00000000


	//----- nvinfo : EIATTR_REGCOUNT
	.align		4
.L_135:
        /*0288*/ 	.byte	0x04, 0x2f
        /*028a*/ 	.short	(.L_137 - .L_136)
	.align		4
.L_136:
        /*028c*/ 	.word	index@(_Z23gemm_half_q_half_kernelILi2ELi176ELb1ELb1ELi32EEvPK6__halfPKjS4_S2_PS0_iiiiPKtS7_iiiiiibS2_i)
        /*0290*/ 	.word	0x0000005f


	//----- nvinfo : EIATTR_FRAME_SIZE
	.align		4
.L_137:
        /*0294*/ 	.byte	0x04, 0x11
        /*0296*/ 	.short	(.L_139 - .L_138)
	.align		4
.L_138:
        /*0298*/ 	.word	index@(_Z23gemm_half_q_half_kernelILi2ELi176ELb1ELb1ELi32EEvPK6__halfPKjS4_S2_PS0_iiiiPKtS7_iiiiiibS2_i)
        /*029c*/ 	.word	0x00000000


	//----- nvinfo : EIATTR_REGCOUNT
	.align		4
.L_139:
        /*02a0*/ 	.byte	0x04, 0x2f
        /*02a2*/ 	.short	(.L_141 - .L_140)
	.align		4
.L_140:
        /*02a4*/ 	.word	index@(_Z23gemm_half_q_half_kernelILi2ELi172ELb1ELb1ELi32EEvPK6__halfPKjS4_S2_PS0_iiiiPKtS7_iiiiiibS2_i)
        /*02a8*/ 	.word	0x0000005f


	//----- nvinfo : EIATTR_FRAME_SIZE
	.align		4
.L_141:
        /*02ac*/ 	.byte	0x04, 0x11
        /*02ae*/ 	.short	(.L_143 - .L_142)
	.align		4
.L_142:
        /*02b0*/ 	.word	index@(_Z23gemm_half_q_half_kernelILi2ELi172ELb1ELb1ELi32EEvPK6__halfPKjS4_S2_PS0_iiiiPKtS7_iiiiiibS2_i)
        /*02b4*/ 	.word	0x00000000


	//----- nvinfo : EIATTR_REGCOUNT
	.align		4
.L_143:
        /*02b8*/ 	.byte	0x04, 0x2f
        /*02ba*/ 	.short	(.L_145 - .L_144)
	.align		4
.L_144:
        /*02bc*/ 	.word	index@(_Z23gemm_half_q_half_kernelILi2ELi10ELb1ELb1ELi32EEvPK6__halfPKjS4_S2_PS0_iiiiPKtS7_iiiiiibS2_i)
        /*02c0*/ 	.word	0x0000003e


	//----- nvinfo : EIATTR_FRAME_SIZE
	.align		4
.L_145:
        /*02c4*/ 	.byte	0x04, 0x11
        /*02c6*/ 	.short	(.L_147 - .L_146)
	.align		4
.L_146:
        /*02c8*/ 	.word	index@(_Z23gemm_half_q_half_kernelILi2ELi10ELb1ELb1ELi32EEvPK6__halfPKjS4_S2_PS0_iiiiPKtS7_iiiiiibS2_i)
        /*02cc*/ 	.word	0x00000000


	//----- nvinfo : EIATTR_REGCOUNT
	.align		4
.L_147:
        /*02d0*/ 	.byte	0x04, 0x2f
        /*02d2*/ 	.short	(.L_149 - .L_148)
	.align		4
.L_148:
        /*02d4*/ 	.word	index@(_Z23gemm_half_q_half_kernelILi2ELi40ELb1ELb1ELi32EEvPK6__halfPKjS4_S2_PS0_iiiiPKtS7_iiiiiibS2_i)
        /*02d8*/ 	.word	0x0000003d


	//----- nvinfo : EIATTR_FRAME_SIZE
	.align		4
.L_149:
        /*02dc*/ 	.byte	0x04, 0x11
        /*02de*/ 	.short	(.L_151 - .L_150)
	.align		4
.L_150:
        /*02e0*/ 	.word	index@(_Z23gemm_half_q_half_kernelILi2ELi40ELb1ELb1ELi32EEvPK6__halfPKjS4_S2_PS0_iiiiPKtS7_iiiiiibS2_i)
        /*02e4*/ 	.word	0x00000000


	//----- nvinfo : EIATTR_REGCOUNT
	.align		4
.L_151:
        /*02e8*/ 	.byte	0x04, 0x2f
        /*02ea*/ 	.short	(.L_153 - .L_152)
	.align		4
.L_152:
        /*02ec*/ 	.word	index@(_Z23gemm_half_q_half_kernelILi2ELi160ELb1ELb1ELi32EEvPK6__halfPKjS4_S2_PS0_iiiiPKtS7_iiiiiibS2_i)
        /*02f0*/ 	.word	0x00000044


	//----- nvinfo : EIATTR_FRAME_SIZE
	.align		4
.L_153:
        /*02f4*/ 	.byte	0x04, 0x11
        /*02f6*/ 	.short	(.L_155 - .L_154)
	.align		4
.L_154:
        /*02f8*/ 	.word	index@(_Z23gemm_half_q_half_kernelILi2ELi160ELb1ELb1ELi32EEvPK6__halfPKjS4_S2_PS0_iiiiPKtS7_iiiiiibS2_i)
        /*02fc*/ 	.word	0x00000000


	//----- nvinfo : EIATTR_REGCOUNT
	.align		4
.L_155:
        /*0300*/ 	.byte	0x04, 0x2f
        /*0302*/ 	.short	(.L_157 - .L_156)
	.align		4
.L_156:
        /*0304*/ 	.word	index@(_Z23gemm_half_q_half_kernelILi2ELi190ELb1ELb1ELi32EEvPK6__halfPKjS4_S2_PS0_iiiiPKtS7_iiiiiibS2_i)
        /*0308*/ 	.word	0x00000060


	//----- nvinfo : EIATTR_FRAME_SIZE
	.align		4
.L_157:
        /*030c*/ 	.byte	0x04, 0x11
        /*030e*/ 	.short	(.L_159 - .L_158)
	.align		4
.L_158:
        /*0310*/ 	.word	index@(_Z23gemm_half_q_half_kernelILi2ELi190ELb1ELb1ELi32EEvPK6__halfPKjS4_S2_PS0_iiiiPKtS7_iiiiiibS2_i)
        /*0314*/ 	.word	0x00000000


	//----- nvinfo : EIATTR_REGCOUNT
	.align		4
.L_159:
        /*0318*/ 	.byte	0x04, 0x2f
        /*031a*/ 	.short	(.L_161 - .L_160)
	.align		4
.L_160:
        /*031c*/ 	.word	index@(_Z23gemm_half_q_half_kernelILi2ELi128ELb1ELb1ELi64EEvPK6__halfPKjS4_S2_PS0_iiiiPKtS7_iiiiiibS2_i)
        /*0320*/ 	.word	0x0000003f


	//----- nvinfo : EIATTR_FRAME_SIZE
	.align		4
.L_161:
        /*0324*/ 	.byte	0x04, 0x11
        /*0326*/ 	.short	(.L_163 - .L_162)
	.align		4
.L_162:
        /*0328*/ 	.word	index@(_Z23gemm_half_q_half_kernelILi2ELi128ELb1ELb1ELi64EEvPK6__halfPKjS4_S2_PS0_iiiiPKtS7_iiiiiibS2_i)
        /*032c*/ 	.word	0x00000010


	//----- nvinfo : EIATTR_REGCOUNT
	.align		4
.L_163:
        /*0330*/ 	.byte	0x04, 0x2f
        /*0332*/ 	.short	(.L_165 - .L_164)
	.align		4
.L_164:
        /*0334*/ 	.word	index@(_Z23gemm_half_q_half_kernelILi2ELi38ELb1ELb1ELi64EEvPK6__halfPKjS4_S2_PS0_iiiiPKtS7_iiiiiibS2_i)
        /*0338*/ 	.word	0x0000005f


	//----- nvinfo : EIATTR_FRAME_SIZE
	.align		4
.L_165:
        /*033c*/ 	.byte	0x04, 0x11
        /*033e*/ 	.short	(.L_167 - .L_166)
	.align		4
.L_166:
        /*0340*/ 	.word	index@(_Z23gemm_half_q_half_kernelILi2ELi38ELb1ELb1ELi64EEvPK6__halfPKjS4_S2_PS0_iiiiPKtS7_iiiiiibS2_i)
        /*0344*/ 	.word	0x00000010


	//----- nvinfo : EIATTR_REGCOUNT
	.align		4
.L_167:
        /*0348*/ 	.byte	0x04, 0x2f
        /*034a*/ 	.short	(.L_169 - .L_168)
	.align		4
.L_168:
        /*034c*/ 	.word	index@(_Z23gemm_half_q_half_kernelILi2ELi20ELb1ELb1ELi64EEvPK6__halfPKjS4_S2_PS0_iiiiPKtS7_iiiiiibS2_i)
        /*0350*/ 	.word	0x0000006c


	//----- nvinfo : EIATTR_FRAME_SIZE
	.align		4
.L_169:
        /*0354*/ 	.byte	0x04, 0x11
        /*0356*/ 	.short	(.L_171 - .L_170)
	.align		4
.L_170:
        /*0358*/ 	.word	index@(_Z23gemm_half_q_half_kernelILi2ELi20ELb1ELb1ELi64EEvPK6__halfPKjS4_S2_PS0_iiiiPKtS7_iiiiiibS2_i)
        /*035c*/ 	.word	0x00000010


	//----- nvinfo : EIATTR_REGCOUNT
	.align		4
.L_171:
        /*0360*/ 	.byte	0x04, 0x2f
        /*0362*/ 	.short	(.L_173 - .L_172)
	.align		4
.L_172:
        /*0364*/ 	.word	index@(_Z23gemm_half_q_half_kernelILi2ELi140ELb1ELb1ELi64EEvPK6__halfPKjS4_S2_PS0_iiiiPKtS7_iiiiiibS2_i)
        /*0368*/ 	.word	0x0000005f


	//----- nvinfo : EIATTR_FRAME_SIZE
	.align		4
.L_173:
        /*036c*/ 	.byte	0x04, 0x11
        /*036e*/ 	.short	(.L_175 - .L_174)
	.align		4
.L_174:
        /*0370*/ 	.word	index@(_Z23gemm_half_q_half_kernelILi2ELi140ELb1ELb1ELi64EEvPK6__halfPKjS4_S2_PS0_iiiiPKtS7_iiiiiibS2_i)
        /*0374*/ 	.word	0x00000010


	//----- nvinfo : EIATTR_REGCOUNT
	.align		4
.L_175:
        /*0378*/ 	.byte	0x04, 0x2f
        /*037a*/ 	.short	(.L_177 - .L_176)
	.align		4
.L_176:
        /*037c*/ 	.word	index@(_Z23gemm_half_q_half_kernelILi2ELi152ELb1ELb1ELi64EEvPK6__halfPKjS4_S2_PS0_iiiiPKtS7_iiiiiibS2_i)
        /*0380*/ 	.word	0x0000006c


	//----- nvinfo : EIATTR_FRAME_SIZE
	.align		4
.L_177:
        /*0384*/ 	.byte	0x04, 0x11
        /*0386*/ 	.short	(.L_179 - .L_178)
	.align		4
.L_178:
        /*0388*/ 	.word	index@(_Z23gemm_half_q_half_kernelILi2ELi152ELb1ELb1ELi64EEvPK6__halfPKjS4_S2_PS0_iiiiPKtS7_iiiiiibS2_i)
        /*038c*/ 	.word	0x00000010


	//----- nvinfo : EIATTR_REGCOUNT
	.align		4
.L_179:
        /*0390*/ 	.byte	0x04, 0x2f
        /*0392*/ 	.short	(.L_181 - .L_180)
	.align		4
.L_180:
        /*0394*/ 	.word	index@(_Z23gemm_half_q_half_kernelILi2ELi176ELb1ELb1ELi64EEvPK6__halfPKjS4_S2_PS0_iiiiPKtS7_iiiiiibS2_i)
        /*0398*/ 	.word	0x0000006c


	//----- nvinfo : EIATTR_FRAME_SIZE
	.align		4
.L_181:
        /*039c*/ 	.byte	0x04, 0x11
        /*039e*/ 	.short	(.L_183 - .L_182)
	.align		4
.L_182:
        /*03a0*/ 	.word	index@(_Z23gemm_half_q_half_kernelILi2ELi176ELb1ELb1ELi64EEvPK6__halfPKjS4_S2_PS0_iiiiPKtS7_iiiiiibS2_i)
        /*03a4*/ 	.word	0x00000010


	//----- nvinfo : EIATTR_REGCOUNT
	.align		4
.L_183:
        /*03a8*/ 	.byte	0x04, 0x2f
        /*03aa*/ 	.short	(.L_185 - .L_184)
	.align		4
.L_184:
        /*03ac*/ 	.word	index@(_Z23gemm_half_q_half_kernelILi2ELi172ELb1ELb1ELi64EEvPK6__halfPKjS4_S2_PS0_iiiiPKtS7_iiiiiibS2_i)
        /*03b0*/ 	.word	0x0000005f


	//----- nvinfo : EIATTR_FRAME_SIZE
	.align		4
.L_185:
        /*03b4*/ 	.byte	0x04, 0x11
        /*03b6*/ 	.short	(.L_187 - .L_186)
	.align		4
.L_186:
        /*03b8*/ 	.word	index@(_Z23gemm_half_q_half_kernelILi2ELi172ELb1ELb1ELi64EEvPK6__halfPKjS4_S2_PS0_iiiiPKtS7_iiiiiibS2_i)
        /*03bc*/ 	.word	0x00000010


	//----- nvinfo : EIATTR_REGCOUNT
	.align		4
.L_187:
        /*03c0*/ 	.byte	0x04, 0x2f
        /*03c2*/ 	.short	(.L_189 - .L_188)
	.align		4
.L_188:
        /*03c4*/ 	.word	index@(_Z23gemm_half_q_half_kernelILi2ELi10ELb1ELb1ELi64EEvPK6__halfPKjS4_S2_PS0_iiiiPKtS7_iiiiiibS2_i)
        /*03c8*/ 	.word	0x0000003d


	//----- nvinfo : EIATTR_FRAME_SIZE
	.align		4
.L_189:
        /*03cc*/ 	.byte	0x04, 0x11
        /*03ce*/ 	.short	(.L_191 - .L_190)
	.align		4
.L_190:
        /*03d0*/ 	.word	index@(_Z23gemm_half_q_half_kernelILi2ELi10ELb1ELb1ELi64EEvPK6__halfPKjS4_S2_PS0_iiiiPKtS7_iiiiiibS2_i)
        /*03d4*/ 	.word	0x00000010


	//----- nvinfo : EIATTR_REGCOUNT
	.align		4
.L_191:
        /*03d8*/ 	.byte	0x04, 0x2f
        /*03da*/ 	.short	(.L_193 - .L_192)
	.align		4
.L_192:
        /*03dc*/ 	.word	index@(_Z23gemm_half_q_half_kernelILi2ELi40ELb1ELb1ELi64EEvPK6__halfPKjS4_S2_PS0_iiiiPKtS7_iiiiiibS2_i)
        /*03e0*/ 	.word	0x0000003c


	//----- nvinfo : EIATTR_FRAME_SIZE
	.align		4
.L_193:
        /*03e4*/ 	.byte	0x04, 0x11
        /*03e6*/ 	.short	(.L_195 - .L_194)
	.align		4
.L_194:
        /*03e8*/ 	.word	index@(_Z23gemm_half_q_half_kernelILi2ELi40ELb1ELb1ELi64EEvPK6__halfPKjS4_S2_PS0_iiiiPKtS7_iiiiiibS2_i)
        /*03ec*/ 	.word	0x00000010


	//----- nvinfo : EIATTR_REGCOUNT
	.align		4
.L_195:
        /*03f0*/ 	.byte	0x04, 0x2f
        /*03f2*/ 	.short	(.L_197 - .L_196)
	.align		4
.L_196:
        /*03f4*/ 	.word	index@(_Z23gemm_half_q_half_kernelILi2ELi160ELb1ELb1ELi64EEvPK6__halfPKjS4_S2_PS0_iiiiPKtS7_iiiiiibS2_i)
        /*03f8*/ 	.word	0x00000040


	//----- nvinfo : EIATTR_FRAME_SIZE
	.align		4
.L_197:
        /*03fc*/ 	.byte	0x04, 0x11
        /*03fe*/ 	.short	(.L_199 - .L_198)
	.align		4
.L_198:
        /*0400*/ 	.word	index@(_Z23gemm_half_q_half_kernelILi2ELi160ELb1ELb1ELi64EEvPK6__halfPKjS4_S2_PS0_iiiiPKtS7_iiiiiibS2_i)
        /*0404*/ 	.word	0x00000010


	//----- nvinfo : EIATTR_REGCOUNT
	.align		4
.L_199:
        /*0408*/ 	.byte	0x04, 0x2f
        /*040a*/ 	.short	(.L_201 - .L_200)
	.align		4
.L_200:
        /*040c*/ 	.word	index@(_Z23gemm_half_q_half_kernelILi2ELi190ELb1ELb1ELi64EEvPK6__halfPKjS4_S2_PS0_iiiiPKtS7_iiiiiibS2_i)
        /*0410*/ 	.word	0x0000006b


	//----- nvinfo : EIATTR_FRAME_SIZE
	.align		4
.L_201:
        /*0414*/ 	.byte	0x04, 0x11
        /*0416*/ 	.short	(.L_203 - .L_202)
	.align		4
.L_202:
        /*0418*/ 	.word	index@(_Z23gemm_half_q_half_kernelILi2ELi190ELb1ELb1ELi64EEvPK6__halfPKjS4_S2_PS0_iiiiPKtS7_iiiiiibS2_i)
        /*041c*/ 	.word	0x00000010


	//----- nvinfo : EIATTR_REGCOUNT
	.align		4
.L_203:
        /*0420*/ 	.byte	0x04, 0x2f
        /*0422*/ 	.short	(.L_205 - .L_204)
	.align		4
.L_204:
        /*0424*/ 	.word	index@(_Z23gemm_half_q_half_kernelILi3ELi128ELb1ELb1ELi32EEvPK6__halfPKjS4_S2_PS0_iiiiPKtS7_iiiiiibS2_i)
        /*0428*/ 	.word	0x00000046


	//----- nvinfo : EIATTR_FRAME_SIZE
	.align		4
.L_205:
        /*042c*/ 	.byte	0x04, 0x11
        /*042e*/ 	.short	(.L_207 - .L_206)
	.align		4
.L_206:
        /*0430*/ 	.word	index@(_Z23gemm_half_q_half_kernelILi3ELi128ELb1ELb1ELi32EEvPK6__halfPKjS4_S2_PS0_iiiiPKtS7_iiiiiibS2_i)
        /*0434*/ 	.word	0x00000000


	//----- nvinfo : EIATTR_REGCOUNT
	.align		4
.L_207:
        /*0438*/ 	.byte	0x04, 0x2f
        /*043a*/ 	.short	(.L_209 - .L_208)
	.align		4
.L_208:
        /*043c*/ 	.word	index@(_Z23gemm_half_q_half_kernelILi3ELi38ELb1ELb1ELi32EEvPK6__halfPKjS4_S2_PS0_iiiiPKtS7_iiiiiibS2_i)
        /*0440*/ 	.word	0x00000065


	//----- nvinfo : EIATTR_FRAME_SIZE
	.align		4
.L_209:
        /*0444*/ 	.byte	0x04, 0x11
        /*0446*/ 	.short	(.L_211 - .L_210)
	.align		4
.L_210:
        /*0448*/ 	.word	index@(_Z23gemm_half_q_half_kernelILi3ELi38ELb1ELb1ELi32EEvPK6__halfPKjS4_S2_PS0_iiiiPKtS7_iiiiiibS2_i)
        /*044c*/ 	.word	0x00000000


	//----- nvinfo : EIATTR_REGCOUNT
	.align		4
.L_211:
        /*0450*/ 	.byte	0x04, 0x2f
        /*0452*/ 	.short	(.L_213 - .L_212)
	.align		4
.L_212:
        /*0454*/ 	.word	index@(_Z23gemm_half_q_half_kernelILi3ELi20ELb1ELb1ELi32EEvPK6__halfPKjS4_S2_PS0_iiiiPKtS7_iiiiiibS2_i)
        /*0458*/ 	.word	0x0000006e


	//----- nvinfo : EIATTR_FRAME_SIZE
	.align		4
.L_213:
        /*045c*/ 	.byte	0x04, 0x11
        /*045e*/ 	.short	(.L_215 - .L_214)
	.align		4
.L_214:
        /*0460*/ 	.word	index@(_Z23gemm_half_q_half_kernelILi3ELi20ELb1ELb1ELi32EEvPK6__halfPKjS4_S2_PS0_iiiiPKtS7_iiiiiibS2_i)
        /*0464*/ 	.word	0x00000000


	//----- nvinfo : EIATTR_REGCOUNT
	.align		4
.L_215:
        /*0468*/ 	.byte	0x04, 0x2f
        /*046a*/ 	.short	(.L_217 - .L_216)
	.align		4
.L_216:
        /*046c*/ 	.word	index@(_Z23gemm_half_q_half_kernelILi3ELi140ELb1ELb1ELi32EEvPK6__halfPKjS4_S2_PS0_iiiiPKtS7_iiiiiibS2_i)
        /*0470*/ 	.word	0x00000064


	//----- nvinfo : EIATTR_FRAME_SIZE
	.align		4
.L_217:
        /*0474*/ 	.byte	0x04, 0x11
        /*0476*/ 	.short	(.L_219 - .L_218)
	.align		4
.L_218:
        /*0478*/ 	.word	index@(_Z23gemm_half_q_half_kernelILi3ELi140ELb1ELb1ELi32EEvPK6__halfPKjS4_S2_PS0_iiiiPKtS7_iiiiiibS2_i)
        /*047c*/ 	.word	0x00000000


	//----- nvinfo : EIATTR_REGCOUNT
	.align		4
.L_219:
        /*0480*/ 	.byte	0x04, 0x2f
        /*0482*/ 	.short	(.L_221 - .L_220)
	.align		4
.L_220:
        /*0484*/ 	.word	index@(_Z23gemm_half_q_half_kernelILi3ELi152ELb1ELb1ELi32EEvPK6__halfPKjS4_S2_PS0_iiiiPKtS7_iiiiiibS2_i)
        /*0488*/ 	.word	0x0000006e


	//----- nvinfo : EIATTR_FRAME_SIZE
	.align		4
.L_221:
        /*048c*/ 	.byte	0x04, 0x11
        /*048e*/ 	.short	(.L_223 - .L_222)
	.align		4
.L_222:
        /*0490*/ 	.word	index@(_Z23gemm_half_q_half_kernelILi3ELi152ELb1ELb1ELi32EEvPK6__halfPKjS4_S2_PS0_iiiiPKtS7_iiiiiibS2_i)
        /*0494*/ 	.word	0x00000000


	//----- nvinfo : EIATTR_REGCOUNT
	.align		4
.L_223:
        /*0498*/ 	.byte	0x04, 0x2f
        /*049a*/ 	.short	(.L_225 - .L_224)
	.align		4
.L_224:
        /*049c*/ 	.word	index@(_Z23gemm_half_q_half_kernelILi3ELi176ELb1ELb1ELi32EEvPK6__halfPKjS4_S2_PS0_iiiiPKtS7_iiiiiibS2_i)
        /*04a0*/ 	.word	0x00000070


	//----- nvinfo : EIATTR_FRAME_SIZE
	.align		4
.L_225:
        /*04a4*/ 	.byte	0x04, 0x11
        /*04a6*/ 	.short	(.L_227 - .L_226)
	.align		4
.L_226:
        /*04a8*/ 	.word	index@(_Z23gemm_half_q_half_kernelILi3ELi176ELb1ELb1ELi32EEvPK6__halfPKjS4_S2_PS0_iiiiPKtS7_iiiiiibS2_i)
        /*04ac*/ 	.word	0x00000000


	//----- nvinfo : EIATTR_REGCOUNT
	.align		4
.L_227:
        /*04b0*/ 	.byte	0x04, 0x2f
        /*04b2*/ 	.short	(.L_229 - .L_228)
	.align		4
.L_228:
        /*04b4*/ 	.word	index@(_Z23gemm_half_q_half_kernelILi3ELi172ELb1ELb1ELi32EEvPK6__halfPKjS4_S2_PS0_iiiiPKtS7_iiiiiibS2_i)
        /*04b8*/ 	.word	0x00000064


	//----- nvinfo : EIATTR_FRAME_SIZE
	.align		4
.L_229:
        /*04bc*/ 	.byte	0x04, 0x11
        /*04be*/ 	.short	(.L_231 - .L_230)
	.align		4
.L_230:
        /*04c0*/ 	.word	index@(_Z23gemm_half_q_half_kernelILi3ELi172ELb1ELb1ELi32EEvPK6__halfPKjS4_S2_PS0_iiiiPKtS7_iiiiiibS2_i)
        /*04c4*/ 	.word	0x00000000


	//----- nvinfo : EIATTR_REGCOUNT
	.align		4
.L_231:
        /*04c8*/ 	.byte	0x04, 0x2f
        /*04ca*/ 	.short	(.L_233 - .L_232)
	.align		4
.L_232:
        /*04cc*/ 	.word	index@(_Z23gemm_half_q_half_kernelILi3ELi10ELb1ELb1ELi32EEvPK6__halfPKjS4_S2_PS0_iiiiPKtS7_iiiiiibS2_i)
        /*04d0*/ 	.word	0x00000043


	//----- nvinfo : EIATTR_FRAME_SIZE
	.align		4
.L_233:
        /*04d4*/ 	.byte	0x04, 0x11
        /*04d6*/ 	.short	(.L_235 - .L_234)
	.align		4
.L_234:
        /*04d8*/ 	.word	index@(_Z23gemm_half_q_half_kernelILi3ELi10ELb1ELb1ELi32EEvPK6__halfPKjS4_S2_PS0_iiiiPKtS7_iiiiiibS2_i)
        /*04dc*/ 	.word	0x00000000


	//----- nvinfo : EIATTR_REGCOUNT
	.align		4
.L_235:
        /*04e0*/ 	.byte	0x04, 0x2f
        /*04e2*/ 	.short	(.L_237 - .L_236)
	.align		4
.L_236:
        /*04e4*/ 	.word	index@(_Z23gemm_half_q_half_kernelILi3ELi40ELb1ELb1ELi32EEvPK6__halfPKjS4_S2_PS0_iiiiPKtS7_iiiiiibS2_i)
        /*04e8*/ 	.word	0x00000040


	//----- nvinfo : EIATTR_FRAME_SIZE
	.align		4
.L_237:
        /*04ec*/ 	.byte	0x04, 0x11
        /*04ee*/ 	.short	(.L_239 - .L_238)
	.align		4
.L_238:
        /*04f0*/ 	.word	index@(_Z23gemm_half_q_half_kernelILi3ELi40ELb1ELb1ELi32EEvPK6__halfPKjS4_S2_PS0_iiiiPKtS7_iiiiiibS2_i)
        /*04f4*/ 	.word	0x00000000


	//----- nvinfo : EIATTR_REGCOUNT
	.align		4
.L_239:
        /*04f8*/ 	.byte	0x04, 0x2f
        /*04fa*/ 	.short	(.L_241 - .L_240)
	.align		4
.L_240:
        /*04fc*/ 	.word	index@(_Z23gemm_half_q_half_kernelILi3ELi160ELb1ELb1ELi32EEvPK6__halfPKjS4_S2_PS0_iiiiPKtS7_iiiiiibS2_i)
        /*0500*/ 	.word	0x00000048


	//----- nvinfo : EIATTR_FRAME_SIZE
	.align		4
.L_241:
        /*0504*/ 	.byte	0x04, 0x11
        /*0506*/ 	.short	(.L_243 - .L_242)
	.align		4
.L_242:
        /*0508*/ 	.word	index@(_Z23gemm_half_q_half_kernelILi3ELi160ELb1ELb1ELi32EEvPK6__halfPKjS4_S2_PS0_iiiiPKtS7_iiiiiibS2_i)
        /*050c*/ 	.word	0x00000000


	//----- nvinfo : EIATTR_REGCOUNT
	.align		4
.L_243:
        /*0510*/ 	.byte	0x04, 0x2f
        /*0512*/ 	.short	(.L_245 - .L_244)
	.align		4
.L_244:
        /*0514*/ 	.word	index@(_Z23gemm_half_q_half_kernelILi3ELi190ELb1ELb1ELi32EEvPK6__halfPKjS4_S2_PS0_iiiiPKtS7_iiiiiibS2_i)
        /*0518*/ 	.word	0x0000006f


	//----- nvinfo : EIATTR_FRAME_SIZE
	.align		4
.L_245:
        /*051c*/ 	.byte	0x04, 0x11
        /*051e*/ 	.short	(.L_247 - .L_246)
	.align		4
.L_246:
        /*0520*/ 	.word	index@(_Z23gemm_half_q_half_kernelILi3ELi190ELb1ELb1ELi32EEvPK6__halfPKjS4_S2_PS0_iiiiPKtS7_iiiiiibS2_i)
        /*0524*/ 	.word	0x00000000


	//----- nvinfo : EIATTR_REGCOUNT
	.align		4
.L_247:
        /*0528*/ 	.byte	0x04, 0x2f
        /*052a*/ 	.short	(.L_249 - .L_248)
	.align		4
.L_248:
        /*052c*/ 	.word	index@(_Z23gemm_half_q_half_kernelILi3ELi128ELb1ELb1ELi64EEvPK6__halfPKjS4_S2_PS0_iiiiPKtS7_iiiiiibS2_i)
        /*0530*/ 	.word	0x00000046


	//----- nvinfo : EIATTR_FRAME_SIZE
	.align		4
.L_249:
        /*0534*/ 	.byte	0x04, 0x11
        /*0536*/ 	.short	(.L_251 - .L_250)
	.align		4
.L_250:
        /*0538*/ 	.word	index@(_Z23gemm_half_q_half_kernelILi3ELi128ELb1ELb1ELi64EEvPK6__halfPKjS4_S2_PS0_iiiiPKtS7_iiiiiibS2_i)
        /*053c*/ 	.word	0x00000010


	//----- nvinfo : EIATTR_REGCOUNT
	.align		4
.L_251:
        /*0540*/ 	.byte	0x04, 0x2f
        /*0542*/ 	.short	(.L_253 - .L_252)
	.align		4
.L_252:
        /*0544*/ 	.word	index@(_Z23gemm_half_q_half_kernelILi3ELi38ELb1ELb1ELi64EEvPK6__halfPKjS4_S2_PS0_iiiiPKtS7_iiiiiibS2_i)
        /*0548*/ 	.word	0x00000066


	//----- nvinfo : EIATTR_FRAME_SIZE
	.align		4
.L_253:
        /*054c*/ 	.byte	0x04, 0x11
        /*054e*/ 	.short	(.L_255 - .L_254)
	.align		4
.L_254:
        /*0550*/ 	.word	index@(_Z23gemm_half_q_half_kernelILi3ELi38ELb1ELb1ELi64EEvPK6__halfPKjS4_S2_PS0_iiiiPKtS7_iiiiiibS2_i)
        /*0554*/ 	.word	0x00000010


	//----- nvinfo : EIATTR_REGCOUNT
	.align		4
.L_255:
        /*0558*/ 	.byte	0x04, 0x2f
        /*055a*/ 	.short	(.L_257 - .L_256)
	.align		4
.L_256:
        /*055c*/ 	.word	index@(_Z23gemm_half_q_half_kernelILi3ELi20ELb1ELb1ELi64EEvPK6__halfPKjS4_S2_PS0_iiiiPKtS7_iiiiiibS2_i)
        /*0560*/ 	.word	0x00000071


	//----- nvinfo : EIATTR_FRAME_SIZE
	.align		4
.L_257:
        /*0564*/ 	.byte	0x04, 0x11
        /*0566*/ 	.short	(.L_259 - .L_258)
	.align		4
.L_258:
        /*0568*/ 	.word	index@(_Z23gemm_half_q_half_kernelILi3ELi20ELb1ELb1ELi64EEvPK6__halfPKjS4_S2_PS0_iiiiPKtS7_iiiiiibS2_i)
        /*056c*/ 	.word	0x00000010


	//----- nvinfo : EIATTR_REGCOUNT
	.align		4
.L_259:
        /*0570*/ 	.byte	0x04, 0x2f
        /*0572*/ 	.short	(.L_261 - .L_260)
	.align		4
.L_260:
        /*0574*/ 	.word	index@(_Z23gemm_half_q_half_kernelILi3ELi140ELb1ELb1ELi64EEvPK6__halfPKjS4_S2_PS0_iiiiPKtS7_iiiiiibS2_i)
        /*0578*/ 	.word	0x00000063


	//----- nvinfo : EIATTR_FRAME_SIZE
	.align		4
.L_261:
        /*057c*/ 	.byte	0x04, 0x11
        /*057e*/ 	.short	(.L_263 - .L_262)
	.align		4
.L_262:
        /*0580*/ 	.word	index@(_Z23gemm_half_q_half_kernelILi3ELi140ELb1ELb1ELi64EEvPK6__halfPKjS4_S2_PS0_iiiiPKtS7_iiiiiibS2_i)
        /*0584*/ 	.word	0x00000010


	//----- nvinfo : EIATTR_REGCOUNT
	.align		4
.L_263:
        /*0588*/ 	.byte	0x04, 0x2f
        /*058a*/ 	.short	(.L_265 - .L_264)
	.align		4
.L_264:
        /*058c*/ 	.word	index@(_Z23gemm_half_q_half_kernelILi3ELi152ELb1ELb1ELi64EEvPK6__halfPKjS4_S2_PS0_iiiiPKtS7_iiiiiibS2_i)
        /*0590*/ 	.word	0x00000071


	//----- nvinfo : EIATTR_FRAME_SIZE
	.align		4
.L_265:
        /*0594*/ 	.byte	0x04, 0x11
        /*0596*/ 	.short	(.L_267 - .L_266)
	.align		4
.L_266:
        /*0598*/ 	.word	index@(_Z23gemm_half_q_half_kernelILi3ELi152ELb1ELb1ELi64EEvPK6__halfPKjS4_S2_PS0_iiiiPKtS7_iiiiiibS2_i)
        /*059c*/ 	.word	0x00000010


	//----- nvinfo : EIATTR_REGCOUNT
	.align		4
.L_267:
        /*05a0*/ 	.byte	0x04, 0x2f
        /*05a2*/ 	.short	(.L_269 - .L_268)
	.align		4
.L_268:
        /*05a4*/ 	.word	index@(_Z23gemm_half_q_half_kernelILi3ELi176ELb1ELb1ELi64EEvPK6__halfPKjS4_S2_PS0_iiiiPKtS7_iiiiiibS2_i)
        /*05a8*/ 	.word	0x0000006e


	//----- nvinfo : EIATTR_FRAME_SIZE
	.align		4
.L_269:
        /*05ac*/ 	.byte	0x04, 0x11
        /*05ae*/ 	.short	(.L_271 - .L_270)
	.align		4
.L_270:
        /*05b0*/ 	.word	index@(_Z23gemm_half_q_half_kernelILi3ELi176ELb1ELb1ELi64EEvPK6__halfPKjS4_S2_PS0_iiiiPKtS7_iiiiiibS2_i)
        /*05b4*/ 	.word	0x00000010


	//----- nvinfo : EIATTR_REGCOUNT
	.align		4
.L_271:
        /*05b8*/ 	.byte	0x04, 0x2f
        /*05ba*/ 	.short	(.L_273 - .L_272)
	.align		4
.L_272:
        /*05bc*/ 	.word	index@(_Z23gemm_half_q_half_kernelILi3ELi172ELb1ELb1ELi64EEvPK6__halfPKjS4_S2_PS0_iiiiPKtS7_iiiiiibS2_i)
        /*05c0*/ 	.word	0x00000063


	//----- nvinfo : EIATTR_FRAME_SIZE
	.align		4
.L_273:
        /*05c4*/ 	.byte	0x04, 0x11
        /*05c6*/ 	.short	(.L_275 - .L_274)
	.align		4
.L_274:
        /*05c8*/ 	.word	index@(_Z23gemm_half_q_half_kernelILi3ELi172ELb1ELb1ELi64EEvPK6__halfPKjS4_S2_PS0_iiiiPKtS7_iiiiiibS2_i)
        /*05cc*/ 	.word	0x00000010


	//----- nvinfo : EIATTR_REGCOUNT
	.align		4
.L_275:
        /*05d0*/ 	.byte	0x04, 0x2f
        /*05d2*/ 	.short	(.L_277 - .L_276)
	.align		4
.L_276:
        /*05d4*/ 	.word	index@(_Z23gemm_half_q_half_kernelILi3ELi10ELb1ELb1ELi64EEvPK6__halfPKjS4_S2_PS0_iiiiPKtS7_iiiiiibS2_i)
        /*05d8*/ 	.word	0x00000042


	//----- nvinfo : EIATTR_FRAME_SIZE
	.align		4
.L_277:
        /*05dc*/ 	.byte	0x04, 0x11
        /*05de*/ 	.short	(.L_279 - .L_278)
	.align		4
.L_278:
        /*05e0*/ 	.word	index@(_Z23gemm_half_q_half_kernelILi3ELi10ELb1ELb1ELi64EEvPK6__halfPKjS4_S2_PS0_iiiiPKtS7_iiiiiibS2_i)
        /*05e4*/ 	.word	0x00000010


	//----- nvinfo : EIATTR_REGCOUNT
	.align		4
.L_279:
        /*05e8*/ 	.byte	0x04, 0x2f
        /*05ea*/ 	.short	(.L_281 - .L_280)
	.align		4
.L_280:
        /*05ec*/ 	.word	index@(_Z23gemm_half_q_half_kernelILi3ELi40ELb1ELb1ELi64EEvPK6__halfPKjS4_S2_PS0_iiiiPKtS7_iiiiiibS2_i)
        /*05f0*/ 	.word	0x00000042


	//----- nvinfo : EIATTR_FRAME_SIZE
	.align		4
.L_281:
        /*05f4*/ 	.byte	0x04, 0x11
        /*05f6*/ 	.short	(.L_283 - .L_282)
	.align		4
.L_282:
        /*05f8*/ 	.word	index@(_Z23gemm_half_q_half_kernelILi3ELi40ELb1ELb1ELi64EEvPK6__halfPKjS4_S2_PS0_iiiiPKtS7_iiiiiibS2_i)
        /*05fc*/ 	.word	0x00000010


	//----- nvinfo : EIATTR_REGCOUNT
	.align		4
.L_283:
        /*0600*/ 	.byte	0x04, 0x2f
        /*0602*/ 	.short	(.L_285 - .L_284)
	.align		4
.L_284:
        /*0604*/ 	.word	index@(_Z23gemm_half_q_half_kernelILi3ELi160ELb1ELb1ELi64EEvPK6__halfPKjS4_S2_PS0_iiiiPKtS7_iiiiiibS2_i)
        /*0608*/ 	.word	0x00000046


	//----- nvinfo : EIATTR_FRAME_SIZE
	.align		4
.L_285:
        /*060c*/ 	.byte	0x04, 0x11
        /*060e*/ 	.short	(.L_287 - .L_286)
	.align		4
.L_286:
        /*0610*/ 	.word	index@(_Z23gemm_half_q_half_kernelILi3ELi160ELb1ELb1ELi64EEvPK6__halfPKjS4_S2_PS0_iiiiPKtS7_iiiiiibS2_i)
        /*0614*/ 	.word	0x00000010


	//----- nvinfo : EIATTR_REGCOUNT
	.align		4
.L_287:
        /*0618*/ 	.byte	0x04, 0x2f
        /*061a*/ 	.short	(.L_289 - .L_288)
	.align		4
.L_288:
        /*061c*/ 	.word	index@(_Z23gemm_half_q_half_kernelILi3ELi190ELb1ELb1ELi64EEvPK6__halfPKjS4_S2_PS0_iiiiPKtS7_iiiiiibS2_i)
        /*0620*/ 	.word	0x0000006e


	//----- nvinfo : EIATTR_FRAME_SIZE
	.align		4
.L_289:
        /*0624*/ 	.byte	0x04, 0x11
        /*0626*/ 	.short	(.L_291 - .L_290)
	.align		4
.L_290:
        /*0628*/ 	.word	index@(_Z23gemm_half_q_half_kernelILi3ELi190ELb1ELb1ELi64EEvPK6__halfPKjS4_S2_PS0_iiiiPKtS7_iiiiiibS2_i)
        /*062c*/ 	.word	0x00000010


	//----- nvinfo : EIATTR_REGCOUNT
	.align		4
.L_291:
        /*0630*/ 	.byte	0x04, 0x2f
        /*0632*/ 	.short	(.L_293 - .L_292)
	.align		4
.L_292:
        /*0634*/ 	.word	index@(_Z23gemm_half_q_half_kernelILi4ELi128ELb1ELb1ELi32EEvPK6__halfPKjS4_S2_PS0_iiiiPKtS7_iiiiiibS2_i)
        /*0638*/ 	.word	0x00000047


	//----- nvinfo : EIATTR_FRAME_SIZE
	.align		4
.L_293:
        /*063c*/ 	.byte	0x04, 0x11
        /*063e*/ 	.short	(.L_295 - .L_294)
	.align		4
.L_294:
        /*0640*/ 	.word	index@(_Z23gemm_half_q_half_kernelILi4ELi128ELb1ELb1ELi32EEvPK6__halfPKjS4_S2_PS0_iiiiPKtS7_iiiiiibS2_i)
        /*0644*/ 	.word	0x00000000


	//----- nvinfo : EIATTR_REGCOUNT
	.align		4
.L_295:
        /*0648*/ 	.byte	0x04, 0x2f
        /*064a*/ 	.short	(.L_297 - .L_296)
	.align		4
.L_296:
        /*064c*/ 	.word	index@(_Z23gemm_half_q_half_kernelILi4ELi38ELb1ELb1ELi32EEvPK6__halfPKjS4_S2_PS0_iiiiPKtS7_iiiiiibS2_i)
        /*0650*/ 	.word	0x0000006c


	//----- nvinfo : EIATTR_FRAME_SIZE
	.align		4
.L_297:
        /*0654*/ 	.byte	0x04, 0x11
        /*0656*/ 	.short	(.L_299 - .L_298)
	.align		4
.L_298:
        /*0658*/ 	.word	index@(_Z23gemm_half_q_half_kernelILi4ELi38ELb1ELb1ELi32EEvPK6__halfPKjS4_S2_PS0_iiiiPKtS7_iiiiiibS2_i)
        /*065c*/ 	.word	0x00000000


	//----- nvinfo : EIATTR_REGCOUNT
	.align		4
.L_299:
        /*0660*/ 	.byte	0x04, 0x2f
        /*0662*/ 	.short	(.L_301 - .L_300)
	.align		4
.L_300:
        /*0664*/ 	.word	index@(_Z23gemm_half_q_half_kernelILi4ELi20ELb1ELb1ELi32EEvPK6__halfPKjS4_S2_PS0_iiiiPKtS7_iiiiiibS2_i)
        /*0668*/ 	.word	0x00000073


	//----- nvinfo : EIATTR_FRAME_SIZE
	.align		4
.L_301:
        /*066c*/ 	.byte	0x04, 0x11
        /*066e*/ 	.short	(.L_303 - .L_302)
	.align		4
.L_302:
        /*0670*/ 	.word	index@(_Z23gemm_half_q_half_kernelILi4ELi20ELb1ELb1ELi32EEvPK6__halfPKjS4_S2_PS0_iiiiPKtS7_iiiiiibS2_i)
        /*0674*/ 	.word	0x00000000


	//----- nvinfo : EIATTR_REGCOUNT
	.align		4
.L_303:
        /*0678*/ 	.byte	0x04, 0x2f
        /*067a*/ 	.short	(.L_305 - .L_304)
	.align		4
.L_304:
        /*067c*/ 	.word	index@(_Z23gemm_half_q_half_kernelILi4ELi140ELb1ELb1ELi32EEvPK6__halfPKjS4_S2_PS0_iiiiPKtS7_iiiiiibS2_i)
        /*0680*/ 	.word	0x0000006a


	//----- nvinfo : EIATTR_FRAME_SIZE
	.align		4
.L_305:
        /*0684*/ 	.byte	0x04, 0x11
        /*0686*/ 	.short	(.L_307 - .L_306)
	.align		4
.L_306:
        /*0688*/ 	.word	index@(_Z23gemm_half_q_half_kernelILi4ELi140ELb1ELb1ELi32EEvPK6__halfPKjS4_S2_PS0_iiiiPKtS7_iiiiiibS2_i)
        /*068c*/ 	.word	0x00000000


	//----- nvinfo : EIATTR_REGCOUNT
	.align		4
.L_307:
        /*0690*/ 	.byte	0x04, 0x2f
        /*0692*/ 	.short	(.L_309 - .L_308)
	.align		4
.L_308:
        /*0694*/ 	.word	index@(_Z23gemm_half_q_half_kernelILi4ELi152ELb1ELb1ELi32EEvPK6__halfPKjS4_S2_PS0_iiiiPKtS7_iiiiiibS2_i)
        /*0698*/ 	.word	0x00000073


	//----- nvinfo : EIATTR_FRAME_SIZE
	.align		4
.L_309:
        /*069c*/ 	.byte	0x04, 0x11
        /*069e*/ 	.short	(.L_311 - .L_310)
	.align		4
.L_310:
        /*06a0*/ 	.word	index@(_Z23gemm_half_q_half_kernelILi4ELi152ELb1ELb1ELi32EEvPK6__halfPKjS4_S2_PS0_iiiiPKtS7_iiiiiibS2_i)
        /*06a4*/ 	.word	0x00000000


	//----- nvinfo : EIATTR_REGCOUNT
	.align		4
.L_311:
        /*06a8*/ 	.byte	0x04, 0x2f
        /*06aa*/ 	.short	(.L_313 - .L_312)
	.align		4
.L_312:
        /*06ac*/ 	.word	index@(_Z23gemm_half_q_half_kernelILi4ELi176ELb1ELb1ELi32EEvPK6__halfPKjS4_S2_PS0_iiiiPKtS7_iiiiiibS2_i)
        /*06b0*/ 	.word	0x0000006f


	//----- nvinfo : EIATTR_FRAME_SIZE
	.align		4
.L_313:
        /*06b4*/ 	.byte	0x04, 0x11
        /*06b6*/ 	.short	(.L_315 - .L_314)
	.align		4
.L_314:
        /*06b8*/ 	.word	index@(_Z23gemm_half_q_half_kernelILi4ELi176ELb1ELb1ELi32EEvPK6__halfPKjS4_S2_PS0_iiiiPKtS7_iiiiiibS2_i)
        /*06bc*/ 	.word	0x00000000


	//----- nvinfo : EIATTR_REGCOUNT
	.align		4
.L_315:
        /*06c0*/ 	.byte	0x04, 0x2f
        /*06c2*/ 	.short	(.L_317 - .L_316)
	.align		4
.L_316:
        /*06c4*/ 	.word	index@(_Z23gemm_half_q_half_kernelILi4ELi172ELb1ELb1ELi32EEvPK6__halfPKjS4_S2_PS0_iiiiPKtS7_iiiiiibS2_i)
        /*06c8*/ 	.word	0x0000006a


	//----- nvinfo : EIATTR_FRAME_SIZE
	.align		4
.L_317:
        /*06cc*/ 	.byte	0x04, 0x11
        /*06ce*/ 	.short	(.L_319 - .L_318)
	.align		4
.L_318:
        /*06d0*/ 	.word	index@(_Z23gemm_half_q_half_kernelILi4ELi172ELb1ELb1ELi32EEvPK6__halfPKjS4_S2_PS0_iiiiPKtS7_iiiiiibS2_i)
        /*06d4*/ 	.word	0x00000000


	//----- nvinfo : EIATTR_REGCOUNT
	.align		4
.L_319:
        /*06d8*/ 	.byte	0x04, 0x2f
        /*06da*/ 	.short	(.L_321 - .L_320)
	.align		4
.L_320:
        /*06dc*/ 	.word	index@(_Z23gemm_half_q_half_kernelILi4ELi10ELb1ELb1ELi32EEvPK6__halfPKjS4_S2_PS0_iiiiPKtS7_iiiiiibS2_i)
        /*06e0*/ 	.word	0x00000045


	//----- nvinfo : EIATTR_FRAME_SIZE
	.align		4
.L_321:
        /*06e4*/ 	.byte	0x04, 0x11
        /*06e6*/ 	.short	(.L_323 - .L_322)
	.align		4
.L_322:
        /*06e8*/ 	.word	index@(_Z23gemm_half_q_half_kernelILi4ELi10ELb1ELb1ELi32EEvPK6__halfPKjS4_S2_PS0_iiiiPKtS7_iiiiiibS2_i)
        /*06ec*/ 	.word	0x00000000


	//----- nvinfo : EIATTR_REGCOUNT
	.align		4
.L_323:
        /*06f0*/ 	.byte	0x04, 0x2f
        /*06f2*/ 	.short	(.L_325 - .L_324)
	.align		4
.L_324:
        /*06f4*/ 	.word	index@(_Z23gemm_half_q_half_kernelILi4ELi40ELb1ELb1ELi32EEvPK6__halfPKjS4_S2_PS0_iiiiPKtS7_iiiiiibS2_i)
        /*06f8*/ 	.word	0x00000048


	//----- nvinfo : EIATTR_FRAME_SIZE
	.align		4
.L_325:
        /*06fc*/ 	.byte	0x04, 0x11
        /*06fe*/ 	.short	(.L_327 - .L_326)
	.align		4
.L_326:
        /*0700*/ 	.word	index@(_Z23gemm_half_q_half_kernelILi4ELi40ELb1ELb1ELi32EEvPK6__halfPKjS4_S2_PS0_iiiiPKtS7_iiiiiibS2_i)
        /*0704*/ 	.word	0x00000000


	//----- nvinfo : EIATTR_REGCOUNT
	.align		4
.L_327:
        /*0708*/ 	.byte	0x04, 0x2f
        /*070a*/ 	.short	(.L_329 - .L_328)
	.align		4
.L_328:
        /*070c*/ 	.word	index@(_Z23gemm_half_q_half_kernelILi4ELi160ELb1ELb1ELi32EEvPK6__halfPKjS4_S2_PS0_iiiiPKtS7_iiiiiibS2_i)
        /*0710*/ 	.word	0x0000004c


	//----- nvinfo : EIATTR_FRAME_SIZE
	.align		4
.L_329:
        /*0714*/ 	.byte	0x04, 0x11
        /*0716*/ 	.short	(.L_331 - .L_330)
	.align		4
.L_330:
        /*0718*/ 	.word	index@(_Z23gemm_half_q_half_kernelILi4ELi160ELb1ELb1ELi32EEvPK6__halfPKjS4_S2_PS0_iiiiPKtS7_iiiiiibS2_i)
        /*071c*/ 	.word	0x00000000


	//----- nvinfo : EIATTR_REGCOUNT
	.align		4
.L_331:
        /*0720*/ 	.byte	0x04, 0x2f
        /*0722*/ 	.short	(.L_333 - .L_332)
	.align		4
.L_332:
        /*0724*/ 	.word	index@(_Z23gemm_half_q_half_kernelILi4ELi190ELb1ELb1ELi32EEvPK6__halfPKjS4_S2_PS0_iiiiPKtS7_iiiiiibS2_i)
        /*0728*/ 	.word	0x00000071


	//----- nvinfo : EIATTR_FRAME_SIZE
	.align		4
.L_333:
        /*072c*/ 	.byte	0x04, 0x11
        /*072e*/ 	.short	(.L_335 - .L_334)
	.align		4
.L_334:
        /*0730*/ 	.word	index@(_Z23gemm_half_q_half_kernelILi4ELi190ELb1ELb1ELi32EEvPK6__halfPKjS4_S2_PS0_iiiiPKtS7_iiiiiibS2_i)
        /*0734*/ 	.word	0x00000000


	//----- nvinfo : EIATTR_REGCOUNT
	.align		4
.L_335:
        /*0738*/ 	.byte	0x04, 0x2f
        /*073a*/ 	.short	(.L_337 - .L_336)
	.align		4
.L_336:
        /*073c*/ 	.word	index@(_Z23gemm_half_q_half_kernelILi4ELi128ELb1ELb1ELi64EEvPK6__halfPKjS4_S2_PS0_iiiiPKtS7_iiiiiibS2_i)
        /*0740*/ 	.word	0x00000047


	//----- nvinfo : EIATTR_FRAME_SIZE
	.align		4
.L_337:
        /*0744*/ 	.byte	0x04, 0x11
        /*0746*/ 	.short	(.L_339 - .L_338)
	.align		4
.L_338:
        /*0748*/ 	.word	index@(_Z23gemm_half_q_half_kernelILi4ELi128ELb1ELb1ELi64EEvPK6__halfPKjS4_S2_PS0_iiiiPKtS7_iiiiiibS2_i)
        /*074c*/ 	.word	0x00000010


	//----- nvinfo : EIATTR_REGCOUNT
	.align		4
.L_339:
        /*0750*/ 	.byte	0x04, 0x2f
        /*0752*/ 	.short	(.L_341 - .L_340)
	.align		4
.L_340:
        /*0754*/ 	.word	index@(_Z23gemm_half_q_half_kernelILi4ELi38ELb1ELb1ELi64EEvPK6__halfPKjS4_S2_PS0_iiiiPKtS7_iiiiiibS2_i)
        /*0758*/ 	.word	0x00000068


	//----- nvinfo : EIATTR_FRAME_SIZE
	.align		4
.L_341:
        /*075c*/ 	.byte	0x04, 0x11
        /*075e*/ 	.short	(.L_343 - .L_342)
	.align		4
.L_342:
        /*0760*/ 	.word	index@(_Z23gemm_half_q_half_kernelILi4ELi38ELb1ELb1ELi64EEvPK6__halfPKjS4_S2_PS0_iiiiPKtS7_iiiiiibS2_i)
        /*0764*/ 	.word	0x00000010


	//----- nvinfo : EIATTR_REGCOUNT
	.align		4
.L_343:
        /*0768*/ 	.byte	0x04, 0x2f
        /*076a*/ 	.short	(.L_345 - .L_344)
	.align		4
.L_344:
        /*076c*/ 	.word	index@(_Z23gemm_half_q_half_kernelILi4ELi20ELb1ELb1ELi64EEvPK6__halfPKjS4_S2_PS0_iiiiPKtS7_iiiiiibS2_i)
        /*0770*/ 	.word	0x00000074


	//----- nvinfo : EIATTR_FRAME_SIZE
	.align		4
.L_345:
        /*0774*/ 	.byte	0x04, 0x11
        /*0776*/ 	.short	(.L_347 - .L_346)
	.align		4
.L_346:
        /*0778*/ 	.word	index@(_Z23gemm_half_q_half_kernelILi4ELi20ELb1ELb1ELi64EEvPK6__halfPKjS4_S2_PS0_iiiiPKtS7_iiiiiibS2_i)
        /*077c*/ 	.word	0x00000010


	//----- nvinfo : EIATTR_REGCOUNT
	.align		4
.L_347:
        /*0780*/ 	.byte	0x04, 0x2f
        /*0782*/ 	.short	(.L_349 - .L_348)
	.align		4
.L_348:
        /*0784*/ 	.word	index@(_Z23gemm_half_q_half_kernelILi4ELi140ELb1ELb1ELi64EEvPK6__halfPKjS4_S2_PS0_iiiiPKtS7_iiiiiibS2_i)
        /*0788*/ 	.word	0x00000066


	//----- nvinfo : EIATTR_FRAME_SIZE
	.align		4
.L_349:
        /*078c*/ 	.byte	0x04, 0x11
        /*078e*/ 	.short	(.L_351 - .L_350)
	.align		4
.L_350:
        /*0790*/ 	.word	index@(_Z23gemm_half_q_half_kernelILi4ELi140ELb1ELb1ELi64EEvPK6__halfPKjS4_S2_PS0_iiiiPKtS7_iiiiiibS2_i)
        /*0794*/ 	.word	0x00000010


	//----- nvinfo : EIATTR_REGCOUNT
	.align		4
.L_351:
        /*0798*/ 	.byte	0x04, 0x2f
        /*079a*/ 	.short	(.L_353 - .L_352)
	.align		4
.L_352:
        /*079c*/ 	.word	index@(_Z23gemm_half_q_half_kernelILi4ELi152ELb1ELb1ELi64EEvPK6__halfPKjS4_S2_PS0_iiiiPKtS7_iiiiiibS2_i)
        /*07a0*/ 	.word	0x00000074


	//----- nvinfo : EIATTR_FRAME_SIZE
	.align		4
.L_353:
        /*07a4*/ 	.byte	0x04, 0x11
        /*07a6*/ 	.short	(.L_355 - .L_354)
	.align		4
.L_354:
        /*07a8*/ 	.word	index@(_Z23gemm_half_q_half_kernelILi4ELi152ELb1ELb1ELi64EEvPK6__halfPKjS4_S2_PS0_iiiiPKtS7_iiiiiibS2_i)
        /*07ac*/ 	.word	0x00000010


	//----- nvinfo : EIATTR_REGCOUNT
	.align		4
.L_355:
        /*07b0*/ 	.byte	0x04, 0x2f
        /*07b2*/ 	.short	(.L_357 - .L_356)
	.align		4
.L_356:
        /*07b4*/ 	.word	index@(_Z23gemm_half_q_half_kernelILi4ELi176ELb1ELb1ELi64EEvPK6__halfPKjS4_S2_PS0_iiiiPKtS7_iiiiiibS2_i)
        /*07b8*/ 	.word	0x00000072


	//----- nvinfo : EIATTR_FRAME_SIZE
	.align		4
.L_357:
        /*07bc*/ 	.byte	0x04, 0x11
        /*07be*/ 	.short	(.L_359 - .L_358)
	.align		4
.L_358:
        /*07c0*/ 	.word	index@(_Z23gemm_half_q_half_kernelILi4ELi176ELb1ELb1ELi64EEvPK6__halfPKjS4_S2_PS0_iiiiPKtS7_iiiiiibS2_i)
        /*07c4*/ 	.word	0x00000010


	//----- nvinfo : EIATTR_REGCOUNT
	.align		4
.L_359:
        /*07c8*/ 	.byte	0x04, 0x2f
        /*07ca*/ 	.short	(.L_361 - .L_360)
	.align		4
.L_360:
        /*07cc*/ 	.word	index@(_Z23gemm_half_q_half_kernelILi4ELi172ELb1ELb1ELi64EEvPK6__halfPKjS4_S2_PS0_iiiiPKtS7_iiiiiibS2_i)
        /*07d0*/ 	.word	0x00000066


	//----- nvinfo : EIATTR_FRAME_SIZE
	.align		4
.L_361:
        /*07d4*/ 	.byte	0x04, 0x11
        /*07d6*/ 	.short	(.L_363 - .L_362)
	.align		4
.L_362:
        /*07d8*/ 	.word	index@(_Z23gemm_half_q_half_kernelILi4ELi172ELb1ELb1ELi64EEvPK6__halfPKjS4_S2_PS0_iiiiPKtS7_iiiiiibS2_i)
        /*07dc*/ 	.word	0x00000010


	//----- nvinfo : EIATTR_REGCOUNT
	.align		4
.L_363:
        /*07e0*/ 	.byte	0x04, 0x2f
        /*07e2*/ 	.short	(.L_365 - .L_364)
	.align		4
.L_364:
        /*07e4*/ 	.word	index@(_Z23gemm_half_q_half_kernelILi4ELi10ELb1ELb1ELi64EEvPK6__halfPKjS4_S2_PS0_iiiiPKtS7_iiiiiibS2_i)
        /*07e8*/ 	.word	0x00000045


	//----- nvinfo : EIATTR_FRAME_SIZE
	.align		4
.L_365:
        /*07ec*/ 	.byte	0x04, 0x11
        /*07ee*/ 	.short	(.L_367 - .L_366)
	.align		4
.L_366:
        /*07f0*/ 	.word	index@(_Z23gemm_half_q_half_kernelILi4ELi10ELb1ELb1ELi64EEvPK6__halfPKjS4_S2_PS0_iiiiPKtS7_iiiiiibS2_i)
        /*07f4*/ 	.word	0x00000010


	//----- nvinfo : EIATTR_REGCOUNT
	.align		4
.L_367:
        /*07f8*/ 	.byte	0x04, 0x2f
        /*07fa*/ 	.short	(.L_369 - .L_368)
	.align		4
.L_368:
        /*07fc*/ 	.word	index@(_Z23gemm_half_q_half_kernelILi4ELi40ELb1ELb1ELi64EEvPK6__halfPKjS4_S2_PS0_iiiiPKtS7_iiiiiibS2_i)
        /*0800*/ 	.word	0x00000048


	//----- nvinfo : EIATTR_FRAME_SIZE
	.align		4
.L_369:
        /*0804*/ 	.byte	0x04, 0x11
        /*0806*/ 	.short	(.L_371 - .L_370)
	.align		4
.L_370:
        /*0808*/ 	.word	index@(_Z23gemm_half_q_half_kernelILi4ELi40ELb1ELb1ELi64EEvPK6__halfPKjS4_S2_PS0_iiiiPKtS7_iiiiiibS2_i)
        /*080c*/ 	.word	0x00000010


	//----- nvinfo : EIATTR_REGCOUNT
	.align		4
.L_371:
        /*0810*/ 	.byte	0x04, 0x2f
        /*0812*/ 	.short	(.L_373 - .L_372)
	.align		4
.L_372:
        /*0814*/ 	.word	index@(_Z23gemm_half_q_half_kernelILi4ELi160ELb1ELb1ELi64EEvPK6__halfPKjS4_S2_PS0_iiiiPKtS7_iiiiiibS2_i)
        /*0818*/ 	.word	0x00000048


	//----- nvinfo : EIATTR_FRAME_SIZE
	.align		4
.L_373:
        /*081c*/ 	.byte	0x04, 0x11
        /*081e*/ 	.short	(.L_375 - .L_374)
	.align		4
.L_374:
        /*0820*/ 	.word	index@(_Z23gemm_half_q_half_kernelILi4ELi160ELb1ELb1ELi64EEvPK6__halfPKjS4_S2_PS0_iiiiPKtS7_iiiiiibS2_i)
        /*0824*/ 	.word	0x00000010


	//----- nvinfo : EIATTR_REGCOUNT
	.align		4
.L_375:
        /*0828*/ 	.byte	0x04, 0x2f
        /*082a*/ 	.short	(.L_377 - .L_376)
	.align		4
.L_376:
        /*082c*/ 	.word	index@(_Z23gemm_half_q_half_kernelILi4ELi190ELb1ELb1ELi64EEvPK6__halfPKjS4_S2_PS0_iiiiPKtS7_iiiiiibS2_i)
        /*0830*/ 	.word	0x00000074


	//----- nvinfo : EIATTR_FRAME_SIZE
	.align		4
.L_377:
        /*0834*/ 	.byte	0x04, 0x11
        /*0836*/ 	.short	(.L_379 - .L_378)
	.align		4
.L_378:
        /*0838*/ 	.word	index@(_Z23gemm_half_q_half_kernelILi4ELi190ELb1ELb1ELi64EEvPK6__halfPKjS4_S2_PS0_iiiiPKtS7_iiiiiibS2_i)
        /*083c*/ 	.word	0x00000010


	//----- nvinfo : EIATTR_MIN_STACK_SIZE
	.align		4
.L_379:
        /*0840*/ 	.byte	0x04, 0x12
        /*0842*/ 	.short	(.L_381 - .L_380)
	.align		4
.L_380:
        /*0844*/ 	.word	index@(_Z23gemm_half_q_half_kernelILi4ELi190ELb1ELb1ELi64EEvPK6__halfPKjS4_S2_PS0_iiiiPKtS7_iiiiiibS2_i)
        /*0848*/ 	.word	0x00000010


	//----- nvinfo : EIATTR_MIN_STACK_SIZE
	.align		4
.L_381:
        /*084c*/ 	.byte	0x04, 0x12
        /*084e*/ 	.short	(.L_383 - .L_382)
	.align		4
.L_382:
        /*0850*/ 	.word	index@(_Z23gemm_half_q_half_kernelILi4ELi160ELb1ELb1ELi64EEvPK6__halfPKjS4_S2_PS0_iiiiPKtS7_iiiiiibS2_i)
        /*0854*/ 	.word	0x00000010


	//----- nvinfo : EIATTR_MIN_STACK_SIZE
	.align		4
.L_383:
        /*0858*/ 	.byte	0x04, 0x12
        /*085a*/ 	.short	(.L_385 - .L_384)
	.align		4
.L_384:
        /*085c*/ 	.word	index@(_Z23gemm_half_q_half_kernelILi4ELi40ELb1ELb1ELi64EEvPK6__halfPKjS4_S2_PS0_iiiiPKtS7_iiiiiibS2_i)
        /*0860*/ 	.word	0x00000010


	//----- nvinfo : EIATTR_MIN_STACK_SIZE
	.align		4
.L_385:
        /*0864*/ 	.byte	0x04, 0x12
        /*0866*/ 	.short	(.L_387 - .L_386)
	.align		4
.L_386:
        /*0868*/ 	.word	index@(_Z23gemm_half_q_half_kernelILi4ELi10ELb1ELb1ELi64EEvPK6__halfPKjS4_S2_PS0_iiiiPKtS7_iiiiiibS2_i)
        /*086c*/ 	.word	0x00000010


	//----- nvinfo : EIATTR_MIN_STACK_SIZE
	.align		4
.L_387:
        /*0870*/ 	.byte	0x04, 0x12
        /*0872*/ 	.short	(.L_389 - .L_388)
	.align		4
.L_388:
        /*0874*/ 	.word	index@(_Z23gemm_half_q_half_kernelILi4ELi172ELb1ELb1ELi64EEvPK6__halfPKjS4_S2_PS0_iiiiPKtS7_iiiiiibS2_i)
        /*0878*/ 	.word	0x00000010


	//----- nvinfo : EIATTR_MIN_STACK_SIZE
	.align		4
.L_389:
        /*087c*/ 	.byte	0x04, 0x12
        /*087e*/ 	.short	(.L_391 - .L_390)
	.align		4
.L_390:
        /*0880*/ 	.word	index@(_Z23gemm_half_q_half_kernelILi4ELi176ELb1ELb1ELi64EEvPK6__halfPKjS4_S2_PS0_iiiiPKtS7_iiiiiibS2_i)
        /*0884*/ 	.word	0x00000010


	//----- nvinfo : EIATTR_MIN_STACK_SIZE
	.align		4
.L_391:
        /*0888*/ 	.byte	0x04, 0x12
        /*088a*/ 	.short	(.L_393 - .L_392)
	.align		4
.L_392:
        /*088c*/ 	.word	index@(_Z23gemm_half_q_half_kernelILi4ELi152ELb1ELb1ELi64EEvPK6__halfPKjS4_S2_PS0_iiiiPKtS7_iiiiiibS2_i)
        /*0890*/ 	.word	0x00000010


	//----- nvinfo : EIATTR_MIN_STACK_SIZE
	.align		4
.L_393:
        /*0894*/ 	.byte	0x04, 0x12
        /*0896*/ 	.short	(.L_395 - .L_394)
	.align		4
.L_394:
        /*0898*/ 	.word	index@(_Z23gemm_half_q_half_kernelILi4ELi140ELb1ELb1ELi64EEvPK6__halfPKjS4_S2_PS0_iiiiPKtS7_iiiiiibS2_i)
        /*089c*/ 	.word	0x00000010


	//----- nvinfo : EIATTR_MIN_STACK_SIZE
	.align		4
.L_395:
        /*08a0*/ 	.byte	0x04, 0x12
        /*08a2*/ 	.short	(.L_397 - .L_396)
	.align		4
.L_396:
        /*08a4*/ 	.word	index@(_Z23gemm_half_q_half_kernelILi4ELi20ELb1ELb1ELi64EEvPK6__halfPKjS4_S2_PS0_iiiiPKtS7_iiiiiibS2_i)
        /*08a8*/ 	.word	0x00000010


	//----- nvinfo : EIATTR_MIN_STACK_SIZE
	.align		4
.L_397:
        /*08ac*/ 	.byte	0x04, 0x12
        /*08ae*/ 	.short	(.L_399 - .L_398)
	.align		4
.L_398:
        /*08b0*/ 	.word	index@(_Z23gemm_half_q_half_kernelILi4ELi38ELb1ELb1ELi64EEvPK6__halfPKjS4_S2_PS0_iiiiPKtS7_iiiiiibS2_i)
        /*08b4*/ 	.word	0x00000010


	//----- nvinfo : EIATTR_MIN_STACK_SIZE
	.align		4
.L_399:
        /*08b8*/ 	.byte	0x04, 0x12
        /*08ba*/ 	.short	(.L_401 - .L_400)
	.align		4
.L_400:
        /*08bc*/ 	.word	index@(_Z23gemm_half_q_half_kernelILi4ELi128ELb1ELb1ELi64EEvPK6__halfPKjS4_S2_PS0_iiiiPKtS7_iiiiiibS2_i)
        /*08c0*/ 	.word	0x00000010


	//----- nvinfo : EIATTR_MIN_STACK_SIZE
	.align		4
.L_401:
        /*08c4*/ 	.byte	0x04, 0x12
        /*08c6*/ 	.short	(.L_403 - .L_402)
	.align		4
.L_402:
        /*08c8*/ 	.word	index@(_Z23gemm_half_q_half_kernelILi4ELi190ELb1ELb1ELi32EEvPK6__halfPKjS4_S2_PS0_iiiiPKtS7_iiiiiibS2_i)
        /*08cc*/ 	.word	0x00000000


	//----- nvinfo : EIATTR_MIN_STACK_SIZE
	.align		4
.L_403:
        /*08d0*/ 	.byte	0x04, 0x12
        /*08d2*/ 	.short	(.L_405 - .L_404)
	.align		4
.L_404:
        /*08d4*/ 	.word	index@(_Z23gemm_half_q_half_kernelILi4ELi160ELb1ELb1ELi32EEvPK6__halfPKjS4_S2_PS0_iiiiPKtS7_iiiiiibS2_i)
        /*08d8*/ 	.word	0x00000000


	//----- nvinfo : EIATTR_MIN_STACK_SIZE
	.align		4
.L_405:
        /*08dc*/ 	.byte	0x04, 0x12
        /*08de*/ 	.short	(.L_407 - .L_406)
	.align		4
.L_406:
        /*08e0*/ 	.word	index@(_Z23gemm_half_q_half_kernelILi4ELi40ELb1ELb1ELi32EEvPK6__halfPKjS4_S2_PS0_iiiiPKtS7_iiiiiibS2_i)
        /*08e4*/ 	.word	0x00000000


	//----- nvinfo : EIATTR_MIN_STACK_SIZE
	.align		4
.L_407:
        /*08e8*/ 	.byte	0x04, 0x12
        /*08ea*/ 	.short	(.L_409 - .L_408)
	.align		4
.L_408:
        /*08ec*/ 	.word	index@(_Z23gemm_half_q_half_kernelILi4ELi10ELb1ELb1ELi32EEvPK6__halfPKjS4_S2_PS0_iiiiPKtS7_iiiiiibS2_i)
        /*08f0*/ 	.word	0x00000000


	//----- nvinfo : EIATTR_MIN_STACK_SIZE
	.align		4
.L_409:
        /*08f4*/ 	.byte	0x04, 0x12
        /*08f6*/ 	.short	(.L_411 - .L_410)
	.align		4
.L_410:
        /*08f8*/ 	.word	index@(_Z23gemm_half_q_half_kernelILi4ELi172ELb1ELb1ELi32EEvPK6__halfPKjS4_S2_PS0_iiiiPKtS7_iiiiiibS2_i)
        /*08fc*/ 	.word	0x00000000


	//----- nvinfo : EIATTR_MIN_STACK_SIZE
	.align		4
.L_411:
        /*0900*/ 	.byte	0x04, 0x12
        /*0902*/ 	.short	(.L_413 - .L_412)
	.align		4
.L_412:
        /*0904*/ 	.word	index@(_Z23gemm_half_q_half_kernelILi4ELi176ELb1ELb1ELi32EEvPK6__halfPKjS4_S2_PS0_iiiiPKtS7_iiiiiibS2_i)
        /*0908*/ 	.word	0x00000000


	//----- nvinfo : EIATTR_MIN_STACK_SIZE
	.align		4
.L_413:
        /*090c*/ 	.byte	0x04, 0x12
        /*090e*/ 	.short	(.L_415 - .L_414)
	.align		4
.L_414:
        /*0910*/ 	.word	index@(_Z23gemm_half_q_half_kernelILi4ELi152ELb1ELb1ELi32EEvPK6__halfPKjS4_S2_PS0_iiiiPKtS7_iiiiiibS2_i)
        /*0914*/ 	.word	0x00000000


	//----- nvinfo : EIATTR_MIN_STACK_SIZE
	.align		4
.L_415:
        /*0918*/ 	.byte	0x04, 0x12
        /*091a*/ 	.short	(.L_417 - .L_416)
	.align		4
.L_416:
        /*091c*/ 	.word	index@(_Z23gemm_half_q_half_kernelILi4ELi140ELb1ELb1ELi32EEvPK6__halfPKjS4_S2_PS0_iiiiPKtS7_iiiiiibS2_i)
        /*0920*/ 	.word	0x00000000


	//----- nvinfo : EIATTR_MIN_STACK_SIZE
	.align		4
.L_417:
        /*0924*/ 	.byte	0x04, 0x12
        /*0926*/ 	.short	(.L_419 - .L_418)
	.align		4
.L_418:
        /*0928*/ 	.word	index@(_Z23gemm_half_q_half_kernelILi4ELi20ELb1ELb1ELi32EEvPK6__halfPKjS4_S2_PS0_iiiiPKtS7_iiiiiibS2_i)
        /*092c*/ 	.word	0x00000000


	//----- nvinfo : EIATTR_MIN_STACK_SIZE
	.align		4
.L_419:
        /*0930*/ 	.byte	0x04, 0x12
        /*0932*/ 	.short	(.L_421 - .L_420)
	.align		4
.L_420:
        /*0934*/ 	.word	index@(_Z23gemm_half_q_half_kernelILi4ELi38ELb1ELb1ELi32EEvPK6__halfPKjS4_S2_PS0_iiiiPKtS7_iiiiiibS2_i)
        /*0938*/ 	.word	0x00000000


	//----- nvinfo : EIATTR_MIN_STACK_SIZE
	.align		4
.L_421:
        /*093c*/ 	.byte	0x04, 0x12
        /*093e*/ 	.short	(.L_423 - .L_422)
	.align		4
.L_422:
        /*0940*/ 	.word	index@(_Z23gemm_half_q_half_kernelILi4ELi128ELb1ELb1ELi32EEvPK6__halfPKjS4_S2_PS0_iiiiPKtS7_iiiiiibS2_i)
        /*0944*/ 	.word	0x00000000


	//----- nvinfo : EIATTR_MIN_STACK_SIZE
	.align		4
.L_423:
        /*0948*/ 	.byte	0x04, 0x12
        /*094a*/ 	.short	(.L_425 - .L_424)
	.align		4
.L_424:
        /*094c*/ 	.word	index@(_Z23gemm_half_q_half_kernelILi3ELi190ELb1ELb1ELi64EEvPK6__halfPKjS4_S2_PS0_iiiiPKtS7_iiiiiibS2_i)
        /*0950*/ 	.word	0x00000010


	//----- nvinfo : EIATTR_MIN_STACK_SIZE
	.align		4
.L_425:
        /*0954*/ 	.byte	0x04, 0x12
        /*0956*/ 	.short	(.L_427 - .L_426)
	.align		4
.L_426:
        /*0958*/ 	.word	index@(_Z23gemm_half_q_half_kernelILi3ELi160ELb1ELb1ELi64EEvPK6__halfPKjS4_S2_PS0_iiiiPKtS7_iiiiiibS2_i)
        /*095c*/ 	.word	0x00000010


	//----- nvinfo : EIATTR_MIN_STACK_SIZE
	.align		4
.L_427:
        /*0960*/ 	.byte	0x04, 0x12
        /*0962*/ 	.short	(.L_429 - .L_428)
	.align		4
.L_428:
        /*0964*/ 	.word	index@(_Z23gemm_half_q_half_kernelILi3ELi40ELb1ELb1ELi64EEvPK6__halfPKjS4_S2_PS0_iiiiPKtS7_iiiiiibS2_i)
        /*0968*/ 	.word	0x00000010


	//----- nvinfo : EIATTR_MIN_STACK_SIZE
	.align		4
.L_429:
        /*096c*/ 	.byte	0x04, 0x12
        /*096e*/ 	.short	(.L_431 - .L_430)
	.align		4
.L_430:
        /*0970*/ 	.word	index@(_Z23gemm_half_q_half_kernelILi3ELi10ELb1ELb1ELi64EEvPK6__halfPKjS4_S2_PS0_iiiiPKtS7_iiiiiibS2_i)
        /*0974*/ 	.word	0x00000010


	//----- nvinfo : EIATTR_MIN_STACK_SIZE
	.align		4
.L_431:
        /*0978*/ 	.byte	0x04, 0x12
        /*097a*/ 	.short	(.L_433 - .L_432)
	.align		4
.L_432:
        /*097c*/ 	.word	index@(_Z23gemm_half_q_half_kernelILi3ELi172ELb1ELb1ELi64EEvPK6__halfPKjS4_S2_PS0_iiiiPKtS7_iiiiiibS2_i)
        /*0980*/ 	.word	0x00000010


	//----- nvinfo : EIATTR_MIN_STACK_SIZE
	.align		4
.L_433:
        /*0984*/ 	.byte	0x04, 0x12
        /*0986*/ 	.short	(.L_435 - .L_434)
	.align		4
.L_434:
        /*0988*/ 	.word	index@(_Z23gemm_half_q_half_kernelILi3ELi176ELb1ELb1ELi64EEvPK6__halfPKjS4_S2_PS0_iiiiPKtS7_iiiiiibS2_i)
        /*098c*/ 	.word	0x00000010


	//----- nvinfo : EIATTR_MIN_STACK_SIZE
	.align		4
.L_435:
        /*0990*/ 	.byte	0x04, 0x12
        /*0992*/ 	.short	(.L_437 - .L_436)
	.align		4
.L_436:
        /*0994*/ 	.word	index@(_Z23gemm_half_q_half_kernelILi3ELi152ELb1ELb1ELi64EEvPK6__halfPKjS4_S2_PS0_iiiiPKtS7_iiiiiibS2_i)
        /*0998*/ 	.word	0x00000010


	//----- nvinfo : EIATTR_MIN_STACK_SIZE
	.align		4
.L_437:
        /*099c*/ 	.byte	0x04, 0x12
        /*099e*/ 	.short	(.L_439 - .L_438)
	.align		4
.L_438:
        /*09a0*/ 	.word	index@(_Z23gemm_half_q_half_kernelILi3ELi140ELb1ELb1ELi64EEvPK6__halfPKjS4_S2_PS0_iiiiPKtS7_iiiiiibS2_i)
        /*09a4*/ 	.word	0x00000010


	//----- nvinfo : EIATTR_MIN_STACK_SIZE
	.align		4
.L_439:
        /*09a8*/ 	.byte	0x04, 0x12
        /*09aa*/ 	.short	(.L_441 - .L_440)
	.align		4
.L_440:
        /*09ac*/ 	.word	index@(_Z23gemm_half_q_half_kernelILi3ELi20ELb1ELb1ELi64EEvPK6__halfPKjS4_S2_PS0_iiiiPKtS7_iiiiiibS2_i)
        /*09b0*/ 	.word	0x00000010


	//----- nvinfo : EIATTR_MIN_STACK_SIZE
	.align		4
.L_441:
        /*09b4*/ 	.byte	0x04, 0x12
        /*09b6*/ 	.short	(.L_443 - .L_442)
	.align		4
.L_442:
        /*09b8*/ 	.word	index@(_Z23gemm_half_q_half_kernelILi3ELi38ELb1ELb1ELi64EEvPK6__halfPKjS4_S2_PS0_iiiiPKtS7_iiiiiibS2_i)
        /*09bc*/ 	.word	0x00000010


	//----- nvinfo : EIATTR_MIN_STACK_SIZE
	.align		4
.L_443:
        /*09c0*/ 	.byte	0x04, 0x12
        /*09c2*/ 	.short	(.L_445 - .L_444)
	.align		4
.L_444:
        /*09c4*/ 	.word	index@(_Z23gemm_half_q_half_kernelILi3ELi128ELb1ELb1ELi64EEvPK6__halfPKjS4_S2_PS0_iiiiPKtS7_iiiiiibS2_i)
        /*09c8*/ 	.word	0x00000010


	//----- nvinfo : EIATTR_MIN_STACK_SIZE
	.align		4
.L_445:
        /*09cc*/ 	.byte	0x04, 0x12
        /*09ce*/ 	.short	(.L_447 - .L_446)
	.align		4
.L_446:
        /*09d0*/ 	.word	index@(_Z23gemm_half_q_half_kernelILi3ELi190ELb1ELb1ELi32EEvPK6__halfPKjS4_S2_PS0_iiiiPKtS7_iiiiiibS2_i)
        /*09d4*/ 	.word	0x00000000


	//----- nvinfo : EIATTR_MIN_STACK_SIZE
	.align		4
.L_447:
        /*09d8*/ 	.byte	0x04, 0x12
        /*09da*/ 	.short	(.L_449 - .L_448)
	.align		4
.L_448:
        /*09dc*/ 	.word	index@(_Z23gemm_half_q_half_kernelILi3ELi160ELb1ELb1ELi32EEvPK6__halfPKjS4_S2_PS0_iiiiPKtS7_iiiiiibS2_i)
        /*09e0*/ 	.word	0x00000000


	//----- nvinfo : EIATTR_MIN_STACK_SIZE
	.align		4
.L_449:
        /*09e4*/ 	.byte	0x04, 0x12
        /*09e6*/ 	.short	(.L_451 - .L_450)
	.align		4
.L_450:
        /*09e8*/ 	.word	index@(_Z23gemm_half_q_half_kernelILi3ELi40ELb1ELb1ELi32EEvPK6__halfPKjS4_S2_PS0_iiiiPKtS7_iiiiiibS2_i)
        /*09ec*/ 	.word	0x00000000


	//----- nvinfo : EIATTR_MIN_STACK_SIZE
	.align		4
.L_451:
        /*09f0*/ 	.byte	0x04, 0x12
        /*09f2*/ 	.short	(.L_453 - .L_452)
	.align		4
.L_452:
        /*09f4*/ 	.word	index@(_Z23gemm_half_q_half_kernelILi3ELi10ELb1ELb1ELi32EEvPK6__halfPKjS4_S2_PS0_iiiiPKtS7_iiiiiibS2_i)
        /*09f8*/ 	.word	0x00000000


	//----- nvinfo : EIATTR_MIN_STACK_SIZE
	.align		4
.L_453:
        /*09fc*/ 	.byte	0x04, 0x12
        /*09fe*/ 	.short	(.L_455 - .L_454)
	.align		4
.L_454:
        /*0a00*/ 	.word	index@(_Z23gemm_half_q_half_kernelILi3ELi172ELb1ELb1ELi32EEvPK6__halfPKjS4_S2_PS0_iiiiPKtS7_iiiiiibS2_i)
        /*0a04*/ 	.word	0x00000000


	//----- nvinfo : EIATTR_MIN_STACK_SIZE
	.align		4
.L_455:
        /*0a08*/ 	.byte	0x04, 0x12
        /*0a0a*/ 	.short	(.L_457 - .L_456)
	.align		4
.L_456:
        /*0a0c*/ 	.word	index@(_Z23gemm_half_q_half_kernelILi3ELi176ELb1ELb1ELi32EEvPK6__halfPKjS4_S2_PS0_iiiiPKtS7_iiiiiibS2_i)
        /*0a10*/ 	.word	0x00000000


	//----- nvinfo : EIATTR_MIN_STACK_SIZE
	.align		4
.L_457:
        /*0a14*/ 	.byte	0x04, 0x12
        /*0a16*/ 	.short	(.L_459 - .L_458)
	.align		4
.L_458:
        /*0a18*/ 	.word	index@(_Z23gemm_half_q_half_kernelILi3ELi152ELb1ELb1ELi32EEvPK6__halfPKjS4_S2_PS0_iiiiPKtS7_iiiiiibS2_i)
        /*0a1c*/ 	.word	0x00000000


	//----- nvinfo : EIATTR_MIN_STACK_SIZE
	.align		4
.L_459:
        /*0a20*/ 	.byte	0x04, 0x12
        /*0a22*/ 	.short	(.L_461 - .L_460)
	.align		4
.L_460:
        /*0a24*/ 	.word	index@(_Z23gemm_half_q_half_kernelILi3ELi140ELb1ELb1ELi32EEvPK6__halfPKjS4_S2_PS0_iiiiPKtS7_iiiiiibS2_i)
        /*0a28*/ 	.word	0x00000000


	//----- nvinfo : EIATTR_MIN_STACK_SIZE
	.align		4
.L_461:
        /*0a2c*/ 	.byte	0x04, 0x12
        /*0a2e*/ 	.short	(.L_463 - .L_462)
	.align		4
.L_462:
        /*0a30*/ 	.word	index@(_Z23gemm_half_q_half_kernelILi3ELi20ELb1ELb1ELi32EEvPK6__halfPKjS4_S2_PS0_iiiiPKtS7_iiiiiibS2_i)
        /*0a34*/ 	.word	0x00000000


	//----- nvinfo : EIATTR_MIN_STACK_SIZE
	.align		4
.L_463:
        /*0a38*/ 	.byte	0x04, 0x12
        /*0a3a*/ 	.short	(.L_465 - .L_464)
	.align		4
.L_464:
        /*0a3c*/ 	.word	index@(_Z23gemm_half_q_half_kernelILi3ELi38ELb1ELb1ELi32EEvPK6__halfPKjS4_S2_PS0_iiiiPKtS7_iiiiiibS2_i)
        /*0a40*/ 	.word	0x00000000


	//----- nvinfo : EIATTR_MIN_STACK_SIZE
	.align		4
.L_465:
        /*0a44*/ 	.byte	0x04, 0x12
        /*0a46*/ 	.short	(.L_467 - .L_466)
	.align		4
.L_466:
        /*0a48*/ 	.word	index@(_Z23gemm_half_q_half_kernelILi3ELi128ELb1ELb1ELi32EEvPK6__halfPKjS4_S2_PS0_iiiiPKtS7_iiiiiibS2_i)
        /*0a4c*/ 	.word	0x00000000


	//----- nvinfo : EIATTR_MIN_STACK_SIZE
	.align		4
.L_467:
        /*0a50*/ 	.byte	0x04, 0x12
        /*0a52*/ 	.short	(.L_469 - .L_468)
	.align		4
.L_468:
        /*0a54*/ 	.word	index@(_Z23gemm_half_q_half_kernelILi2ELi190ELb1ELb1ELi64EEvPK6__halfPKjS4_S2_PS0_iiiiPKtS7_iiiiiibS2_i)
        /*0a58*/ 	.word	0x00000010


	//----- nvinfo : EIATTR_MIN_STACK_SIZE
	.align		4
.L_469:
        /*0a5c*/ 	.byte	0x04, 0x12
        /*0a5e*/ 	.short	(.L_471 - .L_470)
	.align		4
.L_470:
        /*0a60*/ 	.word	index@(_Z23gemm_half_q_half_kernelILi2ELi160ELb1ELb1ELi64EEvPK6__halfPKjS4_S2_PS0_iiiiPKtS7_iiiiiibS2_i)
        /*0a64*/ 	.word	0x00000010


	//----- nvinfo : EIATTR_MIN_STACK_SIZE
	.align		4
.L_471:
        /*0a68*/ 	.byte	0x04, 0x12
        /*0a6a*/ 	.short	(.L_473 - .L_472)
	.align		4
.L_472:
        /*0a6c*/ 	.word	index@(_Z23gemm_half_q_half_kernelILi2ELi40ELb1ELb1ELi64EEvPK6__halfPKjS4_S2_PS0_iiiiPKtS7_iiiiiibS2_i)
        /*0a70*/ 	.word	0x00000010


	//----- nvinfo : EIATTR_MIN_STACK_SIZE
	.align		4
.L_473:
        /*0a74*/ 	.byte	0x04, 0x12
        /*0a76*/ 	.short	(.L_475 - .L_474)
	.align		4
.L_474:
        /*0a78*/ 	.word	index@(_Z23gemm_half_q_half_kernelILi2ELi10ELb1ELb1ELi64EEvPK6__halfPKjS4_S2_PS0_iiiiPKtS7_iiiiiibS2_i)
        /*0a7c*/ 	.word	0x00000010


	//----- nvinfo : EIATTR_MIN_STACK_SIZE
	.align		4
.L_475:
        /*0a80*/ 	.byte	0x04, 0x12
        /*0a82*/ 	.short	(.L_477 - .L_476)
	.align		4
.L_476:
        /*0a84*/ 	.word	index@(_Z23gemm_half_q_half_kernelILi2ELi172ELb1ELb1ELi64EEvPK6__halfPKjS4_S2_PS0_iiiiPKtS7_iiiiiibS2_i)
        /*0a88*/ 	.word	0x00000010


	//----- nvinfo : EIATTR_MIN_STACK_SIZE
	.align		4
.L_477:
        /*0a8c*/ 	.byte	0x04, 0x12
        /*0a8e*/ 	.short	(.L_479 - .L_478)
	.align		4
.L_478:
        /*0a90*/ 	.word	index@(_Z23gemm_half_q_half_kernelILi2ELi176ELb1ELb1ELi64EEvPK6__halfPKjS4_S2_PS0_iiiiPKtS7_iiiiiibS2_i)
        /*0a94*/ 	.word	0x00000010


	//----- nvinfo : EIATTR_MIN_STACK_SIZE
	.align		4
.L_479:
        /*0a98*/ 	.byte	0x04, 0x12
        /*0a9a*/ 	.short	(.L_481 - .L_480)
	.align		4
.L_480:
        /*0a9c*/ 	.word	index@(_Z23gemm_half_q_half_kernelILi2ELi152ELb1ELb1ELi64EEvPK6__halfPKjS4_S2_PS0_iiiiPKtS7_iiiiiibS2_i)
        /*0aa0*/ 	.word	0x00000010


	//----- nvinfo : EIATTR_MIN_STACK_SIZE
	.align		4
.L_481:
        /*0aa4*/ 	.byte	0x04, 0x12
        /*0aa6*/ 	.short	(.L_483 - .L_482)
	.align		4
.L_482:
        /*0aa8*/ 	.word	index@(_Z23gemm_half_q_half_kernelILi2ELi140ELb1ELb1ELi64EEvPK6__halfPKjS4_S2_PS0_iiiiPKtS7_iiiiiibS2_i)
        /*0aac*/ 	.word	0x00000010


	//----- nvinfo : EIATTR_MIN_STACK_SIZE
	.align		4
.L_483:
        /*0ab0*/ 	.byte	0x04, 0x12
        /*0ab2*/ 	.short	(.L_485 - .L_484)
	.align		4
.L_484:
        /*0ab4*/ 	.word	index@(_Z23gemm_half_q_half_kernelILi2ELi20ELb1ELb1ELi64EEvPK6__halfPKjS4_S2_PS0_iiiiPKtS7_iiiiiibS2_i)
        /*0ab8*/ 	.word	0x00000010


	//----- nvinfo : EIATTR_MIN_STACK_SIZE
	.align		4
.L_485:
        /*0abc*/ 	.byte	0x04, 0x12
        /*0abe*/ 	.short	(.L_487 - .L_486)
	.align		4
.L_486:
        /*0ac0*/ 	.word	index@(_Z23gemm_half_q_half_kernelILi2ELi38ELb1ELb1ELi64EEvPK6__halfPKjS4_S2_PS0_iiiiPKtS7_iiiiiibS2_i)
        /*0ac4*/ 	.word	0x00000010


	//----- nvinfo : EIATTR_MIN_STACK_SIZE
	.align		4
.L_487:
        /*0ac8*/ 	.byte	0x04, 0x12
        /*0aca*/ 	.short	(.L_489 - .L_488)
	.align		4
.L_488:
        /*0acc*/ 	.word	index@(_Z23gemm_half_q_half_kernelILi2ELi128ELb1ELb1ELi64EEvPK6__halfPKjS4_S2_PS0_iiiiPKtS7_iiiiiibS2_i)
        /*0ad0*/ 	.word	0x00000010


	//----- nvinfo : EIATTR_MIN_STACK_SIZE
	.align		4
.L_489:
        /*0ad4*/ 	.byte	0x04, 0x12
        /*0ad6*/ 	.short	(.L_491 - .L_490)
	.align		4
.L_490:
        /*0ad8*/ 	.word	index@(_Z23gemm_half_q_half_kernelILi2ELi190ELb1ELb1ELi32EEvPK6__halfPKjS4_S2_PS0_iiiiPKtS7_iiiiiibS2_i)
        /*0adc*/ 	.word	0x00000000


	//----- nvinfo : EIATTR_MIN_STACK_SIZE
	.align		4
.L_491:
        /*0ae0*/ 	.byte	0x04, 0x12
        /*0ae2*/ 	.short	(.L_493 - .L_492)
	.align		4
.L_492:
        /*0ae4*/ 	.word	index@(_Z23gemm_half_q_half_kernelILi2ELi160ELb1ELb1ELi32EEvPK6__halfPKjS4_S2_PS0_iiiiPKtS7_iiiiiibS2_i)
        /*0ae8*/ 	.word	0x00000000


	//----- nvinfo : EIATTR_MIN_STACK_SIZE
	.align		4
.L_493:
        /*0aec*/ 	.byte	0x04, 0x12
        /*0aee*/ 	.short	(.L_495 - .L_494)
	.align		4
.L_494:
        /*0af0*/ 	.word	index@(_Z23gemm_half_q_half_kernelILi2ELi40ELb1ELb1ELi32EEvPK6__halfPKjS4_S2_PS0_iiiiPKtS7_iiiiiibS2_i)
        /*0af4*/ 	.word	0x00000000


	//----- nvinfo : EIATTR_MIN_STACK_SIZE
	.align		4
.L_495:
        /*0af8*/ 	.byte	0x04, 0x12
        /*0afa*/ 	.short	(.L_497 - .L_496)
	.align		4
.L_496:
        /*0afc*/ 	.word	index@(_Z23gemm_half_q_half_kernelILi2ELi10ELb1ELb1ELi32EEvPK6__halfPKjS4_S2_PS0_iiiiPKtS7_iiiiiibS2_i)
        /*0b00*/ 	.word	0x00000000


	//----- nvinfo : EIATTR_MIN_STACK_SIZE
	.align		4
.L_497:
        /*0b04*/ 	.byte	0x04, 0x12
        /*0b06*/ 	.short	(.L_499 - .L_498)
	.align		4
.L_498:
        /*0b08*/ 	.word	index@(_Z23gemm_half_q_half_kernelILi2ELi172ELb1ELb1ELi32EEvPK6__halfPKjS4_S2_PS0_iiiiPKtS7_iiiiiibS2_i)
        /*0b0c*/ 	.word	0x00000000


	//----- nvinfo : EIATTR_MIN_STACK_SIZE
	.align		4
.L_499:
        /*0b10*/ 	.byte	0x04, 0x12
        /*0b12*/ 	.short	(.L_501 - .L_500)
	.align		4
.L_500:
        /*0b14*/ 	.word	index@(_Z23gemm_half_q_half_kernelILi2ELi176ELb1ELb1ELi32EEvPK6__halfPKjS4_S2_PS0_iiiiPKtS7_iiiiiibS2_i)
        /*0b18*/ 	.word	0x00000000


	//----- nvinfo : EIATTR_MIN_STACK_SIZE
	.align		4
.L_501:
        /*0b1c*/ 	.byte	0x04, 0x12
        /*0b1e*/ 	.short	(.L_503 - .L_502)
	.align		4
.L_502:
        /*0b20*/ 	.word	index@(_Z23gemm_half_q_half_kernelILi2ELi152ELb1ELb1ELi32EEvPK6__halfPKjS4_S2_PS0_iiiiPKtS7_iiiiiibS2_i)
        /*0b24*/ 	.word	0x00000000


	//----- nvinfo : EIATTR_MIN_STACK_SIZE
	.align		4
.L_503:
        /*0b28*/ 	.byte	0x04, 0x12
        /*0b2a*/ 	.short	(.L_505 - .L_504)
	.align		4
.L_504:
        /*0b2c*/ 	.word	index@(_Z23gemm_half_q_half_kernelILi2ELi140ELb1ELb1ELi32EEvPK6__halfPKjS4_S2_PS0_iiiiPKtS7_iiiiiibS2_i)
        /*0b30*/ 	.word	0x00000000


	//----- nvinfo : EIATTR_MIN_STACK_SIZE
	.align		4
.L_505:
        /*0b34*/ 	.byte	0x04, 0x12
        /*0b36*/ 	.short	(.L_507 - .L_506)
	.align		4
.L_506:
        /*0b38*/ 	.word	index@(_Z23gemm_half_q_half_kernelILi2ELi20ELb1ELb1ELi32EEvPK6__halfPKjS4_S2_PS0_iiiiPKtS7_iiiiiibS2_i)
        /*0b3c*/ 	.word	0x00000000


	//----- nvinfo : EIATTR_MIN_STACK_SIZE
	.align		4
.L_507:
        /*0b40*/ 	.byte	0x04, 0x12
        /*0b42*/ 	.short	(.L_509 - .L_508)
	.align		4
.L_508:
        /*0b44*/ 	.word	index@(_Z23gemm_half_q_half_kernelILi2ELi38ELb1ELb1ELi32EEvPK6__halfPKjS4_S2_PS0_iiiiPKtS7_iiiiiibS2_i)
        /*0b48*/ 	.word	0x00000000


	//----- nvinfo : EIATTR_MIN_STACK_SIZE
	.align		4
.L_509:
        /*0b4c*/ 	.byte	0x04, 0x12
        /*0b4e*/ 	.short	(.L_511 - .L_510)
	.align		4
.L_510:
        /*0b50*/ 	.word	index@(_Z23gemm_half_q_half_kernelILi2ELi128ELb1ELb1ELi32EEvPK6__halfPKjS4_S2_PS0_iiiiPKtS7_iiiiiibS2_i)
        /*0b54*/ 	.word	0x00000000


	//----- nvinfo : EIATTR_MIN_STACK_SIZE
	.align		4
.L_511:
        /*0b58*/ 	.byte	0x04, 0x12
        /*0b5a*/ 	.short	(.L_513 - .L_512)
	.align		4
.L_512:
        /*0b5c*/ 	.word	index@(_Z23gemm_half_q_half_kernelILi1ELi190ELb1ELb1ELi64EEvPK6__halfPKjS4_S2_PS0_iiiiPKtS7_iiiiiibS2_i)
        /*0b60*/ 	.word	0x00000010


	//----- nvinfo : EIATTR_MIN_STACK_SIZE
	.align		4
.L_513:
        /*0b64*/ 	.byte	0x04, 0x12
        /*0b66*/ 	.short	(.L_515 - .L_514)
	.align		4
.L_514:
        /*0b68*/ 	.word	index@(_Z23gemm_half_q_half_kernelILi1ELi160ELb1ELb1ELi64EEvPK6__halfPKjS4_S2_PS0_iiiiPKtS7_iiiiiibS2_i)
        /*0b6c*/ 	.word	0x00000010


	//----- nvinfo : EIATTR_MIN_STACK_SIZE
	.align		4
.L_515:
        /*0b70*/ 	.byte	0x04, 0x12
        /*0b72*/ 	.short	(.L_517 - .L_516)
	.align		4
.L_516:
        /*0b74*/ 	.word	index@(_Z23gemm_half_q_half_kernelILi1ELi40ELb1ELb1ELi64EEvPK6__halfPKjS4_S2_PS0_iiiiPKtS7_iiiiiibS2_i)
        /*0b78*/ 	.word	0x00000010


	//----- nvinfo : EIATTR_MIN_STACK_SIZE
	.align		4
.L_517:
        /*0b7c*/ 	.byte	0x04, 0x12
        /*0b7e*/ 	.short	(.L_519 - .L_518)
	.align		4
.L_518:
        /*0b80*/ 	.word	index@(_Z23gemm_half_q_half_kernelILi1ELi10ELb1ELb1ELi64EEvPK6__halfPKjS4_S2_PS0_iiiiPKtS7_iiiiiibS2_i)
        /*0b84*/ 	.word	0x00000010


	//----- nvinfo : EIATTR_MIN_STACK_SIZE
	.align		4
.L_519:
        /*0b88*/ 	.byte	0x04, 0x12
        /*0b8a*/ 	.short	(.L_521 - .L_520)
	.align		4
.L_520:
        /*0b8c*/ 	.word	index@(_Z23gemm_half_q_half_kernelILi1ELi172ELb1ELb1ELi64EEvPK6__halfPKjS4_S2_PS0_iiiiPKtS7_iiiiiibS2_i)
        /*0b90*/ 	.word	0x00000010


	//----- nvinfo : EIATTR_MIN_STACK_SIZE
	.align		4
.L_521:
        /*0b94*/ 	.byte	0x04, 0x12
        /*0b96*/ 	.short	(.L_523 - .L_522)
	.align		4
.L_522:
        /*0b98*/ 	.word	index@(_Z23gemm_half_q_half_kernelILi1ELi176ELb1ELb1ELi64EEvPK6__halfPKjS4_S2_PS0_iiiiPKtS7_iiiiiibS2_i)
        /*0b9c*/ 	.word	0x00000010


	//----- nvinfo : EIATTR_MIN_STACK_SIZE
	.align		4
.L_523:
        /*0ba0*/ 	.byte	0x04, 0x12
        /*0ba2*/ 	.short	(.L_525 - .L_524)
	.align		4
.L_524:
        /*0ba4*/ 	.word	index@(_Z23gemm_half_q_half_kernelILi1ELi152ELb1ELb1ELi64EEvPK6__halfPKjS4_S2_PS0_iiiiPKtS7_iiiiiibS2_i)
        /*0ba8*/ 	.word	0x00000010


	//----- nvinfo : EIATTR_MIN_STACK_SIZE
	.align		4
.L_525:
        /*0bac*/ 	.byte	0x04, 0x12
        /*0bae*/ 	.short	(.L_527 - .L_526)
	.align		4
.L_526:
        /*0bb0*/ 	.word	index@(_Z23gemm_half_q_half_kernelILi1ELi140ELb1ELb1ELi64EEvPK6__halfPKjS4_S2_PS0_iiiiPKtS7_iiiiiibS2_i)
        /*0bb4*/ 	.word	0x00000010


	//----- nvinfo : EIATTR_MIN_STACK_SIZE
	.align		4
.L_527:
        /*0bb8*/ 	.byte	0x04, 0x12
        /*0bba*/ 	.short	(.L_529 - .L_528)
	.align		4
.L_528:
        /*0bbc*/ 	.word	index@(_Z23gemm_half_q_half_kernelILi1ELi20ELb1ELb1ELi64EEvPK6__halfPKjS4_S2_PS0_iiiiPKtS7_iiiiiibS2_i)
        /*0bc0*/ 	.word	0x00000010


	//----- nvinfo : EIATTR_MIN_STACK_SIZE
	.align		4
.L_529:
        /*0bc4*/ 	.byte	0x04, 0x12
        /*0bc6*/ 	.short	(.L_531 - .L_530)
	.align		4
.L_530:
        /*0bc8*/ 	.word	index@(_Z23gemm_half_q_half_kernelILi1ELi38ELb1ELb1ELi64EEvPK6__halfPKjS4_S2_PS0_iiiiPKtS7_iiiiiibS2_i)
        /*0bcc*/ 	.word	0x00000010


	//----- nvinfo : EIATTR_MIN_STACK_SIZE
	.align		4
.L_531:
        /*0bd0*/ 	.byte	0x04, 0x12
        /*0bd2*/ 	.short	(.L_533 - .L_532)
	.align		4
.L_532:
        /*0bd4*/ 	.word	index@(_Z23gemm_half_q_half_kernelILi1ELi128ELb1ELb1ELi64EEvPK6__halfPKjS4_S2_PS0_iiiiPKtS7_iiiiiibS2_i)
        /*0bd8*/ 	.word	0x00000010


	//----- nvinfo : EIATTR_MIN_STACK_SIZE
	.align		4
.L_533:
        /*0bdc*/ 	.byte	0x04, 0x12
        /*0bde*/ 	.short	(.L_535 - .L_534)
	.align		4
.L_534:
        /*0be0*/ 	.word	index@(_Z23gemm_half_q_half_kernelILi1ELi190ELb1ELb1ELi32EEvPK6__halfPKjS4_S2_PS0_iiiiPKtS7_iiiiiibS2_i)
        /*0be4*/ 	.word	0x00000000


	//----- nvinfo : EIATTR_MIN_STACK_SIZE
	.align		4
.L_535:
        /*0be8*/ 	.byte	0x04, 0x12
        /*0bea*/ 	.short	(.L_537 - .L_536)
	.align		4
.L_536:
        /*0bec*/ 	.word	index@(_Z23gemm_half_q_half_kernelILi1ELi160ELb1ELb1ELi32EEvPK6__halfPKjS4_S2_PS0_iiiiPKtS7_iiiiiibS2_i)
        /*0bf0*/ 	.word	0x00000000


	//----- nvinfo : EIATTR_MIN_STACK_SIZE
	.align		4
.L_537:
        /*0bf4*/ 	.byte	0x04, 0x12
        /*0bf6*/ 	.short	(.L_539 - .L_538)
	.align		4
.L_538:
        /*0bf8*/ 	.word	index@(_Z23gemm_half_q_half_kernelILi1ELi40ELb1ELb1ELi32EEvPK6__halfPKjS4_S2_PS0_iiiiPKtS7_iiiiiibS2_i)
        /*0bfc*/ 	.word	0x00000000


	//----- nvinfo : EIATTR_MIN_STACK_SIZE
	.align		4
.L_539:
        /*0c00*/ 	.byte	0x04, 0x12
        /*0c02*/ 	.short	(.L_541 - .L_540)
	.align		4
.L_540:
        /*0c04*/ 	.word	index@(_Z23gemm_half_q_half_kernelILi1ELi10ELb1ELb1ELi32EEvPK6__halfPKjS4_S2_PS0_iiiiPKtS7_iiiiiibS2_i)
        /*0c08*/ 	.word	0x00000000


	//----- nvinfo : EIATTR_MIN_STACK_SIZE
	.align		4
.L_541:
        /*0c0c*/ 	.byte	0x04, 0x12
        /*0c0e*/ 	.short	(.L_543 - .L_542)
	.align		4
.L_542:
        /*0c10*/ 	.word	index@(_Z23gemm_half_q_half_kernelILi1ELi172ELb1ELb1ELi32EEvPK6__halfPKjS4_S2_PS0_iiiiPKtS7_iiiiiibS2_i)
        /*0c14*/ 	.word	0x00000000


	//----- nvinfo : EIATTR_MIN_STACK_SIZE
	.align		4
.L_543:
        /*0c18*/ 	.byte	0x04, 0x12
        /*0c1a*/ 	.short	(.L_545 - .L_544)
	.align		4
.L_544:
        /*0c1c*/ 	.word	index@(_Z23gemm_half_q_half_kernelILi1ELi176ELb1ELb1ELi32EEvPK6__halfPKjS4_S2_PS0_iiiiPKtS7_iiiiiibS2_i)
        /*0c20*/ 	.word	0x00000000


	//----- nvinfo : EIATTR_MIN_STACK_SIZE
	.align		4
.L_545:
        /*0c24*/ 	.byte	0x04, 0x12
        /*0c26*/ 	.short	(.L_547 - .L_546)
	.align		4
.L_546:
        /*0c28*/ 	.word	index@(_Z23gemm_half_q_half_kernelILi1ELi152ELb1ELb1ELi32EEvPK6__halfPKjS4_S2_PS0_iiiiPKtS7_iiiiiibS2_i)
        /*0c2c*/ 	.word	0x00000000


	//----- nvinfo : EIATTR_MIN_STACK_SIZE
	.align		4
.L_547:
        /*0c30*/ 	.byte	0x04, 0x12
        /*0c32*/ 	.short	(.L_549 - .L_548)
	.align		4
.L_548:
        /*0c34*/ 	.word	index@(_Z23gemm_half_q_half_kernelILi1ELi140ELb1ELb1ELi32EEvPK6__halfPKjS4_S2_PS0_iiiiPKtS7_iiiiiibS2_i)
        /*0c38*/ 	.word	0x00000000


	//----- nvinfo : EIATTR_MIN_STACK_SIZE
	.align		4
.L_549:
        /*0c3c*/ 	.byte	0x04, 0x12
        /*0c3e*/ 	.short	(.L_551 - .L_550)
	.align		4
.L_550:
        /*0c40*/ 	.word	index@(_Z23gemm_half_q_half_kernelILi1ELi20ELb1ELb1ELi32EEvPK6__halfPKjS4_S2_PS0_iiiiPKtS7_iiiiiibS2_i)
        /*0c44*/ 	.word	0x00000000


	//----- nvinfo : EIATTR_MIN_STACK_SIZE
	.align		4
.L_551:
        /*0c48*/ 	.byte	0x04, 0x12
        /*0c4a*/ 	.short	(.L_553 - .L_552)
	.align		4
.L_552:
        /*0c4c*/ 	.word	index@(_Z23gemm_half_q_half_kernelILi1ELi38ELb1ELb1ELi32EEvPK6__halfPKjS4_S2_PS0_iiiiPKtS7_iiiiiibS2_i)
        /*0c50*/ 	.word	0x00000000


	//----- nvinfo : EIATTR_MIN_STACK_SIZE
	.align		4
.L_553:
        /*0c54*/ 	.byte	0x04, 0x12
        /*0c56*/ 	.short	(.L_555 - .L_554)
	.align		4
.L_554:
        /*0c58*/ 	.word	index@(_Z23gemm_half_q_half_kernelILi1ELi128ELb1ELb1ELi32EEvPK6__halfPKjS4_S2_PS0_iiiiPKtS7_iiiiiibS2_i)
        /*0c5c*/ 	.word	0x00000000
.L_555:


//--------------------- .nv.info._Z23gemm_half_q_half_kernelILi4ELi190ELb1ELb1ELi64EEvPK6__halfPKjS4_S2_PS0_iiiiPKtS7_iiiiiibS2_i --------------------------
	.section	.nv.info._Z23gemm_half_q_half_kernelILi4ELi190ELb1ELb1ELi64EEvPK6__halfPKjS4_S2_PS0_iiiiPKtS7_iiiiiibS2_i,"",@"SHT_CUDA_INFO"
	.sectionflags	@""
	.align	4


	//----- nvinfo : EIATTR_CUDA_API_VERSION
	.align		4
        /*0000*/ 	.byte	0x04, 0x37
        /*0002*/ 	.short	(.L_557 - .L_556)
.L_556:
        /*0004*/ 	.word	0x00000082


	//----- nvinfo : EIATTR_SW2861232_WAR
	.align		4
.L_557:
        /*0008*/ 	.byte	0x01, 0x35
	.zero		2


	//----- nvinfo : EIATTR_PARAM_CBANK
	.align		4
        /*000c*/ 	.byte	0x04, 0x0a
        /*000e*/ 	.short	(.L_559 - .L_558)
	.align		4
.L_558:
        /*0010*/ 	.word	index@(.nv.constant0._Z23gemm_half_q_half_kernelILi4ELi190ELb1ELb1ELi64EEvPK6__halfPKjS4_S2_PS0_iiiiPKtS7_iiiiiibS2_i)
        /*0014*/ 	.short	0x0160
        /*0016*/ 	.short	0x0074


	//----- nvinfo : EIATTR_CBANK_PARAM_SIZE
	.align		4
.L_559:
        /*0018*/ 	.byte	0x03, 0x19
        /*001a*/ 	.short	0x0074


	//----- nvinfo : EIATTR_KPARAM_INFO
	.align		4
        /*001c*/ 	.byte	0x04, 0x17
        /*001e*/ 	.short	(.L_561 - .L_560)
.L_560:
        /*0020*/ 	.word	0x00000000
        /*0024*/ 	.short	0x0013
        /*0026*/ 	.short	0x0070
        /*0028*/ 	.byte	0x00, 0xf0, 0x11, 0x00


	//----- nvinfo : EIATTR_KPARAM_INFO
	.align		4
.L_561:
        /*002c*/ 	.byte	0x04, 0x17
        /*002e*/ 	.short	(.L_563 - .L_562)
.L_562:
        /*0030*/ 	.word	0x00000000
        /*0034*/ 	.short	0x0012
        /*0036*/ 	.short	0x0068
        /*0038*/ 	.byte	0x00, 0xf0, 0x21, 0x00


	//----- nvinfo : EIATTR_KPARAM_INFO
	.align		4
.L_563:
        /*003c*/ 	.byte	0x04, 0x17
        /*003e*/ 	.short	(.L_565 - .L_564)
.L_564:
        /*0040*/ 	.word	0x00000000
        /*0044*/ 	.short	0x0011
        /*0046*/ 	.short	0x0060
        /*0048*/ 	.byte	0x00, 0xf0, 0x05, 0x00


	//----- nvinfo : EIATTR_KPARAM_INFO
	.align		4
.L_565:
        /*004c*/ 	.byte	0x04, 0x17
        /*004e*/ 	.short	(.L_567 - .L_566)
.L_566:
        /*0050*/ 	.word	0x00000000
        /*0054*/ 	.short	0x0010
        /*0056*/ 	.short	0x005c
        /*0058*/ 	.byte	0x00, 0xf0, 0x11, 0x00


	//----- nvinfo : EIATTR_KPARAM_INFO
	.align		4
.L_567:
        /*005c*/ 	.byte	0x04, 0x17
        /*005e*/ 	.short	(.L_569 - .L_568)
.L_568:
        /*0060*/ 	.word	0x00000000
        /*0064*/ 	.short	0x000f
        /*0066*/ 	.short	0x0058
        /*0068*/ 	.byte	0x00, 0xf0, 0x11, 0x00


	//----- nvinfo : EIATTR_KPARAM_INFO
	.align		4
.L_569:
        /*006c*/ 	.byte	0x04, 0x17
        /*006e*/ 	.short	(.L_571 - .L_570)
.L_570:
        /*0070*/ 	.word	0x00000000
        /*0074*/ 	.short	0x000e
        /*0076*/ 	.short	0x0054
        /*0078*/ 	.byte	0x00, 0xf0, 0x11, 0x00


	//----- nvinfo : EIATTR_KPARAM_INFO
	.align		4
.L_571:
        /*007c*/ 	.byte	0x04, 0x17
        /*007e*/ 	.short	(.L_573 - .L_572)
.L_572:
        /*0080*/ 	.word	0x00000000
        /*0084*/ 	.short	0x000d
        /*0086*/ 	.short	0x0050
        /*0088*/ 	.byte	0x00, 0xf0, 0x11, 0x00


	//----- nvinfo : EIATTR_KPARAM_INFO
	.align		4
.L_573:
        /*008c*/ 	.byte	0x04, 0x17
        /*008e*/ 	.short	(.L_575 - .L_574)
.L_574:
        /*0090*/ 	.word	0x00000000
        /*0094*/ 	.short	0x000c
        /*0096*/ 	.short	0x004c
        /*0098*/ 	.byte	0x00, 0xf0, 0x11, 0x00


	//----- nvinfo : EIATTR_KPARAM_INFO
	.align		4
.L_575:
        /*009c*/ 	.byte	0x04, 0x17
        /*009e*/ 	.short	(.L_577 - .L_576)
.L_576:
        /*00a0*/ 	.word	0x00000000
        /*00a4*/ 	.short	0x000b
        /*00a6*/ 	.short	0x0048
        /*00a8*/ 	.byte	0x00, 0xf0, 0x11, 0x00


	//----- nvinfo : EIATTR_KPARAM_INFO
	.align		4
.L_577:
        /*00ac*/ 	.byte	0x04, 0x17
        /*00ae*/ 	.short	(.L_579 - .L_578)
.L_578:
        /*00b0*/ 	.word	0x00000000
        /*00b4*/ 	.short	0x000a
        /*00b6*/ 	.short	0x0040
        /*00b8*/ 	.byte	0x00, 0xf0, 0x21, 0x00


	//----- nvinfo : EIATTR_KPARAM_INFO
	.align		4
.L_579:
        /*00bc*/ 	.byte	0x04, 0x17
        /*00be*/ 	.short	(.L_581 - .L_580)
.L_580:
        /*00c0*/ 	.word	0x00000000
        /*00c4*/ 	.short	0x0009
        /*00c6*/ 	.short	0x0038
        /*00c8*/ 	.byte	0x00, 0xf0, 0x21, 0x00


	//----- nvinfo : EIATTR_KPARAM_INFO
	.align		4
.L_581:
        /*00cc*/ 	.byte	0x04, 0x17
        /*00ce*/ 	.short	(.L_583 - .L_582)
.L_582:
        /*00d0*/ 	.word	0x00000000
        /*00d4*/ 	.short	0x0008
        /*00d6*/ 	.short	0x0034
        /*00d8*/ 	.byte	0x00, 0xf0, 0x11, 0x00


	//----- nvinfo : EIATTR_KPARAM_INFO
	.align		4
.L_583:
        /*00dc*/ 	.byte	0x04, 0x17
        /*00de*/ 	.short	(.L_585 - .L_584)
.L_584:
        /*00e0*/ 	.word	0x00000000
        /*00e4*/ 	.short	0x0007
        /*00e6*/ 	.short	0x0030
        /*00e8*/ 	.byte	0x00, 0xf0, 0x11, 0x00


	//----- nvinfo : EIATTR_KPARAM_INFO
	.align		4
.L_585:
        /*00ec*/ 	.byte	0x04, 0x17
        /*00ee*/ 	.short	(.L_587 - .L_586)
.L_586:
        /*00f0*/ 	.word	0x00000000
        /*00f4*/ 	.short	0x0006
        /*00f6*/ 	.short	0x002c
        /*00f8*/ 	.byte	0x00, 0xf0, 0x11, 0x00


	//----- nvinfo : EIATTR_KPARAM_INFO
	.align		4
.L_587:
        /*00fc*/ 	.byte	0x04, 0x17
        /*00fe*/ 	.short	(.L_589 - .L_588)
.L_588:
        /*0100*/ 	.word	0x00000000
        /*0104*/ 	.short	0x0005
        /*0106*/ 	.short	0x0028
        /*0108*/ 	.byte	0x00, 0xf0, 0x11, 0x00


	//----- nvinfo : EIATTR_KPARAM_INFO
	.align		4
.L_589:
        /*010c*/ 	.byte	0x04, 0x17
        /*010e*/ 	.short	(.L_591 - .L_590)
.L_590:
        /*0110*/ 	.word	0x00000000
        /*0114*/ 	.short	0x0004
        /*0116*/ 	.short	0x0020
        /*0118*/ 	.byte	0x00, 0xf0, 0x21, 0x00


	//----- nvinfo : EIATTR_KPARAM_INFO
	.align		4
.L_591:
        /*011c*/ 	.byte	0x04, 0x17
        /*011e*/ 	.short	(.L_593 - .L_592)
.L_592:
        /*0120*/ 	.word	0x00000000
        /*0124*/ 	.short	0x0003
        /*0126*/ 	.short	0x0018
        /*0128*/ 	.byte	0x00, 0xf0, 0x21, 0x00


	//----- nvinfo : EIATTR_KPARAM_INFO
	.align		4
.L_593:
        /*012c*/ 	.byte	0x04, 0x17
        /*012e*/ 	.short	(.L_595 - .L_594)
.L_594:
        /*0130*/ 	.word	0x00000000
        /*0134*/ 	.short	0x0002
        /*0136*/ 	.short	0x0010
        /*0138*/ 	.byte	0x00, 0xf0, 0x21, 0x00


	//----- nvinfo : EIATTR_KPARAM_INFO
	.align		4
.L_595:
        /*013c*/ 	.byte	0x04, 0x17
        /*013e*/ 	.short	(.L_597 - .L_596)
.L_596:
        /*0140*/ 	.word	0x00000000
        /*0144*/ 	.short	0x0001
        /*0146*/ 	.short	0x0008
        /*0148*/ 	.byte	0x00, 0xf0, 0x21, 0x00


	//----- nvinfo : EIATTR_KPARAM_INFO
	.align		4
.L_597:
        /*014c*/ 	.byte	0x04, 0x17
        /*014e*/ 	.short	(.L_599 - .L_598)
.L_598:
        /*0150*/ 	.word	0x00000000
        /*0154*/ 	.short	0x0000
        /*0156*/ 	.short	0x0000
        /*0158*/ 	.byte	0x00, 0xf0, 0x21, 0x00


	//----- nvinfo : EIATTR_MAXREG_COUNT
	.align		4
.L_599:
        /*015c*/ 	.byte	0x03, 0x1b
        /*015e*/ 	.short	0x00ff


	//----- nvinfo : EIATTR_NUM_BARRIERS
	.align		4
        /*0160*/ 	.byte	0x02, 0x4c
        /*0162*/ 	.byte	0x01
	.zero		1


	//----- nvinfo : EIATTR_MERCURY_ISA_VERSION
	.align		4
        /*0164*/ 	.byte	0x03, 0x5f
        /*0166*/ 	.short	0x0000


	//----- nvinfo : EIATTR_EXIT_INSTR_OFFSETS
	.align		4
        /*0168*/ 	.byte	0x04, 0x1c
        /*016a*/ 	.short	(.L_601 - .L_600)


	//   ....[0]....
.L_600:
        /*016c*/ 	.word	0x00000340


	//   ....[1]....
        /*0170*/ 	.word	0x00000db0


	//   ....[2]....
        /*0174*/ 	.word	0x00018870


	//   ....[3]....
        /*0178*/ 	.word	0x00018b50


	//   ....[4]....
        /*017c*/ 	.word	0x00018db0


	//   ....[5]....
        /*0180*/ 	.word	0x00019010


	//   ....[6]....
        /*0184*/ 	.word	0x00019160


	//   ....[7]....
        /*0188*/ 	.word	0x00019200


	//   ....[8]....
        /*018c*/ 	.word	0x00019240


	//----- nvinfo : EIATTR_CTAIDZ_USED
	.align		4
.L_601:
        /*0190*/ 	.byte	0x01, 0x04
	.zero		2


	//----- nvinfo : EIATTR_CRS_STACK_SIZE
	.align		4
        /*0194*/ 	.byte	0x04, 0x1e
        /*0196*/ 	.short	(.L_603 - .L_602)
.L_602:
        /*0198*/ 	.word	0x00000000
.L_603:


//--------------------- .nv.info._Z23gemm_half_q_half_kernelILi4ELi160ELb1ELb1ELi64EEvPK6__halfPKjS4_S2_PS0_iiiiPKtS7_iiiiiibS2_i --------------------------
	.section	.nv.info._Z23gemm_half_q_half_kernelILi4ELi160ELb1ELb1ELi64EEvPK6__halfPKjS4_S2_PS0_iiiiPKtS7_iiiiiibS2_i,"",@"SHT_CUDA_INFO"
	.sectionflags	@""
	.align	4


	//----- nvinfo : EIATTR_CUDA_API_VERSION
	.align		4
        /*0000*/ 	.byte	0x04, 0x37
        /*0002*/ 	.short	(.L_605 - .L_604)
.L_604:
        /*0004*/ 	.word	0x00000082


	//----- nvinfo : EIATTR_SW2861232_WAR
	.align		4
.L_605:
        /*0008*/ 	.byte	0x01, 0x35
	.zero		2


	//----- nvinfo : EIATTR_PARAM_CBANK
	.align		4
        /*000c*/ 	.byte	0x04, 0x0a
        /*000e*/ 	.short	(.L_607 - .L_606)
	.align		4
.L_606:
        /*0010*/ 	.word	index@(.nv.constant0._Z23gemm_half_q_half_kernelILi4ELi160ELb1ELb1ELi64EEvPK6__halfPKjS4_S2_PS0_iiiiPKtS7_iiiiiibS2_i)
        /*0014*/ 	.short	0x0160
        /*0016*/ 	.short	0x0074


	//----- nvinfo : EIATTR_CBANK_PARAM_SIZE
	.align		4
.L_607:
        /*0018*/ 	.byte	0x03, 0x19
        /*001a*/ 	.short	0x0074


	//----- nvinfo : EIATTR_KPARAM_INFO
	.align		4
        /*001c*/ 	.byte	0x04, 0x17
        /*001e*/ 	.short	(.L_609 - .L_608)
.L_608:
        /*0020*/ 	.word	0x00000000
        /*0024*/ 	.short	0x0013
        /*0026*/ 	.short	0x0070
        /*0028*/ 	.byte	0x00, 0xf0, 0x11, 0x00


	//----- nvinfo : EIATTR_KPARAM_INFO
	.align		4
.L_609:
        /*002c*/ 	.byte	0x04, 0x17
        /*002e*/ 	.short	(.L_611 - .L_610)
.L_610:
        /*0030*/ 	.word	0x00000000
        /*0034*/ 	.short	0x0012
        /*0036*/ 	.short	0x0068
        /*0038*/ 	.byte	0x00, 0xf0, 0x21, 0x00


	//----- nvinfo : EIATTR_KPARAM_INFO
	.align		4
.L_611:
        /*003c*/ 	.byte	0x04, 0x17
        /*003e*/ 	.short	(.L_613 - .L_612)
.L_612:
        /*0040*/ 	.word	0x00000000
        /*0044*/ 	.short	0x0011
        /*0046*/ 	.short	0x0060
        /*0048*/ 	.byte	0x00, 0xf0, 0x05, 0x00


	//----- nvinfo : EIATTR_KPARAM_INFO
	.align		4
.L_613:
        /*004c*/ 	.byte	0x04, 0x17
        /*004e*/ 	.short	(.L_615 - .L_614)
.L_614:
        /*0050*/ 	.word	0x00000000
        /*0054*/ 	.short	0x0010
        /*0056*/ 	.short	0x005c
        /*0058*/ 	.byte	0x00, 0xf0, 0x11, 0x00


	//----- nvinfo : EIATTR_KPARAM_INFO
	.align		4
.L_615:
        /*005c*/ 	.byte	0x04, 0x17
        /*005e*/ 	.short	(.L_617 - .L_616)
.L_616:
        /*0060*/ 	.word	0x00000000
        /*0064*/ 	.short	0x000f
        /*0066*/ 	.short	0x0058
        /*0068*/ 	.byte	0x00, 0xf0, 0x11, 0x00


	//----- nvinfo : EIATTR_KPARAM_INFO
	.align		4
.L_617:
        /*006c*/ 	.byte	0x04, 0x17
        /*006e*/ 	.short	(.L_619 - .L_618)
.L_618:
        /*0070*/ 	.word	0x00000000
        /*0074*/ 	.short	0x000e
        /*0076*/ 	.short	0x0054
        /*0078*/ 	.byte	0x00, 0xf0, 0x11, 0x00


	//----- nvinfo : EIATTR_KPARAM_INFO
	.align		4
.L_619:
        /*007c*/ 	.byte	0x04, 0x17
        /*007e*/ 	.short	(.L_621 - .L_620)
.L_620:
        /*0080*/ 	.word	0x00000000
        /*0084*/ 	.short	0x000d
        /*0086*/ 	.short	0x0050
        /*0088*/ 	.byte	0x00, 0xf0, 0x11, 0x00


	//----- nvinfo : EIATTR_KPARAM_INFO
	.align		4
.L_621:
        /*008c*/ 	.byte	0x04, 0x17
        /*008e*/ 	.short	(.L_623 - .L_622)
.L_622:
        /*0090*/ 	.word	0x00000000
        /*0094*/ 	.short	0x000c
        /*0096*/ 	.short	0x004c
        /*0098*/ 	.byte	0x00, 0xf0, 0x11, 0x00


	//----- nvinfo : EIATTR_KPARAM_INFO
	.align		4
.L_623:
        /*009c*/ 	.byte	0x04, 0x17
        /*009e*/ 	.short	(.L_625 - .L_624)
.L_624:
        /*00a0*/ 	.word	0x00000000
        /*00a4*/ 	.short	0x000b
        /*00a6*/ 	.short	0x0048
        /*00a8*/ 	.byte	0x00, 0xf0, 0x11, 0x00


	//----- nvinfo : EIATTR_KPARAM_INFO
	.align		4
.L_625:
        /*00ac*/ 	.byte	0x04, 0x17
        /*00ae*/ 	.short	(.L_627 - .L_626)
.L_626:
        /*00b0*/ 	.word	0x00000000
        /*00b4*/ 	.short	0x000a
        /*00b6*/ 	.short	0x0040
        /*00b8*/ 	.byte	0x00, 0xf0, 0x21, 0x00


	//----- nvinfo : EIATTR_KPARAM_INFO
	.align		4
.L_627:
        /*00bc*/ 	.byte	0x04, 0x17
        /*00be*/ 	.short	(.L_629 - .L_628)
.L_628:
        /*00c0*/ 	.word	0x00000000
        /*00c4*/ 	.short	0x0009
        /*00c6*/ 	.short	0x0038
        /*00c8*/ 	.byte	0x00, 0xf0, 0x21, 0x00


	//----- nvinfo : EIATTR_KPARAM_INFO
	.align		4
.L_629:
        /*00cc*/ 	.byte	0x04, 0x17
        /*00ce*/ 	.short	(.L_631 - .L_630)
.L_630:
        /*00d0*/ 	.word	0x00000000
        /*00d4*/ 	.short	0x0008
        /*00d6*/ 	.short	0x0034
        /*00d8*/ 	.byte	0x00, 0xf0, 0x11, 0x00


	//----- nvinfo : EIATTR_KPARAM_INFO
	.align		4
.L_631:
        /*00dc*/ 	.byte	0x04, 0x17
        /*00de*/ 	.short	(.L_633 - .L_632)
.L_632:
        /*00e0*/ 	.word	0x00000000
        /*00e4*/ 	.short	0x0007
        /*00e6*/ 	.short	0x0030
        /*00e8*/ 	.byte	0x00, 0xf0, 0x11, 0x00


	//----- nvinfo : EIATTR_KPARAM_INFO
	.align		4
.L_633:
        /*00ec*/ 	.byte	0x04, 0x17
        /*00ee*/ 	.short	(.L_635 - .L_634)
.L_634:
        /*00f0*/ 	.word	0x00000000
        /*00f4*/ 	.short	0x0006
        /*00f6*/ 	.short	0x002c
        /*00f8*/ 	.byte	0x00, 0xf0, 0x11, 0x00


	//----- nvinfo : EIATTR_KPARAM_INFO
	.align		4
.L_635:
        /*00fc*/ 	.byte	0x04, 0x17
        /*00fe*/ 	.short	(.L_637 - .L_636)
.L_636:
        /*0100*/ 	.word	0x00000000
        /*0104*/ 	.short	0x0005
        /*0106*/ 	.short	0x0028
        /*0108*/ 	.byte	0x00, 0xf0, 0x11, 0x00


	//----- nvinfo : EIATTR_KPARAM_INFO
	.align		4
.L_637:
        /*010c*/ 	.byte	0x04, 0x17
        /*010e*/ 	.short	(.L_639 - .L_638)
.L_638:
        /*0110*/ 	.word	0x00000000
        /*0114*/ 	.short	0x0004
        /*0116*/ 	.short	0x0020
        /*0118*/ 	.byte	0x00, 0xf0, 0x21, 0x00


	//----- nvinfo : EIATTR_KPARAM_INFO
	.align		4
.L_639:
        /*011c*/ 	.byte	0x04, 0x17
        /*011e*/ 	.short	(.L_641 - .L_640)
.L_640:
        /*0120*/ 	.word	0x00000000
        /*0124*/ 	.short	0x0003
        /*0126*/ 	.short	0x0018
        /*0128*/ 	.byte	0x00, 0xf0, 0x21, 0x00


	//----- nvinfo : EIATTR_KPARAM_INFO
	.align		4
.L_641:
        /*012c*/ 	.byte	0x04, 0x17
        /*012e*/ 	.short	(.L_643 - .L_642)
.L_642:
        /*0130*/ 	.word	0x00000000
        /*0134*/ 	.short	0x0002
        /*0136*/ 	.short	0x0010
        /*0138*/ 	.byte	0x00, 0xf0, 0x21, 0x00


	//----- nvinfo : EIATTR_KPARAM_INFO
	.align		4
.L_643:
        /*013c*/ 	.byte	0x04, 0x17
        /*013e*/ 	.short	(.L_645 - .L_644)
.L_644:
        /*0140*/ 	.word	0x00000000
        /*0144*/ 	.short	0x0001
        /*0146*/ 	.short	0x0008
        /*0148*/ 	.byte	0x00, 0xf0, 0x21, 0x00


	//----- nvinfo : EIATTR_KPARAM_INFO
	.align		4
.L_645:
        /*014c*/ 	.byte	0x04, 0x17
        /*014e*/ 	.short	(.L_647 - .L_646)
.L_646:
        /*0150*/ 	.word	0x00000000
        /*0154*/ 	.short	0x0000
        /*0156*/ 	.short	0x0000
        /*0158*/ 	.byte	0x00, 0xf0, 0x21, 0x00


	//----- nvinfo : EIATTR_MAXREG_COUNT
	.align		4
.L_647:
        /*015c*/ 	.byte	0x03, 0x1b
        /*015e*/ 	.short	0x00ff


	//----- nvinfo : EIATTR_NUM_BARRIERS
	.align		4
        /*0160*/ 	.byte	0x02, 0x4c
        /*0162*/ 	.byte	0x01
	.zero		1


	//----- nvinfo : EIATTR_MERCURY_ISA_VERSION
	.align		4
        /*0164*/ 	.byte	0x03, 0x5f
        /*0166*/ 	.short	0x0000


	//----- nvinfo : EIATTR_EXIT_INSTR_OFFSETS
	.align		4
        /*0168*/ 	.byte	0x04, 0x1c
        /*016a*/ 	.short	(.L_649 - .L_648)


	//   ....[0]....
.L_648:
        /*016c*/ 	.word	0x00000340


	//   ....[1]....
        /*0170*/ 	.word	0x00000db0


	//   ....[2]....
        /*0174*/ 	.word	0x0000bef0


	//   ....[3]....
        /*0178*/ 	.word	0x0000c1d0


	//   ....[4]....
        /*017c*/ 	.word	0x0000c440


	//   ....[5]....
        /*0180*/ 	.word	0x0000c6a0


	//   ....[6]....
        /*0184*/ 	.word	0x0000c7f0


	//   ....[7]....
        /*0188*/ 	.word	0x0000c890


	//   ....[8]....
        /*018c*/ 	.word	0x0000c8d0


	//----- nvinfo : EIATTR_CTAIDZ_USED
	.align		4
.L_649:
        /*0190*/ 	.byte	0x01, 0x04
	.zero		2


	//----- nvinfo : EIATTR_CRS_STACK_SIZE
	.align		4
        /*0194*/ 	.byte	0x04, 0x1e
        /*0196*/ 	.short	(.L_651 - .L_650)
.L_650:
        /*0198*/ 	.word	0x00000000
.L_651:


//--------------------- .nv.info._Z23gemm_half_q_half_kernelILi4ELi40ELb1ELb1ELi64EEvPK6__halfPKjS4_S2_PS0_iiiiPKtS7_iiiiiibS2_i --------------------------
	.section	.nv.info._Z23gemm_half_q_half_kernelILi4ELi40ELb1ELb1ELi64EEvPK6__halfPKjS4_S2_PS0_iiiiPKtS7_iiiiiibS2_i,"",@"SHT_CUDA_INFO"
	.sectionflags	@""
	.align	4


	//----- nvinfo : EIATTR_CUDA_API_VERSION
	.align		4
        /*0000*/ 	.byte	0x04, 0x37
        /*0002*/ 	.short	(.L_653 - .L_652)
.L_652:
        /*0004*/ 	.word	0x00000082


	//----- nvinfo : EIATTR_SW2861232_WAR
	.align		4
.L_653:
        /*0008*/ 	.byte	0x01, 0x35
	.zero		2


	//----- nvinfo : EIATTR_PARAM_CBANK
	.align		4
        /*000c*/ 	.byte	0x04, 0x0a
        /*000e*/ 	.short	(.L_655 - .L_654)
	.align		4
.L_654:
        /*0010*/ 	.word	index@(.nv.constant0._Z23gemm_half_q_half_kernelILi4ELi40ELb1ELb1ELi64EEvPK6__halfPKjS4_S2_PS0_iiiiPKtS7_iiiiiibS2_i)
        /*0014*/ 	.short	0x0160
        /*0016*/ 	.short	0x0074


	//----- nvinfo : EIATTR_CBANK_PARAM_SIZE
	.align		4
.L_655:
        /*0018*/ 	.byte	0x03, 0x19
        /*001a*/ 	.short	0x0074


	//----- nvinfo : EIATTR_KPARAM_INFO
	.align		4
        /*001c*/ 	.byte	0x04, 0x17
        /*001e*/ 	.short	(.L_657 - .L_656)
.L_656:
        /*0020*/ 	.word	0x00000000
        /*0024*/ 	.short	0x0013
        /*0026*/ 	.short	0x0070
        /*0028*/ 	.byte	0x00, 0xf0, 0x11, 0x00


	//----- nvinfo : EIATTR_KPARAM_INFO
	.align		4
.L_657:
        /*002c*/ 	.byte	0x04, 0x17
        /*002e*/ 	.short	(.L_659 - .L_658)
.L_658:
        /*0030*/ 	.word	0x00000000
        /*0034*/ 	.short	0x0012
        /*0036*/ 	.short	0x0068
        /*0038*/ 	.byte	0x00, 0xf0, 0x21, 0x00


	//----- nvinfo : EIATTR_KPARAM_INFO
	.align		4
.L_659:
        /*003c*/ 	.byte	0x04, 0x17
        /*003e*/ 	.short	(.L_661 - .L_660)
.L_660:
        /*0040*/ 	.word	0x00000000
        /*0044*/ 	.short	0x0011
        /*0046*/ 	.short	0x0060
        /*0048*/ 	.byte	0x00, 0xf0, 0x05, 0x00


	//----- nvinfo : EIATTR_KPARAM_INFO
	.align		4
.L_661:
        /*004c*/ 	.byte	0x04, 0x17
        /*004e*/ 	.short	(.L_663 - .L_662)
.L_662:
        /*0050*/ 	.word	0x00000000
        /*0054*/ 	.short	0x0010
        /*0056*/ 	.short	0x005c
        /*0058*/ 	.byte	0x00, 0xf0, 0x11, 0x00


	//----- nvinfo : EIATTR_KPARAM_INFO
	.align		4
.L_663:
        /*005c*/ 	.byte	0x04, 0x17
        /*005e*/ 	.short	(.L_665 - .L_664)
.L_664:
        /*0060*/ 	.word	0x00000000
        /*0064*/ 	.short	0x000f
        /*0066*/ 	.short	0x0058
        /*0068*/ 	.byte	0x00, 0xf0, 0x11, 0x00


	//----- nvinfo : EIATTR_KPARAM_INFO
	.align		4
.L_665:
        /*006c*/ 	.byte	0x04, 0x17
        /*006e*/ 	.short	(.L_667 - .L_666)
.L_666:
        /*0070*/ 	.word	0x00000000
        /*0074*/ 	.short	0x000e
        /*0076*/ 	.short	0x0054
        /*0078*/ 	.byte	0x00, 0xf0, 0x11, 0x00


	//----- nvinfo : EIATTR_KPARAM_INFO
	.align		4
.L_667:
        /*007c*/ 	.byte	0x04, 0x17
        /*007e*/ 	.short	(.L_669 - .L_668)
.L_668:
        /*0080*/ 	.word	0x00000000
        /*0084*/ 	.short	0x000d
        /*0086*/ 	.short	0x0050
        /*0088*/ 	.byte	0x00, 0xf0, 0x11, 0x00


	//----- nvinfo : EIATTR_KPARAM_INFO
	.align		4
.L_669:
        /*008c*/ 	.byte	0x04, 0x17
        /*008e*/ 	.short	(.L_671 - .L_670)
.L_670:
        /*0090*/ 	.word	0x00000000
        /*0094*/ 	.short	0x000c
        /*0096*/ 	.short	0x004c
        /*0098*/ 	.byte	0x00, 0xf0, 0x11, 0x00


	//----- nvinfo : EIATTR_KPARAM_INFO
	.align		4
.L_671:
        /*009c*/ 	.byte	0x04, 0x17
        /*009e*/ 	.short	(.L_673 - .L_672)
.L_672:
        /*00a0*/ 	.word	0x00000000
        /*00a4*/ 	.short	0x000b
        /*00a6*/ 	.short	0x0048
        /*00a8*/ 	.byte	0x00, 0xf0, 0x11, 0x00


	//----- nvinfo : EIATTR_KPARAM_INFO
	.align		4
.L_673:
        /*00ac*/ 	.byte	0x04, 0x17
        /*00ae*/ 	.short	(.L_675 - .L_674)
.L_674:
        /*00b0*/ 	.word	0x00000000
        /*00b4*/ 	.short	0x000a
        /*00b6*/ 	.short	0x0040
        /*00b8*/ 	.byte	0x00, 0xf0, 0x21, 0x00


	//----- nvinfo : EIATTR_KPARAM_INFO
	.align		4
.L_675:
        /*00bc*/ 	.byte	0x04, 0x17
        /*00be*/ 	.short	(.L_677 - .L_676)
.L_676:
        /*00c0*/ 	.word	0x00000000
        /*00c4*/ 	.short	0x0009
        /*00c6*/ 	.short	0x0038
        /*00c8*/ 	.byte	0x00, 0xf0, 0x21, 0x00


	//----- nvinfo : EIATTR_KPARAM_INFO
	.align		4
.L_677:
        /*00cc*/ 	.byte	0x04, 0x17
        /*00ce*/ 	.short	(.L_679 - .L_678)
.L_678:
        /*00d0*/ 	.word	0x00000000
        /*00d4*/ 	.short	0x0008
        /*00d6*/ 	.short	0x0034
        /*00d8*/ 	.byte	0x00, 0xf0, 0x11, 0x00


	//----- nvinfo : EIATTR_KPARAM_INFO
	.align		4
.L_679:
        /*00dc*/ 	.byte	0x04, 0x17
        /*00de*/ 	.short	(.L_681 - .L_680)
.L_680:
        /*00e0*/ 	.word	0x00000000
        /*00e4*/ 	.short	0x0007
        /*00e6*/ 	.short	0x0030
        /*00e8*/ 	.byte	0x00, 0xf0, 0x11, 0x00


	//----- nvinfo : EIATTR_KPARAM_INFO
	.align		4
.L_681:
        /*00ec*/ 	.byte	0x04, 0x17
        /*00ee*/ 	.short	(.L_683 - .L_682)
.L_682:
        /*00f0*/ 	.word	0x00000000
        /*00f4*/ 	.short	0x0006
        /*00f6*/ 	.short	0x002c
        /*00f8*/ 	.byte	0x00, 0xf0, 0x11, 0x00


	//----- nvinfo : EIATTR_KPARAM_INFO
	.align		4
.L_683:
        /*00fc*/ 	.byte	0x04, 0x17
        /*00fe*/ 	.short	(.L_685 - .L_684)
.L_684:
        /*0100*/ 	.word	0x00000000
        /*0104*/ 	.short	0x0005
        /*0106*/ 	.short	0x0028
        /*0108*/ 	.byte	0x00, 0xf0, 0x11, 0x00


	//----- nvinfo : EIATTR_KPARAM_INFO
	.align		4
.L_685:
        /*010c*/ 	.byte	0x04, 0x17
        /*010e*/ 	.short	(.L_687 - .L_686)
.L_686:
        /*0110*/ 	.word	0x00000000
        /*0114*/ 	.short	0x0004
        /*0116*/ 	.short	0x0020
        /*0118*/ 	.byte	0x00, 0xf0, 0x21, 0x00


	//----- nvinfo : EIATTR_KPARAM_INFO
	.align		4
.L_687:
        /*011c*/ 	.byte	0x04, 0x17
        /*011e*/ 	.short	(.L_689 - .L_688)
.L_688:
        /*0120*/ 	.word	0x00000000
        /*0124*/ 	.short	0x0003
        /*0126*/ 	.short	0x0018
        /*0128*/ 	.byte	0x00, 0xf0, 0x21, 0x00


	//----- nvinfo : EIATTR_KPARAM_INFO
	.align		4
.L_689:
        /*012c*/ 	.byte	0x04, 0x17
        /*012e*/ 	.short	(.L_691 - .L_690)
.L_690:
        /*0130*/ 	.word	0x00000000
        /*0134*/ 	.short	0x0002
        /*0136*/ 	.short	0x0010
        /*0138*/ 	.byte	0x00, 0xf0, 0x21, 0x00


	//----- nvinfo : EIATTR_KPARAM_INFO
	.align		4
.L_691:
        /*013c*/ 	.byte	0x04, 0x17
        /*013e*/ 	.short	(.L_693 - .L_692)
.L_692:
        /*0140*/ 	.word	0x00000000
        /*0144*/ 	.short	0x0001
        /*0146*/ 	.short	0x0008
        /*0148*/ 	.byte	0x00, 0xf0, 0x21, 0x00


	//----- nvinfo : EIATTR_KPARAM_INFO
	.align		4
.L_693:
        /*014c*/ 	.byte	0x04, 0x17
        /*014e*/ 	.short	(.L_695 - .L_694)
.L_694:
        /*0150*/ 	.word	0x00000000
        /*0154*/ 	.short	0x0000
        /*0156*/ 	.short	0x0000
        /*0158*/ 	.byte	0x00, 0xf0, 0x21, 0x00


	//----- nvinfo : EIATTR_MAXREG_COUNT
	.align		4
.L_695:
        /*015c*/ 	.byte	0x03, 0x1b
        /*015e*/ 	.short	0x00ff


	//----- nvinfo : EIATTR_NUM_BARRIERS
	.align		4
        /*0160*/ 	.byte	0x02, 0x4c
        /*0162*/ 	.byte	0x01
	.zero		1


	//----- nvinfo : EIATTR_MERCURY_ISA_VERSION
	.align		4
        /*0164*/ 	.byte	0x03, 0x5f
        /*0166*/ 	.short	0x0000


	//----- nvinfo : EIATTR_EXIT_INSTR_OFFSETS
	.align		4
        /*0168*/ 	.byte	0x04, 0x1c
        /*016a*/ 	.short	(.L_697 - .L_696)


	//   ....[0]....
.L_696:
        /*016c*/ 	.word	0x00000330


	//   ....[1]....
        /*0170*/ 	.word	0x00000da0


	//   ....[2]....
        /*0174*/ 	.word	0x0000af40


	//   ....[3]....
        /*0178*/ 	.word	0x0000b220


	//   ....[4]....
        /*017c*/ 	.word	0x0000b490


	//   ....[5]....
        /*0180*/ 	.word	0x0000b6f0


	//   ....[6]....
        /*0184*/ 	.word	0x0000b840


	//   ....[7]....
        /*0188*/ 	.word	0x0000b8e0


	//   ....[8]....
        /*018c*/ 	.word	0x0000b920


	//----- nvinfo : EIATTR_CTAIDZ_USED
	.align		4
.L_697:
        /*0190*/ 	.byte	0x01, 0x04
	.zero		2


	//----- nvinfo : EIATTR_CRS_STACK_SIZE
	.align		4
        /*0194*/ 	.byte	0x04, 0x1e
        /*0196*/ 	.short	(.L_699 - .L_698)
.L_698:
        /*0198*/ 	.word	0x00000000
.L_699:


//--------------------- .nv.info._Z23gemm_half_q_half_kernelILi4ELi10ELb1ELb1ELi64EEvPK6__halfPKjS4_S2_PS0_iiiiPKtS7_iiiiiibS2_i --------------------------
	.section	.nv.info._Z23gemm_half_q_half_kernelILi4ELi10ELb1ELb1ELi64EEvPK6__halfPKjS4_S2_PS0_iiiiPKtS7_iiiiiibS2_i,"",@"SHT_CUDA_INFO"
	.sectionflags	@""
	.align	4


	//----- nvinfo : EIATTR_CUDA_API_VERSION
	.align		4
        /*0000*/ 	.byte	0x04, 0x37
        /*0002*/ 	.short	(.L_701 - .L_700)
.L_700:
        /*0004*/ 	.word	0x00000082


	//----- nvinfo : EIATTR_SW2861232_WAR
	.align		4
.L_701:
        /*0008*/ 	.byte	0x01, 0x35
	.zero		2


	//----- nvinfo : EIATTR_PARAM_CBANK
	.align		4
        /*000c*/ 	.byte	0x04, 0x0a
        /*000e*/ 	.short	(.L_703 - .L_702)
	.align		4
.L_702:
        /*0010*/ 	.word	index@(.nv.constant0._Z23gemm_half_q_half_kernelILi4ELi10ELb1ELb1ELi64EEvPK6__halfPKjS4_S2_PS0_iiiiPKtS7_iiiiiibS2_i)
        /*0014*/ 	.short	0x0160
        /*0016*/ 	.short	0x0074


	//----- nvinfo : EIATTR_CBANK_PARAM_SIZE
	.align		4
.L_703:
        /*0018*/ 	.byte	0x03, 0x19
        /*001a*/ 	.short	0x0074


	//----- nvinfo : EIATTR_KPARAM_INFO
	.align		4
        /*001c*/ 	.byte	0x04, 0x17
        /*001e*/ 	.short	(.L_705 - .L_704)
.L_704:
        /*0020*/ 	.word	0x00000000
        /*0024*/ 	.short	0x0013
        /*0026*/ 	.short	0x0070
        /*0028*/ 	.byte	0x00, 0xf0, 0x11, 0x00


	//----- nvinfo : EIATTR_KPARAM_INFO
	.align		4
.L_705:
        /*002c*/ 	.byte	0x04, 0x17
        /*002e*/ 	.short	(.L_707 - .L_706)
.L_706:
        /*0030*/ 	.word	0x00000000
        /*0034*/ 	.short	0x0012
        /*0036*/ 	.short	0x0068
        /*0038*/ 	.byte	0x00, 0xf0, 0x21, 0x00


	//----- nvinfo : EIATTR_KPARAM_INFO
	.align		4
.L_707:
        /*003c*/ 	.byte	0x04, 0x17
        /*003e*/ 	.short	(.L_709 - .L_708)
.L_708:
        /*0040*/ 	.word	0x00000000
        /*0044*/ 	.short	0x0011
        /*0046*/ 	.short	0x0060
        /*0048*/ 	.byte	0x00, 0xf0, 0x05, 0x00


	//----- nvinfo : EIATTR_KPARAM_INFO
	.align		4
.L_709:
        /*004c*/ 	.byte	0x04, 0x17
        /*004e*/ 	.short	(.L_711 - .L_710)
.L_710:
        /*0050*/ 	.word	0x00000000
        /*0054*/ 	.short	0x0010
        /*0056*/ 	.short	0x005c
        /*0058*/ 	.byte	0x00, 0xf0, 0x11, 0x00


	//----- nvinfo : EIATTR_KPARAM_INFO
	.align		4
.L_711:
        /*005c*/ 	.byte	0x04, 0x17
        /*005e*/ 	.short	(.L_713 - .L_712)
.L_712:
        /*0060*/ 	.word	0x00000000
        /*0064*/ 	.short	0x000f
        /*0066*/ 	.short	0x0058
        /*0068*/ 	.byte	0x00, 0xf0, 0x11, 0x00


	//----- nvinfo : EIATTR_KPARAM_INFO
	.align		4
.L_713:
        /*006c*/ 	.byte	0x04, 0x17
        /*006e*/ 	.short	(.L_715 - .L_714)
.L_714:
        /*0070*/ 	.word	0x00000000
        /*0074*/ 	.short	0x000e
        /*0076*/ 	.short	0x0054
        /*0078*/ 	.byte	0x00, 0xf0, 0x11, 0x00


	//----- nvinfo : EIATTR_KPARAM_INFO
	.align		4
.L_715:
        /*007c*/ 	.byte	0x04, 0x17
        /*007e*/ 	.short	(.L_717 - .L_716)
.L_716:
        /*0080*/ 	.word	0x00000000
        /*0084*/ 	.short	0x000d
        /*0086*/ 	.short	0x0050
        /*0088*/ 	.byte	0x00, 0xf0, 0x11, 0x00


	//----- nvinfo : EIATTR_KPARAM_INFO
	.align		4
.L_717:
        /*008c*/ 	.byte	0x04, 0x17
        /*008e*/ 	.short	(.L_719 - .L_718)
.L_718:
        /*0090*/ 	.word	0x00000000
        /*0094*/ 	.short	0x000c
        /*0096*/ 	.short	0x004c
        /*0098*/ 	.byte	0x00, 0xf0, 0x11, 0x00


	//----- nvinfo : EIATTR_KPARAM_INFO
	.align		4
.L_719:
        /*009c*/ 	.byte	0x04, 0x17
        /*009e*/ 	.short	(.L_721 - .L_720)
.L_720:
        /*00a0*/ 	.word	0x00000000
        /*00a4*/ 	.short	0x000b
        /*00a6*/ 	.short	0x0048
        /*00a8*/ 	.byte	0x00, 0xf0, 0x11, 0x00


	//----- nvinfo : EIATTR_KPARAM_INFO
	.align		4
.L_721:
        /*00ac*/ 	.byte	0x04, 0x17
        /*00ae*/ 	.short	(.L_723 - .L_722)
.L_722:
        /*00b0*/ 	.word	0x00000000
        /*00b4*/ 	.short	0x000a
        /*00b6*/ 	.short	0x0040
        /*00b8*/ 	.byte	0x00, 0xf0, 0x21, 0x00


	//----- nvinfo : EIATTR_KPARAM_INFO
	.align		4
.L_723:
        /*00bc*/ 	.byte	0x04, 0x17
        /*00be*/ 	.short	(.L_725 - .L_724)
.L_724:
        /*00c0*/ 	.word	0x00000000
        /*00c4*/ 	.short	0x0009
        /*00c6*/ 	.short	0x0038
        /*00c8*/ 	.byte	0x00, 0xf0, 0x21, 0x00


	//----- nvinfo : EIATTR_KPARAM_INFO
	.align		4
.L_725:
        /*00cc*/ 	.byte	0x04, 0x17
        /*00ce*/ 	.short	(.L_727 - .L_726)
.L_726:
        /*00d0*/ 	.word	0x00000000
        /*00d4*/ 	.short	0x0008
        /*00d6*/ 	.short	0x0034
        /*00d8*/ 	.byte	0x00, 0xf0, 0x11, 0x00


	//----- nvinfo : EIATTR_KPARAM_INFO
	.align		4
.L_727:
        /*00dc*/ 	.byte	0x04, 0x17
        /*00de*/ 	.short	(.L_729 - .L_728)
.L_728:
        /*00e0*/ 	.word	0x00000000
        /*00e4*/ 	.short	0x0007
        /*00e6*/ 	.short	0x0030
        /*00e8*/ 	.byte	0x00, 0xf0, 0x11, 0x00


	//----- nvinfo : EIATTR_KPARAM_INFO
	.align		4
.L_729:
        /*00ec*/ 	.byte	0x04, 0x17
        /*00ee*/ 	.short	(.L_731 - .L_730)
.L_730:
        /*00f0*/ 	.word	0x00000000
        /*00f4*/ 	.short	0x0006
        /*00f6*/ 	.short	0x002c
        /*00f8*/ 	.byte	0x00, 0xf0, 0x11, 0x00


	//----- nvinfo : EIATTR_KPARAM_INFO
	.align		4
.L_731:
        /*00fc*/ 	.byte	0x04, 0x17
        /*00fe*/ 	.short	(.L_733 - .L_732)
.L_732:
        /*0100*/ 	.word	0x00000000
        /*0104*/ 	.short	0x0005
        /*0106*/ 	.short	0x0028
        /*0108*/ 	.byte	0x00, 0xf0, 0x11, 0x00


	//----- nvinfo : EIATTR_KPARAM_INFO
	.align		4
.L_733:
        /*010c*/ 	.byte	0x04, 0x17
        /*010e*/ 	.short	(.L_735 - .L_734)
.L_734:
        /*0110*/ 	.word	0x00000000
        /*0114*/ 	.short	0x0004
        /*0116*/ 	.short	0x0020
        /*0118*/ 	.byte	0x00, 0xf0, 0x21, 0x00


	//----- nvinfo : EIATTR_KPARAM_INFO
	.align		4
.L_735:
        /*011c*/ 	.byte	0x04, 0x17
        /*011e*/ 	.short	(.L_737 - .L_736)
.L_736:
        /*0120*/ 	.word	0x00000000
        /*0124*/ 	.short	0x0003
        /*0126*/ 	.short	0x0018
        /*0128*/ 	.byte	0x00, 0xf0, 0x21, 0x00


	//----- nvinfo : EIATTR_KPARAM_INFO
	.align		4
.L_737:
        /*012c*/ 	.byte	0x04, 0x17
        /*012e*/ 	.short	(.L_739 - .L_738)
.L_738:
        /*0130*/ 	.word	0x00000000
        /*0134*/ 	.short	0x0002
        /*0136*/ 	.short	0x0010
        /*0138*/ 	.byte	0x00, 0xf0, 0x21, 0x00


	//----- nvinfo : EIATTR_KPARAM_INFO
	.align		4
.L_739:
        /*013c*/ 	.byte	0x04, 0x17
        /*013e*/ 	.short	(.L_741 - .L_740)
.L_740:
        /*0140*/ 	.word	0x00000000
        /*0144*/ 	.short	0x0001
        /*0146*/ 	.short	0x0008
        /*0148*/ 	.byte	0x00, 0xf0, 0x21, 0x00


	//----- nvinfo : EIATTR_KPARAM_INFO
	.align		4
.L_741:
        /*014c*/ 	.byte	0x04, 0x17
        /*014e*/ 	.short	(.L_743 - .L_742)
.L_742:
        /*0150*/ 	.word	0x00000000
        /*0154*/ 	.short	0x0000
        /*0156*/ 	.short	0x0000
        /*0158*/ 	.byte	0x00, 0xf0, 0x21, 0x00


	//----- nvinfo : EIATTR_MAXREG_COUNT
	.align		4
.L_743:
        /*015c*/ 	.byte	0x03, 0x1b
        /*015e*/ 	.short	0x00ff


	//----- nvinfo : EIATTR_NUM_BARRIERS
	.align		4
        /*0160*/ 	.byte	0x02, 0x4c
        /*0162*/ 	.byte	0x01
	.zero		1


	//----- nvinfo : EIATTR_MERCURY_ISA_VERSION
	.align		4
        /*0164*/ 	.byte	0x03, 0x5f
        /*0166*/ 	.short	0x0000


	//----- nvinfo : EIATTR_EXIT_INSTR_OFFSETS
	.align		4
        /*0168*/ 	.byte	0x04, 0x1c
        /*016a*/ 	.short	(.L_745 - .L_744)


	//   ....[0]....
.L_744:
        /*016c*/ 	.word	0x00000330


	//   ....[1]....
        /*0170*/ 	.word	0x00000da0


	//   ....[2]....
        /*0174*/ 	.word	0x000099c0


	//   ....[3]....
        /*0178*/ 	.word	0x00009ca0


	//   ....[4]....
        /*017c*/ 	.word	0x00009f00


	//   ....[5]....
        /*0180*/ 	.word	0x0000a160


	//   ....[6]....
        /*0184*/ 	.word	0x0000a2b0


	//   ....[7]....
        /*0188*/ 	.word	0x0000a350


	//   ....[8]....
        /*018c*/ 	.word	0x0000a390


	//----- nvinfo : EIATTR_CTAIDZ_USED
	.align		4
.L_745:
        /*0190*/ 	.byte	0x01, 0x04
	.zero		2


	//----- nvinfo : EIATTR_CRS_STACK_SIZE
	.align		4
        /*0194*/ 	.byte	0x04, 0x1e
        /*0196*/ 	.short	(.L_747 - .L_746)
.L_746:
        /*0198*/ 	.word	0x00000000
.L_747:


//--------------------- .nv.info._Z23gemm_half_q_half_kernelILi4ELi172ELb1ELb1ELi64EEvPK6__halfPKjS4_S2_PS0_iiiiPKtS7_iiiiiibS2_i --------------------------
	.section	.nv.info._Z23gemm_half_q_half_kernelILi4ELi172ELb1ELb1ELi64EEvPK6__halfPKjS4_S2_PS0_iiiiPKtS7_iiiiiibS2_i,"",@"SHT_CUDA_INFO"
	.sectionflags	@""
	.align	4


	//----- nvinfo : EIATTR_CUDA_API_VERSION
	.align		4
        /*0000*/ 	.byte	0x04, 0x37
        /*0002*/ 	.short	(.L_749 - .L_748)
.L_748:
        /*0004*/ 	.word	0x00000082


	//----- nvinfo : EIATTR_SW2861232_WAR
	.align		4
.L_749:
        /*0008*/ 	.byte	0x01, 0x35
	.zero		2


	//----- nvinfo : EIATTR_PARAM_CBANK
	.align		4
        /*000c*/ 	.byte	0x04, 0x0a
        /*000e*/ 	.short	(.L_751 - .L_750)
	.align		4
.L_750:
        /*0010*/ 	.word	index@(.nv.constant0._Z23gemm_half_q_half_kernelILi4ELi172ELb1ELb1ELi64EEvPK6__halfPKjS4_S2_PS0_iiiiPKtS7_iiiiiibS2_i)
        /*0014*/ 	.short	0x0160
        /*0016*/ 	.short	0x0074


	//----- nvinfo : EIATTR_CBANK_PARAM_SIZE
	.align		4
.L_751:
        /*0018*/ 	.byte	0x03, 0x19
        /*001a*/ 	.short	0x0074


	//----- nvinfo : EIATTR_KPARAM_INFO
	.align		4
        /*001c*/ 	.byte	0x04, 0x17
        /*001e*/ 	.short	(.L_753 - .L_752)
.L_752:
        /*0020*/ 	.word	0x00000000
        /*0024*/ 	.short	0x0013
        /*0026*/ 	.short	0x0070
        /*0028*/ 	.byte	0x00, 0xf0, 0x11, 0x00


	//----- nvinfo : EIATTR_KPARAM_INFO
	.align		4
.L_753:
        /*002c*/ 	.byte	0x04, 0x17
        /*002e*/ 	.short	(.L_755 - .L_754)
.L_754:
        /*0030*/ 	.word	0x00000000
        /*0034*/ 	.short	0x0012
        /*0036*/ 	.short	0x0068
        /*0038*/ 	.byte	0x00, 0xf0, 0x21, 0x00


	//----- nvinfo : EIATTR_KPARAM_INFO
	.align		4
.L_755:
        /*003c*/ 	.byte	0x04, 0x17
        /*003e*/ 	.short	(.L_757 - .L_756)
.L_756:
        /*0040*/ 	.word	0x00000000
        /*0044*/ 	.short	0x0011
        /*0046*/ 	.short	0x0060
        /*0048*/ 	.byte	0x00, 0xf0, 0x05, 0x00


	//----- nvinfo : EIATTR_KPARAM_INFO
	.align		4
.L_757:
        /*004c*/ 	.byte	0x04, 0x17
        /*004e*/ 	.short	(.L_759 - .L_758)
.L_758:
        /*0050*/ 	.word	0x00000000
        /*0054*/ 	.short	0x0010
        /*0056*/ 	.short	0x005c
        /*0058*/ 	.byte	0x00, 0xf0, 0x11, 0x00


	//----- nvinfo : EIATTR_KPARAM_INFO
	.align		4
.L_759:
        /*005c*/ 	.byte	0x04, 0x17
        /*005e*/ 	.short	(.L_761 - .L_760)
.L_760:
        /*0060*/ 	.word	0x00000000
        /*0064*/ 	.short	0x000f
        /*0066*/ 	.short	0x0058
        /*0068*/ 	.byte	0x00, 0xf0, 0x11, 0x00


	//----- nvinfo : EIATTR_KPARAM_INFO
	.align		4
.L_761:
        /*006c*/ 	.byte	0x04, 0x17
        /*006e*/ 	.short	(.L_763 - .L_762)
.L_762:
        /*0070*/ 	.word	0x00000000
        /*0074*/ 	.short	0x000e
        /*0076*/ 	.short	0x0054
        /*0078*/ 	.byte	0x00, 0xf0, 0x11, 0x00


	//----- nvinfo : EIATTR_KPARAM_INFO
	.align		4
.L_763:
        /*007c*/ 	.byte	0x04, 0x17
        /*007e*/ 	.short	(.L_765 - .L_764)
.L_764:
        /*0080*/ 	.word	0x00000000
        /*0084*/ 	.short	0x000d
        /*0086*/ 	.short	0x0050
        /*0088*/ 	.byte	0x00, 0xf0, 0x11, 0x00


	//----- nvinfo : EIATTR_KPARAM_INFO
	.align		4
.L_765:
        /*008c*/ 	.byte	0x04, 0x17
        /*008e*/ 	.short	(.L_767 - .L_766)
.L_766:
        /*0090*/ 	.word	0x00000000
        /*0094*/ 	.short	0x000c
        /*0096*/ 	.short	0x004c
        /*0098*/ 	.byte	0x00, 0xf0, 0x11, 0x00


	//----- nvinfo : EIATTR_KPARAM_INFO
	.align		4
.L_767:
        /*009c*/ 	.byte	0x04, 0x17
        /*009e*/ 	.short	(.L_769 - .L_768)
.L_768:
        /*00a0*/ 	.word	0x00000000
        /*00a4*/ 	.short	0x000b
        /*00a6*/ 	.short	0x0048
        /*00a8*/ 	.byte	0x00, 0xf0, 0x11, 0x00


	//----- nvinfo : EIATTR_KPARAM_INFO
	.align		4
.L_769:
        /*00ac*/ 	.byte	0x04, 0x17
        /*00ae*/ 	.short	(.L_771 - .L_770)
.L_770:
        /*00b0*/ 	.word	0x00000000
        /*00b4*/ 	.short	0x000a
        /*00b6*/ 	.short	0x0040
        /*00b8*/ 	.byte	0x00, 0xf0, 0x21, 0x00


	//----- nvinfo : EIATTR_KPARAM_INFO
	.align		4
.L_771:
        /*00bc*/ 	.byte	0x04, 0x17
        /*00be*/ 	.short	(.L_773 - .L_772)
.L_772:
        /*00c0*/ 	.word	0x00000000
        /*00c4*/ 	.short	0x0009
        /*00c6*/ 	.short	0x0038
        /*00c8*/ 	.byte	0x00, 0xf0, 0x21, 0x00


	//----- nvinfo : EIATTR_KPARAM_INFO
	.align		4
.L_773:
        /*00cc*/ 	.byte	0x04, 0x17
        /*00ce*/ 	.short	(.L_775 - .L_774)
.L_774:
        /*00d0*/ 	.word	0x00000000
        /*00d4*/ 	.short	0x0008
        /*00d6*/ 	.short	0x0034
        /*00d8*/ 	.byte	0x00, 0xf0, 0x11, 0x00


	//----- nvinfo : EIATTR_KPARAM_INFO
	.align		4
.L_775:
        /*00dc*/ 	.byte	0x04, 0x17
        /*00de*/ 	.short	(.L_777 - .L_776)
.L_776:
        /*00e0*/ 	.word	0x00000000
        /*00e4*/ 	.short	0x0007
        /*00e6*/ 	.short	0x0030
        /*00e8*/ 	.byte	0x00, 0xf0, 0x11, 0x00


	//----- nvinfo : EIATTR_KPARAM_INFO
	.align		4
.L_777:
        /*00ec*/ 	.byte	0x04, 0x17
        /*00ee*/ 	.short	(.L_779 - .L_778)
.L_778:
        /*00f0*/ 	.word	0x00000000
        /*00f4*/ 	.short	0x0006
        /*00f6*/ 	.short	0x002c
        /*00f8*/ 	.byte	0x00, 0xf0, 0x11, 0x00


	//----- nvinfo : EIATTR_KPARAM_INFO
	.align		4
.L_779:
        /*00fc*/ 	.byte	0x04, 0x17
        /*00fe*/ 	.short	(.L_781 - .L_780)
.L_780:
        /*0100*/ 	.word	0x00000000
        /*0104*/ 	.short	0x0005
        /*0106*/ 	.short	0x0028
        /*0108*/ 	.byte	0x00, 0xf0, 0x11, 0x00


	//----- nvinfo : EIATTR_KPARAM_INFO
	.align		4
.L_781:
        /*010c*/ 	.byte	0x04, 0x17
        /*010e*/ 	.short	(.L_783 - .L_782)
.L_782:
        /*0110*/ 	.word	0x00000000
        /*0114*/ 	.short	0x0004
        /*0116*/ 	.short	0x0020
        /*0118*/ 	.byte	0x00, 0xf0, 0x21, 0x00


	//----- nvinfo : EIATTR_KPARAM_INFO
	.align		4
.L_783:
        /*011c*/ 	.byte	0x04, 0x17
        /*011e*/ 	.short	(.L_785 - .L_784)
.L_784:
        /*0120*/ 	.word	0x00000000
        /*0124*/ 	.short	0x0003
        /*0126*/ 	.short	0x0018
        /*0128*/ 	.byte	0x00, 0xf0, 0x21, 0x00


	//----- nvinfo : EIATTR_KPARAM_INFO
	.align		4
.L_785:
        /*012c*/ 	.byte	0x04, 0x17
        /*012e*/ 	.short	(.L_787 - .L_786)
.L_786:
        /*0130*/ 	.word	0x00000000
        /*0134*/ 	.short	0x0002
        /*0136*/ 	.short	0x0010
        /*0138*/ 	.byte	0x00, 0xf0, 0x21, 0x00


	//----- nvinfo : EIATTR_KPARAM_INFO
	.align		4
.L_787:
        /*013c*/ 	.byte	0x04, 0x17
        /*013e*/ 	.short	(.L_789 - .L_788)
.L_788:
        /*0140*/ 	.word	0x00000000
        /*0144*/ 	.short	0x0001
        /*0146*/ 	.short	0x0008
        /*0148*/ 	.byte	0x00, 0xf0, 0x21, 0x00


	//----- nvinfo : EIATTR_KPARAM_INFO
	.align		4
.L_789:
        /*014c*/ 	.byte	0x04, 0x17
        /*014e*/ 	.short	(.L_791 - .L_790)
.L_790:
        /*0150*/ 	.word	0x00000000
        /*0154*/ 	.short	0x0000
        /*0156*/ 	.short	0x0000
        /*0158*/ 	.byte	0x00, 0xf0, 0x21, 0x00


	//----- nvinfo : EIATTR_MAXREG_COUNT
	.align		4
.L_791:
        /*015c*/ 	.byte	0x03, 0x1b
        /*015e*/ 	.short	0x00ff


	//----- nvinfo : EIATTR_NUM_BARRIERS
	.align		4
        /*0160*/ 	.byte	0x02, 0x4c
        /*0162*/ 	.byte	0x01
	.zero		1


	//----- nvinfo : EIATTR_MERCURY_ISA_VERSION
	.align		4
        /*0164*/ 	.byte	0x03, 0x5f
        /*0166*/ 	.short	0x0000


	//----- nvinfo : EIATTR_EXIT_INSTR_OFFSETS
	.align		4
        /*0168*/ 	.byte	0x04, 0x1c
        /*016a*/ 	.short	(.L_793 - .L_792)


	//   ....[0]....
.L_792:
        /*016c*/ 	.word	0x00000340


	//   ....[1]....
        /*0170*/ 	.word	0x00000db0


	//   ....[2]....
        /*0174*/ 	.word	0x00014ee0


	//   ....[3]....
        /*0178*/ 	.word	0x000151c0


	//   ....[4]....
        /*017c*/ 	.word	0x00015430


	//   ....[5]....
        /*0180*/ 	.word	0x00015690


	//   ....[6]....
        /*0184*/ 	.word	0x000157e0


	//   ....[7]....
        /*0188*/ 	.word	0x00015880


	//   ....[8]....
        /*018c*/ 	.word	0x000158c0


	//----- nvinfo : EIATTR_CTAIDZ_USED
	.align		4
.L_793:
        /*0190*/ 	.byte	0x01, 0x04
	.zero		2


	//----- nvinfo : EIATTR_CRS_STACK_SIZE
	.align		4
        /*0194*/ 	.byte	0x04, 0x1e
        /*0196*/ 	.short	(.L_795 - .L_794)
.L_794:
        /*0198*/ 	.word	0x00000000
.L_795:


//--------------------- .nv.info._Z23gemm_half_q_half_kernelILi4ELi176ELb1ELb1ELi64EEvPK6__halfPKjS4_S2_PS0_iiiiPKtS7_iiiiiibS2_i --------------------------
	.section	.nv.info._Z23gemm_half_q_half_kernelILi4ELi176ELb1ELb1ELi64EEvPK6__halfPKjS4_S2_PS0_iiiiPKtS7_iiiiiibS2_i,"",@"SHT_CUDA_INFO"
	.sectionflags	@""
	.align	4


	//----- nvinfo : EIATTR_CUDA_API_VERSION
	.align		4
        /*0000*/ 	.byte	0x04, 0x37
        /*0002*/ 	.short	(.L_797 - .L_796)
.L_796:
        /*0004*/ 	.word	0x00000082


	//----- nvinfo : EIATTR_SW2861232_WAR
	.align		4
.L_797:
        /*0008*/ 	.byte	0x01, 0x35
	.zero		2


	//----- nvinfo : EIATTR_PARAM_CBANK
	.align		4
        /*000c*/ 	.byte	0x04, 0x0a
        /*000e*/ 	.short	(.L_799 - .L_798)
	.align		4
.L_798:
        /*0010*/ 	.word	index@(.nv.constant0._Z23gemm_half_q_half_kernelILi4ELi176ELb1ELb1ELi64EEvPK6__halfPKjS4_S2_PS0_iiiiPKtS7_iiiiiibS2_i)
        /*0014*/ 	.short	0x0160
        /*0016*/ 	.short	0x0074


	//----- nvinfo : EIATTR_CBANK_PARAM_SIZE
	.align		4
.L_799:
        /*0018*/ 	.byte	0x03, 0x19
        /*001a*/ 	.short	0x0074


	//----- nvinfo : EIATTR_KPARAM_INFO
	.align		4
        /*001c*/ 	.byte	0x04, 0x17
        /*001e*/ 	.short	(.L_801 - .L_800)
.L_800:
        /*0020*/ 	.word	0x00000000
        /*0024*/ 	.short	0x0013
        /*0026*/ 	.short	0x0070
        /*0028*/ 	.byte	0x00, 0xf0, 0x11, 0x00


	//----- nvinfo : EIATTR_KPARAM_INFO
	.align		4
.L_801:
        /*002c*/ 	.byte	0x04, 0x17
        /*002e*/ 	.short	(.L_803 - .L_802)
.L_802:
        /*0030*/ 	.word	0x00000000
        /*0034*/ 	.short	0x0012
        /*0036*/ 	.short	0x0068
        /*0038*/ 	.byte	0x00, 0xf0, 0x21, 0x00


	//----- nvinfo : EIATTR_KPARAM_INFO
	.align		4
.L_803:
        /*003c*/ 	.byte	0x04, 0x17
        /*003e*/ 	.short	(.L_805 - .L_804)
.L_804:
        /*0040*/ 	.word	0x00000000
        /*0044*/ 	.short	0x0011
        /*0046*/ 	.short	0x0060
        /*0048*/ 	.byte	0x00, 0xf0, 0x05, 0x00


	//----- nvinfo : EIATTR_KPARAM_INFO
	.align		4
.L_805:
        /*004c*/ 	.byte	0x04, 0x17
        /*004e*/ 	.short	(.L_807 - .L_806)
.L_806:
        /*0050*/ 	.word	0x00000000
        /*0054*/ 	.short	0x0010
        /*0056*/ 	.short	0x005c
        /*0058*/ 	.byte	0x00, 0xf0, 0x11, 0x00


	//----- nvinfo : EIATTR_KPARAM_INFO
	.align		4
.L_807:
        /*005c*/ 	.byte	0x04, 0x17
        /*005e*/ 	.short	(.L_809 - .L_808)
.L_808:
        /*0060*/ 	.word	0x00000000
        /*0064*/ 	.short	0x000f
        /*0066*/ 	.short	0x0058
        /*0068*/ 	.byte	0x00, 0xf0, 0x11, 0x00


	//----- nvinfo : EIATTR_KPARAM_INFO
	.align		4
.L_809:
        /*006c*/ 	.byte	0x04, 0x17
        /*006e*/ 	.short	(.L_811 - .L_810)
.L_810:
        /*0070*/ 	.word	0x00000000
        /*0074*/ 	.short	0x000e
        /*0076*/ 	.short	0x0054
        /*0078*/ 	.byte	0x00, 0xf0, 0x11, 0x00


	//----- nvinfo : EIATTR_KPARAM_INFO
	.align		4
.L_811:
        /*007c*/ 	.byte	0x04, 0x17
        /*007e*/ 	.short	(.L_813 - .L_812)
.L_812:
        /*0080*/ 	.word	0x00000000
        /*0084*/ 	.short	0x000d
        /*0086*/ 	.short	0x0050
        /*0088*/ 	.byte	0x00, 0xf0, 0x11, 0x00


	//----- nvinfo : EIATTR_KPARAM_INFO
	.align		4
.L_813:
        /*008c*/ 	.byte	0x04, 0x17
        /*008e*/ 	.short	(.L_815 - .L_814)
.L_814:
        /*0090*/ 	.word	0x00000000
        /*0094*/ 	.short	0x000c
        /*0096*/ 	.short	0x004c
        /*0098*/ 	.byte	0x00, 0xf0, 0x11, 0x00


	//----- nvinfo : EIATTR_KPARAM_INFO
	.align		4
.L_815:
        /*009c*/ 	.byte	0x04, 0x17
        /*009e*/ 	.short	(.L_817 - .L_816)
.L_816:
        /*00a0*/ 	.word	0x00000000
        /*00a4*/ 	.short	0x000b
        /*00a6*/ 	.short	0x0048
        /*00a8*/ 	.byte	0x00, 0xf0, 0x11, 0x00


	//----- nvinfo : EIATTR_KPARAM_INFO
	.align		4
.L_817:
        /*00ac*/ 	.byte	0x04, 0x17
        /*00ae*/ 	.short	(.L_819 - .L_818)
.L_818:
        /*00b0*/ 	.word	0x00000000
        /*00b4*/ 	.short	0x000a
        /*00b6*/ 	.short	0x0040
        /*00b8*/ 	.byte	0x00, 0xf0, 0x21, 0x00


	//----- nvinfo : EIATTR_KPARAM_INFO
	.align		4
.L_819:
        /*00bc*/ 	.byte	0x04, 0x17
        /*00be*/ 	.short	(.L_821 - .L_820)
.L_820:
        /*00c0*/ 	.word	0x00000000
        /*00c4*/ 	.short	0x0009
        /*00c6*/ 	.short	0x0038
        /*00c8*/ 	.byte	0x00, 0xf0, 0x21, 0x00


	//----- nvinfo : EIATTR_KPARAM_INFO
	.align		4
.L_821:
        /*00cc*/ 	.byte	0x04, 0x17
        /*00ce*/ 	.short	(.L_823 - .L_822)
.L_822:
        /*00d0*/ 	.word	0x00000000
        /*00d4*/ 	.short	0x0008
        /*00d6*/ 	.short	0x0034
        /*00d8*/ 	.byte	0x00, 0xf0, 0x11, 0x00


	//----- nvinfo : EIATTR_KPARAM_INFO
	.align		4
.L_823:
        /*00dc*/ 	.byte	0x04, 0x17
        /*00de*/ 	.short	(.L_825 - .L_824)
.L_824:
        /*00e0*/ 	.word	0x00000000
        /*00e4*/ 	.short	0x0007
        /*00e6*/ 	.short	0x0030
        /*00e8*/ 	.byte	0x00, 0xf0, 0x11, 0x00


	//----- nvinfo : EIATTR_KPARAM_INFO
	.align		4
.L_825:
        /*00ec*/ 	.byte	0x04, 0x17
        /*00ee*/ 	.short	(.L_827 - .L_826)
.L_826:
        /*00f0*/ 	.word	0x00000000
        /*00f4*/ 	.short	0x0006
        /*00f6*/ 	.short	0x002c
        /*00f8*/ 	.byte	0x00, 0xf0, 0x11, 0x00


	//----- nvinfo : EIATTR_KPARAM_INFO
	.align		4
.L_827:
        /*00fc*/ 	.byte	0x04, 0x17
        /*00fe*/ 	.short	(.L_829 - .L_828)
.L_828:
        /*0100*/ 	.word	0x00000000
        /*0104*/ 	.short	0x0005
        /*0106*/ 	.short	0x0028
        /*0108*/ 	.byte	0x00, 0xf0, 0x11, 0x00


	//----- nvinfo : EIATTR_KPARAM_INFO
	.align		4
.L_829:
        /*010c*/ 	.byte	0x04, 0x17
        /*010e*/ 	.short	(.L_831 - .L_830)
.L_830:
        /*0110*/ 	.word	0x00000000
        /*0114*/ 	.short	0x0004
        /*0116*/ 	.short	0x0020
        /*0118*/ 	.byte	0x00, 0xf0, 0x21, 0x00


	//----- nvinfo : EIATTR_KPARAM_INFO
	.align		4
.L_831:
        /*011c*/ 	.byte	0x04, 0x17
        /*011e*/ 	.short	(.L_833 - .L_832)
.L_832:
        /*0120*/ 	.word	0x00000000
        /*0124*/ 	.short	0x0003
        /*0126*/ 	.short	0x0018
        /*0128*/ 	.byte	0x00, 0xf0, 0x21, 0x00


	//----- nvinfo : EIATTR_KPARAM_INFO
	.align		4
.L_833:
        /*012c*/ 	.byte	0x04, 0x17
        /*012e*/ 	.short	(.L_835 - .L_834)
.L_834:
        /*0130*/ 	.word	0x00000000
        /*0134*/ 	.short	0x0002
        /*0136*/ 	.short	0x0010
        /*0138*/ 	.byte	0x00, 0xf0, 0x21, 0x00


	//----- nvinfo : EIATTR_KPARAM_INFO
	.align		4
.L_835:
        /*013c*/ 	.byte	0x04, 0x17
        /*013e*/ 	.short	(.L_837 - .L_836)
.L_836:
        /*0140*/ 	.word	0x00000000
        /*0144*/ 	.short	0x0001
        /*0146*/ 	.short	0x0008
        /*0148*/ 	.byte	0x00, 0xf0, 0x21, 0x00


	//----- nvinfo : EIATTR_KPARAM_INFO
	.align		4
.L_837:
        /*014c*/ 	.byte	0x04, 0x17
        /*014e*/ 	.short	(.L_839 - .L_838)
.L_838:
        /*0150*/ 	.word	0x00000000
        /*0154*/ 	.short	0x0000
        /*0156*/ 	.short	0x0000
        /*0158*/ 	.byte	0x00, 0xf0, 0x21, 0x00


	//----- nvinfo : EIATTR_MAXREG_COUNT
	.align		4
.L_839:
        /*015c*/ 	.byte	0x03, 0x1b
        /*015e*/ 	.short	0x00ff


	//----- nvinfo : EIATTR_NUM_BARRIERS
	.align		4
        /*0160*/ 	.byte	0x02, 0x4c
        /*0162*/ 	.byte	0x01
	.zero		1


	//----- nvinfo : EIATTR_MERCURY_ISA_VERSION
	.align		4
        /*0164*/ 	.byte	0x03, 0x5f
        /*0166*/ 	.short	0x0000


	//----- nvinfo : EIATTR_EXIT_INSTR_OFFSETS
	.align		4
        /*0168*/ 	.byte	0x04, 0x1c
        /*016a*/ 	.short	(.L_841 - .L_840)


	//   ....[0]....
.L_840:
        /*016c*/ 	.word	0x00000340


	//   ....[1]....
        /*0170*/ 	.word	0x00000db0


	//   ....[2]....
        /*0174*/ 	.word	0x0000e520


	//   ....[3]....
        /*0178*/ 	.word	0x0000e800


	//   ....[4]....
        /*017c*/ 	.word	0x0000ea70


	//   ....[5]....
        /*0180*/ 	.word	0x0000ecd0


	//   ....[6]....
        /*0184*/ 	.word	0x0000ee20


	//   ....[7]....
        /*0188*/ 	.word	0x0000eec0


	//   ....[8]....
        /*018c*/ 	.word	0x0000ef00


	//----- nvinfo : EIATTR_CTAIDZ_USED
	.align		4
.L_841:
        /*0190*/ 	.byte	0x01, 0x04
	.zero		2


	//----- nvinfo : EIATTR_CRS_STACK_SIZE
	.align		4
        /*0194*/ 	.byte	0x04, 0x1e
        /*0196*/ 	.short	(.L_843 - .L_842)
.L_842:
        /*0198*/ 	.word	0x00000000
.L_843:


//--------------------- .nv.info._Z23gemm_half_q_half_kernelILi4ELi152ELb1ELb1ELi64EEvPK6__halfPKjS4_S2_PS0_iiiiPKtS7_iiiiiibS2_i --------------------------
	.section	.nv.info._Z23gemm_half_q_half_kernelILi4ELi152ELb1ELb1ELi64EEvPK6__halfPKjS4_S2_PS0_iiiiPKtS7_iiiiiibS2_i,"",@"SHT_CUDA_INFO"
	.sectionflags	@""
	.align	4


	//----- nvinfo : EIATTR_CUDA_API_VERSION
	.align		4
        /*0000*/ 	.byte	0x04, 0x37
        /*0002*/ 	.short	(.L_845 - .L_844)
.L_844:
        /*0004*/ 	.word	0x00000082


	//----- nvinfo : EIATTR_SW2861232_WAR
	.align		4
.L_845:
        /*0008*/ 	.byte	0x01, 0x35
	.zero		2


	//----- nvinfo : EIATTR_PARAM_CBANK
	.align		4
        /*000c*/ 	.byte	0x04, 0x0a
        /*000e*/ 	.short	(.L_847 - .L_846)
	.align		4
.L_846:
        /*0010*/ 	.word	index@(.nv.constant0._Z23gemm_half_q_half_kernelILi4ELi152ELb1ELb1ELi64EEvPK6__halfPKjS4_S2_PS0_iiiiPKtS7_iiiiiibS2_i)
        /*0014*/ 	.short	0x0160
        /*0016*/ 	.short	0x0074


	//----- nvinfo : EIATTR_CBANK_PARAM_SIZE
	.align		4
.L_847:
        /*0018*/ 	.byte	0x03, 0x19
        /*001a*/ 	.short	0x0074


	//----- nvinfo : EIATTR_KPARAM_INFO
	.align		4
        /*001c*/ 	.byte	0x04, 0x17
        /*001e*/ 	.short	(.L_849 - .L_848)
.L_848:
        /*0020*/ 	.word	0x00000000
        /*0024*/ 	.short	0x0013
        /*0026*/ 	.short	0x0070
        /*0028*/ 	.byte	0x00, 0xf0, 0x11, 0x00


	//----- nvinfo : EIATTR_KPARAM_INFO
	.align		4
.L_849:
        /*002c*/ 	.byte	0x04, 0x17
        /*002e*/ 	.short	(.L_851 - .L_850)
.L_850:
        /*0030*/ 	.word	0x00000000
        /*0034*/ 	.short	0x0012
        /*0036*/ 	.short	0x0068
        /*0038*/ 	.byte	0x00, 0xf0, 0x21, 0x00


	//----- nvinfo : EIATTR_KPARAM_INFO
	.align		4
.L_851:
        /*003c*/ 	.byte	0x04, 0x17
        /*003e*/ 	.short	(.L_853 - .L_852)
.L_852:
        /*0040*/ 	.word	0x00000000
        /*0044*/ 	.short	0x0011
        /*0046*/ 	.short	0x0060
        /*0048*/ 	.byte	0x00, 0xf0, 0x05, 0x00


	//----- nvinfo : EIATTR_KPARAM_INFO
	.align		4
.L_853:
        /*004c*/ 	.byte	0x04, 0x17
        /*004e*/ 	.short	(.L_855 - .L_854)
.L_854:
        /*0050*/ 	.word	0x00000000
        /*0054*/ 	.short	0x0010
        /*0056*/ 	.short	0x005c
        /*0058*/ 	.byte	0x00, 0xf0, 0x11, 0x00


	//----- nvinfo : EIATTR_KPARAM_INFO
	.align		4
.L_855:
        /*005c*/ 	.byte	0x04, 0x17
        /*005e*/ 	.short	(.L_857 - .L_856)
.L_856:
        /*0060*/ 	.word	0x00000000
        /*0064*/ 	.short	0x000f
        /*0066*/ 	.short	0x0058
        /*0068*/ 	.byte	0x00, 0xf0, 0x11, 0x00


	//----- nvinfo : EIATTR_KPARAM_INFO
	.align		4
.L_857:
        /*006c*/ 	.byte	0x04, 0x17
        /*006e*/ 	.short	(.L_859 - .L_858)
.L_858:
        /*0070*/ 	.word	0x00000000
        /*0074*/ 	.short	0x000e
        /*0076*/ 	.short	0x0054
        /*0078*/ 	.byte	0x00, 0xf0, 0x11, 0x00


	//----- nvinfo : EIATTR_KPARAM_INFO
	.align		4
.L_859:
        /*007c*/ 	.byte	0x04, 0x17
        /*007e*/ 	.short	(.L_861 - .L_860)
.L_860:
        /*0080*/ 	.word	0x00000000
        /*0084*/ 	.short	0x000d
        /*0086*/ 	.short	0x0050
        /*0088*/ 	.byte	0x00, 0xf0, 0x11, 0x00


	//----- nvinfo : EIATTR_KPARAM_INFO
	.align		4
.L_861:
        /*008c*/ 	.byte	0x04, 0x17
        /*008e*/ 	.short	(.L_863 - .L_862)
.L_862:
        /*0090*/ 	.word	0x00000000
        /*0094*/ 	.short	0x000c
        /*0096*/ 	.short	0x004c
        /*0098*/ 	.byte	0x00, 0xf0, 0x11, 0x00


	//----- nvinfo : EIATTR_KPARAM_INFO
	.align		4
.L_863:
        /*009c*/ 	.byte	0x04, 0x17
        /*009e*/ 	.short	(.L_865 - .L_864)
.L_864:
        /*00a0*/ 	.word	0x00000000
        /*00a4*/ 	.short	0x000b
        /*00a6*/ 	.short	0x0048
        /*00a8*/ 	.byte	0x00, 0xf0, 0x11, 0x00


	//----- nvinfo : EIATTR_KPARAM_INFO
	.align		4
.L_865:
        /*00ac*/ 	.byte	0x04, 0x17
        /*00ae*/ 	.short	(.L_867 - .L_866)
.L_866:
        /*00b0*/ 	.word	0x00000000
        /*00b4*/ 	.short	0x000a
        /*00b6*/ 	.short	0x0040
        /*00b8*/ 	.byte	0x00, 0xf0, 0x21, 0x00


	//----- nvinfo : EIATTR_KPARAM_INFO
	.align		4
.L_867:
        /*00bc*/ 	.byte	0x04, 0x17
        /*00be*/ 	.short	(.L_869 - .L_868)
.L_868:
        /*00c0*/ 	.word	0x00000000
        /*00c4*/ 	.short	0x0009
        /*00c6*/ 	.short	0x0038
        /*00c8*/ 	.byte	0x00, 0xf0, 0x21, 0x00


	//----- nvinfo : EIATTR_KPARAM_INFO
	.align		4
.L_869:
        /*00cc*/ 	.byte	0x04, 0x17
        /*00ce*/ 	.short	(.L_871 - .L_870)
.L_870:
        /*00d0*/ 	.word	0x00000000
        /*00d4*/ 	.short	0x0008
        /*00d6*/ 	.short	0x0034
        /*00d8*/ 	.byte	0x00, 0xf0, 0x11, 0x00


	//----- nvinfo : EIATTR_KPARAM_INFO
	.align		4
.L_871:
        /*00dc*/ 	.byte	0x04, 0x17
        /*00de*/ 	.short	(.L_873 - .L_872)
.L_872:
        /*00e0*/ 	.word	0x00000000
        /*00e4*/ 	.short	0x0007
        /*00e6*/ 	.short	0x0030
        /*00e8*/ 	.byte	0x00, 0xf0, 0x11, 0x00


	//----- nvinfo : EIATTR_KPARAM_INFO
	.align		4
.L_873:
        /*00ec*/ 	.byte	0x04, 0x17
        /*00ee*/ 	.short	(.L_875 - .L_874)
.L_874:
        /*00f0*/ 	.word	0x00000000
        /*00f4*/ 	.short	0x0006
        /*00f6*/ 	.short	0x002c
        /*00f8*/ 	.byte	0x00, 0xf0, 0x11, 0x00


	//----- nvinfo : EIATTR_KPARAM_INFO
	.align		4
.L_875:
        /*00fc*/ 	.byte	0x04, 0x17
        /*00fe*/ 	.short	(.L_877 - .L_876)
.L_876:
        /*0100*/ 	.word	0x00000000
        /*0104*/ 	.short	0x0005
        /*0106*/ 	.short	0x0028
        /*0108*/ 	.byte	0x00, 0xf0, 0x11, 0x00


	//----- nvinfo : EIATTR_KPARAM_INFO
	.align		4
.L_877:
        /*010c*/ 	.byte	0x04, 0x17
        /*010e*/ 	.short	(.L_879 - .L_878)
.L_878:
        /*0110*/ 	.word	0x00000000
        /*0114*/ 	.short	0x0004
        /*0116*/ 	.short	0x0020
        /*0118*/ 	.byte	0x00, 0xf0, 0x21, 0x00


	//----- nvinfo : EIATTR_KPARAM_INFO
	.align		4
.L_879:
        /*011c*/ 	.byte	0x04, 0x17
        /*011e*/ 	.short	(.L_881 - .L_880)
.L_880:
        /*0120*/ 	.word	0x00000000
        /*0124*/ 	.short	0x0003
        /*0126*/ 	.short	0x0018
        /*0128*/ 	.byte	0x00, 0xf0, 0x21, 0x00


	//----- nvinfo : EIATTR_KPARAM_INFO
	.align		4
.L_881:
        /*012c*/ 	.byte	0x04, 0x17
        /*012e*/ 	.short	(.L_883 - .L_882)
.L_882:
        /*0130*/ 	.word	0x00000000
        /*0134*/ 	.short	0x0002
        /*0136*/ 	.short	0x0010
        /*0138*/ 	.byte	0x00, 0xf0, 0x21, 0x00


	//----- nvinfo : EIATTR_KPARAM_INFO
	.align		4
.L_883:
        /*013c*/ 	.byte	0x04, 0x17
        /*013e*/ 	.short	(.L_885 - .L_884)
.L_884:
        /*0140*/ 	.word	0x00000000
        /*0144*/ 	.short	0x0001
        /*0146*/ 	.short	0x0008
        /*0148*/ 	.byte	0x00, 0xf0, 0x21, 0x00


	//----- nvinfo : EIATTR_KPARAM_INFO
	.align		4
.L_885:
        /*014c*/ 	.byte	0x04, 0x17
        /*014e*/ 	.short	(.L_887 - .L_886)
.L_886:
        /*0150*/ 	.word	0x00000000
        /*0154*/ 	.short	0x0000
        /*0156*/ 	.short	0x0000
        /*0158*/ 	.byte	0x00, 0xf0, 0x21, 0x00


	//----- nvinfo : EIATTR_MAXREG_COUNT
	.align		4
.L_887:
        /*015c*/ 	.byte	0x03, 0x1b
        /*015e*/ 	.short	0x00ff


	//----- nvinfo : EIATTR_NUM_BARRIERS
	.align		4
        /*0160*/ 	.byte	0x02, 0x4c
        /*0162*/ 	.byte	0x01
	.zero		1


	//----- nvinfo : EIATTR_MERCURY_ISA_VERSION
	.align		4
        /*0164*/ 	.byte	0x03, 0x5f
        /*0166*/ 	.short	0x0000


	//----- nvinfo : EIATTR_EXIT_INSTR_OFFSETS
	.align		4
        /*0168*/ 	.byte	0x04, 0x1c
        /*016a*/ 	.short	(.L_889 - .L_888)


	//   ....[0]....
.L_888:
        /*016c*/ 	.word	0x00000340


	//   ....[1]....
        /*0170*/ 	.word	0x00000db0


	//   ....[2]....
        /*0174*/ 	.word	0x00012660


	//   ....[3]....
        /*0178*/ 	.word	0x00012940


	//   ....[4]....
        /*017c*/ 	.word	0x00012bb0


	//   ....[5]....
        /*0180*/ 	.word	0x00012e10


	//   ....[6]....
        /*0184*/ 	.word	0x00012f60


	//   ....[7]....
        /*0188*/ 	.word	0x00013000


	//   ....[8]....
        /*018c*/ 	.word	0x00013040


	//----- nvinfo : EIATTR_CTAIDZ_USED
	.align		4
.L_889:
        /*0190*/ 	.byte	0x01, 0x04
	.zero		2


	//----- nvinfo : EIATTR_CRS_STACK_SIZE
	.align		4
        /*0194*/ 	.byte	0x04, 0x1e
        /*0196*/ 	.short	(.L_891 - .L_890)
.L_890:
        /*0198*/ 	.word	0x00000000
.L_891:


//--------------------- .nv.info._Z23gemm_half_q_half_kernelILi4ELi140ELb1ELb1ELi64EEvPK6__halfPKjS4_S2_PS0_iiiiPKtS7_iiiiiibS2_i --------------------------
	.section	.nv.info._Z23gemm_half_q_half_kernelILi4ELi140ELb1ELb1ELi64EEvPK6__halfPKjS4_S2_PS0_iiiiPKtS7_iiiiiibS2_i,"",@"SHT_CUDA_INFO"
	.sectionflags	@""
	.align	4


	//----- nvinfo : EIATTR_CUDA_API_VERSION
	.align		4
        /*0000*/ 	.byte	0x04, 0x37
        /*0002*/ 	.short	(.L_893 - .L_892)
.L_892:
        /*0004*/ 	.word	0x00000082


	//----- nvinfo : EIATTR_SW2861232_WAR
	.align		4
.L_893:
        /*0008*/ 	.byte	0x01, 0x35
	.zero		2


	//----- nvinfo : EIATTR_PARAM_CBANK
	.align		4
        /*000c*/ 	.byte	0x04, 0x0a
        /*000e*/ 	.short	(.L_895 - .L_894)
	.align		4
.L_894:
        /*0010*/ 	.word	index@(.nv.constant0._Z23gemm_half_q_half_kernelILi4ELi140ELb1ELb1ELi64EEvPK6__halfPKjS4_S2_PS0_iiiiPKtS7_iiiiiibS2_i)
        /*0014*/ 	.short	0x0160
        /*0016*/ 	.short	0x0074


	//----- nvinfo : EIATTR_CBANK_PARAM_SIZE
	.align		4
.L_895:
        /*0018*/ 	.byte	0x03, 0x19
        /*001a*/ 	.short	0x0074


	//----- nvinfo : EIATTR_KPARAM_INFO
	.align		4
        /*001c*/ 	.byte	0x04, 0x17
        /*001e*/ 	.short	(.L_897 - .L_896)
.L_896:
        /*0020*/ 	.word	0x00000000
        /*0024*/ 	.short	0x0013
        /*0026*/ 	.short	0x0070
        /*0028*/ 	.byte	0x00, 0xf0, 0x11, 0x00


	//----- nvinfo : EIATTR_KPARAM_INFO
	.align		4
.L_897:
        /*002c*/ 	.byte	0x04, 0x17
        /*002e*/ 	.short	(.L_899 - .L_898)
.L_898:
        /*0030*/ 	.word	0x00000000
        /*0034*/ 	.short	0x0012
        /*0036*/ 	.short	0x0068
        /*0038*/ 	.byte	0x00, 0xf0, 0x21, 0x00


	//----- nvinfo : EIATTR_KPARAM_INFO
	.align		4
.L_899:
        /*003c*/ 	.byte	0x04, 0x17
        /*003e*/ 	.short	(.L_901 - .L_900)
.L_900:
        /*0040*/ 	.word	0x00000000
        /*0044*/ 	.short	0x0011
        /*0046*/ 	.short	0x0060
        /*0048*/ 	.byte	0x00, 0xf0, 0x05, 0x00


	//----- nvinfo : EIATTR_KPARAM_INFO
	.align		4
.L_901:
        /*004c*/ 	.byte	0x04, 0x17
        /*004e*/ 	.short	(.L_903 - .L_902)
.L_902:
        /*0050*/ 	.word	0x00000000
        /*0054*/ 	.short	0x0010
        /*0056*/ 	.short	0x005c
        /*0058*/ 	.byte	0x00, 0xf0, 0x11, 0x00


	//----- nvinfo : EIATTR_KPARAM_INFO
	.align		4
.L_903:
        /*005c*/ 	.byte	0x04, 0x17
        /*005e*/ 	.short	(.L_905 - .L_904)
.L_904:
        /*0060*/ 	.word	0x00000000
        /*0064*/ 	.short	0x000f
        /*0066*/ 	.short	0x0058
        /*0068*/ 	.byte	0x00, 0xf0, 0x11, 0x00


	//----- nvinfo : EIATTR_KPARAM_INFO
	.align		4
.L_905:
        /*006c*/ 	.byte	0x04, 0x17
        /*006e*/ 	.short	(.L_907 - .L_906)
.L_906:
        /*0070*/ 	.word	0x00000000
        /*0074*/ 	.short	0x000e
        /*0076*/ 	.short	0x0054
        /*0078*/ 	.byte	0x00, 0xf0, 0x11, 0x00


	//----- nvinfo : EIATTR_KPARAM_INFO
	.align		4
.L_907:
        /*007c*/ 	.byte	0x04, 0x17
        /*007e*/ 	.short	(.L_909 - .L_908)
.L_908:
        /*0080*/ 	.word	0x00000000
        /*0084*/ 	.short	0x000d
        /*0086*/ 	.short	0x0050
        /*0088*/ 	.byte	0x00, 0xf0, 0x11, 0x00


	//----- nvinfo : EIATTR_KPARAM_INFO
	.align		4
.L_909:
        /*008c*/ 	.byte	0x04, 0x17
        /*008e*/ 	.short	(.L_911 - .L_910)
.L_910:
        /*0090*/ 	.word	0x00000000
        /*0094*/ 	.short	0x000c
        /*0096*/ 	.short	0x004c
        /*0098*/ 	.byte	0x00, 0xf0, 0x11, 0x00


	//----- nvinfo : EIATTR_KPARAM_INFO
	.align		4
.L_911:
        /*009c*/ 	.byte	0x04, 0x17
        /*009e*/ 	.short	(.L_913 - .L_912)
.L_912:
        /*00a0*/ 	.word	0x00000000
        /*00a4*/ 	.short	0x000b
        /*00a6*/ 	.short	0x0048
        /*00a8*/ 	.byte	0x00, 0xf0, 0x11, 0x00


	//----- nvinfo : EIATTR_KPARAM_INFO
	.align		4
.L_913:
        /*00ac*/ 	.byte	0x04, 0x17
        /*00ae*/ 	.short	(.L_915 - .L_914)
.L_914:
        /*00b0*/ 	.word	0x00000000
        /*00b4*/ 	.short	0x000a
        /*00b6*/ 	.short	0x0040
        /*00b8*/ 	.byte	0x00, 0xf0, 0x21, 0x00


	//----- nvinfo : EIATTR_KPARAM_INFO
	.align		4
.L_915:
        /*00bc*/ 	.byte	0x04, 0x17
        /*00be*/ 	.short	(.L_917 - .L_916)
.L_916:
        /*00c0*/ 	.word	0x00000000
        /*00c4*/ 	.short	0x0009
        /*00c6*/ 	.short	0x0038
        /*00c8*/ 	.byte	0x00, 0xf0, 0x21, 0x00


	//----- nvinfo : EIATTR_KPARAM_INFO
	.align		4
.L_917:
        /*00cc*/ 	.byte	0x04, 0x17
        /*00ce*/ 	.short	(.L_919 - .L_918)
.L_918:
        /*00d0*/ 	.word	0x00000000
        /*00d4*/ 	.short	0x0008
        /*00d6*/ 	.short	0x0034
        /*00d8*/ 	.byte	0x00, 0xf0, 0x11, 0x00


	//----- nvinfo : EIATTR_KPARAM_INFO
	.align		4
.L_919:
        /*00dc*/ 	.byte	0x04, 0x17
        /*00de*/ 	.short	(.L_921 - .L_920)
.L_920:
        /*00e0*/ 	.word	0x00000000
        /*00e4*/ 	.short	0x0007
        /*00e6*/ 	.short	0x0030
        /*00e8*/ 	.byte	0x00, 0xf0, 0x11, 0x00


	//----- nvinfo : EIATTR_KPARAM_INFO
	.align		4
.L_921:
        /*00ec*/ 	.byte	0x04, 0x17
        /*00ee*/ 	.short	(.L_923 - .L_922)
.L_922:
        /*00f0*/ 	.word	0x00000000
        /*00f4*/ 	.short	0x0006
        /*00f6*/ 	.short	0x002c
        /*00f8*/ 	.byte	0x00, 0xf0, 0x11, 0x00


	//----- nvinfo : EIATTR_KPARAM_INFO
	.align		4
.L_923:
        /*00fc*/ 	.byte	0x04, 0x17
        /*00fe*/ 	.short	(.L_925 - .L_924)
.L_924:
        /*0100*/ 	.word	0x00000000
        /*0104*/ 	.short	0x0005
        /*0106*/ 	.short	0x0028
        /*0108*/ 	.byte	0x00, 0xf0, 0x11, 0x00


	//----- nvinfo : EIATTR_KPARAM_INFO
	.align		4
.L_925:
        /*010c*/ 	.byte	0x04, 0x17
        /*010e*/ 	.short	(.L_927 - .L_926)
.L_926:
        /*0110*/ 	.word	0x00000000
        /*0114*/ 	.short	0x0004
        /*0116*/ 	.short	0x0020
        /*0118*/ 	.byte	0x00, 0xf0, 0x21, 0x00


	//----- nvinfo : EIATTR_KPARAM_INFO
	.align		4
.L_927:
        /*011c*/ 	.byte	0x04, 0x17
        /*011e*/ 	.short	(.L_929 - .L_928)
.L_928:
        /*0120*/ 	.word	0x00000000
        /*0124*/ 	.short	0x0003
        /*0126*/ 	.short	0x0018
        /*0128*/ 	.byte	0x00, 0xf0, 0x21, 0x00


	//----- nvinfo : EIATTR_KPARAM_INFO
	.align		4
.L_929:
        /*012c*/ 	.byte	0x04, 0x17
        /*012e*/ 	.short	(.L_931 - .L_930)
.L_930:
        /*0130*/ 	.word	0x00000000
        /*0134*/ 	.short	0x0002
        /*0136*/ 	.short	0x0010
        /*0138*/ 	.byte	0x00, 0xf0, 0x21, 0x00


	//----- nvinfo : EIATTR_KPARAM_INFO
	.align		4
.L_931:
        /*013c*/ 	.byte	0x04, 0x17
        /*013e*/ 	.short	(.L_933 - .L_932)
.L_932:
        /*0140*/ 	.word	0x00000000
        /*0144*/ 	.short	0x0001
        /*0146*/ 	.short	0x0008
        /*0148*/ 	.byte	0x00, 0xf0, 0x21, 0x00


	//----- nvinfo : EIATTR_KPARAM_INFO
	.align		4
.L_933:
        /*014c*/ 	.byte	0x04, 0x17
        /*014e*/ 	.short	(.L_935 - .L_934)
.L_934:
        /*0150*/ 	.word	0x00000000
        /*0154*/ 	.short	0x0000
        /*0156*/ 	.short	0x0000
        /*0158*/ 	.byte	0x00, 0xf0, 0x21, 0x00


	//----- nvinfo : EIATTR_MAXREG_COUNT
	.align		4
.L_935:
        /*015c*/ 	.byte	0x03, 0x1b
        /*015e*/ 	.short	0x00ff


	//----- nvinfo : EIATTR_NUM_BARRIERS
	.align		4
        /*0160*/ 	.byte	0x02, 0x4c
        /*0162*/ 	.byte	0x01
	.zero		1


	//----- nvinfo : EIATTR_MERCURY_ISA_VERSION
	.align		4
        /*0164*/ 	.byte	0x03, 0x5f
        /*0166*/ 	.short	0x0000


	//----- nvinfo : EIATTR_EXIT_INSTR_OFFSETS
	.align		4
        /*0168*/ 	.byte	0x04, 0x1c
        /*016a*/ 	.short	(.L_937 - .L_936)


	//   ....[0]....
.L_936:
        /*016c*/ 	.word	0x00000340


	//   ....[1]....
        /*0170*/ 	.word	0x00000db0


	//   ....[2]....
        /*0174*/ 	.word	0x00012490


	//   ....[3]....
        /*0178*/ 	.word	0x00012770


	//   ....[4]....
        /*017c*/ 	.word	0x000129e0


	//   ....[5]....
        /*0180*/ 	.word	0x00012c40


	//   ....[6]....
        /*0184*/ 	.word	0x00012d90


	//   ....[7]....
        /*0188*/ 	.word	0x00012e30


	//   ....[8]....
        /*018c*/ 	.word	0x00012e70


	//----- nvinfo : EIATTR_CTAIDZ_USED
	.align		4
.L_937:
        /*0190*/ 	.byte	0x01, 0x04
	.zero		2


	//----- nvinfo : EIATTR_CRS_STACK_SIZE
	.align		4
        /*0194*/ 	.byte	0x04, 0x1e
        /*0196*/ 	.short	(.L_939 - .L_938)
.L_938:
        /*0198*/ 	.word	0x00000000
.L_939:


//--------------------- .nv.info._Z23gemm_half_q_half_kernelILi4ELi20ELb1ELb1ELi64EEvPK6__halfPKjS4_S2_PS0_iiiiPKtS7_iiiiiibS2_i --------------------------
	.section	.nv.info._Z23gemm_half_q_half_kernelILi4ELi20ELb1ELb1ELi64EEvPK6__halfPKjS4_S2_PS0_iiiiPKtS7_iiiiiibS2_i,"",@"SHT_CUDA_INFO"
	.sectionflags	@""
	.align	4


	//----- nvinfo : EIATTR_CUDA_API_VERSION
	.align		4
        /*0000*/ 	.byte	0x04, 0x37
        /*0002*/ 	.short	(.L_941 - .L_940)
.L_940:
        /*0004*/ 	.word	0x00000082


	//----- nvinfo : EIATTR_SW2861232_WAR
	.align		4
.L_941:
        /*0008*/ 	.byte	0x01, 0x35
	.zero		2


	//----- nvinfo : EIATTR_PARAM_CBANK
	.align		4
        /*000c*/ 	.byte	0x04, 0x0a
        /*000e*/ 	.short	(.L_943 - .L_942)
	.align		4
.L_942:
        /*0010*/ 	.word	index@(.nv.constant0._Z23gemm_half_q_half_kernelILi4ELi20ELb1ELb1ELi64EEvPK6__halfPKjS4_S2_PS0_iiiiPKtS7_iiiiiibS2_i)
        /*0014*/ 	.short	0x0160
        /*0016*/ 	.short	0x0074


	//----- nvinfo : EIATTR_CBANK_PARAM_SIZE
	.align		4
.L_943:
        /*0018*/ 	.byte	0x03, 0x19
        /*001a*/ 	.short	0x0074


	//----- nvinfo : EIATTR_KPARAM_INFO
	.align		4
        /*001c*/ 	.byte	0x04, 0x17
        /*001e*/ 	.short	(.L_945 - .L_944)
.L_944:
        /*0020*/ 	.word	0x00000000
        /*0024*/ 	.short	0x0013
        /*0026*/ 	.short	0x0070
        /*0028*/ 	.byte	0x00, 0xf0, 0x11, 0x00


	//----- nvinfo : EIATTR_KPARAM_INFO
	.align		4
.L_945:
        /*002c*/ 	.byte	0x04, 0x17
        /*002e*/ 	.short	(.L_947 - .L_946)
.L_946:
        /*0030*/ 	.word	0x00000000
        /*0034*/ 	.short	0x0012
        /*0036*/ 	.short	0x0068
        /*0038*/ 	.byte	0x00, 0xf0, 0x21, 0x00


	//----- nvinfo : EIATTR_KPARAM_INFO
	.align		4
.L_947:
        /*003c*/ 	.byte	0x04, 0x17
        /*003e*/ 	.short	(.L_949 - .L_948)
.L_948:
        /*0040*/ 	.word	0x00000000
        /*0044*/ 	.short	0x0011
        /*0046*/ 	.short	0x0060
        /*0048*/ 	.byte	0x00, 0xf0, 0x05, 0x00


	//----- nvinfo : EIATTR_KPARAM_INFO
	.align		4
.L_949:
        /*004c*/ 	.byte	0x04, 0x17
        /*004e*/ 	.short	(.L_951 - .L_950)
.L_950:
        /*0050*/ 	.word	0x00000000
        /*0054*/ 	.short	0x0010
        /*0056*/ 	.short	0x005c
        /*0058*/ 	.byte	0x00, 0xf0, 0x11, 0x00


	//----- nvinfo : EIATTR_KPARAM_INFO
	.align		4
.L_951:
        /*005c*/ 	.byte	0x04, 0x17
        /*005e*/ 	.short	(.L_953 - .L_952)
.L_952:
        /*0060*/ 	.word	0x00000000
        /*0064*/ 	.short	0x000f
        /*0066*/ 	.short	0x0058
        /*0068*/ 	.byte	0x00, 0xf0, 0x11, 0x00


	//----- nvinfo : EIATTR_KPARAM_INFO
	.align		4
.L_953:
        /*006c*/ 	.byte	0x04, 0x17
        /*006e*/ 	.short	(.L_955 - .L_954)
.L_954:
        /*0070*/ 	.word	0x00000000
        /*0074*/ 	.short	0x000e
        /*0076*/ 	.short	0x0054
        /*0078*/ 	.byte	0x00, 0xf0, 0x11, 0x00


	//----- nvinfo : EIATTR_KPARAM_INFO
	.align		4
.L_955:
        /*007c*/ 	.byte	0x04, 0x17
        /*007e*/ 	.short	(.L_957 - .L_956)
.L_956:
        /*0080*/ 	.word	0x00000000
        /*0084*/ 	.short	0x000d
        /*0086*/ 	.short	0x0050
        /*0088*/ 	.byte	0x00, 0xf0, 0x11, 0x00


	//----- nvinfo : EIATTR_KPARAM_INFO
	.align		4
.L_957:
        /*008c*/ 	.byte	0x04, 0x17
        /*008e*/ 	.short	(.L_959 - .L_958)
.L_958:
        /*0090*/ 	.word	0x00000000
        /*0094*/ 	.short	0x000c
        /*0096*/ 	.short	0x004c
        /*0098*/ 	.byte	0x00, 0xf0, 0x11, 0x00


	//----- nvinfo : EIATTR_KPARAM_INFO
	.align		4
.L_959:
        /*009c*/ 	.byte	0x04, 0x17
        /*009e*/ 	.short	(.L_961 - .L_960)
.L_960:
        /*00a0*/ 	.word	0x00000000
        /*00a4*/ 	.short	0x000b
        /*00a6*/ 	.short	0x0048
        /*00a8*/ 	.byte	0x00, 0xf0, 0x11, 0x00


	//----- nvinfo : EIATTR_KPARAM_INFO
	.align		4
.L_961:
        /*00ac*/ 	.byte	0x04, 0x17
        /*00ae*/ 	.short	(.L_963 - .L_962)
.L_962:
        /*00b0*/ 	.word	0x00000000
        /*00b4*/ 	.short	0x000a
        /*00b6*/ 	.short	0x0040
        /*00b8*/ 	.byte	0x00, 0xf0, 0x21, 0x00


	//----- nvinfo : EIATTR_KPARAM_INFO
	.align		4
.L_963:
        /*00bc*/ 	.byte	0x04, 0x17
        /*00be*/ 	.short	(.L_965 - .L_964)
.L_964:
        /*00c0*/ 	.word	0x00000000
        /*00c4*/ 	.short	0x0009
        /*00c6*/ 	.short	0x0038
        /*00c8*/ 	.byte	0x00, 0xf0, 0x21, 0x00


	//----- nvinfo : EIATTR_KPARAM_INFO
	.align		4
.L_965:
        /*00cc*/ 	.byte	0x04, 0x17
        /*00ce*/ 	.short	(.L_967 - .L_966)
.L_966:
        /*00d0*/ 	.word	0x00000000
        /*00d4*/ 	.short	0x0008
        /*00d6*/ 	.short	0x0034
        /*00d8*/ 	.byte	0x00, 0xf0, 0x11, 0x00


	//----- nvinfo : EIATTR_KPARAM_INFO
	.align		4
.L_967:
        /*00dc*/ 	.byte	0x04, 0x17
        /*00de*/ 	.short	(.L_969 - .L_968)
.L_968:
        /*00e0*/ 	.word	0x00000000
        /*00e4*/ 	.short	0x0007
        /*00e6*/ 	.short	0x0030
        /*00e8*/ 	.byte	0x00, 0xf0, 0x11, 0x00


	//----- nvinfo : EIATTR_KPARAM_INFO
	.align		4
.L_969:
        /*00ec*/ 	.byte	0x04, 0x17
        /*00ee*/ 	.short	(.L_971 - .L_970)
.L_970:
        /*00f0*/ 	.word	0x00000000
        /*00f4*/ 	.short	0x0006
        /*00f6*/ 	.short	0x002c
        /*00f8*/ 	.byte	0x00, 0xf0, 0x11, 0x00


	//----- nvinfo : EIATTR_KPARAM_INFO
	.align		4
.L_971:
        /*00fc*/ 	.byte	0x04, 0x17
        /*00fe*/ 	.short	(.L_973 - .L_972)
.L_972:
        /*0100*/ 	.word	0x00000000
        /*0104*/ 	.short	0x0005
        /*0106*/ 	.short	0x0028
        /*0108*/ 	.byte	0x00, 0xf0, 0x11, 0x00


	//----- nvinfo : EIATTR_KPARAM_INFO
	.align		4
.L_973:
        /*010c*/ 	.byte	0x04, 0x17
        /*010e*/ 	.short	(.L_975 - .L_974)
.L_974:
        /*0110*/ 	.word	0x00000000
        /*0114*/ 	.short	0x0004
        /*0116*/ 	.short	0x0020
        /*0118*/ 	.byte	0x00, 0xf0, 0x21, 0x00


	//----- nvinfo : EIATTR_KPARAM_INFO
	.align		4
.L_975:
        /*011c*/ 	.byte	0x04, 0x17
        /*011e*/ 	.short	(.L_977 - .L_976)
.L_976:
        /*0120*/ 	.word	0x00000000
        /*0124*/ 	.short	0x0003
        /*0126*/ 	.short	0x0018
        /*0128*/ 	.byte	0x00, 0xf0, 0x21, 0x00


	//----- nvinfo : EIATTR_KPARAM_INFO
	.align		4
.L_977:
        /*012c*/ 	.byte	0x04, 0x17
        /*012e*/ 	.short	(.L_979 - .L_978)
.L_978:
        /*0130*/ 	.word	0x00000000
        /*0134*/ 	.short	0x0002
        /*0136*/ 	.short	0x0010
        /*0138*/ 	.byte	0x00, 0xf0, 0x21, 0x00


	//----- nvinfo : EIATTR_KPARAM_INFO
	.align		4
.L_979:
        /*013c*/ 	.byte	0x04, 0x17
        /*013e*/ 	.short	(.L_981 - .L_980)
.L_980:
        /*0140*/ 	.word	0x00000000
        /*0144*/ 	.short	0x0001
        /*0146*/ 	.short	0x0008
        /*0148*/ 	.byte	0x00, 0xf0, 0x21, 0x00


	//----- nvinfo : EIATTR_KPARAM_INFO
	.align		4
.L_981:
        /*014c*/ 	.byte	0x04, 0x17
        /*014e*/ 	.short	(.L_983 - .L_982)
.L_982:
        /*0150*/ 	.word	0x00000000
        /*0154*/ 	.short	0x0000
        /*0156*/ 	.short	0x0000
        /*0158*/ 	.byte	0x00, 0xf0, 0x21, 0x00


	//----- nvinfo : EIATTR_MAXREG_COUNT
	.align		4
.L_983:
        /*015c*/ 	.byte	0x03, 0x1b
        /*015e*/ 	.short	0x00ff


	//----- nvinfo : EIATTR_NUM_BARRIERS
	.align		4
        /*0160*/ 	.byte	0x02, 0x4c
        /*0162*/ 	.byte	0x01
	.zero		1


	//----- nvinfo : EIATTR_MERCURY_ISA_VERSION
	.align		4
        /*0164*/ 	.byte	0x03, 0x5f
        /*0166*/ 	.short	0x0000


	//----- nvinfo : EIATTR_EXIT_INSTR_OFFSETS
	.align		4
        /*0168*/ 	.byte	0x04, 0x1c
        /*016a*/ 	.short	(.L_985 - .L_984)


	//   ....[0]....
.L_984:
        /*016c*/ 	.word	0x00000330


	//   ....[1]....
        /*0170*/ 	.word	0x000009d0


	//   ....[2]....
        /*0174*/ 	.word	0x00005df0


	//   ....[3]....
        /*0178*/ 	.word	0x000060d0


	//   ....[4]....
        /*017c*/ 	.word	0x00006330


	//   ....[5]....
        /*0180*/ 	.word	0x00006590


	//   ....[6]....
        /*0184*/ 	.word	0x000066e0


	//   ....[7]....
        /*0188*/ 	.word	0x00006780


	//   ....[8]....
        /*018c*/ 	.word	0x000067c0


	//----- nvinfo : EIATTR_CTAIDZ_USED
	.align		4
.L_985:
        /*0190*/ 	.byte	0x01, 0x04
	.zero		2


	//----- nvinfo : EIATTR_CRS_STACK_SIZE
	.align		4
        /*0194*/ 	.byte	0x04, 0x1e
        /*0196*/ 	.short	(.L_987 - .L_986)
.L_986:
        /*0198*/ 	.word	0x00000000
.L_987:


//--------------------- .nv.info._Z23gemm_half_q_half_kernelILi4ELi38ELb1ELb1ELi64EEvPK6__halfPKjS4_S2_PS0_iiiiPKtS7_iiiiiibS2_i --------------------------
	.section	.nv.info._Z23gemm_half_q_half_kernelILi4ELi38ELb1ELb1ELi64EEvPK6__halfPKjS4_S2_PS0_iiiiPKtS7_iiiiiibS2_i,"",@"SHT_CUDA_INFO"
	.sectionflags	@""
	.align	4


	//----- nvinfo : EIATTR_CUDA_API_VERSION
	.align		4
        /*0000*/ 	.byte	0x04, 0x37
        /*0002*/ 	.short	(.L_989 - .L_988)
.L_988:
        /*0004*/ 	.word	0x00000082


	//----- nvinfo : EIATTR_SW2861232_WAR
	.align		4
.L_989:
        /*0008*/ 	.byte	0x01, 0x35
	.zero		2


	//----- nvinfo : EIATTR_PARAM_CBANK
	.align		4
        /*000c*/ 	.byte	0x04, 0x0a
        /*000e*/ 	.short	(.L_991 - .L_990)
	.align		4
.L_990:
        /*0010*/ 	.word	index@(.nv.constant0._Z23gemm_half_q_half_kernelILi4ELi38ELb1ELb1ELi64EEvPK6__halfPKjS4_S2_PS0_iiiiPKtS7_iiiiiibS2_i)
        /*0014*/ 	.short	0x0160
        /*0016*/ 	.short	0x0074


	//----- nvinfo : EIATTR_CBANK_PARAM_SIZE
	.align		4
.L_991:
        /*0018*/ 	.byte	0x03, 0x19
        /*001a*/ 	.short	0x0074


	//----- nvinfo : EIATTR_KPARAM_INFO
	.align		4
        /*001c*/ 	.byte	0x04, 0x17
        /*001e*/ 	.short	(.L_993 - .L_992)
.L_992:
        /*0020*/ 	.word	0x00000000
        /*0024*/ 	.short	0x0013
        /*0026*/ 	.short	0x0070
        /*0028*/ 	.byte	0x00, 0xf0, 0x11, 0x00


	//----- nvinfo : EIATTR_KPARAM_INFO
	.align		4
.L_993:
        /*002c*/ 	.byte	0x04, 0x17
        /*002e*/ 	.short	(.L_995 - .L_994)
.L_994:
        /*0030*/ 	.word	0x00000000
        /*0034*/ 	.short	0x0012
        /*0036*/ 	.short	0x0068
        /*0038*/ 	.byte	0x00, 0xf0, 0x21, 0x00


	//----- nvinfo : EIATTR_KPARAM_INFO
	.align		4
.L_995:
        /*003c*/ 	.byte	0x04, 0x17
        /*003e*/ 	.short	(.L_997 - .L_996)
.L_996:
        /*0040*/ 	.word	0x00000000
        /*0044*/ 	.short	0x0011
        /*0046*/ 	.short	0x0060
        /*0048*/ 	.byte	0x00, 0xf0, 0x05, 0x00


	//----- nvinfo : EIATTR_KPARAM_INFO
	.align		4
.L_997:
        /*004c*/ 	.byte	0x04, 0x17
        /*004e*/ 	.short	(.L_999 - .L_998)
.L_998:
        /*0050*/ 	.word	0x00000000
        /*0054*/ 	.short	0x0010
        /*0056*/ 	.short	0x005c
        /*0058*/ 	.byte	0x00, 0xf0, 0x11, 0x00


	//----- nvinfo : EIATTR_KPARAM_INFO
	.align		4
.L_999:
        /*005c*/ 	.byte	0x04, 0x17
        /*005e*/ 	.short	(.L_1001 - .L_1000)
.L_1000:
        /*0060*/ 	.word	0x00000000
        /*0064*/ 	.short	0x000f
        /*0066*/ 	.short	0x0058
        /*0068*/ 	.byte	0x00, 0xf0, 0x11, 0x00


	//----- nvinfo : EIATTR_KPARAM_INFO
	.align		4
.L_1001:
        /*006c*/ 	.byte	0x04, 0x17
        /*006e*/ 	.short	(.L_1003 - .L_1002)
.L_1002:
        /*0070*/ 	.word	0x00000000
        /*0074*/ 	.short	0x000e
        /*0076*/ 	.short	0x0054
        /*0078*/ 	.byte	0x00, 0xf0, 0x11, 0x00


	//----- nvinfo : EIATTR_KPARAM_INFO
	.align		4
.L_1003:
        /*007c*/ 	.byte	0x04, 0x17
        /*007e*/ 	.short	(.L_1005 - .L_1004)
.L_1004:
        /*0080*/ 	.word	0x00000000
        /*0084*/ 	.short	0x000d
        /*0086*/ 	.short	0x0050
        /*0088*/ 	.byte	0x00, 0xf0, 0x11, 0x00


	//----- nvinfo : EIATTR_KPARAM_INFO
	.align		4
.L_1005:
        /*008c*/ 	.byte	0x04, 0x17
        /*008e*/ 	.short	(.L_1007 - .L_1006)
.L_1006:
        /*0090*/ 	.word	0x00000000
        /*0094*/ 	.short	0x000c
        /*0096*/ 	.short	0x004c
        /*0098*/ 	.byte	0x00, 0xf0, 0x11, 0x00


	//----- nvinfo : EIATTR_KPARAM_INFO
	.align		4
.L_1007:
        /*009c*/ 	.byte	0x04, 0x17
        /*009e*/ 	.short	(.L_1009 - .L_1008)
.L_1008:
        /*00a0*/ 	.word	0x00000000
        /*00a4*/ 	.short	0x000b
        /*00a6*/ 	.short	0x0048
        /*00a8*/ 	.byte	0x00, 0xf0, 0x11, 0x00


	//----- nvinfo : EIATTR_KPARAM_INFO
	.align		4
.L_1009:
        /*00ac*/ 	.byte	0x04, 0x17
        /*00ae*/ 	.short	(.L_1011 - .L_1010)
.L_1010:
        /*00b0*/ 	.word	0x00000000
        /*00b4*/ 	.short	0x000a
        /*00b6*/ 	.short	0x0040
        /*00b8*/ 	.byte	0x00, 0xf0, 0x21, 0x00


	//----- nvinfo : EIATTR_KPARAM_INFO
	.align		4
.L_1011:
        /*00bc*/ 	.byte	0x04, 0x17
        /*00be*/ 	.short	(.L_1013 - .L_1012)
.L_1012:
        /*00c0*/ 	.word	0x00000000
        /*00c4*/ 	.short	0x0009
        /*00c6*/ 	.short	0x0038
        /*00c8*/ 	.byte	0x00, 0xf0, 0x21, 0x00


	//----- nvinfo : EIATTR_KPARAM_INFO
	.align		4
.L_1013:
        /*00cc*/ 	.byte	0x04, 0x17
        /*00ce*/ 	.short	(.L_1015 - .L_1014)
.L_1014:
        /*00d0*/ 	.word	0x00000000
        /*00d4*/ 	.short	0x0008
        /*00d6*/ 	.short	0x0034
        /*00d8*/ 	.byte	0x00, 0xf0, 0x11, 0x00


	//----- nvinfo : EIATTR_KPARAM_INFO
	.align		4
.L_1015:
        /*00dc*/ 	.byte	0x04, 0x17
        /*00de*/ 	.short	(.L_1017 - .L_1016)
.L_1016:
        /*00e0*/ 	.word	0x00000000
        /*00e4*/ 	.short	0x0007
        /*00e6*/ 	.short	0x0030
        /*00e8*/ 	.byte	0x00, 0xf0, 0x11, 0x00


	//----- nvinfo : EIATTR_KPARAM_INFO
	.align		4
.L_1017:
        /*00ec*/ 	.byte	0x04, 0x17
        /*00ee*/ 	.short	(.L_1019 - .L_1018)
.L_1018:
        /*00f0*/ 	.word	0x00000000
        /*00f4*/ 	.short	0x0006
        /*00f6*/ 	.short	0x002c
        /*00f8*/ 	.byte	0x00, 0xf0, 0x11, 0x00


	//----- nvinfo : EIATTR_KPARAM_INFO
	.align		4
.L_1019:
        /*00fc*/ 	.byte	0x04, 0x17
        /*00fe*/ 	.short	(.L_1021 - .L_1020)
.L_1020:
        /*0100*/ 	.word	0x00000000
        /*0104*/ 	.short	0x0005
        /*0106*/ 	.short	0x0028
        /*0108*/ 	.byte	0x00, 0xf0, 0x11, 0x00


	//----- nvinfo : EIATTR_KPARAM_INFO
	.align		4
.L_1021:
        /*010c*/ 	.byte	0x04, 0x17
        /*010e*/ 	.short	(.L_1023 - .L_1022)
.L_1022:
        /*0110*/ 	.word	0x00000000
        /*0114*/ 	.short	0x0004
        /*0116*/ 	.short	0x0020
        /*0118*/ 	.byte	0x00, 0xf0, 0x21, 0x00


	//----- nvinfo : EIATTR_KPARAM_INFO
	.align		4
.L_1023:
        /*011c*/ 	.byte	0x04, 0x17
        /*011e*/ 	.short	(.L_1025 - .L_1024)
.L_1024:
        /*0120*/ 	.word	0x00000000
        /*0124*/ 	.short	0x0003
        /*0126*/ 	.short	0x0018
        /*0128*/ 	.byte	0x00, 0xf0, 0x21, 0x00


	//----- nvinfo : EIATTR_KPARAM_INFO
	.align		4
.L_1025:
        /*012c*/ 	.byte	0x04, 0x17
        /*012e*/ 	.short	(.L_1027 - .L_1026)
.L_1026:
        /*0130*/ 	.word	0x00000000
        /*0134*/ 	.short	0x0002
        /*0136*/ 	.short	0x0010
        /*0138*/ 	.byte	0x00, 0xf0, 0x21, 0x00


	//----- nvinfo : EIATTR_KPARAM_INFO
	.align		4
.L_1027:
        /*013c*/ 	.byte	0x04, 0x17
        /*013e*/ 	.short	(.L_1029 - .L_1028)
.L_1028:
        /*0140*/ 	.word	0x00000000
        /*0144*/ 	.short	0x0001
        /*0146*/ 	.short	0x0008
        /*0148*/ 	.byte	0x00, 0xf0, 0x21, 0x00


	//----- nvinfo : EIATTR_KPARAM_INFO
	.align		4
.L_1029:
        /*014c*/ 	.byte	0x04, 0x17
        /*014e*/ 	.short	(.L_1031 - .L_1030)
.L_1030:
        /*0150*/ 	.word	0x00000000
        /*0154*/ 	.short	0x0000
        /*0156*/ 	.short	0x0000
        /*0158*/ 	.byte	0x00, 0xf0, 0x21, 0x00


	//----- nvinfo : EIATTR_MAXREG_COUNT
	.align		4
.L_1031:
        /*015c*/ 	.byte	0x03, 0x1b
        /*015e*/ 	.short	0x00ff


	//----- nvinfo : EIATTR_NUM_BARRIERS
	.align		4
        /*0160*/ 	.byte	0x02, 0x4c
        /*0162*/ 	.byte	0x01
	.zero		1


	//----- nvinfo : EIATTR_MERCURY_ISA_VERSION
	.align		4
        /*0164*/ 	.byte	0x03, 0x5f
        /*0166*/ 	.short	0x0000


	//----- nvinfo : EIATTR_EXIT_INSTR_OFFSETS
	.align		4
        /*0168*/ 	.byte	0x04, 0x1c
        /*016a*/ 	.short	(.L_1033 - .L_1032)


	//   ....[0]....
.L_1032:
        /*016c*/ 	.word	0x00000330


	//   ....[1]....
        /*0170*/ 	.word	0x00000da0


	//   ....[2]....
        /*0174*/ 	.word	0x00007b00


	//   ....[3]....
        /*0178*/ 	.word	0x00007de0


	//   ....[4]....
        /*017c*/ 	.word	0x00008040


	//   ....[5]....
        /*0180*/ 	.word	0x000082a0


	//   ....[6]....
        /*0184*/ 	.word	0x000083f0


	//   ....[7]....
        /*0188*/ 	.word	0x00008490


	//   ....[8]....
        /*018c*/ 	.word	0x000084d0


	//----- nvinfo : EIATTR_CTAIDZ_USED
	.align		4
.L_1033:
        /*0190*/ 	.byte	0x01, 0x04
	.zero		2


	//----- nvinfo : EIATTR_CRS_STACK_SIZE
	.align		4
        /*0194*/ 	.byte	0x04, 0x1e
        /*0196*/ 	.short	(.L_1035 - .L_1034)
.L_1034:
        /*0198*/ 	.word	0x00000000
.L_1035:


//--------------------- .nv.info._Z23gemm_half_q_half_kernelILi4ELi128ELb1ELb1ELi64EEvPK6__halfPKjS4_S2_PS0_iiiiPKtS7_iiiiiibS2_i --------------------------
	.section	.nv.info._Z23gemm_half_q_half_kernelILi4ELi128ELb1ELb1ELi64EEvPK6__halfPKjS4_S2_PS0_iiiiPKtS7_iiiiiibS2_i,"",@"SHT_CUDA_INFO"
	.sectionflags	@""
	.align	4


	//----- nvinfo : EIATTR_CUDA_API_VERSION
	.align		4
        /*0000*/ 	.byte	0x04, 0x37
        /*0002*/ 	.short	(.L_1037 - .L_1036)
.L_1036:
        /*0004*/ 	.word	0x00000082


	//----- nvinfo : EIATTR_SW2861232_WAR
	.align		4
.L_1037:
        /*0008*/ 	.byte	0x01, 0x35
	.zero		2


	//----- nvinfo : EIATTR_PARAM_CBANK
	.align		4
        /*000c*/ 	.byte	0x04, 0x0a
        /*000e*/ 	.short	(.L_1039 - .L_1038)
	.align		4
.L_1038:
        /*0010*/ 	.word	index@(.nv.constant0._Z23gemm_half_q_half_kernelILi4ELi128ELb1ELb1ELi64EEvPK6__halfPKjS4_S2_PS0_iiiiPKtS7_iiiiiibS2_i)
        /*0014*/ 	.short	0x0160
        /*0016*/ 	.short	0x0074


	//----- nvinfo : EIATTR_CBANK_PARAM_SIZE
	.align		4
.L_1039:
        /*0018*/ 	.byte	0x03, 0x19
        /*001a*/ 	.short	0x0074


	//----- nvinfo : EIATTR_KPARAM_INFO
	.align		4
        /*001c*/ 	.byte	0x04, 0x17
        /*001e*/ 	.short	(.L_1041 - .L_1040)
.L_1040:
        /*0020*/ 	.word	0x00000000
        /*0024*/ 	.short	0x0013
        /*0026*/ 	.short	0x0070
        /*0028*/ 	.byte	0x00, 0xf0, 0x11, 0x00


	//----- nvinfo : EIATTR_KPARAM_INFO
	.align		4
.L_1041:
        /*002c*/ 	.byte	0x04, 0x17
        /*002e*/ 	.short	(.L_1043 - .L_1042)
.L_1042:
        /*0030*/ 	.word	0x00000000
        /*0034*/ 	.short	0x0012
        /*0036*/ 	.short	0x0068
        /*0038*/ 	.byte	0x00, 0xf0, 0x21, 0x00


	//----- nvinfo : EIATTR_KPARAM_INFO
	.align		4
.L_1043:
        /*003c*/ 	.byte	0x04, 0x17
        /*003e*/ 	.short	(.L_1045 - .L_1044)
.L_1044:
        /*0040*/ 	.word	0x00000000
        /*0044*/ 	.short	0x0011
        /*0046*/ 	.short	0x0060
        /*0048*/ 	.byte	0x00, 0xf0, 0x05, 0x00


	//----- nvinfo : EIATTR_KPARAM_INFO
	.align		4
.L_1045:
        /*004c*/ 	.byte	0x04, 0x17
        /*004e*/ 	.short	(.L_1047 - .L_1046)
.L_1046:
        /*0050*/ 	.word	0x00000000
        /*0054*/ 	.short	0x0010
        /*0056*/ 	.short	0x005c
        /*0058*/ 	.byte	0x00, 0xf0, 0x11, 0x00


	//----- nvinfo : EIATTR_KPARAM_INFO
	.align		4
.L_1047:
        /*005c*/ 	.byte	0x04, 0x17
        /*005e*/ 	.short	(.L_1049 - .L_1048)
.L_1048:
        /*0060*/ 	.word	0x00000000
        /*0064*/ 	.short	0x000f
        /*0066*/ 	.short	0x0058
        /*0068*/ 	.byte	0x00, 0xf0, 0x11, 0x00


	//----- nvinfo : EIATTR_KPARAM_INFO
	.align		4
.L_1049:
        /*006c*/ 	.byte	0x04, 0x17
        /*006e*/ 	.short	(.L_1051 - .L_1050)
.L_1050:
        /*0070*/ 	.word	0x00000000
        /*0074*/ 	.short	0x000e
        /*0076*/ 	.short	0x0054
        /*0078*/ 	.byte	0x00, 0xf0, 0x11, 0x00


	//----- nvinfo : EIATTR_KPARAM_INFO
	.align		4
.L_1051:
        /*007c*/ 	.byte	0x04, 0x17
        /*007e*/ 	.short	(.L_1053 - .L_1052)
.L_1052:
        /*0080*/ 	.word	0x00000000
        /*0084*/ 	.short	0x000d
        /*0086*/ 	.short	0x0050
        /*0088*/ 	.byte	0x00, 0xf0, 0x11, 0x00


	//----- nvinfo : EIATTR_KPARAM_INFO
	.align		4
.L_1053:
        /*008c*/ 	.byte	0x04, 0x17
        /*008e*/ 	.short	(.L_1055 - .L_1054)
.L_1054:
        /*0090*/ 	.word	0x00000000
        /*0094*/ 	.short	0x000c
        /*0096*/ 	.short	0x004c
        /*0098*/ 	.byte	0x00, 0xf0, 0x11, 0x00


	//----- nvinfo : EIATTR_KPARAM_INFO
	.align		4
.L_1055:
        /*009c*/ 	.byte	0x04, 0x17
        /*009e*/ 	.short	(.L_1057 - .L_1056)
.L_1056:
        /*00a0*/ 	.word	0x00000000
        /*00a4*/ 	.short	0x000b
        /*00a6*/ 	.short	0x0048
        /*00a8*/ 	.byte	0x00, 0xf0, 0x11, 0x00


	//----- nvinfo : EIATTR_KPARAM_INFO
	.align		4
.L_1057:
        /*00ac*/ 	.byte	0x04, 0x17
        /*00ae*/ 	.short	(.L_1059 - .L_1058)
.L_1058:
        /*00b0*/ 	.word	0x00000000
        /*00b4*/ 	.short	0x000a
        /*00b6*/ 	.short	0x0040
        /*00b8*/ 	.byte	0x00, 0xf0, 0x21, 0x00


	//----- nvinfo : EIATTR_KPARAM_INFO
	.align		4
.L_1059:
        /*00bc*/ 	.byte	0x04, 0x17
        /*00be*/ 	.short	(.L_1061 - .L_1060)
.L_1060:
        /*00c0*/ 	.word	0x00000000
        /*00c4*/ 	.short	0x0009
        /*00c6*/ 	.short	0x0038
        /*00c8*/ 	.byte	0x00, 0xf0, 0x21, 0x00


	//----- nvinfo : EIATTR_KPARAM_INFO
	.align		4
.L_1061:
        /*00cc*/ 	.byte	0x04, 0x17
        /*00ce*/ 	.short	(.L_1063 - .L_1062)
.L_1062:
        /*00d0*/ 	.word	0x00000000
        /*00d4*/ 	.short	0x0008
        /*00d6*/ 	.short	0x0034
        /*00d8*/ 	.byte	0x00, 0xf0, 0x11, 0x00


	//----- nvinfo : EIATTR_KPARAM_INFO
	.align		4
.L_1063:
        /*00dc*/ 	.byte	0x04, 0x17
        /*00de*/ 	.short	(.L_1065 - .L_1064)
.L_1064:
        /*00e0*/ 	.word	0x00000000
        /*00e4*/ 	.short	0x0007
        /*00e6*/ 	.short	0x0030
        /*00e8*/ 	.byte	0x00, 0xf0, 0x11, 0x00


	//----- nvinfo : EIATTR_KPARAM_INFO
	.align		4
.L_1065:
        /*00ec*/ 	.byte	0x04, 0x17
        /*00ee*/ 	.short	(.L_1067 - .L_1066)
.L_1066:
        /*00f0*/ 	.word	0x00000000
        /*00f4*/ 	.short	0x0006
        /*00f6*/ 	.short	0x002c
        /*00f8*/ 	.byte	0x00, 0xf0, 0x11, 0x00


	//----- nvinfo : EIATTR_KPARAM_INFO
	.align		4
.L_1067:
        /*00fc*/ 	.byte	0x04, 0x17
        /*00fe*/ 	.short	(.L_1069 - .L_1068)
.L_1068:
        /*0100*/ 	.word	0x00000000
        /*0104*/ 	.short	0x0005
        /*0106*/ 	.short	0x0028
        /*0108*/ 	.byte	0x00, 0xf0, 0x11, 0x00


	//----- nvinfo : EIATTR_KPARAM_INFO
	.align		4
.L_1069:
        /*010c*/ 	.byte	0x04, 0x17
        /*010e*/ 	.short	(.L_1071 - .L_1070)
.L_1070:
        /*0110*/ 	.word	0x00000000
        /*0114*/ 	.short	0x0004
        /*0116*/ 	.short	0x0020
        /*0118*/ 	.byte	0x00, 0xf0, 0x21, 0x00


	//----- nvinfo : EIATTR_KPARAM_INFO
	.align		4
.L_1071:
        /*011c*/ 	.byte	0x04, 0x17
        /*011e*/ 	.short	(.L_1073 - .L_1072)
.L_1072:
        /*0120*/ 	.word	0x00000000
        /*0124*/ 	.short	0x0003
        /*0126*/ 	.short	0x0018
        /*0128*/ 	.byte	0x00, 0xf0, 0x21, 0x00


	//----- nvinfo : EIATTR_KPARAM_INFO
	.align		4
.L_1073:
        /*012c*/ 	.byte	0x04, 0x17
        /*012e*/ 	.short	(.L_1075 - .L_1074)
.L_1074:
        /*0130*/ 	.word	0x00000000
        /*0134*/ 	.short	0x0002
        /*0136*/ 	.short	0x0010
        /*0138*/ 	.byte	0x00, 0xf0, 0x21, 0x00


	//----- nvinfo : EIATTR_KPARAM_INFO
	.align		4
.L_1075:
        /*013c*/ 	.byte	0x04, 0x17
        /*013e*/ 	.short	(.L_1077 - .L_1076)
.L_1076:
        /*0140*/ 	.word	0x00000000
        /*0144*/ 	.short	0x0001
        /*0146*/ 	.short	0x0008
        /*0148*/ 	.byte	0x00, 0xf0, 0x21, 0x00


	//----- nvinfo : EIATTR_KPARAM_INFO
	.align		4
.L_1077:
        /*014c*/ 	.byte	0x04, 0x17
        /*014e*/ 	.short	(.L_1079 - .L_1078)
.L_1078:
        /*0150*/ 	.word	0x00000000
        /*0154*/ 	.short	0x0000
        /*0156*/ 	.short	0x0000
        /*0158*/ 	.byte	0x00, 0xf0, 0x21, 0x00


	//----- nvinfo : EIATTR_MAXREG_COUNT
	.align		4
.L_1079:
        /*015c*/ 	.byte	0x03, 0x1b
        /*015e*/ 	.short	0x00ff


	//----- nvinfo : EIATTR_NUM_BARRIERS
	.align		4
        /*0160*/ 	.byte	0x02, 0x4c
        /*0162*/ 	.byte	0x01
	.zero		1


	//----- nvinfo : EIATTR_MERCURY_ISA_VERSION
	.align		4
        /*0164*/ 	.byte	0x03, 0x5f
        /*0166*/ 	.short	0x0000


	//----- nvinfo : EIATTR_EXIT_INSTR_OFFSETS
	.align		4
        /*0168*/ 	.byte	0x04, 0x1c
        /*016a*/ 	.short	(.L_1081 - .L_1080)


	//   ....[0]....
.L_1080:
        /*016c*/ 	.word	0x00000340


	//   ....[1]....
        /*0170*/ 	.word	0x00000db0


	//   ....[2]....
        /*0174*/ 	.word	0x00009460


	//   ....[3]....
        /*0178*/ 	.word	0x00009740


	//   ....[4]....
        /*017c*/ 	.word	0x000099b0


	//   ....[5]....
        /*0180*/ 	.word	0x00009c10


	//   ....[6]....
        /*0184*/ 	.word	0x00009d60


	//   ....[7]....
        /*0188*/ 	.word	0x00009e00


	//   ....[8]....
        /*018c*/ 	.word	0x00009e40


	//----- nvinfo : EIATTR_CTAIDZ_USED
	.align		4
.L_1081:
        /*0190*/ 	.byte	0x01, 0x04
	.zero		2


	//----- nvinfo : EIATTR_CRS_STACK_SIZE
	.align		4
        /*0194*/ 	.byte	0x04, 0x1e
        /*0196*/ 	.short	(.L_1083 - .L_1082)
.L_1082:
        /*0198*/ 	.word	0x00000000
.L_1083:


//--------------------- .nv.info._Z23gemm_half_q_half_kernelILi4ELi190ELb1ELb1ELi32EEvPK6__halfPKjS4_S2_PS0_iiiiPKtS7_iiiiiibS2_i --------------------------
	.section	.nv.info._Z23gemm_half_q_half_kernelILi4ELi190ELb1ELb1ELi32EEvPK6__halfPKjS4_S2_PS0_iiiiPKtS7_iiiiiibS2_i,"",@"SHT_CUDA_INFO"
	.sectionflags	@""
	.align	4


	//----- nvinfo : EIATTR_CUDA_API_VERSION
	.align		4
        /*0000*/ 	.byte	0x04, 0x37
        /*0002*/ 	.short	(.L_1085 - .L_1084)
.L_1084:
        /*0004*/ 	.word	0x00000082


	//----- nvinfo : EIATTR_SW2861232_WAR
	.align		4
.L_1085:
        /*0008*/ 	.byte	0x01, 0x35
	.zero		2


	//----- nvinfo : EIATTR_PARAM_CBANK
	.align		4
        /*000c*/ 	.byte	0x04, 0x0a
        /*000e*/ 	.short	(.L_1087 - .L_1086)
	.align		4
.L_1086:
        /*0010*/ 	.word	index@(.nv.constant0._Z23gemm_half_q_half_kernelILi4ELi190ELb1ELb1ELi32EEvPK6__halfPKjS4_S2_PS0_iiiiPKtS7_iiiiiibS2_i)
        /*0014*/ 	.short	0x0160
        /*0016*/ 	.short	0x0074


	//----- nvinfo : EIATTR_CBANK_PARAM_SIZE
	.align		4
.L_1087:
        /*0018*/ 	.byte	0x03, 0x19
        /*001a*/ 	.short	0x0074


	//----- nvinfo : EIATTR_KPARAM_INFO
	.align		4
        /*001c*/ 	.byte	0x04, 0x17
        /*001e*/ 	.short	(.L_1089 - .L_1088)
.L_1088:
        /*0020*/ 	.word	0x00000000
        /*0024*/ 	.short	0x0013
        /*0026*/ 	.short	0x0070
        /*0028*/ 	.byte	0x00, 0xf0, 0x11, 0x00


	//----- nvinfo : EIATTR_KPARAM_INFO
	.align		4
.L_1089:
        /*002c*/ 	.byte	0x04, 0x17
        /*002e*/ 	.short	(.L_1091 - .L_1090)
.L_1090:
        /*0030*/ 	.word	0x00000000
        /*0034*/ 	.short	0x0012
        /*0036*/ 	.short	0x0068
        /*0038*/ 	.byte	0x00, 0xf0, 0x21, 0x00


	//----- nvinfo : EIATTR_KPARAM_INFO
	.align		4
.L_1091:
        /*003c*/ 	.byte	0x04, 0x17
        /*003e*/ 	.short	(.L_1093 - .L_1092)
.L_1092:
        /*0040*/ 	.word	0x00000000
        /*0044*/ 	.short	0x0011
        /*0046*/ 	.short	0x0060
        /*0048*/ 	.byte	0x00, 0xf0, 0x05, 0x00


	//----- nvinfo : EIATTR_KPARAM_INFO
	.align		4
.L_1093:
        /*004c*/ 	.byte	0x04, 0x17
        /*004e*/ 	.short	(.L_1095 - .L_1094)
.L_1094:
        /*0050*/ 	.word	0x00000000
        /*0054*/ 	.short	0x0010
        /*0056*/ 	.short	0x005c
        /*0058*/ 	.byte	0x00, 0xf0, 0x11, 0x00


	//----- nvinfo : EIATTR_KPARAM_INFO
	.align		4
.L_1095:
        /*005c*/ 	.byte	0x04, 0x17
        /*005e*/ 	.short	(.L_1097 - .L_1096)
.L_1096:
        /*0060*/ 	.word	0x00000000
        /*0064*/ 	.short	0x000f
        /*0066*/ 	.short	0x0058
        /*0068*/ 	.byte	0x00, 0xf0, 0x11, 0x00


	//----- nvinfo : EIATTR_KPARAM_INFO
	.align		4
.L_1097:
        /*006c*/ 	.byte	0x04, 0x17
        /*006e*/ 	.short	(.L_1099 - .L_1098)
.L_1098:
        /*0070*/ 	.word	0x00000000
        /*0074*/ 	.short	0x000e
        /*0076*/ 	.short	0x0054
        /*0078*/ 	.byte	0x00, 0xf0, 0x11, 0x00


	//----- nvinfo : EIATTR_KPARAM_INFO
	.align		4
.L_1099:
        /*007c*/ 	.byte	0x04, 0x17
        /*007e*/ 	.short	(.L_1101 - .L_1100)
.L_1100:
        /*0080*/ 	.word	0x00000000
        /*0084*/ 	.short	0x000d
        /*0086*/ 	.short	0x0050
        /*0088*/ 	.byte	0x00, 0xf0, 0x11, 0x00


	//----- nvinfo : EIATTR_KPARAM_INFO
	.align		4
.L_1101:
        /*008c*/ 	.byte	0x04, 0x17
        /*008e*/ 	.short	(.L_1103 - .L_1102)
.L_1102:
        /*0090*/ 	.word	0x00000000
        /*0094*/ 	.short	0x000c
        /*0096*/ 	.short	0x004c
        /*0098*/ 	.byte	0x00, 0xf0, 0x11, 0x00


	//----- nvinfo : EIATTR_KPARAM_INFO
	.align		4
.L_1103:
        /*009c*/ 	.byte	0x04, 0x17
        /*009e*/ 	.short	(.L_1105 - .L_1104)
.L_1104:
        /*00a0*/ 	.word	0x00000000
        /*00a4*/ 	.short	0x000b
        /*00a6*/ 	.short	0x0048
        /*00a8*/ 	.byte	0x00, 0xf0, 0x11, 0x00


	//----- nvinfo : EIATTR_KPARAM_INFO
	.align		4
.L_1105:
        /*00ac*/ 	.byte	0x04, 0x17
        /*00ae*/ 	.short	(.L_1107 - .L_1106)
.L_1106:
        /*00b0*/ 	.word	0x00000000
        /*00b4*/ 	.short	0x000a
        /*00b6*/ 	.short	0x0040
        /*00b8*/ 	.byte	0x00, 0xf0, 0x21, 0x00


	//----- nvinfo : EIATTR_KPARAM_INFO
	.align		4
.L_1107:
        /*00bc*/ 	.byte	0x04, 0x17
        /*00be*/ 	.short	(.L_1109 - .L_1108)
.L_1108:
        /*00c0*/ 	.word	0x00000000
        /*00c4*/ 	.short	0x0009
        /*00c6*/ 	.short	0x0038
        /*00c8*/ 	.byte	0x00, 0xf0, 0x21, 0x00


	//----- nvinfo : EIATTR_KPARAM_INFO
	.align		4
.L_1109:
        /*00cc*/ 	.byte	0x04, 0x17
        /*00ce*/ 	.short	(.L_1111 - .L_1110)
.L_1110:
        /*00d0*/ 	.word	0x00000000
        /*00d4*/ 	.short	0x0008
        /*00d6*/ 	.short	0x0034
        /*00d8*/ 	.byte	0x00, 0xf0, 0x11, 0x00


	//----- nvinfo : EIATTR_KPARAM_INFO
	.align		4
.L_1111:
        /*00dc*/ 	.byte	0x04, 0x17
        /*00de*/ 	.short	(.L_1113 - .L_1112)
.L_1112:
        /*00e0*/ 	.word	0x00000000
        /*00e4*/ 	.short	0x0007
        /*00e6*/ 	.short	0x0030
        /*00e8*/ 	.byte	0x00, 0xf0, 0x11, 0x00


	//----- nvinfo : EIATTR_KPARAM_INFO
	.align		4
.L_1113:
        /*00ec*/ 	.byte	0x04, 0x17
        /*00ee*/ 	.short	(.L_1115 - .L_1114)
.L_1114:
        /*00f0*/ 	.word	0x00000000
        /*00f4*/ 	.short	0x0006
        /*00f6*/ 	.short	0x002c
        /*00f8*/ 	.byte	0x00, 0xf0, 0x11, 0x00


	//----- nvinfo : EIATTR_KPARAM_INFO
	.align		4
.L_1115:
        /*00fc*/ 	.byte	0x04, 0x17
        /*00fe*/ 	.short	(.L_1117 - .L_1116)
.L_1116:
        /*0100*/ 	.word	0x00000000
        /*0104*/ 	.short	0x0005
        /*0106*/ 	.short	0x0028
        /*0108*/ 	.byte	0x00, 0xf0, 0x11, 0x00


	//----- nvinfo : EIATTR_KPARAM_INFO
	.align		4
.L_1117:
        /*010c*/ 	.byte	0x04, 0x17
        /*010e*/ 	.short	(.L_1119 - .L_1118)
.L_1118:
        /*0110*/ 	.word	0x00000000
        /*0114*/ 	.short	0x0004
        /*0116*/ 	.short	0x0020
        /*0118*/ 	.byte	0x00, 0xf0, 0x21, 0x00


	//----- nvinfo : EIATTR_KPARAM_INFO
	.align		4
.L_1119:
        /*011c*/ 	.byte	0x04, 0x17
        /*011e*/ 	.short	(.L_1121 - .L_1120)
.L_1120:
        /*0120*/ 	.word	0x00000000
        /*0124*/ 	.short	0x0003
        /*0126*/ 	.short	0x0018
        /*0128*/ 	.byte	0x00, 0xf0, 0x21, 0x00


	//----- nvinfo : EIATTR_KPARAM_INFO
	.align		4
.L_1121:
        /*012c*/ 	.byte	0x04, 0x17
        /*012e*/ 	.short	(.L_1123 - .L_1122)
.L_1122:
        /*0130*/ 	.word	0x00000000
        /*0134*/ 	.short	0x0002
        /*0136*/ 	.short	0x0010
        /*0138*/ 	.byte	0x00, 0xf0, 0x21, 0x00


	//----- nvinfo : EIATTR_KPARAM_INFO
	.align		4
.L_1123:
        /*013c*/ 	.byte	0x04, 0x17
        /*013e*/ 	.short	(.L_1125 - .L_1124)
.L_1124:
        /*0140*/ 	.word	0x00000000
        /*0144*/ 	.short	0x0001
        /*0146*/ 	.short	0x0008
        /*0148*/ 	.byte	0x00, 0xf0, 0x21, 0x00


	//----- nvinfo : EIATTR_KPARAM_INFO
	.align		4
.L_1125:
        /*014c*/ 	.byte	0x04, 0x17
        /*014e*/ 	.short	(.L_1127 - .L_1126)
.L_1126:
        /*0150*/ 	.word	0x00000000
        /*0154*/ 	.short	0x0000
        /*0156*/ 	.short	0x0000
        /*0158*/ 	.byte	0x00, 0xf0, 0x21, 0x00


	//----- nvinfo : EIATTR_MAXREG_COUNT
	.align		4
.L_1127:
        /*015c*/ 	.byte	0x03, 0x1b
        /*015e*/ 	.short	0x00ff


	//----- nvinfo : EIATTR_NUM_BARRIERS
	.align		4
        /*0160*/ 	.byte	0x02, 0x4c
        /*0162*/ 	.byte	0x01
	.zero		1


	//----- nvinfo : EIATTR_MERCURY_ISA_VERSION
	.align		4
        /*0164*/ 	.byte	0x03, 0x5f
        /*0166*/ 	.short	0x0000


	//----- nvinfo : EIATTR_EXIT_INSTR_OFFSETS
	.align		4
        /*0168*/ 	.byte	0x04, 0x1c
        /*016a*/ 	.short	(.L_1129 - .L_1128)


	//   ....[0]....
.L_1128:
        /*016c*/ 	.word	0x00000330


	//   ....[1]....
        /*0170*/ 	.word	0x00000da0


	//   ....[2]....
        /*0174*/ 	.word	0x00017dd0


	//   ....[3]....
        /*0178*/ 	.word	0x000180b0


	//   ....[4]....
        /*017c*/ 	.word	0x00018310


	//   ....[5]....
        /*0180*/ 	.word	0x00018570


	//   ....[6]....
        /*0184*/ 	.word	0x000186c0


	//   ....[7]....
        /*0188*/ 	.word	0x00018760


	//   ....[8]....
        /*018c*/ 	.word	0x000187a0


	//----- nvinfo : EIATTR_CTAIDZ_USED
	.align		4
.L_1129:
        /*0190*/ 	.byte	0x01, 0x04
	.zero		2


	//----- nvinfo : EIATTR_CRS_STACK_SIZE
	.align		4
        /*0194*/ 	.byte	0x04, 0x1e
        /*0196*/ 	.short	(.L_1131 - .L_1130)
.L_1130:
        /*0198*/ 	.word	0x00000000
.L_1131:


//--------------------- .nv.info._Z23gemm_half_q_half_kernelILi4ELi160ELb1ELb1ELi32EEvPK6__halfPKjS4_S2_PS0_iiiiPKtS7_iiiiiibS2_i --------------------------
	.section	.nv.info._Z23gemm_half_q_half_kernelILi4ELi160ELb1ELb1ELi32EEvPK6__halfPKjS4_S2_PS0_iiiiPKtS7_iiiiiibS2_i,"",@"SHT_CUDA_INFO"
	.sectionflags	@""
	.align	4


	//----- nvinfo : EIATTR_CUDA_API_VERSION
	.align		4
        /*0000*/ 	.byte	0x04, 0x37
        /*0002*/ 	.short	(.L_1133 - .L_1132)
.L_1132:
        /*0004*/ 	.word	0x00000082


	//----- nvinfo : EIATTR_SW2861232_WAR
	.align		4
.L_1133:
        /*0008*/ 	.byte	0x01, 0x35
	.zero		2


	//----- nvinfo : EIATTR_PARAM_CBANK
	.align		4
        /*000c*/ 	.byte	0x04, 0x0a
        /*000e*/ 	.short	(.L_1135 - .L_1134)
	.align		4
.L_1134:
        /*0010*/ 	.word	index@(.nv.constant0._Z23gemm_half_q_half_kernelILi4ELi160ELb1ELb1ELi32EEvPK6__halfPKjS4_S2_PS0_iiiiPKtS7_iiiiiibS2_i)
        /*0014*/ 	.short	0x0160
        /*0016*/ 	.short	0x0074


	//----- nvinfo : EIATTR_CBANK_PARAM_SIZE
	.align		4
.L_1135:
        /*0018*/ 	.byte	0x03, 0x19
        /*001a*/ 	.short	0x0074


	//----- nvinfo : EIATTR_KPARAM_INFO
	.align		4
        /*001c*/ 	.byte	0x04, 0x17
        /*001e*/ 	.short	(.L_1137 - .L_1136)
.L_1136:
        /*0020*/ 	.word	0x00000000
        /*0024*/ 	.short	0x0013
        /*0026*/ 	.short	0x0070
        /*0028*/ 	.byte	0x00, 0xf0, 0x11, 0x00


	//----- nvinfo : EIATTR_KPARAM_INFO
	.align		4
.L_1137:
        /*002c*/ 	.byte	0x04, 0x17
        /*002e*/ 	.short	(.L_1139 - .L_1138)
.L_1138:
        /*0030*/ 	.word	0x00000000
        /*0034*/ 	.short	0x0012
        /*0036*/ 	.short	0x0068
        /*0038*/ 	.byte	0x00, 0xf0, 0x21, 0x00


	//----- nvinfo : EIATTR_KPARAM_INFO
	.align		4
.L_1139:
        /*003c*/ 	.byte	0x04, 0x17
        /*003e*/ 	.short	(.L_1141 - .L_1140)
.L_1140:
        /*0040*/ 	.word	0x00000000
        /*0044*/ 	.short	0x0011
        /*0046*/ 	.short	0x0060
        /*0048*/ 	.byte	0x00, 0xf0, 0x05, 0x00


	//----- nvinfo : EIATTR_KPARAM_INFO
	.align		4
.L_1141:
        /*004c*/ 	.byte	0x04, 0x17
        /*004e*/ 	.short	(.L_1143 - .L_1142)
.L_1142:
        /*0050*/ 	.word	0x00000000
        /*0054*/ 	.short	0x0010
        /*0056*/ 	.short	0x005c
        /*0058*/ 	.byte	0x00, 0xf0, 0x11, 0x00


	//----- nvinfo : EIATTR_KPARAM_INFO
	.align		4
.L_1143:
        /*005c*/ 	.byte	0x04, 0x17
        /*005e*/ 	.short	(.L_1145 - .L_1144)
.L_1144:
        /*0060*/ 	.word	0x00000000
        /*0064*/ 	.short	0x000f
        /*0066*/ 	.short	0x0058
        /*0068*/ 	.byte	0x00, 0xf0, 0x11, 0x00


	//----- nvinfo : EIATTR_KPARAM_INFO
	.align		4
.L_1145:
        /*006c*/ 	.byte	0x04, 0x17
        /*006e*/ 	.short	(.L_1147 - .L_1146)
.L_1146:
        /*0070*/ 	.word	0x00000000
        /*0074*/ 	.short	0x000e
        /*0076*/ 	.short	0x0054
        /*0078*/ 	.byte	0x00, 0xf0, 0x11, 0x00


	//----- nvinfo : EIATTR_KPARAM_INFO
	.align		4
.L_1147:
        /*007c*/ 	.byte	0x04, 0x17
        /*007e*/ 	.short	(.L_1149 - .L_1148)
.L_1148:
        /*0080*/ 	.word	0x00000000
        /*0084*/ 	.short	0x000d
        /*0086*/ 	.short	0x0050
        /*0088*/ 	.byte	0x00, 0xf0, 0x11, 0x00


	//----- nvinfo : EIATTR_KPARAM_INFO
	.align		4
.L_1149:
        /*008c*/ 	.byte	0x04, 0x17
        /*008e*/ 	.short	(.L_1151 - .L_1150)
.L_1150:
        /*0090*/ 	.word	0x00000000
        /*0094*/ 	.short	0x000c
        /*0096*/ 	.short	0x004c
        /*0098*/ 	.byte	0x00, 0xf0, 0x11, 0x00


	//----- nvinfo : EIATTR_KPARAM_INFO
	.align		4
.L_1151:
        /*009c*/ 	.byte	0x04, 0x17
        /*009e*/ 	.short	(.L_1153 - .L_1152)
.L_1152:
        /*00a0*/ 	.word	0x00000000
        /*00a4*/ 	.short	0x000b
        /*00a6*/ 	.short	0x0048
        /*00a8*/ 	.byte	0x00, 0xf0, 0x11, 0x00


	//----- nvinfo : EIATTR_KPARAM_INFO
	.align		4
.L_1153:
        /*00ac*/ 	.byte	0x04, 0x17
        /*00ae*/ 	.short	(.L_1155 - .L_1154)
.L_1154:
        /*00b0*/ 	.word	0x00000000
        /*00b4*/ 	.short	0x000a
        /*00b6*/ 	.short	0x0040
        /*00b8*/ 	.byte	0x00, 0xf0, 0x21, 0x00


	//----- nvinfo : EIATTR_KPARAM_INFO
	.align		4
.L_1155:
        /*00bc*/ 	.byte	0x04, 0x17
        /*00be*/ 	.short	(.L_1157 - .L_1156)
.L_1156:
        /*00c0*/ 	.word	0x00000000
        /*00c4*/ 	.short	0x0009
        /*00c6*/ 	.short	0x0038
        /*00c8*/ 	.byte	0x00, 0xf0, 0x21, 0x00


	//----- nvinfo : EIATTR_KPARAM_INFO
	.align		4
.L_1157:
        /*00cc*/ 	.byte	0x04, 0x17
        /*00ce*/ 	.short	(.L_1159 - .L_1158)
.L_1158:
        /*00d0*/ 	.word	0x00000000
        /*00d4*/ 	.short	0x0008
        /*00d6*/ 	.short	0x0034
        /*00d8*/ 	.byte	0x00, 0xf0, 0x11, 0x00


	//----- nvinfo : EIATTR_KPARAM_INFO
	.align		4
.L_1159:
        /*00dc*/ 	.byte	0x04, 0x17
        /*00de*/ 	.short	(.L_1161 - .L_1160)
.L_1160:
        /*00e0*/ 	.word	0x00000000
        /*00e4*/ 	.short	0x0007
        /*00e6*/ 	.short	0x0030
        /*00e8*/ 	.byte	0x00, 0xf0, 0x11, 0x00


	//----- nvinfo : EIATTR_KPARAM_INFO
	.align		4
.L_1161:
        /*00ec*/ 	.byte	0x04, 0x17
        /*00ee*/ 	.short	(.L_1163 - .L_1162)
.L_1162:
        /*00f0*/ 	.word	0x00000000
        /*00f4*/ 	.short	0x0006
        /*00f6*/ 	.short	0x002c
        /*00f8*/ 	.byte	0x00, 0xf0, 0x11, 0x00


	//----- nvinfo : EIATTR_KPARAM_INFO
	.align		4
.L_1163:
        /*00fc*/ 	.byte	0x04, 0x17
        /*00fe*/ 	.short	(.L_1165 - .L_1164)
.L_1164:
        /*0100*/ 	.word	0x00000000
        /*0104*/ 	.short	0x0005
        /*0106*/ 	.short	0x0028
        /*0108*/ 	.byte	0x00, 0xf0, 0x11, 0x00


	//----- nvinfo : EIATTR_KPARAM_INFO
	.align		4
.L_1165:
        /*010c*/ 	.byte	0x04, 0x17
        /*010e*/ 	.short	(.L_1167 - .L_1166)
.L_1166:
        /*0110*/ 	.word	0x00000000
        /*0114*/ 	.short	0x0004
        /*0116*/ 	.short	0x0020
        /*0118*/ 	.byte	0x00, 0xf0, 0x21, 0x00


	//----- nvinfo : EIATTR_KPARAM_INFO
	.align		4
.L_1167:
        /*011c*/ 	.byte	0x04, 0x17
        /*011e*/ 	.short	(.L_1169 - .L_1168)
.L_1168:
        /*0120*/ 	.word	0x00000000
        /*0124*/ 	.short	0x0003
        /*0126*/ 	.short	0x0018
        /*0128*/ 	.byte	0x00, 0xf0, 0x21, 0x00


	//----- nvinfo : EIATTR_KPARAM_INFO
	.align		4
.L_1169:
        /*012c*/ 	.byte	0x04, 0x17
        /*012e*/ 	.short	(.L_1171 - .L_1170)
.L_1170:
        /*0130*/ 	.word	0x00000000
        /*0134*/ 	.short	0x0002
        /*0136*/ 	.short	0x0010
        /*0138*/ 	.byte	0x00, 0xf0, 0x21, 0x00


	//----- nvinfo : EIATTR_KPARAM_INFO
	.align		4
.L_1171:
        /*013c*/ 	.byte	0x04, 0x17
        /*013e*/ 	.short	(.L_1173 - .L_1172)
.L_1172:
        /*0140*/ 	.word	0x00000000
        /*0144*/ 	.short	0x0001
        /*0146*/ 	.short	0x0008
        /*0148*/ 	.byte	0x00, 0xf0, 0x21, 0x00


	//----- nvinfo : EIATTR_KPARAM_INFO
	.align		4
.L_1173:
        /*014c*/ 	.byte	0x04, 0x17
        /*014e*/ 	.short	(.L_1175 - .L_1174)
.L_1174:
        /*0150*/ 	.word	0x00000000
        /*0154*/ 	.short	0x0000
        /*0156*/ 	.short	0x0000
        /*0158*/ 	.byte	0x00, 0xf0, 0x21, 0x00


	//----- nvinfo : EIATTR_MAXREG_COUNT
	.align		4
.L_1175:
        /*015c*/ 	.byte	0x03, 0x1b
        /*015e*/ 	.short	0x00ff


	//----- nvinfo : EIATTR_NUM_BARRIERS
	.align		4
        /*0160*/ 	.byte	0x02, 0x4c
        /*0162*/ 	.byte	0x01
	.zero		1


	//----- nvinfo : EIATTR_MERCURY_ISA_VERSION
	.align		4
        /*0164*/ 	.byte	0x03, 0x5f
        /*0166*/ 	.short	0x0000


	//----- nvinfo : EIATTR_EXIT_INSTR_OFFSETS
	.align		4
        /*0168*/ 	.byte	0x04, 0x1c
        /*016a*/ 	.short	(.L_1177 - .L_1176)


	//   ....[0]....
.L_1176:
        /*016c*/ 	.word	0x00000350


	//   ....[1]....
        /*0170*/ 	.word	0x00000dc0


	//   ....[2]....
        /*0174*/ 	.word	0x0000b9b0


	//   ....[3]....
        /*0178*/ 	.word	0x0000bc90


	//   ....[4]....
        /*017c*/ 	.word	0x0000bf00


	//   ....[5]....
        /*0180*/ 	.word	0x0000c160


	//   ....[6]....
        /*0184*/ 	.word	0x0000c2b0


	//   ....[7]....
        /*0188*/ 	.word	0x0000c350


	//   ....[8]....
        /*018c*/ 	.word	0x0000c390


	//----- nvinfo : EIATTR_CTAIDZ_USED
	.align		4
.L_1177:
        /*0190*/ 	.byte	0x01, 0x04
	.zero		2


	//----- nvinfo : EIATTR_CRS_STACK_SIZE
	.align		4
        /*0194*/ 	.byte	0x04, 0x1e
        /*0196*/ 	.short	(.L_1179 - .L_1178)
.L_1178:
        /*0198*/ 	.word	0x00000000
.L_1179:


//--------------------- .nv.info._Z23gemm_half_q_half_kernelILi4ELi40ELb1ELb1ELi32EEvPK6__halfPKjS4_S2_PS0_iiiiPKtS7_iiiiiibS2_i --------------------------
	.section	.nv.info._Z23gemm_half_q_half_kernelILi4ELi40ELb1ELb1ELi32EEvPK6__halfPKjS4_S2_PS0_iiiiPKtS7_iiiiiibS2_i,"",@"SHT_CUDA_INFO"
	.sectionflags	@""
	.align	4


	//----- nvinfo : EIATTR_CUDA_API_VERSION
	.align		4
        /*0000*/ 	.byte	0x04, 0x37
        /*0002*/ 	.short	(.L_1181 - .L_1180)
.L_1180:
        /*0004*/ 	.word	0x00000082


	//----- nvinfo : EIATTR_SW2861232_WAR
	.align		4
.L_1181:
        /*0008*/ 	.byte	0x01, 0x35
	.zero		2


	//----- nvinfo : EIATTR_PARAM_CBANK
	.align		4
        /*000c*/ 	.byte	0x04, 0x0a
        /*000e*/ 	.short	(.L_1183 - .L_1182)
	.align		4
.L_1182:
        /*0010*/ 	.word	index@(.nv.constant0._Z23gemm_half_q_half_kernelILi4ELi40ELb1ELb1ELi32EEvPK6__halfPKjS4_S2_PS0_iiiiPKtS7_iiiiiibS2_i)
        /*0014*/ 	.short	0x0160
        /*0016*/ 	.short	0x0074


	//----- nvinfo : EIATTR_CBANK_PARAM_SIZE
	.align		4
.L_1183:
        /*0018*/ 	.byte	0x03, 0x19
        /*001a*/ 	.short	0x0074


	//----- nvinfo : EIATTR_KPARAM_INFO
	.align		4
        /*001c*/ 	.byte	0x04, 0x17
        /*001e*/ 	.short	(.L_1185 - .L_1184)
.L_1184:
        /*0020*/ 	.word	0x00000000
        /*0024*/ 	.short	0x0013
        /*0026*/ 	.short	0x0070
        /*0028*/ 	.byte	0x00, 0xf0, 0x11, 0x00


	//----- nvinfo : EIATTR_KPARAM_INFO
	.align		4
.L_1185:
        /*002c*/ 	.byte	0x04, 0x17
        /*002e*/ 	.short	(.L_1187 - .L_1186)
.L_1186:
        /*0030*/ 	.word	0x00000000
        /*0034*/ 	.short	0x0012
        /*0036*/ 	.short	0x0068
        /*0038*/ 	.byte	0x00, 0xf0, 0x21, 0x00


	//----- nvinfo : EIATTR_KPARAM_INFO
	.align		4
.L_1187:
        /*003c*/ 	.byte	0x04, 0x17
        /*003e*/ 	.short	(.L_1189 - .L_1188)
.L_1188:
        /*0040*/ 	.word	0x00000000
        /*0044*/ 	.short	0x0011
        /*0046*/ 	.short	0x0060
        /*0048*/ 	.byte	0x00, 0xf0, 0x05, 0x00


	//----- nvinfo : EIATTR_KPARAM_INFO
	.align		4
.L_1189:
        /*004c*/ 	.byte	0x04, 0x17
        /*004e*/ 	.short	(.L_1191 - .L_1190)
.L_1190:
        /*0050*/ 	.word	0x00000000
        /*0054*/ 	.short	0x0010
        /*0056*/ 	.short	0x005c
        /*0058*/ 	.byte	0x00, 0xf0, 0x11, 0x00


	//----- nvinfo : EIATTR_KPARAM_INFO
	.align		4
.L_1191:
        /*005c*/ 	.byte	0x04, 0x17
        /*005e*/ 	.short	(.L_1193 - .L_1192)
.L_1192:
        /*0060*/ 	.word	0x00000000
        /*0064*/ 	.short	0x000f
        /*0066*/ 	.short	0x0058
        /*0068*/ 	.byte	0x00, 0xf0, 0x11, 0x00


	//----- nvinfo : EIATTR_KPARAM_INFO
	.align		4
.L_1193:
        /*006c*/ 	.byte	0x04, 0x17
        /*006e*/ 	.short	(.L_1195 - .L_1194)
.L_1194:
        /*0070*/ 	.word	0x00000000
        /*0074*/ 	.short	0x000e
        /*0076*/ 	.short	0x0054
        /*0078*/ 	.byte	0x00, 0xf0, 0x11, 0x00


	//----- nvinfo : EIATTR_KPARAM_INFO
	.align		4
.L_1195:
        /*007c*/ 	.byte	0x04, 0x17
        /*007e*/ 	.short	(.L_1197 - .L_1196)
.L_1196:
        /*0080*/ 	.word	0x00000000
        /*0084*/ 	.short	0x000d
        /*0086*/ 	.short	0x0050
        /*0088*/ 	.byte	0x00, 0xf0, 0x11, 0x00


	//----- nvinfo : EIATTR_KPARAM_INFO
	.align		4
.L_1197:
        /*008c*/ 	.byte	0x04, 0x17
        /*008e*/ 	.short	(.L_1199 - .L_1198)
.L_1198:
        /*0090*/ 	.word	0x00000000
        /*0094*/ 	.short	0x000c
        /*0096*/ 	.short	0x004c
        /*0098*/ 	.byte	0x00, 0xf0, 0x11, 0x00


	//----- nvinfo : EIATTR_KPARAM_INFO
	.align		4
.L_1199:
        /*009c*/ 	.byte	0x04, 0x17
        /*009e*/ 	.short	(.L_1201 - .L_1200)
.L_1200:
        /*00a0*/ 	.word	0x00000000
        /*00a4*/ 	.short	0x000b
        /*00a6*/ 	.short	0x0048
        /*00a8*/ 	.byte	0x00, 0xf0, 0x11, 0x00


	//----- nvinfo : EIATTR_KPARAM_INFO
	.align		4
.L_1201:
        /*00ac*/ 	.byte	0x04, 0x17
        /*00ae*/ 	.short	(.L_1203 - .L_1202)
.L_1202:
        /*00b0*/ 	.word	0x00000000
        /*00b4*/ 	.short	0x000a
        /*00b6*/ 	.short	0x0040
        /*00b8*/ 	.byte	0x00, 0xf0, 0x21, 0x00


	//----- nvinfo : EIATTR_KPARAM_INFO
	.align		4
.L_1203:
        /*00bc*/ 	.byte	0x04, 0x17
        /*00be*/ 	.short	(.L_1205 - .L_1204)
.L_1204:
        /*00c0*/ 	.word	0x00000000
        /*00c4*/ 	.short	0x0009
        /*00c6*/ 	.short	0x0038
        /*00c8*/ 	.byte	0x00, 0xf0, 0x21, 0x00


	//----- nvinfo : EIATTR_KPARAM_INFO
	.align		4
.L_1205:
        /*00cc*/ 	.byte	0x04, 0x17
        /*00ce*/ 	.short	(.L_1207 - .L_1206)
.L_1206:
        /*00d0*/ 	.word	0x00000000
        /*00d4*/ 	.short	0x0008
        /*00d6*/ 	.short	0x0034
        /*00d8*/ 	.byte	0x00, 0xf0, 0x11, 0x00


	//----- nvinfo : EIATTR_KPARAM_INFO
	.align		4
.L_1207:
        /*00dc*/ 	.byte	0x04, 0x17
        /*00de*/ 	.short	(.L_1209 - .L_1208)
.L_1208:
        /*00e0*/ 	.word	0x00000000
        /*00e4*/ 	.short	0x0007
        /*00e6*/ 	.short	0x0030
        /*00e8*/ 	.byte	0x00, 0xf0, 0x11, 0x00


	//----- nvinfo : EIATTR_KPARAM_INFO
	.align		4
.L_1209:
        /*00ec*/ 	.byte	0x04, 0x17
        /*00ee*/ 	.short	(.L_1211 - .L_1210)
.L_1210:
        /*00f0*/ 	.word	0x00000000
        /*00f4*/ 	.short	0x0006
        /*00f6*/ 	.short	0x002c
        /*00f8*/ 	.byte	0x00, 0xf0, 0x11, 0x00


	//----- nvinfo : EIATTR_KPARAM_INFO
	.align		4
.L_1211:
        /*00fc*/ 	.byte	0x04, 0x17
        /*00fe*/ 	.short	(.L_1213 - .L_1212)
.L_1212:
        /*0100*/ 	.word	0x00000000
        /*0104*/ 	.short	0x0005
        /*0106*/ 	.short	0x0028
        /*0108*/ 	.byte	0x00, 0xf0, 0x11, 0x00


	//----- nvinfo : EIATTR_KPARAM_INFO
	.align		4
.L_1213:
        /*010c*/ 	.byte	0x04, 0x17
        /*010e*/ 	.short	(.L_1215 - .L_1214)
.L_1214:
        /*0110*/ 	.word	0x00000000
        /*0114*/ 	.short	0x0004
        /*0116*/ 	.short	0x0020
        /*0118*/ 	.byte	0x00, 0xf0, 0x21, 0x00


	//----- nvinfo : EIATTR_KPARAM_INFO
	.align		4
.L_1215:
        /*011c*/ 	.byte	0x04, 0x17
        /*011e*/ 	.short	(.L_1217 - .L_1216)
.L_1216:
        /*0120*/ 	.word	0x00000000
        /*0124*/ 	.short	0x0003
        /*0126*/ 	.short	0x0018
        /*0128*/ 	.byte	0x00, 0xf0, 0x21, 0x00


	//----- nvinfo : EIATTR_KPARAM_INFO
	.align		4
.L_1217:
        /*012c*/ 	.byte	0x04, 0x17
        /*012e*/ 	.short	(.L_1219 - .L_1218)
.L_1218:
        /*0130*/ 	.word	0x00000000
        /*0134*/ 	.short	0x0002
        /*0136*/ 	.short	0x0010
        /*0138*/ 	.byte	0x00, 0xf0, 0x21, 0x00


	//----- nvinfo : EIATTR_KPARAM_INFO
	.align		4
.L_1219:
        /*013c*/ 	.byte	0x04, 0x17
        /*013e*/ 	.short	(.L_1221 - .L_1220)
.L_1220:
        /*0140*/ 	.word	0x00000000
        /*0144*/ 	.short	0x0001
        /*0146*/ 	.short	0x0008
        /*0148*/ 	.byte	0x00, 0xf0, 0x21, 0x00


	//----- nvinfo : EIATTR_KPARAM_INFO
	.align		4
.L_1221:
        /*014c*/ 	.byte	0x04, 0x17
        /*014e*/ 	.short	(.L_1223 - .L_1222)
.L_1222:
        /*0150*/ 	.word	0x00000000
        /*0154*/ 	.short	0x0000
        /*0156*/ 	.short	0x0000
        /*0158*/ 	.byte	0x00, 0xf0, 0x21, 0x00


	//----- nvinfo : EIATTR_MAXREG_COUNT
	.align		4
.L_1223:
        /*015c*/ 	.byte	0x03, 0x1b
        /*015e*/ 	.short	0x00ff


	//----- nvinfo : EIATTR_NUM_BARRIERS
	.align		4
        /*0160*/ 	.byte	0x02, 0x4c
        /*0162*/ 	.byte	0x01
	.zero		1


	//----- nvinfo : EIATTR_MERCURY_ISA_VERSION
	.align		4
        /*0164*/ 	.byte	0x03, 0x5f
        /*0166*/ 	.short	0x0000


	//----- nvinfo : EIATTR_EXIT_INSTR_OFFSETS
	.align		4
        /*0168*/ 	.byte	0x04, 0x1c
        /*016a*/ 	.short	(.L_1225 - .L_1224)


	//   ....[0]....
.L_1224:
        /*016c*/ 	.word	0x00000320


	//   ....[1]....
        /*0170*/ 	.word	0x00000d90


	//   ....[2]....
        /*0174*/ 	.word	0x0000aa30


	//   ....[3]....
        /*0178*/ 	.word	0x0000ad10


	//   ....[4]....
        /*017c*/ 	.word	0x0000af80


	//   ....[5]....
        /*0180*/ 	.word	0x0000b1e0


	//   ....[6]....
        /*0184*/ 	.word	0x0000b330


	//   ....[7]....
        /*0188*/ 	.word	0x0000b3d0


	//   ....[8]....
        /*018c*/ 	.word	0x0000b410


	//----- nvinfo : EIATTR_CTAIDZ_USED
	.align		4
.L_1225:
        /*0190*/ 	.byte	0x01, 0x04
	.zero		2


	//----- nvinfo : EIATTR_CRS_STACK_SIZE
	.align		4
        /*0194*/ 	.byte	0x04, 0x1e
        /*0196*/ 	.short	(.L_1227 - .L_1226)
.L_1226:
        /*0198*/ 	.word	0x00000000
.L_1227:


//--------------------- .nv.info._Z23gemm_half_q_half_kernelILi4ELi10ELb1ELb1ELi32EEvPK6__halfPKjS4_S2_PS0_iiiiPKtS7_iiiiiibS2_i --------------------------
	.section	.nv.info._Z23gemm_half_q_half_kernelILi4ELi10ELb1ELb1ELi32EEvPK6__halfPKjS4_S2_PS0_iiiiPKtS7_iiiiiibS2_i,"",@"SHT_CUDA_INFO"
	.sectionflags	@""
	.align	4


	//----- nvinfo : EIATTR_CUDA_API_VERSION
	.align		4
        /*0000*/ 	.byte	0x04, 0x37
        /*0002*/ 	.short	(.L_1229 - .L_1228)
.L_1228:
        /*0004*/ 	.word	0x00000082


	//----- nvinfo : EIATTR_SW2861232_WAR
	.align		4
.L_1229:
        /*0008*/ 	.byte	0x01, 0x35
	.zero		2


	//----- nvinfo : EIATTR_PARAM_CBANK
	.align		4
        /*000c*/ 	.byte	0x04, 0x0a
        /*000e*/ 	.short	(.L_1231 - .L_1230)
	.align		4
.L_1230:
        /*0010*/ 	.word	index@(.nv.constant0._Z23gemm_half_q_half_kernelILi4ELi10ELb1ELb1ELi32EEvPK6__halfPKjS4_S2_PS0_iiiiPKtS7_iiiiiibS2_i)
        /*0014*/ 	.short	0x0160
        /*0016*/ 	.short	0x0074


	//----- nvinfo : EIATTR_CBANK_PARAM_SIZE
	.align		4
.L_1231:
        /*0018*/ 	.byte	0x03, 0x19
        /*001a*/ 	.short	0x0074


	//----- nvinfo : EIATTR_KPARAM_INFO
	.align		4
        /*001c*/ 	.byte	0x04, 0x17
        /*001e*/ 	.short	(.L_1233 - .L_1232)
.L_1232:
        /*0020*/ 	.word	0x00000000
        /*0024*/ 	.short	0x0013
        /*0026*/ 	.short	0x0070
        /*0028*/ 	.byte	0x00, 0xf0, 0x11, 0x00


	//----- nvinfo : EIATTR_KPARAM_INFO
	.align		4
.L_1233:
        /*002c*/ 	.byte	0x04, 0x17
        /*002e*/ 	.short	(.L_1235 - .L_1234)
.L_1234:
        /*0030*/ 	.word	0x00000000
        /*0034*/ 	.short	0x0012
        /*0036*/ 	.short	0x0068
        /*0038*/ 	.byte	0x00, 0xf0, 0x21, 0x00


	//----- nvinfo : EIATTR_KPARAM_INFO
	.align		4
.L_1235:
        /*003c*/ 	.byte	0x04, 0x17
        /*003e*/ 	.short	(.L_1237 - .L_1236)
.L_1236:
        /*0040*/ 	.word	0x00000000
        /*0044*/ 	.short	0x0011
        /*0046*/ 	.short	0x0060
        /*0048*/ 	.byte	0x00, 0xf0, 0x05, 0x00


	//----- nvinfo : EIATTR_KPARAM_INFO
	.align		4
.L_1237:
        /*004c*/ 	.byte	0x04, 0x17
        /*004e*/ 	.short	(.L_1239 - .L_1238)
.L_1238:
        /*0050*/ 	.word	0x00000000
        /*0054*/ 	.short	0x0010
        /*0056*/ 	.short	0x005c
        /*0058*/ 	.byte	0x00, 0xf0, 0x11, 0x00


	//----- nvinfo : EIATTR_KPARAM_INFO
	.align		4
.L_1239:
        /*005c*/ 	.byte	0x04, 0x17
        /*005e*/ 	.short	(.L_1241 - .L_1240)
.L_1240:
        /*0060*/ 	.word	0x00000000
        /*0064*/ 	.short	0x000f
        /*0066*/ 	.short	0x0058
        /*0068*/ 	.byte	0x00, 0xf0, 0x11, 0x00


	//----- nvinfo : EIATTR_KPARAM_INFO
	.align		4
.L_1241:
        /*006c*/ 	.byte	0x04, 0x17
        /*006e*/ 	.short	(.L_1243 - .L_1242)
.L_1242:
        /*0070*/ 	.word	0x00000000
        /*0074*/ 	.short	0x000e
        /*0076*/ 	.short	0x0054
        /*0078*/ 	.byte	0x00, 0xf0, 0x11, 0x00


	//----- nvinfo : EIATTR_KPARAM_INFO
	.align		4
.L_1243:
        /*007c*/ 	.byte	0x04, 0x17
        /*007e*/ 	.short	(.L_1245 - .L_1244)
.L_1244:
        /*0080*/ 	.word	0x00000000
        /*0084*/ 	.short	0x000d
        /*0086*/ 	.short	0x0050
        /*0088*/ 	.byte	0x00, 0xf0, 0x11, 0x00


	//----- nvinfo : EIATTR_KPARAM_INFO
	.align		4
.L_1245:
        /*008c*/ 	.byte	0x04, 0x17
        /*008e*/ 	.short	(.L_1247 - .L_1246)
.L_1246:
        /*0090*/ 	.word	0x00000000
        /*0094*/ 	.short	0x000c
        /*0096*/ 	.short	0x004c
        /*0098*/ 	.byte	0x00, 0xf0, 0x11, 0x00


	//----- nvinfo : EIATTR_KPARAM_INFO
	.align		4
.L_1247:
        /*009c*/ 	.byte	0x04, 0x17
        /*009e*/ 	.short	(.L_1249 - .L_1248)
.L_1248:
        /*00a0*/ 	.word	0x00000000
        /*00a4*/ 	.short	0x000b
        /*00a6*/ 	.short	0x0048
        /*00a8*/ 	.byte	0x00, 0xf0, 0x11, 0x00


	//----- nvinfo : EIATTR_KPARAM_INFO
	.align		4
.L_1249:
        /*00ac*/ 	.byte	0x04, 0x17
        /*00ae*/ 	.short	(.L_1251 - .L_1250)
.L_1250:
        /*00b0*/ 	.word	0x00000000
        /*00b4*/ 	.short	0x000a
        /*00b6*/ 	.short	0x0040
        /*00b8*/ 	.byte	0x00, 0xf0, 0x21, 0x00


	//----- nvinfo : EIATTR_KPARAM_INFO
	.align		4
.L_1251:
        /*00bc*/ 	.byte	0x04, 0x17
        /*00be*/ 	.short	(.L_1253 - .L_1252)
.L_1252:
        /*00c0*/ 	.word	0x00000000
        /*00c4*/ 	.short	0x0009
        /*00c6*/ 	.short	0x0038
        /*00c8*/ 	.byte	0x00, 0xf0, 0x21, 0x00


	//----- nvinfo : EIATTR_KPARAM_INFO
	.align		4
.L_1253:
        /*00cc*/ 	.byte	0x04, 0x17
        /*00ce*/ 	.short	(.L_1255 - .L_1254)
.L_1254:
        /*00d0*/ 	.word	0x00000000
        /*00d4*/ 	.short	0x0008
        /*00d6*/ 	.short	0x0034
        /*00d8*/ 	.byte	0x00, 0xf0, 0x11, 0x00


	//----- nvinfo : EIATTR_KPARAM_INFO
	.align		4
.L_1255:
        /*00dc*/ 	.byte	0x04, 0x17
        /*00de*/ 	.short	(.L_1257 - .L_1256)
.L_1256:
        /*00e0*/ 	.word	0x00000000
        /*00e4*/ 	.short	0x0007
        /*00e6*/ 	.short	0x0030
        /*00e8*/ 	.byte	0x00, 0xf0, 0x11, 0x00


	//----- nvinfo : EIATTR_KPARAM_INFO
	.align		4
.L_1257:
        /*00ec*/ 	.byte	0x04, 0x17
        /*00ee*/ 	.short	(.L_1259 - .L_1258)
.L_1258:
        /*00f0*/ 	.word	0x00000000
        /*00f4*/ 	.short	0x0006
        /*00f6*/ 	.short	0x002c
        /*00f8*/ 	.byte	0x00, 0xf0, 0x11, 0x00


	//----- nvinfo : EIATTR_KPARAM_INFO
	.align		4
.L_1259:
        /*00fc*/ 	.byte	0x04, 0x17
        /*00fe*/ 	.short	(.L_1261 - .L_1260)
.L_1260:
        /*0100*/ 	.word	0x00000000
        /*0104*/ 	.short	0x0005
        /*0106*/ 	.short	0x0028
        /*0108*/ 	.byte	0x00, 0xf0, 0x11, 0x00


	//----- nvinfo : EIATTR_KPARAM_INFO
	.align		4
.L_1261:
        /*010c*/ 	.byte	0x04, 0x17
        /*010e*/ 	.short	(.L_1263 - .L_1262)
.L_1262:
        /*0110*/ 	.word	0x00000000
        /*0114*/ 	.short	0x0004
        /*0116*/ 	.short	0x0020
        /*0118*/ 	.byte	0x00, 0xf0, 0x21, 0x00


	//----- nvinfo : EIATTR_KPARAM_INFO
	.align		4
.L_1263:
        /*011c*/ 	.byte	0x04, 0x17
        /*011e*/ 	.short	(.L_1265 - .L_1264)
.L_1264:
        /*0120*/ 	.word	0x00000000
        /*0124*/ 	.short	0x0003
        /*0126*/ 	.short	0x0018
        /*0128*/ 	.byte	0x00, 0xf0, 0x21, 0x00


	//----- nvinfo : EIATTR_KPARAM_INFO
	.align		4
.L_1265:
        /*012c*/ 	.byte	0x04, 0x17
        /*012e*/ 	.short	(.L_1267 - .L_1266)
.L_1266:
        /*0130*/ 	.word	0x00000000
        /*0134*/ 	.short	0x0002
        /*0136*/ 	.short	0x0010
        /*0138*/ 	.byte	0x00, 0xf0, 0x21, 0x00


	//----- nvinfo : EIATTR_KPARAM_INFO
	.align		4
.L_1267:
        /*013c*/ 	.byte	0x04, 0x17
        /*013e*/ 	.short	(.L_1269 - .L_1268)
.L_1268:
        /*0140*/ 	.word	0x00000000
        /*0144*/ 	.short	0x0001
        /*0146*/ 	.short	0x0008
        /*0148*/ 	.byte	0x00, 0xf0, 0x21, 0x00


	//----- nvinfo : EIATTR_KPARAM_INFO
	.align		4
.L_1269:
        /*014c*/ 	.byte	0x04, 0x17
        /*014e*/ 	.short	(.L_1271 - .L_1270)
.L_1270:
        /*0150*/ 	.word	0x00000000
        /*0154*/ 	.short	0x0000
        /*0156*/ 	.short	0x0000
        /*0158*/ 	.byte	0x00, 0xf0, 0x21, 0x00


	//----- nvinfo : EIATTR_MAXREG_COUNT
	.align		4
.L_1271:
        /*015c*/ 	.byte	0x03, 0x1b
        /*015e*/ 	.short	0x00ff


	//----- nvinfo : EIATTR_NUM_BARRIERS
	.align		4
        /*0160*/ 	.byte	0x02, 0x4c
        /*0162*/ 	.byte	0x01
	.zero		1


	//----- nvinfo : EIATTR_MERCURY_ISA_VERSION
	.align		4
        /*0164*/ 	.byte	0x03, 0x5f
        /*0166*/ 	.short	0x0000


	//----- nvinfo : EIATTR_EXIT_INSTR_OFFSETS
	.align		4
        /*0168*/ 	.byte	0x04, 0x1c
        /*016a*/ 	.short	(.L_1273 - .L_1272)


	//   ....[0]....
.L_1272:
        /*016c*/ 	.word	0x00000320


	//   ....[1]....
        /*0170*/ 	.word	0x00000d90


	//   ....[2]....
        /*0174*/ 	.word	0x00009460


	//   ....[3]....
        /*0178*/ 	.word	0x00009740


	//   ....[4]....
        /*017c*/ 	.word	0x000099a0


	//   ....[5]....
        /*0180*/ 	.word	0x00009c00


	//   ....[6]....
        /*0184*/ 	.word	0x00009d50


	//   ....[7]....
        /*0188*/ 	.word	0x00009df0


	//   ....[8]....
        /*018c*/ 	.word	0x00009e30


	//----- nvinfo : EIATTR_CTAIDZ_USED
	.align		4
.L_1273:
        /*0190*/ 	.byte	0x01, 0x04
	.zero		2


	//----- nvinfo : EIATTR_CRS_STACK_SIZE
	.align		4
        /*0194*/ 	.byte	0x04, 0x1e
        /*0196*/ 	.short	(.L_1275 - .L_1274)
.L_1274:
        /*0198*/ 	.word	0x00000000
.L_1275:


//--------------------- .nv.info._Z23gemm_half_q_half_kernelILi4ELi172ELb1ELb1ELi32EEvPK6__halfPKjS4_S2_PS0_iiiiPKtS7_iiiiiibS2_i --------------------------
	.section	.nv.info._Z23gemm_half_q_half_kernelILi4ELi172ELb1ELb1ELi32EEvPK6__halfPKjS4_S2_PS0_iiiiPKtS7_iiiiiibS2_i,"",@"SHT_CUDA_INFO"
	.sectionflags	@""
	.align	4


	//----- nvinfo : EIATTR_CUDA_API_VERSION
	.align		4
        /*0000*/ 	.byte	0x04, 0x37
        /*0002*/ 	.short	(.L_1277 - .L_1276)
.L_1276:
        /*0004*/ 	.word	0x00000082


	//----- nvinfo : EIATTR_SW2861232_WAR
	.align		4
.L_1277:
        /*0008*/ 	.byte	0x01, 0x35
	.zero		2


	//----- nvinfo : EIATTR_PARAM_CBANK
	.align		4
        /*000c*/ 	.byte	0x04, 0x0a
        /*000e*/ 	.short	(.L_1279 - .L_1278)
	.align		4
.L_1278:
        /*0010*/ 	.word	index@(.nv.constant0._Z23gemm_half_q_half_kernelILi4ELi172ELb1ELb1ELi32EEvPK6__halfPKjS4_S2_PS0_iiiiPKtS7_iiiiiibS2_i)
        /*0014*/ 	.short	0x0160
        /*0016*/ 	.short	0x0074


	//----- nvinfo : EIATTR_CBANK_PARAM_SIZE
	.align		4
.L_1279:
        /*0018*/ 	.byte	0x03, 0x19
        /*001a*/ 	.short	0x0074


	//----- nvinfo : EIATTR_KPARAM_INFO
	.align		4
        /*001c*/ 	.byte	0x04, 0x17
        /*001e*/ 	.short	(.L_1281 - .L_1280)
.L_1280:
        /*0020*/ 	.word	0x00000000
        /*0024*/ 	.short	0x0013
        /*0026*/ 	.short	0x0070
        /*0028*/ 	.byte	0x00, 0xf0, 0x11, 0x00


	//----- nvinfo : EIATTR_KPARAM_INFO
	.align		4
.L_1281:
        /*002c*/ 	.byte	0x04, 0x17
        /*002e*/ 	.short	(.L_1283 - .L_1282)
.L_1282:
        /*0030*/ 	.word	0x00000000
        /*0034*/ 	.short	0x0012
        /*0036*/ 	.short	0x0068
        /*0038*/ 	.byte	0x00, 0xf0, 0x21, 0x00


	//----- nvinfo : EIATTR_KPARAM_INFO
	.align		4
.L_1283:
        /*003c*/ 	.byte	0x04, 0x17
        /*003e*/ 	.short	(.L_1285 - .L_1284)
.L_1284:
        /*0040*/ 	.word	0x00000000
        /*0044*/ 	.short	0x0011
        /*0046*/ 	.short	0x0060
        /*0048*/ 	.byte	0x00, 0xf0, 0x05, 0x00


	//----- nvinfo : EIATTR_KPARAM_INFO
	.align		4
.L_1285:
        /*004c*/ 	.byte	0x04, 0x17
        /*004e*/ 	.short	(.L_1287 - .L_1286)
.L_1286:
        /*0050*/ 	.word	0x00000000
        /*0054*/ 	.short	0x0010
        /*0056*/ 	.short	0x005c
        /*0058*/ 	.byte	0x00, 0xf0, 0x11, 0x00


	//----- nvinfo : EIATTR_KPARAM_INFO
	.align		4
.L_1287:
        /*005c*/ 	.byte	0x04, 0x17
        /*005e*/ 	.short	(.L_1289 - .L_1288)
.L_1288:
        /*0060*/ 	.word	0x00000000
        /*0064*/ 	.short	0x000f
        /*0066*/ 	.short	0x0058
        /*0068*/ 	.byte	0x00, 0xf0, 0x11, 0x00


	//----- nvinfo : EIATTR_KPARAM_INFO
	.align		4
.L_1289:
        /*006c*/ 	.byte	0x04, 0x17
        /*006e*/ 	.short	(.L_1291 - .L_1290)
.L_1290:
        /*0070*/ 	.word	0x00000000
        /*0074*/ 	.short	0x000e
        /*0076*/ 	.short	0x0054
        /*0078*/ 	.byte	0x00, 0xf0, 0x11, 0x00


	//----- nvinfo : EIATTR_KPARAM_INFO
	.align		4
.L_1291:
        /*007c*/ 	.byte	0x04, 0x17
        /*007e*/ 	.short	(.L_1293 - .L_1292)
.L_1292:
        /*0080*/ 	.word	0x00000000
        /*0084*/ 	.short	0x000d
        /*0086*/ 	.short	0x0050
        /*0088*/ 	.byte	0x00, 0xf0, 0x11, 0x00


	//----- nvinfo : EIATTR_KPARAM_INFO
	.align		4
.L_1293:
        /*008c*/ 	.byte	0x04, 0x17
        /*008e*/ 	.short	(.L_1295 - .L_1294)
.L_1294:
        /*0090*/ 	.word	0x00000000
        /*0094*/ 	.short	0x000c
        /*0096*/ 	.short	0x004c
        /*0098*/ 	.byte	0x00, 0xf0, 0x11, 0x00


	//----- nvinfo : EIATTR_KPARAM_INFO
	.align		4
.L_1295:
        /*009c*/ 	.byte	0x04, 0x17
        /*009e*/ 	.short	(.L_1297 - .L_1296)
.L_1296:
        /*00a0*/ 	.word	0x00000000
        /*00a4*/ 	.short	0x000b
        /*00a6*/ 	.short	0x0048
        /*00a8*/ 	.byte	0x00, 0xf0, 0x11, 0x00


	//----- nvinfo : EIATTR_KPARAM_INFO
	.align		4
.L_1297:
        /*00ac*/ 	.byte	0x04, 0x17
        /*00ae*/ 	.short	(.L_1299 - .L_1298)
.L_1298:
        /*00b0*/ 	.word	0x00000000
        /*00b4*/ 	.short	0x000a
        /*00b6*/ 	.short	0x0040
        /*00b8*/ 	.byte	0x00, 0xf0, 0x21, 0x00


	//----- nvinfo : EIATTR_KPARAM_INFO
	.align		4
.L_1299:
        /*00bc*/ 	.byte	0x04, 0x17
        /*00be*/ 	.short	(.L_1301 - .L_1300)
.L_1300:
        /*00c0*/ 	.word	0x00000000
        /*00c4*/ 	.short	0x0009
        /*00c6*/ 	.short	0x0038
        /*00c8*/ 	.byte	0x00, 0xf0, 0x21, 0x00


	//----- nvinfo : EIATTR_KPARAM_INFO
	.align		4
.L_1301:
        /*00cc*/ 	.byte	0x04, 0x17
        /*00ce*/ 	.short	(.L_1303 - .L_1302)
.L_1302:
        /*00d0*/ 	.word	0x00000000
        /*00d4*/ 	.short	0x0008
        /*00d6*/ 	.short	0x0034
        /*00d8*/ 	.byte	0x00, 0xf0, 0x11, 0x00


	//----- nvinfo : EIATTR_KPARAM_INFO
	.align		4
.L_1303:
        /*00dc*/ 	.byte	0x04, 0x17
        /*00de*/ 	.short	(.L_1305 - .L_1304)
.L_1304:
        /*00e0*/ 	.word	0x00000000
        /*00e4*/ 	.short	0x0007
        /*00e6*/ 	.short	0x0030
        /*00e8*/ 	.byte	0x00, 0xf0, 0x11, 0x00


	//----- nvinfo : EIATTR_KPARAM_INFO
	.align		4
.L_1305:
        /*00ec*/ 	.byte	0x04, 0x17
        /*00ee*/ 	.short	(.L_1307 - .L_1306)
.L_1306:
        /*00f0*/ 	.word	0x00000000
        /*00f4*/ 	.short	0x0006
        /*00f6*/ 	.short	0x002c
        /*00f8*/ 	.byte	0x00, 0xf0, 0x11, 0x00


	//----- nvinfo : EIATTR_KPARAM_INFO
	.align		4
.L_1307:
        /*00fc*/ 	.byte	0x04, 0x17
        /*00fe*/ 	.short	(.L_1309 - .L_1308)
.L_1308:
        /*0100*/ 	.word	0x00000000
        /*0104*/ 	.short	0x0005
        /*0106*/ 	.short	0x0028
        /*0108*/ 	.byte	0x00, 0xf0, 0x11, 0x00


	//----- nvinfo : EIATTR_KPARAM_INFO
	.align		4
.L_1309:
        /*010c*/ 	.byte	0x04, 0x17
        /*010e*/ 	.short	(.L_1311 - .L_1310)
.L_1310:
        /*0110*/ 	.word	0x00000000
        /*0114*/ 	.short	0x0004
        /*0116*/ 	.short	0x0020
        /*0118*/ 	.byte	0x00, 0xf0, 0x21, 0x00


	//----- nvinfo : EIATTR_KPARAM_INFO
	.align		4
.L_1311:
        /*011c*/ 	.byte	0x04, 0x17
        /*011e*/ 	.short	(.L_1313 - .L_1312)
.L_1312:
        /*0120*/ 	.word	0x00000000
        /*0124*/ 	.short	0x0003
        /*0126*/ 	.short	0x0018
        /*0128*/ 	.byte	0x00, 0xf0, 0x21, 0x00


	//----- nvinfo : EIATTR_KPARAM_INFO
	.align		4
.L_1313:
        /*012c*/ 	.byte	0x04, 0x17
        /*012e*/ 	.short	(.L_1315 - .L_1314)
.L_1314:
        /*0130*/ 	.word	0x00000000
        /*0134*/ 	.short	0x0002
        /*0136*/ 	.short	0x0010
        /*0138*/ 	.byte	0x00, 0xf0, 0x21, 0x00


	//----- nvinfo : EIATTR_KPARAM_INFO
	.align		4
.L_1315:
        /*013c*/ 	.byte	0x04, 0x17
        /*013e*/ 	.short	(.L_1317 - .L_1316)
.L_1316:
        /*0140*/ 	.word	0x00000000
        /*0144*/ 	.short	0x0001
        /*0146*/ 	.short	0x0008
        /*0148*/ 	.byte	0x00, 0xf0, 0x21, 0x00


	//----- nvinfo : EIATTR_KPARAM_INFO
	.align		4
.L_1317:
        /*014c*/ 	.byte	0x04, 0x17
        /*014e*/ 	.short	(.L_1319 - .L_1318)
.L_1318:
        /*0150*/ 	.word	0x00000000
        /*0154*/ 	.short	0x0000
        /*0156*/ 	.short	0x0000
        /*0158*/ 	.byte	0x00, 0xf0, 0x21, 0x00


	//----- nvinfo : EIATTR_MAXREG_COUNT
	.align		4
.L_1319:
        /*015c*/ 	.byte	0x03, 0x1b
        /*015e*/ 	.short	0x00ff


	//----- nvinfo : EIATTR_NUM_BARRIERS
	.align		4
        /*0160*/ 	.byte	0x02, 0x4c
        /*0162*/ 	.byte	0x01
	.zero		1


	//----- nvinfo : EIATTR_MERCURY_ISA_VERSION
	.align		4
        /*0164*/ 	.byte	0x03, 0x5f
        /*0166*/ 	.short	0x0000


	//----- nvinfo : EIATTR_EXIT_INSTR_OFFSETS
	.align		4
        /*0168*/ 	.byte	0x04, 0x1c
        /*016a*/ 	.short	(.L_1321 - .L_1320)


	//   ....[0]....
.L_1320:
        /*016c*/ 	.word	0x00000330


	//   ....[1]....
        /*0170*/ 	.word	0x00000da0


	//   ....[2]....
        /*0174*/ 	.word	0x00014510


	//   ....[3]....
        /*0178*/ 	.word	0x000147f0


	//   ....[4]....
        /*017c*/ 	.word	0x00014a60


	//   ....[5]....
        /*0180*/ 	.word	0x00014cc0


	//   ....[6]....
        /*0184*/ 	.word	0x00014e10


	//   ....[7]....
        /*0188*/ 	.word	0x00014eb0


	//   ....[8]....
        /*018c*/ 	.word	0x00014ef0


	//----- nvinfo : EIATTR_CTAIDZ_USED
	.align		4
.L_1321:
        /*0190*/ 	.byte	0x01, 0x04
	.zero		2


	//----- nvinfo : EIATTR_CRS_STACK_SIZE
	.align		4
        /*0194*/ 	.byte	0x04, 0x1e
        /*0196*/ 	.short	(.L_1323 - .L_1322)
.L_1322:
        /*0198*/ 	.word	0x00000000
.L_1323:


//--------------------- .nv.info._Z23gemm_half_q_half_kernelILi4ELi176ELb1ELb1ELi32EEvPK6__halfPKjS4_S2_PS0_iiiiPKtS7_iiiiiibS2_i --------------------------
	.section	.nv.info._Z23gemm_half_q_half_kernelILi4ELi176ELb1ELb1ELi32EEvPK6__halfPKjS4_S2_PS0_iiiiPKtS7_iiiiiibS2_i,"",@"SHT_CUDA_INFO"
	.sectionflags	@""
	.align	4


	//----- nvinfo : EIATTR_CUDA_API_VERSION
	.align		4
        /*0000*/ 	.byte	0x04, 0x37
        /*0002*/ 	.short	(.L_1325 - .L_1324)
.L_1324:
        /*0004*/ 	.word	0x00000082


	//----- nvinfo : EIATTR_SW2861232_WAR
	.align		4
.L_1325:
        /*0008*/ 	.byte	0x01, 0x35
	.zero		2


	//----- nvinfo : EIATTR_PARAM_CBANK
	.align		4
        /*000c*/ 	.byte	0x04, 0x0a
        /*000e*/ 	.short	(.L_1327 - .L_1326)
	.align		4
.L_1326:
        /*0010*/ 	.word	index@(.nv.constant0._Z23gemm_half_q_half_kernelILi4ELi176ELb1ELb1ELi32EEvPK6__halfPKjS4_S2_PS0_iiiiPKtS7_iiiiiibS2_i)
        /*0014*/ 	.short	0x0160
        /*0016*/ 	.short	0x0074


	//----- nvinfo : EIATTR_CBANK_PARAM_SIZE
	.align		4
.L_1327:
        /*0018*/ 	.byte	0x03, 0x19
        /*001a*/ 	.short	0x0074


	//----- nvinfo : EIATTR_KPARAM_INFO
	.align		4
        /*001c*/ 	.byte	0x04, 0x17
        /*001e*/ 	.short	(.L_1329 - .L_1328)
.L_1328:
        /*0020*/ 	.word	0x00000000
        /*0024*/ 	.short	0x0013
        /*0026*/ 	.short	0x0070
        /*0028*/ 	.byte	0x00, 0xf0, 0x11, 0x00


	//----- nvinfo : EIATTR_KPARAM_INFO
	.align		4
.L_1329:
        /*002c*/ 	.byte	0x04, 0x17
        /*002e*/ 	.short	(.L_1331 - .L_1330)
.L_1330:
        /*0030*/ 	.word	0x00000000
        /*0034*/ 	.short	0x0012
        /*0036*/ 	.short	0x0068
        /*0038*/ 	.byte	0x00, 0xf0, 0x21, 0x00


	//----- nvinfo : EIATTR_KPARAM_INFO
	.align		4
.L_1331:
        /*003c*/ 	.byte	0x04, 0x17
        /*003e*/ 	.short	(.L_1333 - .L_1332)
.L_1332:
        /*0040*/ 	.word	0x00000000
        /*0044*/ 	.short	0x0011
        /*0046*/ 	.short	0x0060
        /*0048*/ 	.byte	0x00, 0xf0, 0x05, 0x00


	//----- nvinfo : EIATTR_KPARAM_INFO
	.align		4
.L_1333:
        /*004c*/ 	.byte	0x04, 0x17
        /*004e*/ 	.short	(.L_1335 - .L_1334)
.L_1334:
        /*0050*/ 	.word	0x00000000
        /*0054*/ 	.short	0x0010
        /*0056*/ 	.short	0x005c
        /*0058*/ 	.byte	0x00, 0xf0, 0x11, 0x00


	//----- nvinfo : EIATTR_KPARAM_INFO
	.align		4
.L_1335:
        /*005c*/ 	.byte	0x04, 0x17
        /*005e*/ 	.short	(.L_1337 - .L_1336)
.L_1336:
        /*0060*/ 	.word	0x00000000
        /*0064*/ 	.short	0x000f
        /*0066*/ 	.short	0x0058
        /*0068*/ 	.byte	0x00, 0xf0, 0x11, 0x00


	//----- nvinfo : EIATTR_KPARAM_INFO
	.align		4
.L_1337:
        /*006c*/ 	.byte	0x04, 0x17
        /*006e*/ 	.short	(.L_1339 - .L_1338)
.L_1338:
        /*0070*/ 	.word	0x00000000
        /*0074*/ 	.short	0x000e
        /*0076*/ 	.short	0x0054
        /*0078*/ 	.byte	0x00, 0xf0, 0x11, 0x00


	//----- nvinfo : EIATTR_KPARAM_INFO
	.align		4
.L_1339:
        /*007c*/ 	.byte	0x04, 0x17
        /*007e*/ 	.short	(.L_1341 - .L_1340)
.L_1340:
        /*0080*/ 	.word	0x00000000
        /*0084*/ 	.short	0x000d
        /*0086*/ 	.short	0x0050
        /*0088*/ 	.byte	0x00, 0xf0, 0x11, 0x00


	//----- nvinfo : EIATTR_KPARAM_INFO
	.align		4
.L_1341:
        /*008c*/ 	.byte	0x04, 0x17
        /*008e*/ 	.short	(.L_1343 - .L_1342)
.L_1342:
        /*0090*/ 	.word	0x00000000
        /*0094*/ 	.short	0x000c
        /*0096*/ 	.short	0x004c
        /*0098*/ 	.byte	0x00, 0xf0, 0x11, 0x00


	//----- nvinfo : EIATTR_KPARAM_INFO
	.align		4
.L_1343:
        /*009c*/ 	.byte	0x04, 0x17
        /*009e*/ 	.short	(.L_1345 - .L_1344)
.L_1344:
        /*00a0*/ 	.word	0x00000000
        /*00a4*/ 	.short	0x000b
        /*00a6*/ 	.short	0x0048
        /*00a8*/ 	.byte	0x00, 0xf0, 0x11, 0x00


	//----- nvinfo : EIATTR_KPARAM_INFO
	.align		4
.L_1345:
        /*00ac*/ 	.byte	0x04, 0x17
        /*00ae*/ 	.short	(.L_1347 - .L_1346)
.L_1346:
        /*00b0*/ 	.word	0x00000000
        /*00b4*/ 	.short	0x000a
        /*00b6*/ 	.short	0x0040
        /*00b8*/ 	.byte	0x00, 0xf0, 0x21, 0x00


	//----- nvinfo : EIATTR_KPARAM_INFO
	.align		4
.L_1347:
        /*00bc*/ 	.byte	0x04, 0x17
        /*00be*/ 	.short	(.L_1349 - .L_1348)
.L_1348:
        /*00c0*/ 	.word	0x00000000
        /*00c4*/ 	.short	0x0009
        /*00c6*/ 	.short	0x0038
        /*00c8*/ 	.byte	0x00, 0xf0, 0x21, 0x00


	//----- nvinfo : EIATTR_KPARAM_INFO
	.align		4
.L_1349:
        /*00cc*/ 	.byte	0x04, 0x17
        /*00ce*/ 	.short	(.L_1351 - .L_1350)
.L_1350:
        /*00d0*/ 	.word	0x00000000
        /*00d4*/ 	.short	0x0008
        /*00d6*/ 	.short	0x0034
        /*00d8*/ 	.byte	0x00, 0xf0, 0x11, 0x00


	//----- nvinfo : EIATTR_KPARAM_INFO
	.align		4
.L_1351:
        /*00dc*/ 	.byte	0x04, 0x17
        /*00de*/ 	.short	(.L_1353 - .L_1352)
.L_1352:
        /*00e0*/ 	.word	0x00000000
        /*00e4*/ 	.short	0x0007
        /*00e6*/ 	.short	0x0030
        /*00e8*/ 	.byte	0x00, 0xf0, 0x11, 0x00


	//----- nvinfo : EIATTR_KPARAM_INFO
	.align		4
.L_1353:
        /*00ec*/ 	.byte	0x04, 0x17
        /*00ee*/ 	.short	(.L_1355 - .L_1354)
.L_1354:
        /*00f0*/ 	.word	0x00000000
        /*00f4*/ 	.short	0x0006
        /*00f6*/ 	.short	0x002c
        /*00f8*/ 	.byte	0x00, 0xf0, 0x11, 0x00


	//----- nvinfo : EIATTR_KPARAM_INFO
	.align		4
.L_1355:
        /*00fc*/ 	.byte	0x04, 0x17
        /*00fe*/ 	.short	(.L_1357 - .L_1356)
.L_1356:
        /*0100*/ 	.word	0x00000000
        /*0104*/ 	.short	0x0005
        /*0106*/ 	.short	0x0028
        /*0108*/ 	.byte	0x00, 0xf0, 0x11, 0x00


	//----- nvinfo : EIATTR_KPARAM_INFO
	.align		4
.L_1357:
        /*010c*/ 	.byte	0x04, 0x17
        /*010e*/ 	.short	(.L_1359 - .L_1358)
.L_1358:
        /*0110*/ 	.word	0x00000000
        /*0114*/ 	.short	0x0004
        /*0116*/ 	.short	0x0020
        /*0118*/ 	.byte	0x00, 0xf0, 0x21, 0x00


	//----- nvinfo : EIATTR_KPARAM_INFO
	.align		4
.L_1359:
        /*011c*/ 	.byte	0x04, 0x17
        /*011e*/ 	.short	(.L_1361 - .L_1360)
.L_1360:
        /*0120*/ 	.word	0x00000000
        /*0124*/ 	.short	0x0003
        /*0126*/ 	.short	0x0018
        /*0128*/ 	.byte	0x00, 0xf0, 0x21, 0x00


	//----- nvinfo : EIATTR_KPARAM_INFO
	.align		4
.L_1361:
        /*012c*/ 	.byte	0x04, 0x17
        /*012e*/ 	.short	(.L_1363 - .L_1362)
.L_1362:
        /*0130*/ 	.word	0x00000000
        /*0134*/ 	.short	0x0002
        /*0136*/ 	.short	0x0010
        /*0138*/ 	.byte	0x00, 0xf0, 0x21, 0x00


	//----- nvinfo : EIATTR_KPARAM_INFO
	.align		4
.L_1363:
        /*013c*/ 	.byte	0x04, 0x17
        /*013e*/ 	.short	(.L_1365 - .L_1364)
.L_1364:
        /*0140*/ 	.word	0x00000000
        /*0144*/ 	.short	0x0001
        /*0146*/ 	.short	0x0008
        /*0148*/ 	.byte	0x00, 0xf0, 0x21, 0x00


	//----- nvinfo : EIATTR_KPARAM_INFO
	.align		4
.L_1365:
        /*014c*/ 	.byte	0x04, 0x17
        /*014e*/ 	.short	(.L_1367 - .L_1366)
.L_1366:
        /*0150*/ 	.word	0x00000000
        /*0154*/ 	.short	0x0000
        /*0156*/ 	.short	0x0000
        /*0158*/ 	.byte	0x00, 0xf0, 0x21, 0x00


	//----- nvinfo : EIATTR_MAXREG_COUNT
	.align		4
.L_1367:
        /*015c*/ 	.byte	0x03, 0x1b
        /*015e*/ 	.short	0x00ff


	//----- nvinfo : EIATTR_NUM_BARRIERS
	.align		4
        /*0160*/ 	.byte	0x02, 0x4c
        /*0162*/ 	.byte	0x01
	.zero		1


	//----- nvinfo : EIATTR_MERCURY_ISA_VERSION
	.align		4
        /*0164*/ 	.byte	0x03, 0x5f
        /*0166*/ 	.short	0x0000


	//----- nvinfo : EIATTR_EXIT_INSTR_OFFSETS
	.align		4
        /*0168*/ 	.byte	0x04, 0x1c
        /*016a*/ 	.short	(.L_1369 - .L_1368)


	//   ....[0]....
.L_1368:
        /*016c*/ 	.word	0x00000330


	//   ....[1]....
        /*0170*/ 	.word	0x00000da0


	//   ....[2]....
        /*0174*/ 	.word	0x0000df70


	//   ....[3]....
        /*0178*/ 	.word	0x0000e250


	//   ....[4]....
        /*017c*/ 	.word	0x0000e4c0


	//   ....[5]....
        /*0180*/ 	.word	0x0000e720


	//   ....[6]....
        /*0184*/ 	.word	0x0000e870


	//   ....[7]....
        /*0188*/ 	.word	0x0000e910


	//   ....[8]....
        /*018c*/ 	.word	0x0000e950


	//----- nvinfo : EIATTR_CTAIDZ_USED
	.align		4
.L_1369:
        /*0190*/ 	.byte	0x01, 0x04
	.zero		2


	//----- nvinfo : EIATTR_CRS_STACK_SIZE
	.align		4
        /*0194*/ 	.byte	0x04, 0x1e
        /*0196*/ 	.short	(.L_1371 - .L_1370)
.L_1370:
        /*0198*/ 	.word	0x00000000
.L_1371:


//--------------------- .nv.info._Z23gemm_half_q_half_kernelILi4ELi152ELb1ELb1ELi32EEvPK6__halfPKjS4_S2_PS0_iiiiPKtS7_iiiiiibS2_i --------------------------
	.section	.nv.info._Z23gemm_half_q_half_kernelILi4ELi152ELb1ELb1ELi32EEvPK6__halfPKjS4_S2_PS0_iiiiPKtS7_iiiiiibS2_i,"",@"SHT_CUDA_INFO"
	.sectionflags	@""
	.align	4


	//----- nvinfo : EIATTR_CUDA_API_VERSION
	.align		4
        /*0000*/ 	.byte	0x04, 0x37
        /*0002*/ 	.short	(.L_1373 - .L_1372)
.L_1372:
        /*0004*/ 	.word	0x00000082


	//----- nvinfo : EIATTR_SW2861232_WAR
	.align		4
.L_1373:
        /*0008*/ 	.byte	0x01, 0x35
	.zero		2


	//----- nvinfo : EIATTR_PARAM_CBANK
	.align		4
        /*000c*/ 	.byte	0x04, 0x0a
        /*000e*/ 	.short	(.L_1375 - .L_1374)
	.align		4
.L_1374:
        /*0010*/ 	.word	index@(.nv.constant0._Z23gemm_half_q_half_kernelILi4ELi152ELb1ELb1ELi32EEvPK6__halfPKjS4_S2_PS0_iiiiPKtS7_iiiiiibS2_i)
        /*0014*/ 	.short	0x0160
        /*0016*/ 	.short	0x0074


	//----- nvinfo : EIATTR_CBANK_PARAM_SIZE
	.align		4
.L_1375:
        /*0018*/ 	.byte	0x03, 0x19
        /*001a*/ 	.short	0x0074


	//----- nvinfo : EIATTR_KPARAM_INFO
	.align		4
        /*001c*/ 	.byte	0x04, 0x17
        /*001e*/ 	.short	(.L_1377 - .L_1376)
.L_1376:
        /*0020*/ 	.word	0x00000000
        /*0024*/ 	.short	0x0013
        /*0026*/ 	.short	0x0070
        /*0028*/ 	.byte	0x00, 0xf0, 0x11, 0x00


	//----- nvinfo : EIATTR_KPARAM_INFO
	.align		4
.L_1377:
        /*002c*/ 	.byte	0x04, 0x17
        /*002e*/ 	.short	(.L_1379 - .L_1378)
.L_1378:
        /*0030*/ 	.word	0x00000000
        /*0034*/ 	.short	0x0012
        /*0036*/ 	.short	0x0068
        /*0038*/ 	.byte	0x00, 0xf0, 0x21, 0x00


	//----- nvinfo : EIATTR_KPARAM_INFO
	.align		4
.L_1379:
        /*003c*/ 	.byte	0x04, 0x17
        /*003e*/ 	.short	(.L_1381 - .L_1380)
.L_1380:
        /*0040*/ 	.word	0x00000000
        /*0044*/ 	.short	0x0011
        /*0046*/ 	.short	0x0060
        /*0048*/ 	.byte	0x00, 0xf0, 0x05, 0x00


	//----- nvinfo : EIATTR_KPARAM_INFO
	.align		4
.L_1381:
        /*004c*/ 	.byte	0x04, 0x17
        /*004e*/ 	.short	(.L_1383 - .L_1382)
.L_1382:
        /*0050*/ 	.word	0x00000000
        /*0054*/ 	.short	0x0010
        /*0056*/ 	.short	0x005c
        /*0058*/ 	.byte	0x00, 0xf0, 0x11, 0x00


	//----- nvinfo : EIATTR_KPARAM_INFO
	.align		4
.L_1383:
        /*005c*/ 	.byte	0x04, 0x17
        /*005e*/ 	.short	(.L_1385 - .L_1384)
.L_1384:
        /*0060*/ 	.word	0x00000000
        /*0064*/ 	.short	0x000f
        /*0066*/ 	.short	0x0058
        /*0068*/ 	.byte	0x00, 0xf0, 0x11, 0x00


	//----- nvinfo : EIATTR_KPARAM_INFO
	.align		4
.L_1385:
        /*006c*/ 	.byte	0x04, 0x17
        /*006e*/ 	.short	(.L_1387 - .L_1386)
.L_1386:
        /*0070*/ 	.word	0x00000000
        /*0074*/ 	.short	0x000e
        /*0076*/ 	.short	0x0054
        /*0078*/ 	.byte	0x00, 0xf0, 0x11, 0x00


	//----- nvinfo : EIATTR_KPARAM_INFO
	.align		4
.L_1387:
        /*007c*/ 	.byte	0x04, 0x17
        /*007e*/ 	.short	(.L_1389 - .L_1388)
.L_1388:
        /*0080*/ 	.word	0x00000000
        /*0084*/ 	.short	0x000d
        /*0086*/ 	.short	0x0050
        /*0088*/ 	.byte	0x00, 0xf0, 0x11, 0x00


	//----- nvinfo : EIATTR_KPARAM_INFO
	.align		4
.L_1389:
        /*008c*/ 	.byte	0x04, 0x17
        /*008e*/ 	.short	(.L_1391 - .L_1390)
.L_1390:
        /*0090*/ 	.word	0x00000000
        /*0094*/ 	.short	0x000c
        /*0096*/ 	.short	0x004c
        /*0098*/ 	.byte	0x00, 0xf0, 0x11, 0x00


	//----- nvinfo : EIATTR_KPARAM_INFO
	.align		4
.L_1391:
        /*009c*/ 	.byte	0x04, 0x17
        /*009e*/ 	.short	(.L_1393 - .L_1392)
.L_1392:
        /*00a0*/ 	.word	0x00000000
        /*00a4*/ 	.short	0x000b
        /*00a6*/ 	.short	0x0048
        /*00a8*/ 	.byte	0x00, 0xf0, 0x11, 0x00


	//----- nvinfo : EIATTR_KPARAM_INFO
	.align		4
.L_1393:
        /*00ac*/ 	.byte	0x04, 0x17
        /*00ae*/ 	.short	(.L_1395 - .L_1394)
.L_1394:
        /*00b0*/ 	.word	0x00000000
        /*00b4*/ 	.short	0x000a
        /*00b6*/ 	.short	0x0040
        /*00b8*/ 	.byte	0x00, 0xf0, 0x21, 0x00


	//----- nvinfo : EIATTR_KPARAM_INFO
	.align		4
.L_1395:
        /*00bc*/ 	.byte	0x04, 0x17
        /*00be*/ 	.short	(.L_1397 - .L_1396)
.L_1396:
        /*00c0*/ 	.word	0x00000000
        /*00c4*/ 	.short	0x0009
        /*00c6*/ 	.short	0x0038
        /*00c8*/ 	.byte	0x00, 0xf0, 0x21, 0x00


	//----- nvinfo : EIATTR_KPARAM_INFO
	.align		4
.L_1397:
        /*00cc*/ 	.byte	0x04, 0x17
        /*00ce*/ 	.short	(.L_1399 - .L_1398)
.L_1398:
        /*00d0*/ 	.word	0x00000000
        /*00d4*/ 	.short	0x0008
        /*00d6*/ 	.short	0x0034
        /*00d8*/ 	.byte	0x00, 0xf0, 0x11, 0x00


	//----- nvinfo : EIATTR_KPARAM_INFO
	.align		4
.L_1399:
        /*00dc*/ 	.byte	0x04, 0x17
        /*00de*/ 	.short	(.L_1401 - .L_1400)
.L_1400:
        /*00e0*/ 	.word	0x00000000
        /*00e4*/ 	.short	0x0007
        /*00e6*/ 	.short	0x0030
        /*00e8*/ 	.byte	0x00, 0xf0, 0x11, 0x00


	//----- nvinfo : EIATTR_KPARAM_INFO
	.align		4
.L_1401:
        /*00ec*/ 	.byte	0x04, 0x17
        /*00ee*/ 	.short	(.L_1403 - .L_1402)
.L_1402:
        /*00f0*/ 	.word	0x00000000
        /*00f4*/ 	.short	0x0006
        /*00f6*/ 	.short	0x002c
        /*00f8*/ 	.byte	0x00, 0xf0, 0x11, 0x00


	//----- nvinfo : EIATTR_KPARAM_INFO
	.align		4
.L_1403:
        /*00fc*/ 	.byte	0x04, 0x17
        /*00fe*/ 	.short	(.L_1405 - .L_1404)
.L_1404:
        /*0100*/ 	.word	0x00000000
        /*0104*/ 	.short	0x0005
        /*0106*/ 	.short	0x0028
        /*0108*/ 	.byte	0x00, 0xf0, 0x11, 0x00


	//----- nvinfo : EIATTR_KPARAM_INFO
	.align		4
.L_1405:
        /*010c*/ 	.byte	0x04, 0x17
        /*010e*/ 	.short	(.L_1407 - .L_1406)
.L_1406:
        /*0110*/ 	.word	0x00000000
        /*0114*/ 	.short	0x0004
        /*0116*/ 	.short	0x0020
        /*0118*/ 	.byte	0x00, 0xf0, 0x21, 0x00


	//----- nvinfo : EIATTR_KPARAM_INFO
	.align		4
.L_1407:
        /*011c*/ 	.byte	0x04, 0x17
        /*011e*/ 	.short	(.L_1409 - .L_1408)
.L_1408:
        /*0120*/ 	.word	0x00000000
        /*0124*/ 	.short	0x0003
        /*0126*/ 	.short	0x0018
        /*0128*/ 	.byte	0x00, 0xf0, 0x21, 0x00


	//----- nvinfo : EIATTR_KPARAM_INFO
	.align		4
.L_1409:
        /*012c*/ 	.byte	0x04, 0x17
        /*012e*/ 	.short	(.L_1411 - .L_1410)
.L_1410:
        /*0130*/ 	.word	0x00000000
        /*0134*/ 	.short	0x0002
        /*0136*/ 	.short	0x0010
        /*0138*/ 	.byte	0x00, 0xf0, 0x21, 0x00


	//----- nvinfo : EIATTR_KPARAM_INFO
	.align		4
.L_1411:
        /*013c*/ 	.byte	0x04, 0x17
        /*013e*/ 	.short	(.L_1413 - .L_1412)
.L_1412:
        /*0140*/ 	.word	0x00000000
        /*0144*/ 	.short	0x0001
        /*0146*/ 	.short	0x0008
        /*0148*/ 	.byte	0x00, 0xf0, 0x21, 0x00


	//----- nvinfo : EIATTR_KPARAM_INFO
	.align		4
.L_1413:
        /*014c*/ 	.byte	0x04, 0x17
        /*014e*/ 	.short	(.L_1415 - .L_1414)
.L_1414:
        /*0150*/ 	.word	0x00000000
        /*0154*/ 	.short	0x0000
        /*0156*/ 	.short	0x0000
        /*0158*/ 	.byte	0x00, 0xf0, 0x21, 0x00


	//----- nvinfo : EIATTR_MAXREG_COUNT
	.align		4
.L_1415:
        /*015c*/ 	.byte	0x03, 0x1b
        /*015e*/ 	.short	0x00ff


	//----- nvinfo : EIATTR_NUM_BARRIERS
	.align		4
        /*0160*/ 	.byte	0x02, 0x4c
        /*0162*/ 	.byte	0x01
	.zero		1


	//----- nvinfo : EIATTR_MERCURY_ISA_VERSION
	.align		4
        /*0164*/ 	.byte	0x03, 0x5f
        /*0166*/ 	.short	0x0000


	//----- nvinfo : EIATTR_EXIT_INSTR_OFFSETS
	.align		4
        /*0168*/ 	.byte	0x04, 0x1c
        /*016a*/ 	.short	(.L_1417 - .L_1416)


	//   ....[0]....
.L_1416:
        /*016c*/ 	.word	0x00000330


	//   ....[1]....
        /*0170*/ 	.word	0x00000da0


	//   ....[2]....
        /*0174*/ 	.word	0x00011c30


	//   ....[3]....
        /*0178*/ 	.word	0x00011f10


	//   ....[4]....
        /*017c*/ 	.word	0x00012180


	//   ....[5]....
        /*0180*/ 	.word	0x000123e0


	//   ....[6]....
        /*0184*/ 	.word	0x00012530


	//   ....[7]....
        /*0188*/ 	.word	0x000125d0


	//   ....[8]....
        /*018c*/ 	.word	0x00012610


	//----- nvinfo : EIATTR_CTAIDZ_USED
	.align		4
.L_1417:
        /*0190*/ 	.byte	0x01, 0x04
	.zero		2


	//----- nvinfo : EIATTR_CRS_STACK_SIZE
	.align		4
        /*0194*/ 	.byte	0x04, 0x1e
        /*0196*/ 	.short	(.L_1419 - .L_1418)
.L_1418:
        /*0198*/ 	.word	0x00000000
.L_1419:


//--------------------- .nv.info._Z23gemm_half_q_half_kernelILi4ELi140ELb1ELb1ELi32EEvPK6__halfPKjS4_S2_PS0_iiiiPKtS7_iiiiiibS2_i --------------------------
	.section	.nv.info._Z23gemm_half_q_half_kernelILi4ELi140ELb1ELb1ELi32EEvPK6__halfPKjS4_S2_PS0_iiiiPKtS7_iiiiiibS2_i,"",@"SHT_CUDA_INFO"
	.sectionflags	@""
	.align	4


	//----- nvinfo : EIATTR_CUDA_API_VERSION
	.align		4
        /*0000*/ 	.byte	0x04, 0x37
        /*0002*/ 	.short	(.L_1421 - .L_1420)
.L_1420:
        /*0004*/ 	.word	0x00000082


	//----- nvinfo : EIATTR_SW2861232_WAR
	.align		4
.L_1421:
        /*0008*/ 	.byte	0x01, 0x35
	.zero		2


	//----- nvinfo : EIATTR_PARAM_CBANK
	.align		4
        /*000c*/ 	.byte	0x04, 0x0a
        /*000e*/ 	.short	(.L_1423 - .L_1422)
	.align		4
.L_1422:
        /*0010*/ 	.word	index@(.nv.constant0._Z23gemm_half_q_half_kernelILi4ELi140ELb1ELb1ELi32EEvPK6__halfPKjS4_S2_PS0_iiiiPKtS7_iiiiiibS2_i)
        /*0014*/ 	.short	0x0160
        /*0016*/ 	.short	0x0074


	//----- nvinfo : EIATTR_CBANK_PARAM_SIZE
	.align		4
.L_1423:
        /*0018*/ 	.byte	0x03, 0x19
        /*001a*/ 	.short	0x0074


	//----- nvinfo : EIATTR_KPARAM_INFO
	.align		4
        /*001c*/ 	.byte	0x04, 0x17
        /*001e*/ 	.short	(.L_1425 - .L_1424)
.L_1424:
        /*0020*/ 	.word	0x00000000
        /*0024*/ 	.short	0x0013
        /*0026*/ 	.short	0x0070
        /*0028*/ 	.byte	0x00, 0xf0, 0x11, 0x00


	//----- nvinfo : EIATTR_KPARAM_INFO
	.align		4
.L_1425:
        /*002c*/ 	.byte	0x04, 0x17
        /*002e*/ 	.short	(.L_1427 - .L_1426)
.L_1426:
        /*0030*/ 	.word	0x00000000
        /*0034*/ 	.short	0x0012
        /*0036*/ 	.short	0x0068
        /*0038*/ 	.byte	0x00, 0xf0, 0x21, 0x00


	//----- nvinfo : EIATTR_KPARAM_INFO
	.align		4
.L_1427:
        /*003c*/ 	.byte	0x04, 0x17
        /*003e*/ 	.short	(.L_1429 - .L_1428)
.L_1428:
        /*0040*/ 	.word	0x00000000
        /*0044*/ 	.short	0x0011
        /*0046*/ 	.short	0x0060
        /*0048*/ 	.byte	0x00, 0xf0, 0x05, 0x00


	//----- nvinfo : EIATTR_KPARAM_INFO
	.align		4
.L_1429:
        /*004c*/ 	.byte	0x04, 0x17
        /*004e*/ 	.short	(.L_1431 - .L_1430)
.L_1430:
        /*0050*/ 	.word	0x00000000
        /*0054*/ 	.short	0x0010
        /*0056*/ 	.short	0x005c
        /*0058*/ 	.byte	0x00, 0xf0, 0x11, 0x00


	//----- nvinfo : EIATTR_KPARAM_INFO
	.align		4
.L_1431:
        /*005c*/ 	.byte	0x04, 0x17
        /*005e*/ 	.short	(.L_1433 - .L_1432)
.L_1432:
        /*0060*/ 	.word	0x00000000
        /*0064*/ 	.short	0x000f
        /*0066*/ 	.short	0x0058
        /*0068*/ 	.byte	0x00, 0xf0, 0x11, 0x00


	//----- nvinfo : EIATTR_KPARAM_INFO
	.align		4
.L_1433:
        /*006c*/ 	.byte	0x04, 0x17
        /*006e*/ 	.short	(.L_1435 - .L_1434)
.L_1434:
        /*0070*/ 	.word	0x00000000
        /*0074*/ 	.short	0x000e
        /*0076*/ 	.short	0x0054
        /*0078*/ 	.byte	0x00, 0xf0, 0x11, 0x00


	//----- nvinfo : EIATTR_KPARAM_INFO
	.align		4
.L_1435:
        /*007c*/ 	.byte	0x04, 0x17
        /*007e*/ 	.short	(.L_1437 - .L_1436)
.L_1436:
        /*0080*/ 	.word	0x00000000
        /*0084*/ 	.short	0x000d
        /*0086*/ 	.short	0x0050
        /*0088*/ 	.byte	0x00, 0xf0, 0x11, 0x00


	//----- nvinfo : EIATTR_KPARAM_INFO
	.align		4
.L_1437:
        /*008c*/ 	.byte	0x04, 0x17
        /*008e*/ 	.short	(.L_1439 - .L_1438)
.L_1438:
        /*0090*/ 	.word	0x00000000
        /*0094*/ 	.short	0x000c
        /*0096*/ 	.short	0x004c
        /*0098*/ 	.byte	0x00, 0xf0, 0x11, 0x00


	//----- nvinfo : EIATTR_KPARAM_INFO
	.align		4
.L_1439:
        /*009c*/ 	.byte	0x04, 0x17
        /*009e*/ 	.short	(.L_1441 - .L_1440)
.L_1440:
        /*00a0*/ 	.word	0x00000000
        /*00a4*/ 	.short	0x000b
        /*00a6*/ 	.short	0x0048
        /*00a8*/ 	.byte	0x00, 0xf0, 0x11, 0x00


	//----- nvinfo : EIATTR_KPARAM_INFO
	.align		4
.L_1441:
        /*00ac*/ 	.byte	0x04, 0x17
        /*00ae*/ 	.short	(.L_1443 - .L_1442)
.L_1442:
        /*00b0*/ 	.word	0x00000000
        /*00b4*/ 	.short	0x000a
        /*00b6*/ 	.short	0x0040
        /*00b8*/ 	.byte	0x00, 0xf0, 0x21, 0x00


	//----- nvinfo : EIATTR_KPARAM_INFO
	.align		4
.L_1443:
        /*00bc*/ 	.byte	0x04, 0x17
        /*00be*/ 	.short	(.L_1445 - .L_1444)
.L_1444:
        /*00c0*/ 	.word	0x00000000
        /*00c4*/ 	.short	0x0009
        /*00c6*/ 	.short	0x0038
        /*00c8*/ 	.byte	0x00, 0xf0, 0x21, 0x00


	//----- nvinfo : EIATTR_KPARAM_INFO
	.align		4
.L_1445:
        /*00cc*/ 	.byte	0x04, 0x17
        /*00ce*/ 	.short	(.L_1447 - .L_1446)
.L_1446:
        /*00d0*/ 	.word	0x00000000
        /*00d4*/ 	.short	0x0008
        /*00d6*/ 	.short	0x0034
        /*00d8*/ 	.byte	0x00, 0xf0, 0x11, 0x00


	//----- nvinfo : EIATTR_KPARAM_INFO
	.align		4
.L_1447:
        /*00dc*/ 	.byte	0x04, 0x17
        /*00de*/ 	.short	(.L_1449 - .L_1448)
.L_1448:
        /*00e0*/ 	.word	0x00000000
        /*00e4*/ 	.short	0x0007
        /*00e6*/ 	.short	0x0030
        /*00e8*/ 	.byte	0x00, 0xf0, 0x11, 0x00


	//----- nvinfo : EIATTR_KPARAM_INFO
	.align		4
.L_1449:
        /*00ec*/ 	.byte	0x04, 0x17
        /*00ee*/ 	.short	(.L_1451 - .L_1450)
.L_1450:
        /*00f0*/ 	.word	0x00000000
        /*00f4*/ 	.short	0x0006
        /*00f6*/ 	.short	0x002c
        /*00f8*/ 	.byte	0x00, 0xf0, 0x11, 0x00


	//----- nvinfo : EIATTR_KPARAM_INFO
	.align		4
.L_1451:
        /*00fc*/ 	.byte	0x04, 0x17
        /*00fe*/ 	.short	(.L_1453 - .L_1452)
.L_1452:
        /*0100*/ 	.word	0x00000000
        /*0104*/ 	.short	0x0005
        /*0106*/ 	.short	0x0028
        /*0108*/ 	.byte	0x00, 0xf0, 0x11, 0x00


	//----- nvinfo : EIATTR_KPARAM_INFO
	.align		4
.L_1453:
        /*010c*/ 	.byte	0x04, 0x17
        /*010e*/ 	.short	(.L_1455 - .L_1454)
.L_1454:
        /*0110*/ 	.word	0x00000000
        /*0114*/ 	.short	0x0004
        /*0116*/ 	.short	0x0020
        /*0118*/ 	.byte	0x00, 0xf0, 0x21, 0x00


	//----- nvinfo : EIATTR_KPARAM_INFO
	.align		4
.L_1455:
        /*011c*/ 	.byte	0x04, 0x17
        /*011e*/ 	.short	(.L_1457 - .L_1456)
.L_1456:
        /*0120*/ 	.word	0x00000000
        /*0124*/ 	.short	0x0003
        /*0126*/ 	.short	0x0018
        /*0128*/ 	.byte	0x00, 0xf0, 0x21, 0x00


	//----- nvinfo : EIATTR_KPARAM_INFO
	.align		4
.L_1457:
        /*012c*/ 	.byte	0x04, 0x17
        /*012e*/ 	.short	(.L_1459 - .L_1458)
.L_1458:
        /*0130*/ 	.word	0x00000000
        /*0134*/ 	.short	0x0002
        /*0136*/ 	.short	0x0010
        /*0138*/ 	.byte	0x00, 0xf0, 0x21, 0x00


	//----- nvinfo : EIATTR_KPARAM_INFO
	.align		4
.L_1459:
        /*013c*/ 	.byte	0x04, 0x17
        /*013e*/ 	.short	(.L_1461 - .L_1460)
.L_1460:
        /*0140*/ 	.word	0x00000000
        /*0144*/ 	.short	0x0001
        /*0146*/ 	.short	0x0008
        /*0148*/ 	.byte	0x00, 0xf0, 0x21, 0x00


	//----- nvinfo : EIATTR_KPARAM_INFO
	.align		4
.L_1461:
        /*014c*/ 	.byte	0x04, 0x17
        /*014e*/ 	.short	(.L_1463 - .L_1462)
.L_1462:
        /*0150*/ 	.word	0x00000000
        /*0154*/ 	.short	0x0000
        /*0156*/ 	.short	0x0000
        /*0158*/ 	.byte	0x00, 0xf0, 0x21, 0x00


	//----- nvinfo : EIATTR_MAXREG_COUNT
	.align		4
.L_1463:
        /*015c*/ 	.byte	0x03, 0x1b
        /*015e*/ 	.short	0x00ff


	//----- nvinfo : EIATTR_NUM_BARRIERS
	.align		4
        /*0160*/ 	.byte	0x02, 0x4c
        /*0162*/ 	.byte	0x01
	.zero		1


	//----- nvinfo : EIATTR_MERCURY_ISA_VERSION
	.align		4
        /*0164*/ 	.byte	0x03, 0x5f
        /*0166*/ 	.short	0x0000


	//----- nvinfo : EIATTR_EXIT_INSTR_OFFSETS
	.align		4
        /*0168*/ 	.byte	0x04, 0x1c
        /*016a*/ 	.short	(.L_1465 - .L_1464)


	//   ....[0]....
.L_1464:
        /*016c*/ 	.word	0x00000330


	//   ....[1]....
        /*0170*/ 	.word	0x00000da0


	//   ....[2]....
        /*0174*/ 	.word	0x00011ac0


	//   ....[3]....
        /*0178*/ 	.word	0x00011da0


	//   ....[4]....
        /*017c*/ 	.word	0x00012010


	//   ....[5]....
        /*0180*/ 	.word	0x00012270


	//   ....[6]....
        /*0184*/ 	.word	0x000123c0


	//   ....[7]....
        /*0188*/ 	.word	0x00012460


	//   ....[8]....
        /*018c*/ 	.word	0x000124a0


	//----- nvinfo : EIATTR_CTAIDZ_USED
	.align		4
.L_1465:
        /*0190*/ 	.byte	0x01, 0x04
	.zero		2


	//----- nvinfo : EIATTR_CRS_STACK_SIZE
	.align		4
        /*0194*/ 	.byte	0x04, 0x1e
        /*0196*/ 	.short	(.L_1467 - .L_1466)
.L_1466:
        /*0198*/ 	.word	0x00000000
.L_1467:


//--------------------- .nv.info._Z23gemm_half_q_half_kernelILi4ELi20ELb1ELb1ELi32EEvPK6__halfPKjS4_S2_PS0_iiiiPKtS7_iiiiiibS2_i --------------------------
	.section	.nv.info._Z23gemm_half_q_half_kernelILi4ELi20ELb1ELb1ELi32EEvPK6__halfPKjS4_S2_PS0_iiiiPKtS7_iiiiiibS2_i,"",@"SHT_CUDA_INFO"
	.sectionflags	@""
	.align	4


	//----- nvinfo : EIATTR_CUDA_API_VERSION
	.align		4
        /*0000*/ 	.byte	0x04, 0x37
        /*0002*/ 	.short	(.L_1469 - .L_1468)
.L_1468:
        /*0004*/ 	.word	0x00000082


	//----- nvinfo : EIATTR_SW2861232_WAR
	.align		4
.L_1469:
        /*0008*/ 	.byte	0x01, 0x35
	.zero		2


	//----- nvinfo : EIATTR_PARAM_CBANK
	.align		4
        /*000c*/ 	.byte	0x04, 0x0a
        /*000e*/ 	.short	(.L_1471 - .L_1470)
	.align		4
.L_1470:
        /*0010*/ 	.word	index@(.nv.constant0._Z23gemm_half_q_half_kernelILi4ELi20ELb1ELb1ELi32EEvPK6__halfPKjS4_S2_PS0_iiiiPKtS7_iiiiiibS2_i)
        /*0014*/ 	.short	0x0160
        /*0016*/ 	.short	0x0074


	//----- nvinfo : EIATTR_CBANK_PARAM_SIZE
	.align		4
.L_1471:
        /*0018*/ 	.byte	0x03, 0x19
        /*001a*/ 	.short	0x0074


	//----- nvinfo : EIATTR_KPARAM_INFO
	.align		4
        /*001c*/ 	.byte	0x04, 0x17
        /*001e*/ 	.short	(.L_1473 - .L_1472)
.L_1472:
        /*0020*/ 	.word	0x00000000
        /*0024*/ 	.short	0x0013
        /*0026*/ 	.short	0x0070
        /*0028*/ 	.byte	0x00, 0xf0, 0x11, 0x00


	//----- nvinfo : EIATTR_KPARAM_INFO
	.align		4
.L_1473:
        /*002c*/ 	.byte	0x04, 0x17
        /*002e*/ 	.short	(.L_1475 - .L_1474)
.L_1474:
        /*0030*/ 	.word	0x00000000
        /*0034*/ 	.short	0x0012
        /*0036*/ 	.short	0x0068
        /*0038*/ 	.byte	0x00, 0xf0, 0x21, 0x00


	//----- nvinfo : EIATTR_KPARAM_INFO
	.align		4
.L_1475:
        /*003c*/ 	.byte	0x04, 0x17
        /*003e*/ 	.short	(.L_1477 - .L_1476)
.L_1476:
        /*0040*/ 	.word	0x00000000
        /*0044*/ 	.short	0x0011
        /*0046*/ 	.short	0x0060
        /*0048*/ 	.byte	0x00, 0xf0, 0x05, 0x00


	//----- nvinfo : EIATTR_KPARAM_INFO
	.align		4
.L_1477:
        /*004c*/ 	.byte	0x04, 0x17
        /*004e*/ 	.short	(.L_1479 - .L_1478)
.L_1478:
        /*0050*/ 	.word	0x00000000
        /*0054*/ 	.short	0x0010
        /*0056*/ 	.short	0x005c
        /*0058*/ 	.byte	0x00, 0xf0, 0x11, 0x00


	//----- nvinfo : EIATTR_KPARAM_INFO
	.align		4
.L_1479:
        /*005c*/ 	.byte	0x04, 0x17
        /*005e*/ 	.short	(.L_1481 - .L_1480)
.L_1480:
        /*0060*/ 	.word	0x00000000
        /*0064*/ 	.short	0x000f
        /*0066*/ 	.short	0x0058
        /*0068*/ 	.byte	0x00, 0xf0, 0x11, 0x00


	//----- nvinfo : EIATTR_KPARAM_INFO
	.align		4
.L_1481:
        /*006c*/ 	.byte	0x04, 0x17
        /*006e*/ 	.short	(.L_1483 - .L_1482)
.L_1482:
        /*0070*/ 	.word	0x00000000
        /*0074*/ 	.short	0x000e
        /*0076*/ 	.short	0x0054
        /*0078*/ 	.byte	0x00, 0xf0, 0x11, 0x00


	//----- nvinfo : EIATTR_KPARAM_INFO
	.align		4
.L_1483:
        /*007c*/ 	.byte	0x04, 0x17
        /*007e*/ 	.short	(.L_1485 - .L_1484)
.L_1484:
        /*0080*/ 	.word	0x00000000
        /*0084*/ 	.short	0x000d
        /*0086*/ 	.short	0x0050
        /*0088*/ 	.byte	0x00, 0xf0, 0x11, 0x00


	//----- nvinfo : EIATTR_KPARAM_INFO
	.align		4
.L_1485:
        /*008c*/ 	.byte	0x04, 0x17
        /*008e*/ 	.short	(.L_1487 - .L_1486)
.L_1486:
        /*0090*/ 	.word	0x00000000
        /*0094*/ 	.short	0x000c
        /*0096*/ 	.short	0x004c
        /*0098*/ 	.byte	0x00, 0xf0, 0x11, 0x00


	//----- nvinfo : EIATTR_KPARAM_INFO
	.align		4
.L_1487:
        /*009c*/ 	.byte	0x04, 0x17
        /*009e*/ 	.short	(.L_1489 - .L_1488)
.L_1488:
        /*00a0*/ 	.word	0x00000000
        /*00a4*/ 	.short	0x000b
        /*00a6*/ 	.short	0x0048
        /*00a8*/ 	.byte	0x00, 0xf0, 0x11, 0x00


	//----- nvinfo : EIATTR_KPARAM_INFO
	.align		4
.L_1489:
        /*00ac*/ 	.byte	0x04, 0x17
        /*00ae*/ 	.short	(.L_1491 - .L_1490)
.L_1490:
        /*00b0*/ 	.word	0x00000000
        /*00b4*/ 	.short	0x000a
        /*00b6*/ 	.short	0x0040
        /*00b8*/ 	.byte	0x00, 0xf0, 0x21, 0x00


	//----- nvinfo : EIATTR_KPARAM_INFO
	.align		4
.L_1491:
        /*00bc*/ 	.byte	0x04, 0x17
        /*00be*/ 	.short	(.L_1493 - .L_1492)
.L_1492:
        /*00c0*/ 	.word	0x00000000
        /*00c4*/ 	.short	0x0009
        /*00c6*/ 	.short	0x0038
        /*00c8*/ 	.byte	0x00, 0xf0, 0x21, 0x00


	//----- nvinfo : EIATTR_KPARAM_INFO
	.align		4
.L_1493:
        /*00cc*/ 	.byte	0x04, 0x17
        /*00ce*/ 	.short	(.L_1495 - .L_1494)
.L_1494:
        /*00d0*/ 	.word	0x00000000
        /*00d4*/ 	.short	0x0008
        /*00d6*/ 	.short	0x0034
        /*00d8*/ 	.byte	0x00, 0xf0, 0x11, 0x00


	//----- nvinfo : EIATTR_KPARAM_INFO
	.align		4
.L_1495:
        /*00dc*/ 	.byte	0x04, 0x17
        /*00de*/ 	.short	(.L_1497 - .L_1496)
.L_1496:
        /*00e0*/ 	.word	0x00000000
        /*00e4*/ 	.short	0x0007
        /*00e6*/ 	.short	0x0030
        /*00e8*/ 	.byte	0x00, 0xf0, 0x11, 0x00


	//----- nvinfo : EIATTR_KPARAM_INFO
	.align		4
.L_1497:
        /*00ec*/ 	.byte	0x04, 0x17
        /*00ee*/ 	.short	(.L_1499 - .L_1498)
.L_1498:
        /*00f0*/ 	.word	0x00000000
        /*00f4*/ 	.short	0x0006
        /*00f6*/ 	.short	0x002c
        /*00f8*/ 	.byte	0x00, 0xf0, 0x11, 0x00


	//----- nvinfo : EIATTR_KPARAM_INFO
	.align		4
.L_1499:
        /*00fc*/ 	.byte	0x04, 0x17
        /*00fe*/ 	.short	(.L_1501 - .L_1500)
.L_1500:
        /*0100*/ 	.word	0x00000000
        /*0104*/ 	.short	0x0005
        /*0106*/ 	.short	0x0028
        /*0108*/ 	.byte	0x00, 0xf0, 0x11, 0x00


	//----- nvinfo : EIATTR_KPARAM_INFO
	.align		4
.L_1501:
        /*010c*/ 	.byte	0x04, 0x17
        /*010e*/ 	.short	(.L_1503 - .L_1502)
.L_1502:
        /*0110*/ 	.word	0x00000000
        /*0114*/ 	.short	0x0004
        /*0116*/ 	.short	0x0020
        /*0118*/ 	.byte	0x00, 0xf0, 0x21, 0x00


	//----- nvinfo : EIATTR_KPARAM_INFO
	.align		4
.L_1503:
        /*011c*/ 	.byte	0x04, 0x17
        /*011e*/ 	.short	(.L_1505 - .L_1504)
.L_1504:
        /*0120*/ 	.word	0x00000000
        /*0124*/ 	.short	0x0003
        /*0126*/ 	.short	0x0018
        /*0128*/ 	.byte	0x00, 0xf0, 0x21, 0x00


	//----- nvinfo : EIATTR_KPARAM_INFO
	.align		4
.L_1505:
        /*012c*/ 	.byte	0x04, 0x17
        /*012e*/ 	.short	(.L_1507 - .L_1506)
.L_1506:
        /*0130*/ 	.word	0x00000000
        /*0134*/ 	.short	0x0002
        /*0136*/ 	.short	0x0010
        /*0138*/ 	.byte	0x00, 0xf0, 0x21, 0x00


	//----- nvinfo : EIATTR_KPARAM_INFO
	.align		4
.L_1507:
        /*013c*/ 	.byte	0x04, 0x17
        /*013e*/ 	.short	(.L_1509 - .L_1508)
.L_1508:
        /*0140*/ 	.word	0x00000000
        /*0144*/ 	.short	0x0001
        /*0146*/ 	.short	0x0008
        /*0148*/ 	.byte	0x00, 0xf0, 0x21, 0x00


	//----- nvinfo : EIATTR_KPARAM_INFO
	.align		4
.L_1509:
        /*014c*/ 	.byte	0x04, 0x17
        /*014e*/ 	.short	(.L_1511 - .L_1510)
.L_1510:
        /*0150*/ 	.word	0x00000000
        /*0154*/ 	.short	0x0000
        /*0156*/ 	.short	0x0000
        /*0158*/ 	.byte	0x00, 0xf0, 0x21, 0x00


	//----- nvinfo : EIATTR_MAXREG_COUNT
	.align		4
.L_1511:
        /*015c*/ 	.byte	0x03, 0x1b
        /*015e*/ 	.short	0x00ff


	//----- nvinfo : EIATTR_NUM_BARRIERS
	.align		4
        /*0160*/ 	.byte	0x02, 0x4c
        /*0162*/ 	.byte	0x01
	.zero		1


	//----- nvinfo : EIATTR_MERCURY_ISA_VERSION
	.align		4
        /*0164*/ 	.byte	0x03, 0x5f
        /*0166*/ 	.short	0x0000


	//----- nvinfo : EIATTR_EXIT_INSTR_OFFSETS
	.align		4
        /*0168*/ 	.byte	0x04, 0x1c
        /*016a*/ 	.short	(.L_1513 - .L_1512)


	//   ....[0]....
.L_1512:
        /*016c*/ 	.word	0x00000320


	//   ....[1]....
        /*0170*/ 	.word	0x000009c0


	//   ....[2]....
        /*0174*/ 	.word	0x00005cb0


	//   ....[3]....
        /*0178*/ 	.word	0x00005f90


	//   ....[4]....
        /*017c*/ 	.word	0x000061f0


	//   ....[5]....
        /*0180*/ 	.word	0x00006450


	//   ....[6]....
        /*0184*/ 	.word	0x000065a0


	//   ....[7]....
        /*0188*/ 	.word	0x00006640


	//   ....[8]....
        /*018c*/ 	.word	0x00006680


	//----- nvinfo : EIATTR_CTAIDZ_USED
	.align		4
.L_1513:
        /*0190*/ 	.byte	0x01, 0x04
	.zero		2


	//----- nvinfo : EIATTR_CRS_STACK_SIZE
	.align		4
        /*0194*/ 	.byte	0x04, 0x1e
        /*0196*/ 	.short	(.L_1515 - .L_1514)
.L_1514:
        /*0198*/ 	.word	0x00000000
.L_1515:


//--------------------- .nv.info._Z23gemm_half_q_half_kernelILi4ELi38ELb1ELb1ELi32EEvPK6__halfPKjS4_S2_PS0_iiiiPKtS7_iiiiiibS2_i --------------------------
	.section	.nv.info._Z23gemm_half_q_half_kernelILi4ELi38ELb1ELb1ELi32EEvPK6__halfPKjS4_S2_PS0_iiiiPKtS7_iiiiiibS2_i,"",@"SHT_CUDA_INFO"
	.sectionflags	@""
	.align	4


	//----- nvinfo : EIATTR_CUDA_API_VERSION
	.align		4
        /*0000*/ 	.byte	0x04, 0x37
        /*0002*/ 	.short	(.L_1517 - .L_1516)
.L_1516:
        /*0004*/ 	.word	0x00000082


	//----- nvinfo : EIATTR_SW2861232_WAR
	.align		4
.L_1517:
        /*0008*/ 	.byte	0x01, 0x35
	.zero		2


	//----- nvinfo : EIATTR_PARAM_CBANK
	.align		4
        /*000c*/ 	.byte	0x04, 0x0a
        /*000e*/ 	.short	(.L_1519 - .L_1518)
	.align		4
.L_1518:
        /*0010*/ 	.word	index@(.nv.constant0._Z23gemm_half_q_half_kernelILi4ELi38ELb1ELb1ELi32EEvPK6__halfPKjS4_S2_PS0_iiiiPKtS7_iiiiiibS2_i)
        /*0014*/ 	.short	0x0160
        /*0016*/ 	.short	0x0074


	//----- nvinfo : EIATTR_CBANK_PARAM_SIZE
	.align		4
.L_1519:
        /*0018*/ 	.byte	0x03, 0x19
        /*001a*/ 	.short	0x0074


	//----- nvinfo : EIATTR_KPARAM_INFO
	.align		4
        /*001c*/ 	.byte	0x04, 0x17
        /*001e*/ 	.short	(.L_1521 - .L_1520)
.L_1520:
        /*0020*/ 	.word	0x00000000
        /*0024*/ 	.short	0x0013
        /*0026*/ 	.short	0x0070
        /*0028*/ 	.byte	0x00, 0xf0, 0x11, 0x00


	//----- nvinfo : EIATTR_KPARAM_INFO
	.align		4
.L_1521:
        /*002c*/ 	.byte	0x04, 0x17
        /*002e*/ 	.short	(.L_1523 - .L_1522)
.L_1522:
        /*0030*/ 	.word	0x00000000
        /*0034*/ 	.short	0x0012
        /*0036*/ 	.short	0x0068
        /*0038*/ 	.byte	0x00, 0xf0, 0x21, 0x00


	//----- nvinfo : EIATTR_KPARAM_INFO
	.align		4
.L_1523:
        /*003c*/ 	.byte	0x04, 0x17
        /*003e*/ 	.short	(.L_1525 - .L_1524)
.L_1524:
        /*0040*/ 	.word	0x00000000
        /*0044*/ 	.short	0x0011
        /*0046*/ 	.short	0x0060
        /*0048*/ 	.byte	0x00, 0xf0, 0x05, 0x00


	//----- nvinfo : EIATTR_KPARAM_INFO
	.align		4
.L_1525:
        /*004c*/ 	.byte	0x04, 0x17
        /*004e*/ 	.short	(.L_1527 - .L_1526)
.L_1526:
        /*0050*/ 	.word	0x00000000
        /*0054*/ 	.short	0x0010
        /*0056*/ 	.short	0x005c
        /*0058*/ 	.byte	0x00, 0xf0, 0x11, 0x00


	//----- nvinfo : EIATTR_KPARAM_INFO
	.align		4
.L_1527:
        /*005c*/ 	.byte	0x04, 0x17
        /*005e*/ 	.short	(.L_1529 - .L_1528)
.L_1528:
        /*0060*/ 	.word	0x00000000
        /*0064*/ 	.short	0x000f
        /*0066*/ 	.short	0x0058
        /*0068*/ 	.byte	0x00, 0xf0, 0x11, 0x00


	//----- nvinfo : EIATTR_KPARAM_INFO
	.align		4
.L_1529:
        /*006c*/ 	.byte	0x04, 0x17
        /*006e*/ 	.short	(.L_1531 - .L_1530)
.L_1530:
        /*0070*/ 	.word	0x00000000
        /*0074*/ 	.short	0x000e
        /*0076*/ 	.short	0x0054
        /*0078*/ 	.byte	0x00, 0xf0, 0x11, 0x00


	//----- nvinfo : EIATTR_KPARAM_INFO
	.align		4
.L_1531:
        /*007c*/ 	.byte	0x04, 0x17
        /*007e*/ 	.short	(.L_1533 - .L_1532)
.L_1532:
        /*0080*/ 	.word	0x00000000
        /*0084*/ 	.short	0x000d
        /*0086*/ 	.short	0x0050
        /*0088*/ 	.byte	0x00, 0xf0, 0x11, 0x00


	//----- nvinfo : EIATTR_KPARAM_INFO
	.align		4
.L_1533:
        /*008c*/ 	.byte	0x04, 0x17
        /*008e*/ 	.short	(.L_1535 - .L_1534)
.L_1534:
        /*0090*/ 	.word	0x00000000
        /*0094*/ 	.short	0x000c
        /*0096*/ 	.short	0x004c
        /*0098*/ 	.byte	0x00, 0xf0, 0x11, 0x00


	//----- nvinfo : EIATTR_KPARAM_INFO
	.align		4
.L_1535:
        /*009c*/ 	.byte	0x04, 0x17
        /*009e*/ 	.short	(.L_1537 - .L_1536)
.L_1536:
        /*00a0*/ 	.word	0x00000000
        /*00a4*/ 	.short	0x000b
        /*00a6*/ 	.short	0x0048
        /*00a8*/ 	.byte	0x00, 0xf0, 0x11, 0x00


	//----- nvinfo : EIATTR_KPARAM_INFO
	.align		4
.L_1537:
        /*00ac*/ 	.byte	0x04, 0x17
        /*00ae*/ 	.short	(.L_1539 - .L_1538)
.L_1538:
        /*00b0*/ 	.word	0x00000000
        /*00b4*/ 	.short	0x000a
        /*00b6*/ 	.short	0x0040
        /*00b8*/ 	.byte	0x00, 0xf0, 0x21, 0x00


	//----- nvinfo : EIATTR_KPARAM_INFO
	.align		4
.L_1539:
        /*00bc*/ 	.byte	0x04, 0x17
        /*00be*/ 	.short	(.L_1541 - .L_1540)
.L_1540:
        /*00c0*/ 	.word	0x00000000
        /*00c4*/ 	.short	0x0009
        /*00c6*/ 	.short	0x0038
        /*00c8*/ 	.byte	0x00, 0xf0, 0x21, 0x00


	//----- nvinfo : EIATTR_KPARAM_INFO
	.align		4
.L_1541:
        /*00cc*/ 	.byte	0x04, 0x17
        /*00ce*/ 	.short	(.L_1543 - .L_1542)
.L_1542:
        /*00d0*/ 	.word	0x00000000
        /*00d4*/ 	.short	0x0008
        /*00d6*/ 	.short	0x0034
        /*00d8*/ 	.byte	0x00, 0xf0, 0x11, 0x00


	//----- nvinfo : EIATTR_KPARAM_INFO
	.align		4
.L_1543:
        /*00dc*/ 	.byte	0x04, 0x17
        /*00de*/ 	.short	(.L_1545 - .L_1544)
.L_1544:
        /*00e0*/ 	.word	0x00000000
        /*00e4*/ 	.short	0x0007
        /*00e6*/ 	.short	0x0030
        /*00e8*/ 	.byte	0x00, 0xf0, 0x11, 0x00


	//----- nvinfo : EIATTR_KPARAM_INFO
	.align		4
.L_1545:
        /*00ec*/ 	.byte	0x04, 0x17
        /*00ee*/ 	.short	(.L_1547 - .L_1546)
.L_1546:
        /*00f0*/ 	.word	0x00000000
        /*00f4*/ 	.short	0x0006
        /*00f6*/ 	.short	0x002c
        /*00f8*/ 	.byte	0x00, 0xf0, 0x11, 0x00


	//----- nvinfo : EIATTR_KPARAM_INFO
	.align		4
.L_1547:
        /*00fc*/ 	.byte	0x04, 0x17
        /*00fe*/ 	.short	(.L_1549 - .L_1548)
.L_1548:
        /*0100*/ 	.word	0x00000000
        /*0104*/ 	.short	0x0005
        /*0106*/ 	.short	0x0028
        /*0108*/ 	.byte	0x00, 0xf0, 0x11, 0x00


	//----- nvinfo : EIATTR_KPARAM_INFO
	.align		4
.L_1549:
        /*010c*/ 	.byte	0x04, 0x17
        /*010e*/ 	.short	(.L_1551 - .L_1550)
.L_1550:
        /*0110*/ 	.word	0x00000000
        /*0114*/ 	.short	0x0004
        /*0116*/ 	.short	0x0020
        /*0118*/ 	.byte	0x00, 0xf0, 0x21, 0x00


	//----- nvinfo : EIATTR_KPARAM_INFO
	.align		4
.L_1551:
        /*011c*/ 	.byte	0x04, 0x17
        /*011e*/ 	.short	(.L_1553 - .L_1552)
.L_1552:
        /*0120*/ 	.word	0x00000000
        /*0124*/ 	.short	0x0003
        /*0126*/ 	.short	0x0018
        /*0128*/ 	.byte	0x00, 0xf0, 0x21, 0x00


	//----- nvinfo : EIATTR_KPARAM_INFO
	.align		4
.L_1553:
        /*012c*/ 	.byte	0x04, 0x17
        /*012e*/ 	.short	(.L_1555 - .L_1554)
.L_1554:
        /*0130*/ 	.word	0x00000000
        /*0134*/ 	.short	0x0002
        /*0136*/ 	.short	0x0010
        /*0138*/ 	.byte	0x00, 0xf0, 0x21, 0x00


	//----- nvinfo : EIATTR_KPARAM_INFO
	.align		4
.L_1555:
        /*013c*/ 	.byte	0x04, 0x17
        /*013e*/ 	.short	(.L_1557 - .L_1556)
.L_1556:
        /*0140*/ 	.word	0x00000000
        /*0144*/ 	.short	0x0001
        /*0146*/ 	.short	0x0008
        /*0148*/ 	.byte	0x00, 0xf0, 0x21, 0x00


	//----- nvinfo : EIATTR_KPARAM_INFO
	.align		4
.L_1557:
        /*014c*/ 	.byte	0x04, 0x17
        /*014e*/ 	.short	(.L_1559 - .L_1558)
.L_1558:
        /*0150*/ 	.word	0x00000000
        /*0154*/ 	.short	0x0000
        /*0156*/ 	.short	0x0000
        /*0158*/ 	.byte	0x00, 0xf0, 0x21, 0x00


	//----- nvinfo : EIATTR_MAXREG_COUNT
	.align		4
.L_1559:
        /*015c*/ 	.byte	0x03, 0x1b
        /*015e*/ 	.short	0x00ff


	//----- nvinfo : EIATTR_NUM_BARRIERS
	.align		4
        /*0160*/ 	.byte	0x02, 0x4c
        /*0162*/ 	.byte	0x01
	.zero		1


	//----- nvinfo : EIATTR_MERCURY_ISA_VERSION
	.align		4
        /*0164*/ 	.byte	0x03, 0x5f
        /*0166*/ 	.short	0x0000


	//----- nvinfo : EIATTR_EXIT_INSTR_OFFSETS
	.align		4
        /*0168*/ 	.byte	0x04, 0x1c
        /*016a*/ 	.short	(.L_1561 - .L_1560)


	//   ....[0]....
.L_1560:
        /*016c*/ 	.word	0x00000320


	//   ....[1]....
        /*0170*/ 	.word	0x00000d90


	//   ....[2]....
        /*0174*/ 	.word	0x00007a00


	//   ....[3]....
        /*0178*/ 	.word	0x00007ce0


	//   ....[4]....
        /*017c*/ 	.word	0x00007f40


	//   ....[5]....
        /*0180*/ 	.word	0x000081a0


	//   ....[6]....
        /*0184*/ 	.word	0x000082f0


	//   ....[7]....
        /*0188*/ 	.word	0x00008390


	//   ....[8]....
        /*018c*/ 	.word	0x000083d0


	//----- nvinfo : EIATTR_CTAIDZ_USED
	.align		4
.L_1561:
        /*0190*/ 	.byte	0x01, 0x04
	.zero		2


	//----- nvinfo : EIATTR_CRS_STACK_SIZE
	.align		4
        /*0194*/ 	.byte	0x04, 0x1e
        /*0196*/ 	.short	(.L_1563 - .L_1562)
.L_1562:
        /*0198*/ 	.word	0x00000000
.L_1563:


//--------------------- .nv.info._Z23gemm_half_q_half_kernelILi4ELi128ELb1ELb1ELi32EEvPK6__halfPKjS4_S2_PS0_iiiiPKtS7_iiiiiibS2_i --------------------------
	.section	.nv.info._Z23gemm_half_q_half_kernelILi4ELi128ELb1ELb1ELi32EEvPK6__halfPKjS4_S2_PS0_iiiiPKtS7_iiiiiibS2_i,"",@"SHT_CUDA_INFO"
	.sectionflags	@""
	.align	4


	//----- nvinfo : EIATTR_CUDA_API_VERSION
	.align		4
        /*0000*/ 	.byte	0x04, 0x37
        /*0002*/ 	.short	(.L_1565 - .L_1564)
.L_1564:
        /*0004*/ 	.word	0x00000082


	//----- nvinfo : EIATTR_SW2861232_WAR
	.align		4
.L_1565:
        /*0008*/ 	.byte	0x01, 0x35
	.zero		2


	//----- nvinfo : EIATTR_PARAM_CBANK
	.align		4
        /*000c*/ 	.byte	0x04, 0x0a
        /*000e*/ 	.short	(.L_1567 - .L_1566)
	.align		4
.L_1566:
        /*0010*/ 	.word	index@(.nv.constant0._Z23gemm_half_q_half_kernelILi4ELi128ELb1ELb1ELi32EEvPK6__halfPKjS4_S2_PS0_iiiiPKtS7_iiiiiibS2_i)
        /*0014*/ 	.short	0x0160
        /*0016*/ 	.short	0x0074


	//----- nvinfo : EIATTR_CBANK_PARAM_SIZE
	.align		4
.L_1567:
        /*0018*/ 	.byte	0x03, 0x19
        /*001a*/ 	.short	0x0074


	//----- nvinfo : EIATTR_KPARAM_INFO
	.align		4
        /*001c*/ 	.byte	0x04, 0x17
        /*001e*/ 	.short	(.L_1569 - .L_1568)
.L_1568:
        /*0020*/ 	.word	0x00000000
        /*0024*/ 	.short	0x0013
        /*0026*/ 	.short	0x0070
        /*0028*/ 	.byte	0x00, 0xf0, 0x11, 0x00


	//----- nvinfo : EIATTR_KPARAM_INFO
	.align		4
.L_1569:
        /*002c*/ 	.byte	0x04, 0x17
        /*002e*/ 	.short	(.L_1571 - .L_1570)
.L_1570:
        /*0030*/ 	.word	0x00000000
        /*0034*/ 	.short	0x0012
        /*0036*/ 	.short	0x0068
        /*0038*/ 	.byte	0x00, 0xf0, 0x21, 0x00


	//----- nvinfo : EIATTR_KPARAM_INFO
	.align		4
.L_1571:
        /*003c*/ 	.byte	0x04, 0x17
        /*003e*/ 	.short	(.L_1573 - .L_1572)
.L_1572:
        /*0040*/ 	.word	0x00000000
        /*0044*/ 	.short	0x0011
        /*0046*/ 	.short	0x0060
        /*0048*/ 	.byte	0x00, 0xf0, 0x05, 0x00


	//----- nvinfo : EIATTR_KPARAM_INFO
	.align		4
.L_1573:
        /*004c*/ 	.byte	0x04, 0x17
        /*004e*/ 	.short	(.L_1575 - .L_1574)
.L_1574:
        /*0050*/ 	.word	0x00000000
        /*0054*/ 	.short	0x0010
        /*0056*/ 	.short	0x005c
        /*0058*/ 	.byte	0x00, 0xf0, 0x11, 0x00


	//----- nvinfo : EIATTR_KPARAM_INFO
	.align		4
.L_1575:
        /*005c*/ 	.byte	0x04, 0x17
        /*005e*/ 	.short	(.L_1577 - .L_1576)
.L_1576:
        /*0060*/ 	.word	0x00000000
        /*0064*/ 	.short	0x000f
        /*0066*/ 	.short	0x0058
        /*0068*/ 	.byte	0x00, 0xf0, 0x11, 0x00


	//----- nvinfo : EIATTR_KPARAM_INFO
	.align		4
.L_1577:
        /*006c*/ 	.byte	0x04, 0x17
        /*006e*/ 	.short	(.L_1579 - .L_1578)
.L_1578:
        /*0070*/ 	.word	0x00000000
        /*0074*/ 	.short	0x000e
        /*0076*/ 	.short	0x0054
        /*0078*/ 	.byte	0x00, 0xf0, 0x11, 0x00


	//----- nvinfo : EIATTR_KPARAM_INFO
	.align		4
.L_1579:
        /*007c*/ 	.byte	0x04, 0x17
        /*007e*/ 	.short	(.L_1581 - .L_1580)
.L_1580:
        /*0080*/ 	.word	0x00000000
        /*0084*/ 	.short	0x000d
        /*0086*/ 	.short	0x0050
        /*0088*/ 	.byte	0x00, 0xf0, 0x11, 0x00


	//----- nvinfo : EIATTR_KPARAM_INFO
	.align		4
.L_1581:
        /*008c*/ 	.byte	0x04, 0x17
        /*008e*/ 	.short	(.L_1583 - .L_1582)
.L_1582:
        /*0090*/ 	.word	0x00000000
        /*0094*/ 	.short	0x000c
        /*0096*/ 	.short	0x004c
        /*0098*/ 	.byte	0x00, 0xf0, 0x11, 0x00


	//----- nvinfo : EIATTR_KPARAM_INFO
	.align		4
.L_1583:
        /*009c*/ 	.byte	0x04, 0x17
        /*009e*/ 	.short	(.L_1585 - .L_1584)
.L_1584:
        /*00a0*/ 	.word	0x00000000
        /*00a4*/ 	.short	0x000b
        /*00a6*/ 	.short	0x0048
        /*00a8*/ 	.byte	0x00, 0xf0, 0x11, 0x00


	//----- nvinfo : EIATTR_KPARAM_INFO
	.align		4
.L_1585:
        /*00ac*/ 	.byte	0x04, 0x17
        /*00ae*/ 	.short	(.L_1587 - .L_1586)
.L_1586:
        /*00b0*/ 	.word	0x00000000
        /*00b4*/ 	.short	0x000a
        /*00b6*/ 	.short	0x0040
        /*00b8*/ 	.byte	0x00, 0xf0, 0x21, 0x00


	//----- nvinfo : EIATTR_KPARAM_INFO
	.align		4
.L_1587:
        /*00bc*/ 	.byte	0x04, 0x17
        /*00be*/ 	.short	(.L_1589 - .L_1588)
.L_1588:
        /*00c0*/ 	.word	0x00000000
        /*00c4*/ 	.short	0x0009
        /*00c6*/ 	.short	0x0038
        /*00c8*/ 	.byte	0x00, 0xf0, 0x21, 0x00


	//----- nvinfo : EIATTR_KPARAM_INFO
	.align		4
.L_1589:
        /*00cc*/ 	.byte	0x04, 0x17
        /*00ce*/ 	.short	(.L_1591 - .L_1590)
.L_1590:
        /*00d0*/ 	.word	0x00000000
        /*00d4*/ 	.short	0x0008
        /*00d6*/ 	.short	0x0034
        /*00d8*/ 	.byte	0x00, 0xf0, 0x11, 0x00


	//----- nvinfo : EIATTR_KPARAM_INFO
	.align		4
.L_1591:
        /*00dc*/ 	.byte	0x04, 0x17
        /*00de*/ 	.short	(.L_1593 - .L_1592)
.L_1592:
        /*00e0*/ 	.word	0x00000000
        /*00e4*/ 	.short	0x0007
        /*00e6*/ 	.short	0x0030
        /*00e8*/ 	.byte	0x00, 0xf0, 0x11, 0x00


	//----- nvinfo : EIATTR_KPARAM_INFO
	.align		4
.L_1593:
        /*00ec*/ 	.byte	0x04, 0x17
        /*00ee*/ 	.short	(.L_1595 - .L_1594)
.L_1594:
        /*00f0*/ 	.word	0x00000000
        /*00f4*/ 	.short	0x0006
        /*00f6*/ 	.short	0x002c
        /*00f8*/ 	.byte	0x00, 0xf0, 0x11, 0x00


	//----- nvinfo : EIATTR_KPARAM_INFO
	.align		4
.L_1595:
        /*00fc*/ 	.byte	0x04, 0x17
        /*00fe*/ 	.short	(.L_1597 - .L_1596)
.L_1596:
        /*0100*/ 	.word	0x00000000
        /*0104*/ 	.short	0x0005
        /*0106*/ 	.short	0x0028
        /*0108*/ 	.byte	0x00, 0xf0, 0x11, 0x00


	//----- nvinfo : EIATTR_KPARAM_INFO
	.align		4
.L_1597:
        /*010c*/ 	.byte	0x04, 0x17
        /*010e*/ 	.short	(.L_1599 - .L_1598)
.L_1598:
        /*0110*/ 	.word	0x00000000
        /*0114*/ 	.short	0x0004
        /*0116*/ 	.short	0x0020
        /*0118*/ 	.byte	0x00, 0xf0, 0x21, 0x00


	//----- nvinfo : EIATTR_KPARAM_INFO
	.align		4
.L_1599:
        /*011c*/ 	.byte	0x04, 0x17
        /*011e*/ 	.short	(.L_1601 - .L_1600)
.L_1600:
        /*0120*/ 	.word	0x00000000
        /*0124*/ 	.short	0x0003
        /*0126*/ 	.short	0x0018
        /*0128*/ 	.byte	0x00, 0xf0, 0x21, 0x00


	//----- nvinfo : EIATTR_KPARAM_INFO
	.align		4
.L_1601:
        /*012c*/ 	.byte	0x04, 0x17
        /*012e*/ 	.short	(.L_1603 - .L_1602)
.L_1602:
        /*0130*/ 	.word	0x00000000
        /*0134*/ 	.short	0x0002
        /*0136*/ 	.short	0x0010
        /*0138*/ 	.byte	0x00, 0xf0, 0x21, 0x00


	//----- nvinfo : EIATTR_KPARAM_INFO
	.align		4
.L_1603:
        /*013c*/ 	.byte	0x04, 0x17
        /*013e*/ 	.short	(.L_1605 - .L_1604)
.L_1604:
        /*0140*/ 	.word	0x00000000
        /*0144*/ 	.short	0x0001
        /*0146*/ 	.short	0x0008
        /*0148*/ 	.byte	0x00, 0xf0, 0x21, 0x00


	//----- nvinfo : EIATTR_KPARAM_INFO
	.align		4
.L_1605:
        /*014c*/ 	.byte	0x04, 0x17
        /*014e*/ 	.short	(.L_1607 - .L_1606)
.L_1606:
        /*0150*/ 	.word	0x00000000
        /*0154*/ 	.short	0x0000
        /*0156*/ 	.short	0x0000
        /*0158*/ 	.byte	0x00, 0xf0, 0x21, 0x00


	//----- nvinfo : EIATTR_MAXREG_COUNT
	.align		4
.L_1607:
        /*015c*/ 	.byte	0x03, 0x1b
        /*015e*/ 	.short	0x00ff


	//----- nvinfo : EIATTR_NUM_BARRIERS
	.align		4
        /*0160*/ 	.byte	0x02, 0x4c
        /*0162*/ 	.byte	0x01
	.zero		1


	//----- nvinfo : EIATTR_MERCURY_ISA_VERSION
	.align		4
        /*0164*/ 	.byte	0x03, 0x5f
        /*0166*/ 	.short	0x0000


	//----- nvinfo : EIATTR_EXIT_INSTR_OFFSETS
	.align		4
        /*0168*/ 	.byte	0x04, 0x1c
        /*016a*/ 	.short	(.L_1609 - .L_1608)


	//   ....[0]....
.L_1608:
        /*016c*/ 	.word	0x00000340


	//   ....[1]....
        /*0170*/ 	.word	0x00000db0


	//   ....[2]....
        /*0174*/ 	.word	0x00008f60


	//   ....[3]....
        /*0178*/ 	.word	0x00009240


	//   ....[4]....
        /*017c*/ 	.word	0x000094b0


	//   ....[5]....
        /*0180*/ 	.word	0x00009710


	//   ....[6]....
        /*0184*/ 	.word	0x00009860


	//   ....[7]....
        /*0188*/ 	.word	0x00009900


	//   ....[8]....
        /*018c*/ 	.word	0x00009940


	//----- nvinfo : EIATTR_CTAIDZ_USED
	.align		4
.L_1609:
        /*0190*/ 	.byte	0x01, 0x04
	.zero		2


	//----- nvinfo : EIATTR_CRS_STACK_SIZE
	.align		4
        /*0194*/ 	.byte	0x04, 0x1e
        /*0196*/ 	.short	(.L_1611 - .L_1610)
.L_1610:
        /*0198*/ 	.word	0x00000000
.L_1611:


//--------------------- .nv.info._Z23gemm_half_q_half_kernelILi3ELi190ELb1ELb1ELi64EEvPK6__halfPKjS4_S2_PS0_iiiiPKtS7_iiiiiibS2_i --------------------------
	.section	.nv.info._Z23gemm_half_q_half_kernelILi3ELi190ELb1ELb1ELi64EEvPK6__halfPKjS4_S2_PS0_iiiiPKtS7_iiiiiibS2_i,"",@"SHT_CUDA_INFO"
	.sectionflags	@""
	.align	4


	//----- nvinfo : EIATTR_CUDA_API_VERSION
	.align		4
        /*0000*/ 	.byte	0x04, 0x37
        /*0002*/ 	.short	(.L_1613 - .L_1612)
.L_1612:
        /*0004*/ 	.word	0x00000082


	//----- nvinfo : EIATTR_SW2861232_WAR
	.align		4
.L_1613:
        /*0008*/ 	.byte	0x01, 0x35
	.zero		2


	//----- nvinfo : EIATTR_PARAM_CBANK
	.align		4
        /*000c*/ 	.byte	0x04, 0x0a
        /*000e*/ 	.short	(.L_1615 - .L_1614)
	.align		4
.L_1614:
        /*0010*/ 	.word	index@(.nv.constant0._Z23gemm_half_q_half_kernelILi3ELi190ELb1ELb1ELi64EEvPK6__halfPKjS4_S2_PS0_iiiiPKtS7_iiiiiibS2_i)
        /*0014*/ 	.short	0x0160
        /*0016*/ 	.short	0x0074


	//----- nvinfo : EIATTR_CBANK_PARAM_SIZE
	.align		4
.L_1615:
        /*0018*/ 	.byte	0x03, 0x19
        /*001a*/ 	.short	0x0074


	//----- nvinfo : EIATTR_KPARAM_INFO
	.align		4
        /*001c*/ 	.byte	0x04, 0x17
        /*001e*/ 	.short	(.L_1617 - .L_1616)
.L_1616:
        /*0020*/ 	.word	0x00000000
        /*0024*/ 	.short	0x0013
        /*0026*/ 	.short	0x0070
        /*0028*/ 	.byte	0x00, 0xf0, 0x11, 0x00


	//----- nvinfo : EIATTR_KPARAM_INFO
	.align		4
.L_1617:
        /*002c*/ 	.byte	0x04, 0x17
        /*002e*/ 	.short	(.L_1619 - .L_1618)
.L_1618:
        /*0030*/ 	.word	0x00000000
        /*0034*/ 	.short	0x0012
        /*0036*/ 	.short	0x0068
        /*0038*/ 	.byte	0x00, 0xf0, 0x21, 0x00


	//----- nvinfo : EIATTR_KPARAM_INFO
	.align		4
.L_1619:
        /*003c*/ 	.byte	0x04, 0x17
        /*003e*/ 	.short	(.L_1621 - .L_1620)
.L_1620:
        /*0040*/ 	.word	0x00000000
        /*0044*/ 	.short	0x0011
        /*0046*/ 	.short	0x0060
        /*0048*/ 	.byte	0x00, 0xf0, 0x05, 0x00


	//----- nvinfo : EIATTR_KPARAM_INFO
	.align		4
.L_1621:
        /*004c*/ 	.byte	0x04, 0x17
        /*004e*/ 	.short	(.L_1623 - .L_1622)
.L_1622:
        /*0050*/ 	.word	0x00000000
        /*0054*/ 	.short	0x0010
        /*0056*/ 	.short	0x005c
        /*0058*/ 	.byte	0x00, 0xf0, 0x11, 0x00


	//----- nvinfo : EIATTR_KPARAM_INFO
	.align		4
.L_1623:
        /*005c*/ 	.byte	0x04, 0x17
        /*005e*/ 	.short	(.L_1625 - .L_1624)
.L_1624:
        /*0060*/ 	.word	0x00000000
        /*0064*/ 	.short	0x000f
        /*0066*/ 	.short	0x0058
        /*0068*/ 	.byte	0x00, 0xf0, 0x11, 0x00


	//----- nvinfo : EIATTR_KPARAM_INFO
	.align		4
.L_1625:
        /*006c*/ 	.byte	0x04, 0x17
        /*006e*/ 	.short	(.L_1627 - .L_1626)
.L_1626:
        /*0070*/ 	.word	0x00000000
        /*0074*/ 	.short	0x000e
        /*0076*/ 	.short	0x0054
        /*0078*/ 	.byte	0x00, 0xf0, 0x11, 0x00


	//----- nvinfo : EIATTR_KPARAM_INFO
	.align		4
.L_1627:
        /*007c*/ 	.byte	0x04, 0x17
        /*007e*/ 	.short	(.L_1629 - .L_1628)
.L_1628:
        /*0080*/ 	.word	0x00000000
        /*0084*/ 	.short	0x000d
        /*0086*/ 	.short	0x0050
        /*0088*/ 	.byte	0x00, 0xf0, 0x11, 0x00


	//----- nvinfo : EIATTR_KPARAM_INFO
	.align		4
.L_1629:
        /*008c*/ 	.byte	0x04, 0x17
        /*008e*/ 	.short	(.L_1631 - .L_1630)
.L_1630:
        /*0090*/ 	.word	0x00000000
        /*0094*/ 	.short	0x000c
        /*0096*/ 	.short	0x004c
        /*0098*/ 	.byte	0x00, 0xf0, 0x11, 0x00


	//----- nvinfo : EIATTR_KPARAM_INFO
	.align		4
.L_1631:
        /*009c*/ 	.byte	0x04, 0x17
        /*009e*/ 	.short	(.L_1633 - .L_1632)
.L_1632:
        /*00a0*/ 	.word	0x00000000
        /*00a4*/ 	.short	0x000b
        /*00a6*/ 	.short	0x0048
        /*00a8*/ 	.byte	0x00, 0xf0, 0x11, 0x00


	//----- nvinfo : EIATTR_KPARAM_INFO
	.align		4
.L_1633:
        /*00ac*/ 	.byte	0x04, 0x17
        /*00ae*/ 	.short	(.L_1635 - .L_1634)
.L_1634:
        /*00b0*/ 	.word	0x00000000
        /*00b4*/ 	.short	0x000a
        /*00b6*/ 	.short	0x0040
        /*00b8*/ 	.byte	0x00, 0xf0, 0x21, 0x00


	//----- nvinfo : EIATTR_KPARAM_INFO
	.align		4
.L_1635:
        /*00bc*/ 	.byte	0x04, 0x17
        /*00be*/ 	.short	(.L_1637 - .L_1636)
.L_1636:
        /*00c0*/ 	.word	0x00000000
        /*00c4*/ 	.short	0x0009
        /*00c6*/ 	.short	0x0038
        /*00c8*/ 	.byte	0x00, 0xf0, 0x21, 0x00


	//----- nvinfo : EIATTR_KPARAM_INFO
	.align		4
.L_1637:
        /*00cc*/ 	.byte	0x04, 0x17
        /*00ce*/ 	.short	(.L_1639 - .L_1638)
.L_1638:
        /*00d0*/ 	.word	0x00000000
        /*00d4*/ 	.short	0x0008
        /*00d6*/ 	.short	0x0034
        /*00d8*/ 	.byte	0x00, 0xf0, 0x11, 0x00


	//----- nvinfo : EIATTR_KPARAM_INFO
	.align		4
.L_1639:
        /*00dc*/ 	.byte	0x04, 0x17
        /*00de*/ 	.short	(.L_1641 - .L_1640)
.L_1640:
        /*00e0*/ 	.word	0x00000000
        /*00e4*/ 	.short	0x0007
        /*00e6*/ 	.short	0x0030
        /*00e8*/ 	.byte	0x00, 0xf0, 0x11, 0x00


	//----- nvinfo : EIATTR_KPARAM_INFO
	.align		4
.L_1641:
        /*00ec*/ 	.byte	0x04, 0x17
        /*00ee*/ 	.short	(.L_1643 - .L_1642)
.L_1642:
        /*00f0*/ 	.word	0x00000000
        /*00f4*/ 	.short	0x0006
        /*00f6*/ 	.short	0x002c
        /*00f8*/ 	.byte	0x00, 0xf0, 0x11, 0x00


	//----- nvinfo : EIATTR_KPARAM_INFO
	.align		4
.L_1643:
        /*00fc*/ 	.byte	0x04, 0x17
        /*00fe*/ 	.short	(.L_1645 - .L_1644)
.L_1644:
        /*0100*/ 	.word	0x00000000
        /*0104*/ 	.short	0x0005
        /*0106*/ 	.short	0x0028
        /*0108*/ 	.byte	0x00, 0xf0, 0x11, 0x00


	//----- nvinfo : EIATTR_KPARAM_INFO
	.align		4
.L_1645:
        /*010c*/ 	.byte	0x04, 0x17
        /*010e*/ 	.short	(.L_1647 - .L_1646)
.L_1646:
        /*0110*/ 	.word	0x00000000
        /*0114*/ 	.short	0x0004
        /*0116*/ 	.short	0x0020
        /*0118*/ 	.byte	0x00, 0xf0, 0x21, 0x00


	//----- nvinfo : EIATTR_KPARAM_INFO
	.align		4
.L_1647:
        /*011c*/ 	.byte	0x04, 0x17
        /*011e*/ 	.short	(.L_1649 - .L_1648)
.L_1648:
        /*0120*/ 	.word	0x00000000
        /*0124*/ 	.short	0x0003
        /*0126*/ 	.short	0x0018
        /*0128*/ 	.byte	0x00, 0xf0, 0x21, 0x00


	//----- nvinfo : EIATTR_KPARAM_INFO
	.align		4
.L_1649:
        /*012c*/ 	.byte	0x04, 0x17
        /*012e*/ 	.short	(.L_1651 - .L_1650)
.L_1650:
        /*0130*/ 	.word	0x00000000
        /*0134*/ 	.short	0x0002
        /*0136*/ 	.short	0x0010
        /*0138*/ 	.byte	0x00, 0xf0, 0x21, 0x00


	//----- nvinfo : EIATTR_KPARAM_INFO
	.align		4
.L_1651:
        /*013c*/ 	.byte	0x04, 0x17
        /*013e*/ 	.short	(.L_1653 - .L_1652)
.L_1652:
        /*0140*/ 	.word	0x00000000
        /*0144*/ 	.short	0x0001
        /*0146*/ 	.short	0x0008
        /*0148*/ 	.byte	0x00, 0xf0, 0x21, 0x00


	//----- nvinfo : EIATTR_KPARAM_INFO
	.align		4
.L_1653:
        /*014c*/ 	.byte	0x04, 0x17
        /*014e*/ 	.short	(.L_1655 - .L_1654)
.L_1654:
        /*0150*/ 	.word	0x00000000
        /*0154*/ 	.short	0x0000
        /*0156*/ 	.short	0x0000
        /*0158*/ 	.byte	0x00, 0xf0, 0x21, 0x00


	//----- nvinfo : EIATTR_MAXREG_COUNT
	.align		4
.L_1655:
        /*015c*/ 	.byte	0x03, 0x1b
        /*015e*/ 	.short	0x00ff


	//----- nvinfo : EIATTR_NUM_BARRIERS
	.align		4
        /*0160*/ 	.byte	0x02, 0x4c
        /*0162*/ 	.byte	0x01
	.zero		1


	//----- nvinfo : EIATTR_MERCURY_ISA_VERSION
	.align		4
        /*0164*/ 	.byte	0x03, 0x5f
        /*0166*/ 	.short	0x0000


	//----- nvinfo : EIATTR_EXIT_INSTR_OFFSETS
	.align		4
        /*0168*/ 	.byte	0x04, 0x1c
        /*016a*/ 	.short	(.L_1657 - .L_1656)


	//   ....[0]....
.L_1656:
        /*016c*/ 	.word	0x00000290


	//   ....[1]....
        /*0170*/ 	.word	0x00000d20


	//   ....[2]....
        /*0174*/ 	.word	0x00014560


	//   ....[3]....
        /*0178*/ 	.word	0x00014840


	//   ....[4]....
        /*017c*/ 	.word	0x00014ab0


	//   ....[5]....
        /*0180*/ 	.word	0x00014c10


	//   ....[6]....
        /*0184*/ 	.word	0x00014cb0


	//   ....[7]....
        /*0188*/ 	.word	0x00014cf0


	//----- nvinfo : EIATTR_CTAIDZ_USED
	.align		4
.L_1657:
        /*018c*/ 	.byte	0x01, 0x04
	.zero		2


	//----- nvinfo : EIATTR_CRS_STACK_SIZE
	.align		4
        /*0190*/ 	.byte	0x04, 0x1e
        /*0192*/ 	.short	(.L_1659 - .L_1658)
.L_1658:
        /*0194*/ 	.word	0x00000000
.L_1659:


//--------------------- .nv.info._Z23gemm_half_q_half_kernelILi3ELi160ELb1ELb1ELi64EEvPK6__halfPKjS4_S2_PS0_iiiiPKtS7_iiiiiibS2_i --------------------------
	.section	.nv.info._Z23gemm_half_q_half_kernelILi3ELi160ELb1ELb1ELi64EEvPK6__halfPKjS4_S2_PS0_iiiiPKtS7_iiiiiibS2_i,"",@"SHT_CUDA_INFO"
	.sectionflags	@""
	.align	4


	//----- nvinfo : EIATTR_CUDA_API_VERSION
	.align		4
        /*0000*/ 	.byte	0x04, 0x37
        /*0002*/ 	.short	(.L_1661 - .L_1660)
.L_1660:
        /*0004*/ 	.word	0x00000082


	//----- nvinfo : EIATTR_SW2861232_WAR
	.align		4
.L_1661:
        /*0008*/ 	.byte	0x01, 0x35
	.zero		2


	//----- nvinfo : EIATTR_PARAM_CBANK
	.align		4
        /*000c*/ 	.byte	0x04, 0x0a
        /*000e*/ 	.short	(.L_1663 - .L_1662)
	.align		4
.L_1662:
        /*0010*/ 	.word	index@(.nv.constant0._Z23gemm_half_q_half_kernelILi3ELi160ELb1ELb1ELi64EEvPK6__halfPKjS4_S2_PS0_iiiiPKtS7_iiiiiibS2_i)
        /*0014*/ 	.short	0x0160
        /*0016*/ 	.short	0x0074


	//----- nvinfo : EIATTR_CBANK_PARAM_SIZE
	.align		4
.L_1663:
        /*0018*/ 	.byte	0x03, 0x19
        /*001a*/ 	.short	0x0074


	//----- nvinfo : EIATTR_KPARAM_INFO
	.align		4
        /*001c*/ 	.byte	0x04, 0x17
        /*001e*/ 	.short	(.L_1665 - .L_1664)
.L_1664:
        /*0020*/ 	.word	0x00000000
        /*0024*/ 	.short	0x0013
        /*0026*/ 	.short	0x0070
        /*0028*/ 	.byte	0x00, 0xf0, 0x11, 0x00


	//----- nvinfo : EIATTR_KPARAM_INFO
	.align		4
.L_1665:
        /*002c*/ 	.byte	0x04, 0x17
        /*002e*/ 	.short	(.L_1667 - .L_1666)
.L_1666:
        /*0030*/ 	.word	0x00000000
        /*0034*/ 	.short	0x0012
        /*0036*/ 	.short	0x0068
        /*0038*/ 	.byte	0x00, 0xf0, 0x21, 0x00


	//----- nvinfo : EIATTR_KPARAM_INFO
	.align		4
.L_1667:
        /*003c*/ 	.byte	0x04, 0x17
        /*003e*/ 	.short	(.L_1669 - .L_1668)
.L_1668:
        /*0040*/ 	.word	0x00000000
        /*0044*/ 	.short	0x0011
        /*0046*/ 	.short	0x0060
        /*0048*/ 	.byte	0x00, 0xf0, 0x05, 0x00


	//----- nvinfo : EIATTR_KPARAM_INFO
	.align		4
.L_1669:
        /*004c*/ 	.byte	0x04, 0x17
        /*004e*/ 	.short	(.L_1671 - .L_1670)
.L_1670:
        /*0050*/ 	.word	0x00000000
        /*0054*/ 	.short	0x0010
        /*0056*/ 	.short	0x005c
        /*0058*/ 	.byte	0x00, 0xf0, 0x11, 0x00


	//----- nvinfo : EIATTR_KPARAM_INFO
	.align		4
.L_1671:
        /*005c*/ 	.byte	0x04, 0x17
        /*005e*/ 	.short	(.L_1673 - .L_1672)
.L_1672:
        /*0060*/ 	.word	0x00000000
        /*0064*/ 	.short	0x000f
        /*0066*/ 	.short	0x0058
        /*0068*/ 	.byte	0x00, 0xf0, 0x11, 0x00


	//----- nvinfo : EIATTR_KPARAM_INFO
	.align		4
.L_1673:
        /*006c*/ 	.byte	0x04, 0x17
        /*006e*/ 	.short	(.L_1675 - .L_1674)
.L_1674:
        /*0070*/ 	.word	0x00000000
        /*0074*/ 	.short	0x000e
        /*0076*/ 	.short	0x0054
        /*0078*/ 	.byte	0x00, 0xf0, 0x11, 0x00


	//----- nvinfo : EIATTR_KPARAM_INFO
	.align		4
.L_1675:
        /*007c*/ 	.byte	0x04, 0x17
        /*007e*/ 	.short	(.L_1677 - .L_1676)
.L_1676:
        /*0080*/ 	.word	0x00000000
        /*0084*/ 	.short	0x000d
        /*0086*/ 	.short	0x0050
        /*0088*/ 	.byte	0x00, 0xf0, 0x11, 0x00


	//----- nvinfo : EIATTR_KPARAM_INFO
	.align		4
.L_1677:
        /*008c*/ 	.byte	0x04, 0x17
        /*008e*/ 	.short	(.L_1679 - .L_1678)
.L_1678:
        /*0090*/ 	.word	0x00000000
        /*0094*/ 	.short	0x000c
        /*0096*/ 	.short	0x004c
        /*0098*/ 	.byte	0x00, 0xf0, 0x11, 0x00


	//----- nvinfo : EIATTR_KPARAM_INFO
	.align		4
.L_1679:
        /*009c*/ 	.byte	0x04, 0x17
        /*009e*/ 	.short	(.L_1681 - .L_1680)
.L_1680:
        /*00a0*/ 	.word	0x00000000
        /*00a4*/ 	.short	0x000b
        /*00a6*/ 	.short	0x0048
        /*00a8*/ 	.byte	0x00, 0xf0, 0x11, 0x00


	//----- nvinfo : EIATTR_KPARAM_INFO
	.align		4
.L_1681:
        /*00ac*/ 	.byte	0x04, 0x17
        /*00ae*/ 	.short	(.L_1683 - .L_1682)
.L_1682:
        /*00b0*/ 	.word	0x00000000
        /*00b4*/ 	.short	0x000a
        /*00b6*/ 	.short	0x0040
        /*00b8*/ 	.byte	0x00, 0xf0, 0x21, 0x00


	//----- nvinfo : EIATTR_KPARAM_INFO
	.align		4
.L_1683:
        /*00bc*/ 	.byte	0x04, 0x17
        /*00be*/ 	.short	(.L_1685 - .L_1684)
.L_1684:
        /*00c0*/ 	.word	0x00000000
        /*00c4*/ 	.short	0x0009
        /*00c6*/ 	.short	0x0038
        /*00c8*/ 	.byte	0x00, 0xf0, 0x21, 0x00


	//----- nvinfo : EIATTR_KPARAM_INFO
	.align		4
.L_1685:
        /*00cc*/ 	.byte	0x04, 0x17
        /*00ce*/ 	.short	(.L_1687 - .L_1686)
.L_1686:
        /*00d0*/ 	.word	0x00000000
        /*00d4*/ 	.short	0x0008
        /*00d6*/ 	.short	0x0034
        /*00d8*/ 	.byte	0x00, 0xf0, 0x11, 0x00


	//----- nvinfo : EIATTR_KPARAM_INFO
	.align		4
.L_1687:
        /*00dc*/ 	.byte	0x04, 0x17
        /*00de*/ 	.short	(.L_1689 - .L_1688)
.L_1688:
        /*00e0*/ 	.word	0x00000000
        /*00e4*/ 	.short	0x0007
        /*00e6*/ 	.short	0x0030
        /*00e8*/ 	.byte	0x00, 0xf0, 0x11, 0x00


	//----- nvinfo : EIATTR_KPARAM_INFO
	.align		4
.L_1689:
        /*00ec*/ 	.byte	0x04, 0x17
        /*00ee*/ 	.short	(.L_1691 - .L_1690)
.L_1690:
        /*00f0*/ 	.word	0x00000000
        /*00f4*/ 	.short	0x0006
        /*00f6*/ 	.short	0x002c
        /*00f8*/ 	.byte	0x00, 0xf0, 0x11, 0x00


	//----- nvinfo : EIATTR_KPARAM_INFO
	.align		4
.L_1691:
        /*00fc*/ 	.byte	0x04, 0x17
        /*00fe*/ 	.short	(.L_1693 - .L_1692)
.L_1692:
        /*0100*/ 	.word	0x00000000
        /*0104*/ 	.short	0x0005
        /*0106*/ 	.short	0x0028
        /*0108*/ 	.byte	0x00, 0xf0, 0x11, 0x00


	//----- nvinfo : EIATTR_KPARAM_INFO
	.align		4
.L_1693:
        /*010c*/ 	.byte	0x04, 0x17
        /*010e*/ 	.short	(.L_1695 - .L_1694)
.L_1694:
        /*0110*/ 	.word	0x00000000
        /*0114*/ 	.short	0x0004
        /*0116*/ 	.short	0x0020
        /*0118*/ 	.byte	0x00, 0xf0, 0x21, 0x00


	//----- nvinfo : EIATTR_KPARAM_INFO
	.align		4
.L_1695:
        /*011c*/ 	.byte	0x04, 0x17
        /*011e*/ 	.short	(.L_1697 - .L_1696)
.L_1696:
        /*0120*/ 	.word	0x00000000
        /*0124*/ 	.short	0x0003
        /*0126*/ 	.short	0x0018
        /*0128*/ 	.byte	0x00, 0xf0, 0x21, 0x00


	//----- nvinfo : EIATTR_KPARAM_INFO
	.align		4
.L_1697:
        /*012c*/ 	.byte	0x04, 0x17
        /*012e*/ 	.short	(.L_1699 - .L_1698)
.L_1698:
        /*0130*/ 	.word	0x00000000
        /*0134*/ 	.short	0x0002
        /*0136*/ 	.short	0x0010
        /*0138*/ 	.byte	0x00, 0xf0, 0x21, 0x00


	//----- nvinfo : EIATTR_KPARAM_INFO
	.align		4
.L_1699:
        /*013c*/ 	.byte	0x04, 0x17
        /*013e*/ 	.short	(.L_1701 - .L_1700)
.L_1700:
        /*0140*/ 	.word	0x00000000
        /*0144*/ 	.short	0x0001
        /*0146*/ 	.short	0x0008
        /*0148*/ 	.byte	0x00, 0xf0, 0x21, 0x00


	//----- nvinfo : EIATTR_KPARAM_INFO
	.align		4
.L_1701:
        /*014c*/ 	.byte	0x04, 0x17
        /*014e*/ 	.short	(.L_1703 - .L_1702)
.L_1702:
        /*0150*/ 	.word	0x00000000
        /*0154*/ 	.short	0x0000
        /*0156*/ 	.short	0x0000
        /*0158*/ 	.byte	0x00, 0xf0, 0x21, 0x00


	//----- nvinfo : EIATTR_MAXREG_COUNT
	.align		4
.L_1703:
        /*015c*/ 	.byte	0x03, 0x1b
        /*015e*/ 	.short	0x00ff


	//----- nvinfo : EIATTR_NUM_BARRIERS
	.align		4
        /*0160*/ 	.byte	0x02, 0x4c
        /*0162*/ 	.byte	0x01
	.zero		1


	//----- nvinfo : EIATTR_MERCURY_ISA_VERSION
	.align		4
        /*0164*/ 	.byte	0x03, 0x5f
        /*0166*/ 	.short	0x0000


	//----- nvinfo : EIATTR_EXIT_INSTR_OFFSETS
	.align		4
        /*0168*/ 	.byte	0x04, 0x1c
        /*016a*/ 	.short	(.L_1705 - .L_1704)


	//   ....[0]....
.L_1704:
        /*016c*/ 	.word	0x00000290


	//   ....[1]....
        /*0170*/ 	.word	0x00000d20


	//   ....[2]....
        /*0174*/ 	.word	0x0000a070


	//   ....[3]....
        /*0178*/ 	.word	0x0000a350


	//   ....[4]....
        /*017c*/ 	.word	0x0000a5c0


	//   ....[5]....
        /*0180*/ 	.word	0x0000a720


	//   ....[6]....
        /*0184*/ 	.word	0x0000a7c0


	//   ....[7]....
        /*0188*/ 	.word	0x0000a800


	//----- nvinfo : EIATTR_CTAIDZ_USED
	.align		4
.L_1705:
        /*018c*/ 	.byte	0x01, 0x04
	.zero		2


	//----- nvinfo : EIATTR_CRS_STACK_SIZE
	.align		4
        /*0190*/ 	.byte	0x04, 0x1e
        /*0192*/ 	.short	(.L_1707 - .L_1706)
.L_1706:
        /*0194*/ 	.word	0x00000000
.L_1707:


//--------------------- .nv.info._Z23gemm_half_q_half_kernelILi3ELi40ELb1ELb1ELi64EEvPK6__halfPKjS4_S2_PS0_iiiiPKtS7_iiiiiibS2_i --------------------------
	.section	.nv.info._Z23gemm_half_q_half_kernelILi3ELi40ELb1ELb1ELi64EEvPK6__halfPKjS4_S2_PS0_iiiiPKtS7_iiiiiibS2_i,"",@"SHT_CUDA_INFO"
	.sectionflags	@""
	.align	4


	//----- nvinfo : EIATTR_CUDA_API_VERSION
	.align		4
        /*0000*/ 	.byte	0x04, 0x37
        /*0002*/ 	.short	(.L_1709 - .L_1708)
.L_1708:
        /*0004*/ 	.word	0x00000082


	//----- nvinfo : EIATTR_SW2861232_WAR
	.align		4
.L_1709:
        /*0008*/ 	.byte	0x01, 0x35
	.zero		2


	//----- nvinfo : EIATTR_PARAM_CBANK
	.align		4
        /*000c*/ 	.byte	0x04, 0x0a
        /*000e*/ 	.short	(.L_1711 - .L_1710)
	.align		4
.L_1710:
        /*0010*/ 	.word	index@(.nv.constant0._Z23gemm_half_q_half_kernelILi3ELi40ELb1ELb1ELi64EEvPK6__halfPKjS4_S2_PS0_iiiiPKtS7_iiiiiibS2_i)
        /*0014*/ 	.short	0x0160
        /*0016*/ 	.short	0x0074


	//----- nvinfo : EIATTR_CBANK_PARAM_SIZE
	.align		4
.L_1711:
        /*0018*/ 	.byte	0x03, 0x19
        /*001a*/ 	.short	0x0074


	//----- nvinfo : EIATTR_KPARAM_INFO
	.align		4
        /*001c*/ 	.byte	0x04, 0x17
        /*001e*/ 	.short	(.L_1713 - .L_1712)
.L_1712:
        /*0020*/ 	.word	0x00000000
        /*0024*/ 	.short	0x0013
        /*0026*/ 	.short	0x0070
        /*0028*/ 	.byte	0x00, 0xf0, 0x11, 0x00


	//----- nvinfo : EIATTR_KPARAM_INFO
	.align		4
.L_1713:
        /*002c*/ 	.byte	0x04, 0x17
        /*002e*/ 	.short	(.L_1715 - .L_1714)
.L_1714:
        /*0030*/ 	.word	0x00000000
        /*0034*/ 	.short	0x0012
        /*0036*/ 	.short	0x0068
        /*0038*/ 	.byte	0x00, 0xf0, 0x21, 0x00


	//----- nvinfo : EIATTR_KPARAM_INFO
	.align		4
.L_1715:
        /*003c*/ 	.byte	0x04, 0x17
        /*003e*/ 	.short	(.L_1717 - .L_1716)
.L_1716:
        /*0040*/ 	.word	0x00000000
        /*0044*/ 	.short	0x0011
        /*0046*/ 	.short	0x0060
        /*0048*/ 	.byte	0x00, 0xf0, 0x05, 0x00


	//----- nvinfo : EIATTR_KPARAM_INFO
	.align		4
.L_1717:
        /*004c*/ 	.byte	0x04, 0x17
        /*004e*/ 	.short	(.L_1719 - .L_1718)
.L_1718:
        /*0050*/ 	.word	0x00000000
        /*0054*/ 	.short	0x0010
        /*0056*/ 	.short	0x005c
        /*0058*/ 	.byte	0x00, 0xf0, 0x11, 0x00


	//----- nvinfo : EIATTR_KPARAM_INFO
	.align		4
.L_1719:
        /*005c*/ 	.byte	0x04, 0x17
        /*005e*/ 	.short	(.L_1721 - .L_1720)
.L_1720:
        /*0060*/ 	.word	0x00000000
        /*0064*/ 	.short	0x000f
        /*0066*/ 	.short	0x0058
        /*0068*/ 	.byte	0x00, 0xf0, 0x11, 0x00


	//----- nvinfo : EIATTR_KPARAM_INFO
	.align		4
.L_1721:
        /*006c*/ 	.byte	0x04, 0x17
        /*006e*/ 	.short	(.L_1723 - .L_1722)
.L_1722:
        /*0070*/ 	.word	0x00000000
        /*0074*/ 	.short	0x000e
        /*0076*/ 	.short	0x0054
        /*0078*/ 	.byte	0x00, 0xf0, 0x11, 0x00


	//----- nvinfo : EIATTR_KPARAM_INFO
	.align		4
.L_1723:
        /*007c*/ 	.byte	0x04, 0x17
        /*007e*/ 	.short	(.L_1725 - .L_1724)
.L_1724:
        /*0080*/ 	.word	0x00000000
        /*0084*/ 	.short	0x000d
        /*0086*/ 	.short	0x0050
        /*0088*/ 	.byte	0x00, 0xf0, 0x11, 0x00


	//----- nvinfo : EIATTR_KPARAM_INFO
	.align		4
.L_1725:
        /*008c*/ 	.byte	0x04, 0x17
        /*008e*/ 	.short	(.L_1727 - .L_1726)
.L_1726:
        /*0090*/ 	.word	0x00000000
        /*0094*/ 	.short	0x000c
        /*0096*/ 	.short	0x004c
        /*0098*/ 	.byte	0x00, 0xf0, 0x11, 0x00


	//----- nvinfo : EIATTR_KPARAM_INFO
	.align		4
.L_1727:
        /*009c*/ 	.byte	0x04, 0x17
        /*009e*/ 	.short	(.L_1729 - .L_1728)
.L_1728:
        /*00a0*/ 	.word	0x00000000
        /*00a4*/ 	.short	0x000b
        /*00a6*/ 	.short	0x0048
        /*00a8*/ 	.byte	0x00, 0xf0, 0x11, 0x00


	//----- nvinfo : EIATTR_KPARAM_INFO
	.align		4
.L_1729:
        /*00ac*/ 	.byte	0x04, 0x17
        /*00ae*/ 	.short	(.L_1731 - .L_1730)
.L_1730:
        /*00b0*/ 	.word	0x00000000
        /*00b4*/ 	.short	0x000a
        /*00b6*/ 	.short	0x0040
        /*00b8*/ 	.byte	0x00, 0xf0, 0x21, 0x00


	//----- nvinfo : EIATTR_KPARAM_INFO
	.align		4
.L_1731:
        /*00bc*/ 	.byte	0x04, 0x17
        /*00be*/ 	.short	(.L_1733 - .L_1732)
.L_1732:
        /*00c0*/ 	.word	0x00000000
        /*00c4*/ 	.short	0x0009
        /*00c6*/ 	.short	0x0038
        /*00c8*/ 	.byte	0x00, 0xf0, 0x21, 0x00


	//----- nvinfo : EIATTR_KPARAM_INFO
	.align		4
.L_1733:
        /*00cc*/ 	.byte	0x04, 0x17
        /*00ce*/ 	.short	(.L_1735 - .L_1734)
.L_1734:
        /*00d0*/ 	.word	0x00000000
        /*00d4*/ 	.short	0x0008
        /*00d6*/ 	.short	0x0034
        /*00d8*/ 	.byte	0x00, 0xf0, 0x11, 0x00


	//----- nvinfo : EIATTR_KPARAM_INFO
	.align		4
.L_1735:
        /*00dc*/ 	.byte	0x04, 0x17
        /*00de*/ 	.short	(.L_1737 - .L_1736)
.L_1736:
        /*00e0*/ 	.word	0x00000000
        /*00e4*/ 	.short	0x0007
        /*00e6*/ 	.short	0x0030
        /*00e8*/ 	.byte	0x00, 0xf0, 0x11, 0x00


	//----- nvinfo : EIATTR_KPARAM_INFO
	.align		4
.L_1737:
        /*00ec*/ 	.byte	0x04, 0x17
        /*00ee*/ 	.short	(.L_1739 - .L_1738)
.L_1738:
        /*00f0*/ 	.word	0x00000000
        /*00f4*/ 	.short	0x0006
        /*00f6*/ 	.short	0x002c
        /*00f8*/ 	.byte	0x00, 0xf0, 0x11, 0x00


	//----- nvinfo : EIATTR_KPARAM_INFO
	.align		4
.L_1739:
        /*00fc*/ 	.byte	0x04, 0x17
        /*00fe*/ 	.short	(.L_1741 - .L_1740)
.L_1740:
        /*0100*/ 	.word	0x00000000
        /*0104*/ 	.short	0x0005
        /*0106*/ 	.short	0x0028
        /*0108*/ 	.byte	0x00, 0xf0, 0x11, 0x00


	//----- nvinfo : EIATTR_KPARAM_INFO
	.align		4
.L_1741:
        /*010c*/ 	.byte	0x04, 0x17
        /*010e*/ 	.short	(.L_1743 - .L_1742)
.L_1742:
        /*0110*/ 	.word	0x00000000
        /*0114*/ 	.short	0x0004
        /*0116*/ 	.short	0x0020
        /*0118*/ 	.byte	0x00, 0xf0, 0x21, 0x00


	//----- nvinfo : EIATTR_KPARAM_INFO
	.align		4
.L_1743:
        /*011c*/ 	.byte	0x04, 0x17
        /*011e*/ 	.short	(.L_1745 - .L_1744)
.L_1744:
        /*0120*/ 	.word	0x00000000
        /*0124*/ 	.short	0x0003
        /*0126*/ 	.short	0x0018
        /*0128*/ 	.byte	0x00, 0xf0, 0x21, 0x00


	//----- nvinfo : EIATTR_KPARAM_INFO
	.align		4
.L_1745:
        /*012c*/ 	.byte	0x04, 0x17
        /*012e*/ 	.short	(.L_1747 - .L_1746)
.L_1746:
        /*0130*/ 	.word	0x00000000
        /*0134*/ 	.short	0x0002
        /*0136*/ 	.short	0x0010
        /*0138*/ 	.byte	0x00, 0xf0, 0x21, 0x00


	//----- nvinfo : EIATTR_KPARAM_INFO
	.align		4
.L_1747:
        /*013c*/ 	.byte	0x04, 0x17
        /*013e*/ 	.short	(.L_1749 - .L_1748)
.L_1748:
        /*0140*/ 	.word	0x00000000
        /*0144*/ 	.short	0x0001
        /*0146*/ 	.short	0x0008
        /*0148*/ 	.byte	0x00, 0xf0, 0x21, 0x00


	//----- nvinfo : EIATTR_KPARAM_INFO
	.align		4
.L_1749:
        /*014c*/ 	.byte	0x04, 0x17
        /*014e*/ 	.short	(.L_1751 - .L_1750)
.L_1750:
        /*0150*/ 	.word	0x00000000
        /*0154*/ 	.short	0x0000
        /*0156*/ 	.short	0x0000
        /*0158*/ 	.byte	0x00, 0xf0, 0x21, 0x00


	//----- nvinfo : EIATTR_MAXREG_COUNT
	.align		4
.L_1751:
        /*015c*/ 	.byte	0x03, 0x1b
        /*015e*/ 	.short	0x00ff


	//----- nvinfo : EIATTR_NUM_BARRIERS
	.align		4
        /*0160*/ 	.byte	0x02, 0x4c
        /*0162*/ 	.byte	0x01
	.zero		1


	//----- nvinfo : EIATTR_MERCURY_ISA_VERSION
	.align		4
        /*0164*/ 	.byte	0x03, 0x5f
        /*0166*/ 	.short	0x0000


	//----- nvinfo : EIATTR_EXIT_INSTR_OFFSETS
	.align		4
        /*0168*/ 	.byte	0x04, 0x1c
        /*016a*/ 	.short	(.L_1753 - .L_1752)


	//   ....[0]....
.L_1752:
        /*016c*/ 	.word	0x00000290


	//   ....[1]....
        /*0170*/ 	.word	0x00000950


	//   ....[2]....
        /*0174*/ 	.word	0x00008c00


	//   ....[3]....
        /*0178*/ 	.word	0x00008ee0


	//   ....[4]....
        /*017c*/ 	.word	0x00009150


	//   ....[5]....
        /*0180*/ 	.word	0x000092b0


	//   ....[6]....
        /*0184*/ 	.word	0x00009350


	//   ....[7]....
        /*0188*/ 	.word	0x00009390


	//----- nvinfo : EIATTR_CTAIDZ_USED
	.align		4
.L_1753:
        /*018c*/ 	.byte	0x01, 0x04
	.zero		2


	//----- nvinfo : EIATTR_CRS_STACK_SIZE
	.align		4
        /*0190*/ 	.byte	0x04, 0x1e
        /*0192*/ 	.short	(.L_1755 - .L_1754)
.L_1754:
        /*0194*/ 	.word	0x00000000
.L_1755:


//--------------------- .nv.info._Z23gemm_half_q_half_kernelILi3ELi10ELb1ELb1ELi64EEvPK6__halfPKjS4_S2_PS0_iiiiPKtS7_iiiiiibS2_i --------------------------
	.section	.nv.info._Z23gemm_half_q_half_kernelILi3ELi10ELb1ELb1ELi64EEvPK6__halfPKjS4_S2_PS0_iiiiPKtS7_iiiiiibS2_i,"",@"SHT_CUDA_INFO"
	.sectionflags	@""
	.align	4


	//----- nvinfo : EIATTR_CUDA_API_VERSION
	.align		4
        /*0000*/ 	.byte	0x04, 0x37
        /*0002*/ 	.short	(.L_1757 - .L_1756)
.L_1756:
        /*0004*/ 	.word	0x00000082


	//----- nvinfo : EIATTR_SW2861232_WAR
	.align		4
.L_1757:
        /*0008*/ 	.byte	0x01, 0x35
	.zero		2


	//----- nvinfo : EIATTR_PARAM_CBANK
	.align		4
        /*000c*/ 	.byte	0x04, 0x0a
        /*000e*/ 	.short	(.L_1759 - .L_1758)
	.align		4
.L_1758:
        /*0010*/ 	.word	index@(.nv.constant0._Z23gemm_half_q_half_kernelILi3ELi10ELb1ELb1ELi64EEvPK6__halfPKjS4_S2_PS0_iiiiPKtS7_iiiiiibS2_i)
        /*0014*/ 	.short	0x0160
        /*0016*/ 	.short	0x0074


	//----- nvinfo : EIATTR_CBANK_PARAM_SIZE
	.align		4
.L_1759:
        /*0018*/ 	.byte	0x03, 0x19
        /*001a*/ 	.short	0x0074


	//----- nvinfo : EIATTR_KPARAM_INFO
	.align		4
        /*001c*/ 	.byte	0x04, 0x17
        /*001e*/ 	.short	(.L_1761 - .L_1760)
.L_1760:
        /*0020*/ 	.word	0x00000000
        /*0024*/ 	.short	0x0013
        /*0026*/ 	.short	0x0070
        /*0028*/ 	.byte	0x00, 0xf0, 0x11, 0x00


	//----- nvinfo : EIATTR_KPARAM_INFO
	.align		4
.L_1761:
        /*002c*/ 	.byte	0x04, 0x17
        /*002e*/ 	.short	(.L_1763 - .L_1762)
.L_1762:
        /*0030*/ 	.word	0x00000000
        /*0034*/ 	.short	0x0012
        /*0036*/ 	.short	0x0068
        /*0038*/ 	.byte	0x00, 0xf0, 0x21, 0x00


	//----- nvinfo : EIATTR_KPARAM_INFO
	.align		4
.L_1763:
        /*003c*/ 	.byte	0x04, 0x17
        /*003e*/ 	.short	(.L_1765 - .L_1764)
.L_1764:
        /*0040*/ 	.word	0x00000000
        /*0044*/ 	.short	0x0011
        /*0046*/ 	.short	0x0060
        /*0048*/ 	.byte	0x00, 0xf0, 0x05, 0x00


	//----- nvinfo : EIATTR_KPARAM_INFO
	.align		4
.L_1765:
        /*004c*/ 	.byte	0x04, 0x17
        /*004e*/ 	.short	(.L_1767 - .L_1766)
.L_1766:
        /*0050*/ 	.word	0x00000000
        /*0054*/ 	.short	0x0010
        /*0056*/ 	.short	0x005c
        /*0058*/ 	.byte	0x00, 0xf0, 0x11, 0x00


	//----- nvinfo : EIATTR_KPARAM_INFO
	.align		4
.L_1767:
        /*005c*/ 	.byte	0x04, 0x17
        /*005e*/ 	.short	(.L_1769 - .L_1768)
.L_1768:
        /*0060*/ 	.word	0x00000000
        /*0064*/ 	.short	0x000f
        /*0066*/ 	.short	0x0058
        /*0068*/ 	.byte	0x00, 0xf0, 0x11, 0x00


	//----- nvinfo : EIATTR_KPARAM_INFO
	.align		4
.L_1769:
        /*006c*/ 	.byte	0x04, 0x17
        /*006e*/ 	.short	(.L_1771 - .L_1770)
.L_1770:
        /*0070*/ 	.word	0x00000000
        /*0074*/ 	.short	0x000e
        /*0076*/ 	.short	0x0054
        /*0078*/ 	.byte	0x00, 0xf0, 0x11, 0x00


	//----- nvinfo : EIATTR_KPARAM_INFO
	.align		4
.L_1771:
        /*007c*/ 	.byte	0x04, 0x17
        /*007e*/ 	.short	(.L_1773 - .L_1772)
.L_1772:
        /*0080*/ 	.word	0x00000000
        /*0084*/ 	.short	0x000d
        /*0086*/ 	.short	0x0050
        /*0088*/ 	.byte	0x00, 0xf0, 0x11, 0x00


	//----- nvinfo : EIATTR_KPARAM_INFO
	.align		4
.L_1773:
        /*008c*/ 	.byte	0x04, 0x17
        /*008e*/ 	.short	(.L_1775 - .L_1774)
.L_1774:
        /*0090*/ 	.word	0x00000000
        /*0094*/ 	.short	0x000c
        /*0096*/ 	.short	0x004c
        /*0098*/ 	.byte	0x00, 0xf0, 0x11, 0x00


	//----- nvinfo : EIATTR_KPARAM_INFO
	.align		4
.L_1775:
        /*009c*/ 	.byte	0x04, 0x17
        /*009e*/ 	.short	(.L_1777 - .L_1776)
.L_1776:
        /*00a0*/ 	.word	0x00000000
        /*00a4*/ 	.short	0x000b
        /*00a6*/ 	.short	0x0048
        /*00a8*/ 	.byte	0x00, 0xf0, 0x11, 0x00


	//----- nvinfo : EIATTR_KPARAM_INFO
	.align		4
.L_1777:
        /*00ac*/ 	.byte	0x04, 0x17
        /*00ae*/ 	.short	(.L_1779 - .L_1778)
.L_1778:
        /*00b0*/ 	.word	0x00000000
        /*00b4*/ 	.short	0x000a
        /*00b6*/ 	.short	0x0040
        /*00b8*/ 	.byte	0x00, 0xf0, 0x21, 0x00


	//----- nvinfo : EIATTR_KPARAM_INFO
	.align		4
.L_1779:
        /*00bc*/ 	.byte	0x04, 0x17
        /*00be*/ 	.short	(.L_1781 - .L_1780)
.L_1780:
        /*00c0*/ 	.word	0x00000000
        /*00c4*/ 	.short	0x0009
        /*00c6*/ 	.short	0x0038
        /*00c8*/ 	.byte	0x00, 0xf0, 0x21, 0x00


	//----- nvinfo : EIATTR_KPARAM_INFO
	.align		4
.L_1781:
        /*00cc*/ 	.byte	0x04, 0x17
        /*00ce*/ 	.short	(.L_1783 - .L_1782)
.L_1782:
        /*00d0*/ 	.word	0x00000000
        /*00d4*/ 	.short	0x0008
        /*00d6*/ 	.short	0x0034
        /*00d8*/ 	.byte	0x00, 0xf0, 0x11, 0x00


	//----- nvinfo : EIATTR_KPARAM_INFO
	.align		4
.L_1783:
        /*00dc*/ 	.byte	0x04, 0x17
        /*00de*/ 	.short	(.L_1785 - .L_1784)
.L_1784:
        /*00e0*/ 	.word	0x00000000
        /*00e4*/ 	.short	0x0007
        /*00e6*/ 	.short	0x0030
        /*00e8*/ 	.byte	0x00, 0xf0, 0x11, 0x00


	//----- nvinfo : EIATTR_KPARAM_INFO
	.align		4
.L_1785:
        /*00ec*/ 	.byte	0x04, 0x17
        /*00ee*/ 	.short	(.L_1787 - .L_1786)
.L_1786:
        /*00f0*/ 	.word	0x00000000
        /*00f4*/ 	.short	0x0006
        /*00f6*/ 	.short	0x002c
        /*00f8*/ 	.byte	0x00, 0xf0, 0x11, 0x00


	//----- nvinfo : EIATTR_KPARAM_INFO
	.align		4
.L_1787:
        /*00fc*/ 	.byte	0x04, 0x17
        /*00fe*/ 	.short	(.L_1789 - .L_1788)
.L_1788:
        /*0100*/ 	.word	0x00000000
        /*0104*/ 	.short	0x0005
        /*0106*/ 	.short	0x0028
        /*0108*/ 	.byte	0x00, 0xf0, 0x11, 0x00


	//----- nvinfo : EIATTR_KPARAM_INFO
	.align		4
.L_1789:
        /*010c*/ 	.byte	0x04, 0x17
        /*010e*/ 	.short	(.L_1791 - .L_1790)
.L_1790:
        /*0110*/ 	.word	0x00000000
        /*0114*/ 	.short	0x0004
        /*0116*/ 	.short	0x0020
        /*0118*/ 	.byte	0x00, 0xf0, 0x21, 0x00


	//----- nvinfo : EIATTR_KPARAM_INFO
	.align		4
.L_1791:
        /*011c*/ 	.byte	0x04, 0x17
        /*011e*/ 	.short	(.L_1793 - .L_1792)
.L_1792:
        /*0120*/ 	.word	0x00000000
        /*0124*/ 	.short	0x0003
        /*0126*/ 	.short	0x0018
        /*0128*/ 	.byte	0x00, 0xf0, 0x21, 0x00


	//----- nvinfo : EIATTR_KPARAM_INFO
	.align		4
.L_1793:
        /*012c*/ 	.byte	0x04, 0x17
        /*012e*/ 	.short	(.L_1795 - .L_1794)
.L_1794:
        /*0130*/ 	.word	0x00000000
        /*0134*/ 	.short	0x0002
        /*0136*/ 	.short	0x0010
        /*0138*/ 	.byte	0x00, 0xf0, 0x21, 0x00


	//----- nvinfo : EIATTR_KPARAM_INFO
	.align		4
.L_1795:
        /*013c*/ 	.byte	0x04, 0x17
        /*013e*/ 	.short	(.L_1797 - .L_1796)
.L_1796:
        /*0140*/ 	.word	0x00000000
        /*0144*/ 	.short	0x0001
        /*0146*/ 	.short	0x0008
        /*0148*/ 	.byte	0x00, 0xf0, 0x21, 0x00


	//----- nvinfo : EIATTR_KPARAM_INFO
	.align		4
.L_1797:
        /*014c*/ 	.byte	0x04, 0x17
        /*014e*/ 	.short	(.L_1799 - .L_1798)
.L_1798:
        /*0150*/ 	.word	0x00000000
        /*0154*/ 	.short	0x0000
        /*0156*/ 	.short	0x0000
        /*0158*/ 	.byte	0x00, 0xf0, 0x21, 0x00


	//----- nvinfo : EIATTR_MAXREG_COUNT
	.align		4
.L_1799:
        /*015c*/ 	.byte	0x03, 0x1b
        /*015e*/ 	.short	0x00ff


	//----- nvinfo : EIATTR_NUM_BARRIERS
	.align		4
        /*0160*/ 	.byte	0x02, 0x4c
        /*0162*/ 	.byte	0x01
	.zero		1


	//----- nvinfo : EIATTR_MERCURY_ISA_VERSION
	.align		4
        /*0164*/ 	.byte	0x03, 0x5f
        /*0166*/ 	.short	0x0000


	//----- nvinfo : EIATTR_EXIT_INSTR_OFFSETS
	.align		4
        /*0168*/ 	.byte	0x04, 0x1c
        /*016a*/ 	.short	(.L_1801 - .L_1800)


	//   ....[0]....
.L_1800:
        /*016c*/ 	.word	0x00000290


	//   ....[1]....
        /*0170*/ 	.word	0x00000950


	//   ....[2]....
        /*0174*/ 	.word	0x000078e0


	//   ....[3]....
        /*0178*/ 	.word	0x00007bc0


	//   ....[4]....
        /*017c*/ 	.word	0x00007e30


	//   ....[5]....
        /*0180*/ 	.word	0x00007f90


	//   ....[6]....
        /*0184*/ 	.word	0x00008030


	//   ....[7]....
        /*0188*/ 	.word	0x00008070


	//----- nvinfo : EIATTR_CTAIDZ_USED
	.align		4
.L_1801:
        /*018c*/ 	.byte	0x01, 0x04
	.zero		2


	//----- nvinfo : EIATTR_CRS_STACK_SIZE
	.align		4
        /*0190*/ 	.byte	0x04, 0x1e
        /*0192*/ 	.short	(.L_1803 - .L_1802)
.L_1802:
        /*0194*/ 	.word	0x00000000
.L_1803:


//--------------------- .nv.info._Z23gemm_half_q_half_kernelILi3ELi172ELb1ELb1ELi64EEvPK6__halfPKjS4_S2_PS0_iiiiPKtS7_iiiiiibS2_i --------------------------
	.section	.nv.info._Z23gemm_half_q_half_kernelILi3ELi172ELb1ELb1ELi64EEvPK6__halfPKjS4_S2_PS0_iiiiPKtS7_iiiiiibS2_i,"",@"SHT_CUDA_INFO"
	.sectionflags	@""
	.align	4


	//----- nvinfo : EIATTR_CUDA_API_VERSION
	.align		4
        /*0000*/ 	.byte	0x04, 0x37
        /*0002*/ 	.short	(.L_1805 - .L_1804)
.L_1804:
        /*0004*/ 	.word	0x00000082


	//----- nvinfo : EIATTR_SW2861232_WAR
	.align		4
.L_1805:
        /*0008*/ 	.byte	0x01, 0x35
	.zero		2


	//----- nvinfo : EIATTR_PARAM_CBANK
	.align		4
        /*000c*/ 	.byte	0x04, 0x0a
        /*000e*/ 	.short	(.L_1807 - .L_1806)
	.align		4
.L_1806:
        /*0010*/ 	.word	index@(.nv.constant0._Z23gemm_half_q_half_kernelILi3ELi172ELb1ELb1ELi64EEvPK6__halfPKjS4_S2_PS0_iiiiPKtS7_iiiiiibS2_i)
        /*0014*/ 	.short	0x0160
        /*0016*/ 	.short	0x0074


	//----- nvinfo : EIATTR_CBANK_PARAM_SIZE
	.align		4
.L_1807:
        /*0018*/ 	.byte	0x03, 0x19
        /*001a*/ 	.short	0x0074


	//----- nvinfo : EIATTR_KPARAM_INFO
	.align		4
        /*001c*/ 	.byte	0x04, 0x17
        /*001e*/ 	.short	(.L_1809 - .L_1808)
.L_1808:
        /*0020*/ 	.word	0x00000000
        /*0024*/ 	.short	0x0013
        /*0026*/ 	.short	0x0070
        /*0028*/ 	.byte	0x00, 0xf0, 0x11, 0x00


	//----- nvinfo : EIATTR_KPARAM_INFO
	.align		4
.L_1809:
        /*002c*/ 	.byte	0x04, 0x17
        /*002e*/ 	.short	(.L_1811 - .L_1810)
.L_1810:
        /*0030*/ 	.word	0x00000000
        /*0034*/ 	.short	0x0012
        /*0036*/ 	.short	0x0068
        /*0038*/ 	.byte	0x00, 0xf0, 0x21, 0x00


	//----- nvinfo : EIATTR_KPARAM_INFO
	.align		4
.L_1811:
        /*003c*/ 	.byte	0x04, 0x17
        /*003e*/ 	.short	(.L_1813 - .L_1812)
.L_1812:
        /*0040*/ 	.word	0x00000000
        /*0044*/ 	.short	0x0011
        /*0046*/ 	.short	0x0060
        /*0048*/ 	.byte	0x00, 0xf0, 0x05, 0x00


	//----- nvinfo : EIATTR_KPARAM_INFO
	.align		4
.L_1813:
        /*004c*/ 	.byte	0x04, 0x17
        /*004e*/ 	.short	(.L_1815 - .L_1814)
.L_1814:
        /*0050*/ 	.word	0x00000000
        /*0054*/ 	.short	0x0010
        /*0056*/ 	.short	0x005c
        /*0058*/ 	.byte	0x00, 0xf0, 0x11, 0x00


	//----- nvinfo : EIATTR_KPARAM_INFO
	.align		4
.L_1815:
        /*005c*/ 	.byte	0x04, 0x17
        /*005e*/ 	.short	(.L_1817 - .L_1816)
.L_1816:
        /*0060*/ 	.word	0x00000000
        /*0064*/ 	.short	0x000f
        /*0066*/ 	.short	0x0058
        /*0068*/ 	.byte	0x00, 0xf0, 0x11, 0x00


	//----- nvinfo : EIATTR_KPARAM_INFO
	.align		4
.L_1817:
        /*006c*/ 	.byte	0x04, 0x17
        /*006e*/ 	.short	(.L_1819 - .L_1818)
.L_1818:
        /*0070*/ 	.word	0x00000000
        /*0074*/ 	.short	0x000e
        /*0076*/ 	.short	0x0054
        /*0078*/ 	.byte	0x00, 0xf0, 0x11, 0x00


	//----- nvinfo : EIATTR_KPARAM_INFO
	.align		4
.L_1819:
        /*007c*/ 	.byte	0x04, 0x17
        /*007e*/ 	.short	(.L_1821 - .L_1820)
.L_1820:
        /*0080*/ 	.word	0x00000000
        /*0084*/ 	.short	0x000d
        /*0086*/ 	.short	0x0050
        /*0088*/ 	.byte	0x00, 0xf0, 0x11, 0x00


	//----- nvinfo : EIATTR_KPARAM_INFO
	.align		4
.L_1821:
        /*008c*/ 	.byte	0x04, 0x17
        /*008e*/ 	.short	(.L_1823 - .L_1822)
.L_1822:
        /*0090*/ 	.word	0x00000000
        /*0094*/ 	.short	0x000c
        /*0096*/ 	.short	0x004c
        /*0098*/ 	.byte	0x00, 0xf0, 0x11, 0x00


	//----- nvinfo : EIATTR_KPARAM_INFO
	.align		4
.L_1823:
        /*009c*/ 	.byte	0x04, 0x17
        /*009e*/ 	.short	(.L_1825 - .L_1824)
.L_1824:
        /*00a0*/ 	.word	0x00000000
        /*00a4*/ 	.short	0x000b
        /*00a6*/ 	.short	0x0048
        /*00a8*/ 	.byte	0x00, 0xf0, 0x11, 0x00


	//----- nvinfo : EIATTR_KPARAM_INFO
	.align		4
.L_1825:
        /*00ac*/ 	.byte	0x04, 0x17
        /*00ae*/ 	.short	(.L_1827 - .L_1826)
.L_1826:
        /*00b0*/ 	.word	0x00000000
        /*00b4*/ 	.short	0x000a
        /*00b6*/ 	.short	0x0040
        /*00b8*/ 	.byte	0x00, 0xf0, 0x21, 0x00


	//----- nvinfo : EIATTR_KPARAM_INFO
	.align		4
.L_1827:
        /*00bc*/ 	.byte	0x04, 0x17
        /*00be*/ 	.short	(.L_1829 - .L_1828)
.L_1828:
        /*00c0*/ 	.word	0x00000000
        /*00c4*/ 	.short	0x0009
        /*00c6*/ 	.short	0x0038
        /*00c8*/ 	.byte	0x00, 0xf0, 0x21, 0x00


	//----- nvinfo : EIATTR_KPARAM_INFO
	.align		4
.L_1829:
        /*00cc*/ 	.byte	0x04, 0x17
        /*00ce*/ 	.short	(.L_1831 - .L_1830)
.L_1830:
        /*00d0*/ 	.word	0x00000000
        /*00d4*/ 	.short	0x0008
        /*00d6*/ 	.short	0x0034
        /*00d8*/ 	.byte	0x00, 0xf0, 0x11, 0x00


	//----- nvinfo : EIATTR_KPARAM_INFO
	.align		4
.L_1831:
        /*00dc*/ 	.byte	0x04, 0x17
        /*00de*/ 	.short	(.L_1833 - .L_1832)
.L_1832:
        /*00e0*/ 	.word	0x00000000
        /*00e4*/ 	.short	0x0007
        /*00e6*/ 	.short	0x0030
        /*00e8*/ 	.byte	0x00, 0xf0, 0x11, 0x00


	//----- nvinfo : EIATTR_KPARAM_INFO
	.align		4
.L_1833:
        /*00ec*/ 	.byte	0x04, 0x17
        /*00ee*/ 	.short	(.L_1835 - .L_1834)
.L_1834:
        /*00f0*/ 	.word	0x00000000
        /*00f4*/ 	.short	0x0006
        /*00f6*/ 	.short	0x002c
        /*00f8*/ 	.byte	0x00, 0xf0, 0x11, 0x00


	//----- nvinfo : EIATTR_KPARAM_INFO
	.align		4
.L_1835:
        /*00fc*/ 	.byte	0x04, 0x17
        /*00fe*/ 	.short	(.L_1837 - .L_1836)
.L_1836:
        /*0100*/ 	.word	0x00000000
        /*0104*/ 	.short	0x0005
        /*0106*/ 	.short	0x0028
        /*0108*/ 	.byte	0x00, 0xf0, 0x11, 0x00


	//----- nvinfo : EIATTR_KPARAM_INFO
	.align		4
.L_1837:
        /*010c*/ 	.byte	0x04, 0x17
        /*010e*/ 	.short	(.L_1839 - .L_1838)
.L_1838:
        /*0110*/ 	.word	0x00000000
        /*0114*/ 	.short	0x0004
        /*0116*/ 	.short	0x0020
        /*0118*/ 	.byte	0x00, 0xf0, 0x21, 0x00


	//----- nvinfo : EIATTR_KPARAM_INFO
	.align		4
.L_1839:
        /*011c*/ 	.byte	0x04, 0x17
        /*011e*/ 	.short	(.L_1841 - .L_1840)
.L_1840:
        /*0120*/ 	.word	0x00000000
        /*0124*/ 	.short	0x0003
        /*0126*/ 	.short	0x0018
        /*0128*/ 	.byte	0x00, 0xf0, 0x21, 0x00


	//----- nvinfo : EIATTR_KPARAM_INFO
	.align		4
.L_1841:
        /*012c*/ 	.byte	0x04, 0x17
        /*012e*/ 	.short	(.L_1843 - .L_1842)
.L_1842:
        /*0130*/ 	.word	0x00000000
        /*0134*/ 	.short	0x0002
        /*0136*/ 	.short	0x0010
        /*0138*/ 	.byte	0x00, 0xf0, 0x21, 0x00


	//----- nvinfo : EIATTR_KPARAM_INFO
	.align		4
.L_1843:
        /*013c*/ 	.byte	0x04, 0x17
        /*013e*/ 	.short	(.L_1845 - .L_1844)
.L_1844:
        /*0140*/ 	.word	0x00000000
        /*0144*/ 	.short	0x0001
        /*0146*/ 	.short	0x0008
        /*0148*/ 	.byte	0x00, 0xf0, 0x21, 0x00


	//----- nvinfo : EIATTR_KPARAM_INFO
	.align		4
.L_1845:
        /*014c*/ 	.byte	0x04, 0x17
        /*014e*/ 	.short	(.L_1847 - .L_1846)
.L_1846:
        /*0150*/ 	.word	0x00000000
        /*0154*/ 	.short	0x0000
        /*0156*/ 	.short	0x0000
        /*0158*/ 	.byte	0x00, 0xf0, 0x21, 0x00


	//----- nvinfo : EIATTR_MAXREG_COUNT
	.align		4
.L_1847:
        /*015c*/ 	.byte	0x03, 0x1b
        /*015e*/ 	.short	0x00ff


	//----- nvinfo : EIATTR_NUM_BARRIERS
	.align		4
        /*0160*/ 	.byte	0x02, 0x4c
        /*0162*/ 	.byte	0x01
	.zero		1


	//----- nvinfo : EIATTR_MERCURY_ISA_VERSION
	.align		4
        /*0164*/ 	.byte	0x03, 0x5f
        /*0166*/ 	.short	0x0000


	//----- nvinfo : EIATTR_EXIT_INSTR_OFFSETS
	.align		4
        /*0168*/ 	.byte	0x04, 0x1c
        /*016a*/ 	.short	(.L_1849 - .L_1848)


	//   ....[0]....
.L_1848:
        /*016c*/ 	.word	0x00000290


	//   ....[1]....
        /*0170*/ 	.word	0x00000d20


	//   ....[2]....
        /*0174*/ 	.word	0x00011500


	//   ....[3]....
        /*0178*/ 	.word	0x000117e0


	//   ....[4]....
        /*017c*/ 	.word	0x00011a50


	//   ....[5]....
        /*0180*/ 	.word	0x00011bb0


	//   ....[6]....
        /*0184*/ 	.word	0x00011c50


	//   ....[7]....
        /*0188*/ 	.word	0x00011c90


	//----- nvinfo : EIATTR_CTAIDZ_USED
	.align		4
.L_1849:
        /*018c*/ 	.byte	0x01, 0x04
	.zero		2


	//----- nvinfo : EIATTR_CRS_STACK_SIZE
	.align		4
        /*0190*/ 	.byte	0x04, 0x1e
        /*0192*/ 	.short	(.L_1851 - .L_1850)
.L_1850:
        /*0194*/ 	.word	0x00000000
.L_1851:


//--------------------- .nv.info._Z23gemm_half_q_half_kernelILi3ELi176ELb1ELb1ELi64EEvPK6__halfPKjS4_S2_PS0_iiiiPKtS7_iiiiiibS2_i --------------------------
	.section	.nv.info._Z23gemm_half_q_half_kernelILi3ELi176ELb1ELb1ELi64EEvPK6__halfPKjS4_S2_PS0_iiiiPKtS7_iiiiiibS2_i,"",@"SHT_CUDA_INFO"
	.sectionflags	@""
	.align	4


	//----- nvinfo : EIATTR_CUDA_API_VERSION
	.align		4
        /*0000*/ 	.byte	0x04, 0x37
        /*0002*/ 	.short	(.L_1853 - .L_1852)
.L_1852:
        /*0004*/ 	.word	0x00000082


	//----- nvinfo : EIATTR_SW2861232_WAR
	.align		4
.L_1853:
        /*0008*/ 	.byte	0x01, 0x35
	.zero		2


	//----- nvinfo : EIATTR_PARAM_CBANK
	.align		4
        /*000c*/ 	.byte	0x04, 0x0a
        /*000e*/ 	.short	(.L_1855 - .L_1854)
	.align		4
.L_1854:
        /*0010*/ 	.word	index@(.nv.constant0._Z23gemm_half_q_half_kernelILi3ELi176ELb1ELb1ELi64EEvPK6__halfPKjS4_S2_PS0_iiiiPKtS7_iiiiiibS2_i)
        /*0014*/ 	.short	0x0160
        /*0016*/ 	.short	0x0074


	//----- nvinfo : EIATTR_CBANK_PARAM_SIZE
	.align		4
.L_1855:
        /*0018*/ 	.byte	0x03, 0x19
        /*001a*/ 	.short	0x0074


	//----- nvinfo : EIATTR_KPARAM_INFO
	.align		4
        /*001c*/ 	.byte	0x04, 0x17
        /*001e*/ 	.short	(.L_1857 - .L_1856)
.L_1856:
        /*0020*/ 	.word	0x00000000
        /*0024*/ 	.short	0x0013
        /*0026*/ 	.short	0x0070
        /*0028*/ 	.byte	0x00, 0xf0, 0x11, 0x00


	//----- nvinfo : EIATTR_KPARAM_INFO
	.align		4
.L_1857:
        /*002c*/ 	.byte	0x04, 0x17
        /*002e*/ 	.short	(.L_1859 - .L_1858)
.L_1858:
        /*0030*/ 	.word	0x00000000
        /*0034*/ 	.short	0x0012
        /*0036*/ 	.short	0x0068
        /*0038*/ 	.byte	0x00, 0xf0, 0x21, 0x00


	//----- nvinfo : EIATTR_KPARAM_INFO
	.align		4
.L_1859:
        /*003c*/ 	.byte	0x04, 0x17
        /*003e*/ 	.short	(.L_1861 - .L_1860)
.L_1860:
        /*0040*/ 	.word	0x00000000
        /*0044*/ 	.short	0x0011
        /*0046*/ 	.short	0x0060
        /*0048*/ 	.byte	0x00, 0xf0, 0x05, 0x00


	//----- nvinfo : EIATTR_KPARAM_INFO
	.align		4
.L_1861:
        /*004c*/ 	.byte	0x04, 0x17
        /*004e*/ 	.short	(.L_1863 - .L_1862)
.L_1862:
        /*0050*/ 	.word	0x00000000
        /*0054*/ 	.short	0x0010
        /*0056*/ 	.short	0x005c
        /*0058*/ 	.byte	0x00, 0xf0, 0x11, 0x00


	//----- nvinfo : EIATTR_KPARAM_INFO
	.align		4
.L_1863:
        /*005c*/ 	.byte	0x04, 0x17
        /*005e*/ 	.short	(.L_1865 - .L_1864)
.L_1864:
        /*0060*/ 	.word	0x00000000
        /*0064*/ 	.short	0x000f
        /*0066*/ 	.short	0x0058
        /*0068*/ 	.byte	0x00, 0xf0, 0x11, 0x00


	//----- nvinfo : EIATTR_KPARAM_INFO
	.align		4
.L_1865:
        /*006c*/ 	.byte	0x04, 0x17
        /*006e*/ 	.short	(.L_1867 - .L_1866)
.L_1866:
        /*0070*/ 	.word	0x00000000
        /*0074*/ 	.short	0x000e
        /*0076*/ 	.short	0x0054
        /*0078*/ 	.byte	0x00, 0xf0, 0x11, 0x00


	//----- nvinfo : EIATTR_KPARAM_INFO
	.align		4
.L_1867:
        /*007c*/ 	.byte	0x04, 0x17
        /*007e*/ 	.short	(.L_1869 - .L_1868)
.L_1868:
        /*0080*/ 	.word	0x00000000
        /*0084*/ 	.short	0x000d
        /*0086*/ 	.short	0x0050
        /*0088*/ 	.byte	0x00, 0xf0, 0x11, 0x00


	//----- nvinfo : EIATTR_KPARAM_INFO
	.align		4
.L_1869:
        /*008c*/ 	.byte	0x04, 0x17
        /*008e*/ 	.short	(.L_1871 - .L_1870)
.L_1870:
        /*0090*/ 	.word	0x00000000
        /*0094*/ 	.short	0x000c
        /*0096*/ 	.short	0x004c
        /*0098*/ 	.byte	0x00, 0xf0, 0x11, 0x00


	//----- nvinfo : EIATTR_KPARAM_INFO
	.align		4
.L_1871:
        /*009c*/ 	.byte	0x04, 0x17
        /*009e*/ 	.short	(.L_1873 - .L_1872)
.L_1872:
        /*00a0*/ 	.word	0x00000000
        /*00a4*/ 	.short	0x000b
        /*00a6*/ 	.short	0x0048
        /*00a8*/ 	.byte	0x00, 0xf0, 0x11, 0x00


	//----- nvinfo : EIATTR_KPARAM_INFO
	.align		4
.L_1873:
        /*00ac*/ 	.byte	0x04, 0x17
        /*00ae*/ 	.short	(.L_1875 - .L_1874)
.L_1874:
        /*00b0*/ 	.word	0x00000000
        /*00b4*/ 	.short	0x000a
        /*00b6*/ 	.short	0x0040
        /*00b8*/ 	.byte	0x00, 0xf0, 0x21, 0x00


	//----- nvinfo : EIATTR_KPARAM_INFO
	.align		4
.L_1875:
        /*00bc*/ 	.byte	0x04, 0x17
        /*00be*/ 	.short	(.L_1877 - .L_1876)
.L_1876:
        /*00c0*/ 	.word	0x00000000
        /*00c4*/ 	.short	0x0009
        /*00c6*/ 	.short	0x0038
        /*00c8*/ 	.byte	0x00, 0xf0, 0x21, 0x00


	//----- nvinfo : EIATTR_KPARAM_INFO
	.align		4
.L_1877:
        /*00cc*/ 	.byte	0x04, 0x17
        /*00ce*/ 	.short	(.L_1879 - .L_1878)
.L_1878:
        /*00d0*/ 	.word	0x00000000
        /*00d4*/ 	.short	0x0008
        /*00d6*/ 	.short	0x0034
        /*00d8*/ 	.byte	0x00, 0xf0, 0x11, 0x00


	//----- nvinfo : EIATTR_KPARAM_INFO
	.align		4
.L_1879:
        /*00dc*/ 	.byte	0x04, 0x17
        /*00de*/ 	.short	(.L_1881 - .L_1880)
.L_1880:
        /*00e0*/ 	.word	0x00000000
        /*00e4*/ 	.short	0x0007
        /*00e6*/ 	.short	0x0030
        /*00e8*/ 	.byte	0x00, 0xf0, 0x11, 0x00


	//----- nvinfo : EIATTR_KPARAM_INFO
	.align		4
.L_1881:
        /*00ec*/ 	.byte	0x04, 0x17
        /*00ee*/ 	.short	(.L_1883 - .L_1882)
.L_1882:
        /*00f0*/ 	.word	0x00000000
        /*00f4*/ 	.short	0x0006
        /*00f6*/ 	.short	0x002c
        /*00f8*/ 	.byte	0x00, 0xf0, 0x11, 0x00


	//----- nvinfo : EIATTR_KPARAM_INFO
	.align		4
.L_1883:
        /*00fc*/ 	.byte	0x04, 0x17
        /*00fe*/ 	.short	(.L_1885 - .L_1884)
.L_1884:
        /*0100*/ 	.word	0x00000000
        /*0104*/ 	.short	0x0005
        /*0106*/ 	.short	0x0028
        /*0108*/ 	.byte	0x00, 0xf0, 0x11, 0x00


	//----- nvinfo : EIATTR_KPARAM_INFO
	.align		4
.L_1885:
        /*010c*/ 	.byte	0x04, 0x17
        /*010e*/ 	.short	(.L_1887 - .L_1886)
.L_1886:
        /*0110*/ 	.word	0x00000000
        /*0114*/ 	.short	0x0004
        /*0116*/ 	.short	0x0020
        /*0118*/ 	.byte	0x00, 0xf0, 0x21, 0x00


	//----- nvinfo : EIATTR_KPARAM_INFO
	.align		4
.L_1887:
        /*011c*/ 	.byte	0x04, 0x17
        /*011e*/ 	.short	(.L_1889 - .L_1888)
.L_1888:
        /*0120*/ 	.word	0x00000000
        /*0124*/ 	.short	0x0003
        /*0126*/ 	.short	0x0018
        /*0128*/ 	.byte	0x00, 0xf0, 0x21, 0x00


	//----- nvinfo : EIATTR_KPARAM_INFO
	.align		4
.L_1889:
        /*012c*/ 	.byte	0x04, 0x17
        /*012e*/ 	.short	(.L_1891 - .L_1890)
.L_1890:
        /*0130*/ 	.word	0x00000000
        /*0134*/ 	.short	0x0002
        /*0136*/ 	.short	0x0010
        /*0138*/ 	.byte	0x00, 0xf0, 0x21, 0x00


	//----- nvinfo : EIATTR_KPARAM_INFO
	.align		4
.L_1891:
        /*013c*/ 	.byte	0x04, 0x17
        /*013e*/ 	.short	(.L_1893 - .L_1892)
.L_1892:
        /*0140*/ 	.word	0x00000000
        /*0144*/ 	.short	0x0001
        /*0146*/ 	.short	0x0008
        /*0148*/ 	.byte	0x00, 0xf0, 0x21, 0x00


	//----- nvinfo : EIATTR_KPARAM_INFO
	.align		4
.L_1893:
        /*014c*/ 	.byte	0x04, 0x17
        /*014e*/ 	.short	(.L_1895 - .L_1894)
.L_1894:
        /*0150*/ 	.word	0x00000000
        /*0154*/ 	.short	0x0000
        /*0156*/ 	.short	0x0000
        /*0158*/ 	.byte	0x00, 0xf0, 0x21, 0x00


	//----- nvinfo : EIATTR_MAXREG_COUNT
	.align		4
.L_1895:
        /*015c*/ 	.byte	0x03, 0x1b
        /*015e*/ 	.short	0x00ff


	//----- nvinfo : EIATTR_NUM_BARRIERS
	.align		4
        /*0160*/ 	.byte	0x02, 0x4c
        /*0162*/ 	.byte	0x01
	.zero		1


	//----- nvinfo : EIATTR_MERCURY_ISA_VERSION
	.align		4
        /*0164*/ 	.byte	0x03, 0x5f
        /*0166*/ 	.short	0x0000


	//----- nvinfo : EIATTR_EXIT_INSTR_OFFSETS
	.align		4
        /*0168*/ 	.byte	0x04, 0x1c
        /*016a*/ 	.short	(.L_1897 - .L_1896)


	//   ....[0]....
.L_1896:
        /*016c*/ 	.word	0x00000290


	//   ....[1]....
        /*0170*/ 	.word	0x00000d20


	//   ....[2]....
        /*0174*/ 	.word	0x0000c1b0


	//   ....[3]....
        /*0178*/ 	.word	0x0000c490


	//   ....[4]....
        /*017c*/ 	.word	0x0000c700


	//   ....[5]....
        /*0180*/ 	.word	0x0000c860


	//   ....[6]....
        /*0184*/ 	.word	0x0000c900


	//   ....[7]....
        /*0188*/ 	.word	0x0000c940


	//----- nvinfo : EIATTR_CTAIDZ_USED
	.align		4
.L_1897:
        /*018c*/ 	.byte	0x01, 0x04
	.zero		2


	//----- nvinfo : EIATTR_CRS_STACK_SIZE
	.align		4
        /*0190*/ 	.byte	0x04, 0x1e
        /*0192*/ 	.short	(.L_1899 - .L_1898)
.L_1898:
        /*0194*/ 	.word	0x00000000
.L_1899:


//--------------------- .nv.info._Z23gemm_half_q_half_kernelILi3ELi152ELb1ELb1ELi64EEvPK6__halfPKjS4_S2_PS0_iiiiPKtS7_iiiiiibS2_i --------------------------
	.section	.nv.info._Z23gemm_half_q_half_kernelILi3ELi152ELb1ELb1ELi64EEvPK6__halfPKjS4_S2_PS0_iiiiPKtS7_iiiiiibS2_i,"",@"SHT_CUDA_INFO"
	.sectionflags	@""
	.align	4


	//----- nvinfo : EIATTR_CUDA_API_VERSION
	.align		4
        /*0000*/ 	.byte	0x04, 0x37
        /*0002*/ 	.short	(.L_1901 - .L_1900)
.L_1900:
        /*0004*/ 	.word	0x00000082


	//----- nvinfo : EIATTR_SW2861232_WAR
	.align		4
.L_1901:
        /*0008*/ 	.byte	0x01, 0x35
	.zero		2


	//----- nvinfo : EIATTR_PARAM_CBANK
	.align		4
        /*000c*/ 	.byte	0x04, 0x0a
        /*000e*/ 	.short	(.L_1903 - .L_1902)
	.align		4
.L_1902:
        /*0010*/ 	.word	index@(.nv.constant0._Z23gemm_half_q_half_kernelILi3ELi152ELb1ELb1ELi64EEvPK6__halfPKjS4_S2_PS0_iiiiPKtS7_iiiiiibS2_i)
        /*0014*/ 	.short	0x0160
        /*0016*/ 	.short	0x0074


	//----- nvinfo : EIATTR_CBANK_PARAM_SIZE
	.align		4
.L_1903:
        /*0018*/ 	.byte	0x03, 0x19
        /*001a*/ 	.short	0x0074


	//----- nvinfo : EIATTR_KPARAM_INFO
	.align		4
        /*001c*/ 	.byte	0x04, 0x17
        /*001e*/ 	.short	(.L_1905 - .L_1904)
.L_1904:
        /*0020*/ 	.word	0x00000000
        /*0024*/ 	.short	0x0013
        /*0026*/ 	.short	0x0070
        /*0028*/ 	.byte	0x00, 0xf0, 0x11, 0x00


	//----- nvinfo : EIATTR_KPARAM_INFO
	.align		4
.L_1905:
        /*002c*/ 	.byte	0x04, 0x17
        /*002e*/ 	.short	(.L_1907 - .L_1906)
.L_1906:
        /*0030*/ 	.word	0x00000000
        /*0034*/ 	.short	0x0012
        /*0036*/ 	.short	0x0068
        /*0038*/ 	.byte	0x00, 0xf0, 0x21, 0x00


	//----- nvinfo : EIATTR_KPARAM_INFO
	.align		4
.L_1907:
        /*003c*/ 	.byte	0x04, 0x17
        /*003e*/ 	.short	(.L_1909 - .L_1908)
.L_1908:
        /*0040*/ 	.word	0x00000000
        /*0044*/ 	.short	0x0011
        /*0046*/ 	.short	0x0060
        /*0048*/ 	.byte	0x00, 0xf0, 0x05, 0x00


	//----- nvinfo : EIATTR_KPARAM_INFO
	.align		4
.L_1909:
        /*004c*/ 	.byte	0x04, 0x17
        /*004e*/ 	.short	(.L_1911 - .L_1910)
.L_1910:
        /*0050*/ 	.word	0x00000000
        /*0054*/ 	.short	0x0010
        /*0056*/ 	.short	0x005c
        /*0058*/ 	.byte	0x00, 0xf0, 0x11, 0x00


	//----- nvinfo : EIATTR_KPARAM_INFO
	.align		4
.L_1911:
        /*005c*/ 	.byte	0x04, 0x17
        /*005e*/ 	.short	(.L_1913 - .L_1912)
.L_1912:
        /*0060*/ 	.word	0x00000000
        /*0064*/ 	.short	0x000f
        /*0066*/ 	.short	0x0058
        /*0068*/ 	.byte	0x00, 0xf0, 0x11, 0x00


	//----- nvinfo : EIATTR_KPARAM_INFO
	.align		4
.L_1913:
        /*006c*/ 	.byte	0x04, 0x17
        /*006e*/ 	.short	(.L_1915 - .L_1914)
.L_1914:
        /*0070*/ 	.word	0x00000000
        /*0074*/ 	.short	0x000e
        /*0076*/ 	.short	0x0054
        /*0078*/ 	.byte	0x00, 0xf0, 0x11, 0x00


	//----- nvinfo : EIATTR_KPARAM_INFO
	.align		4
.L_1915:
        /*007c*/ 	.byte	0x04, 0x17
        /*007e*/ 	.short	(.L_1917 - .L_1916)
.L_1916:
        /*0080*/ 	.word	0x00000000
        /*0084*/ 	.short	0x000d
        /*0086*/ 	.short	0x0050
        /*0088*/ 	.byte	0x00, 0xf0, 0x11, 0x00


	//----- nvinfo : EIATTR_KPARAM_INFO
	.align		4
.L_1917:
        /*008c*/ 	.byte	0x04, 0x17
        /*008e*/ 	.short	(.L_1919 - .L_1918)
.L_1918:
        /*0090*/ 	.word	0x00000000
        /*0094*/ 	.short	0x000c
        /*0096*/ 	.short	0x004c
        /*0098*/ 	.byte	0x00, 0xf0, 0x11, 0x00


	//----- nvinfo : EIATTR_KPARAM_INFO
	.align		4
.L_1919:
        /*009c*/ 	.byte	0x04, 0x17
        /*009e*/ 	.short	(.L_1921 - .L_1920)
.L_1920:
        /*00a0*/ 	.word	0x00000000
        /*00a4*/ 	.short	0x000b
        /*00a6*/ 	.short	0x0048
        /*00a8*/ 	.byte	0x00, 0xf0, 0x11, 0x00


	//----- nvinfo : EIATTR_KPARAM_INFO
	.align		4
.L_1921:
        /*00ac*/ 	.byte	0x04, 0x17
        /*00ae*/ 	.short	(.L_1923 - .L_1922)
.L_1922:
        /*00b0*/ 	.word	0x00000000
        /*00b4*/ 	.short	0x000a
        /*00b6*/ 	.short	0x0040
        /*00b8*/ 	.byte	0x00, 0xf0, 0x21, 0x00


	//----- nvinfo : EIATTR_KPARAM_INFO
	.align		4
.L_1923:
        /*00bc*/ 	.byte	0x04, 0x17
        /*00be*/ 	.short	(.L_1925 - .L_1924)
.L_1924:
        /*00c0*/ 	.word	0x00000000
        /*00c4*/ 	.short	0x0009
        /*00c6*/ 	.short	0x0038
        /*00c8*/ 	.byte	0x00, 0xf0, 0x21, 0x00


	//----- nvinfo : EIATTR_KPARAM_INFO
	.align		4
.L_1925:
        /*00cc*/ 	.byte	0x04, 0x17
        /*00ce*/ 	.short	(.L_1927 - .L_1926)
.L_1926:
        /*00d0*/ 	.word	0x00000000
        /*00d4*/ 	.short	0x0008
        /*00d6*/ 	.short	0x0034
        /*00d8*/ 	.byte	0x00, 0xf0, 0x11, 0x00


	//----- nvinfo : EIATTR_KPARAM_INFO
	.align		4
.L_1927:
        /*00dc*/ 	.byte	0x04, 0x17
        /*00de*/ 	.short	(.L_1929 - .L_1928)
.L_1928:
        /*00e0*/ 	.word	0x00000000
        /*00e4*/ 	.short	0x0007
        /*00e6*/ 	.short	0x0030
        /*00e8*/ 	.byte	0x00, 0xf0, 0x11, 0x00


	//----- nvinfo : EIATTR_KPARAM_INFO
	.align		4
.L_1929:
        /*00ec*/ 	.byte	0x04, 0x17
        /*00ee*/ 	.short	(.L_1931 - .L_1930)
.L_1930:
        /*00f0*/ 	.word	0x00000000
        /*00f4*/ 	.short	0x0006
        /*00f6*/ 	.short	0x002c
        /*00f8*/ 	.byte	0x00, 0xf0, 0x11, 0x00


	//----- nvinfo : EIATTR_KPARAM_INFO
	.align		4
.L_1931:
        /*00fc*/ 	.byte	0x04, 0x17
        /*00fe*/ 	.short	(.L_1933 - .L_1932)
.L_1932:
        /*0100*/ 	.word	0x00000000
        /*0104*/ 	.short	0x0005
        /*0106*/ 	.short	0x0028
        /*0108*/ 	.byte	0x00, 0xf0, 0x11, 0x00


	//----- nvinfo : EIATTR_KPARAM_INFO
	.align		4
.L_1933:
        /*010c*/ 	.byte	0x04, 0x17
        /*010e*/ 	.short	(.L_1935 - .L_1934)
.L_1934:
        /*0110*/ 	.word	0x00000000
        /*0114*/ 	.short	0x0004
        /*0116*/ 	.short	0x0020
        /*0118*/ 	.byte	0x00, 0xf0, 0x21, 0x00


	//----- nvinfo : EIATTR_KPARAM_INFO
	.align		4
.L_1935:
        /*011c*/ 	.byte	0x04, 0x17
        /*011e*/ 	.short	(.L_1937 - .L_1936)
.L_1936:
        /*0120*/ 	.word	0x00000000
        /*0124*/ 	.short	0x0003
        /*0126*/ 	.short	0x0018
        /*0128*/ 	.byte	0x00, 0xf0, 0x21, 0x00


	//----- nvinfo : EIATTR_KPARAM_INFO
	.align		4
.L_1937:
        /*012c*/ 	.byte	0x04, 0x17
        /*012e*/ 	.short	(.L_1939 - .L_1938)
.L_1938:
        /*0130*/ 	.word	0x00000000
        /*0134*/ 	.short	0x0002
        /*0136*/ 	.short	0x0010
        /*0138*/ 	.byte	0x00, 0xf0, 0x21, 0x00


	//----- nvinfo : EIATTR_KPARAM_INFO
	.align		4
.L_1939:
        /*013c*/ 	.byte	0x04, 0x17
        /*013e*/ 	.short	(.L_1941 - .L_1940)
.L_1940:
        /*0140*/ 	.word	0x00000000
        /*0144*/ 	.short	0x0001
        /*0146*/ 	.short	0x0008
        /*0148*/ 	.byte	0x00, 0xf0, 0x21, 0x00


	//----- nvinfo : EIATTR_KPARAM_INFO
	.align		4
.L_1941:
        /*014c*/ 	.byte	0x04, 0x17
        /*014e*/ 	.short	(.L_1943 - .L_1942)
.L_1942:
        /*0150*/ 	.word	0x00000000
        /*0154*/ 	.short	0x0000
        /*0156*/ 	.short	0x0000
        /*0158*/ 	.byte	0x00, 0xf0, 0x21, 0x00


	//----- nvinfo : EIATTR_MAXREG_COUNT
	.align		4
.L_1943:
        /*015c*/ 	.byte	0x03, 0x1b
        /*015e*/ 	.short	0x00ff


	//----- nvinfo : EIATTR_NUM_BARRIERS
	.align		4
        /*0160*/ 	.byte	0x02, 0x4c
        /*0162*/ 	.byte	0x01
	.zero		1


	//----- nvinfo : EIATTR_MERCURY_ISA_VERSION
	.align		4
        /*0164*/ 	.byte	0x03, 0x5f
        /*0166*/ 	.short	0x0000


	//----- nvinfo : EIATTR_EXIT_INSTR_OFFSETS
	.align		4
        /*0168*/ 	.byte	0x04, 0x1c
        /*016a*/ 	.short	(.L_1945 - .L_1944)


	//   ....[0]....
.L_1944:
        /*016c*/ 	.word	0x00000290


	//   ....[1]....
        /*0170*/ 	.word	0x00000d20


	//   ....[2]....
        /*0174*/ 	.word	0x0000f160


	//   ....[3]....
        /*0178*/ 	.word	0x0000f440


	//   ....[4]....
        /*017c*/ 	.word	0x0000f6b0


	//   ....[5]....
        /*0180*/ 	.word	0x0000f810


	//   ....[6]....
        /*0184*/ 	.word	0x0000f8b0


	//   ....[7]....
        /*0188*/ 	.word	0x0000f8f0


	//----- nvinfo : EIATTR_CTAIDZ_USED
	.align		4
.L_1945:
        /*018c*/ 	.byte	0x01, 0x04
	.zero		2


	//----- nvinfo : EIATTR_CRS_STACK_SIZE
	.align		4
        /*0190*/ 	.byte	0x04, 0x1e
        /*0192*/ 	.short	(.L_1947 - .L_1946)
.L_1946:
        /*0194*/ 	.word	0x00000000
.L_1947:


//--------------------- .nv.info._Z23gemm_half_q_half_kernelILi3ELi140ELb1ELb1ELi64EEvPK6__halfPKjS4_S2_PS0_iiiiPKtS7_iiiiiibS2_i --------------------------
	.section	.nv.info._Z23gemm_half_q_half_kernelILi3ELi140ELb1ELb1ELi64EEvPK6__halfPKjS4_S2_PS0_iiiiPKtS7_iiiiiibS2_i,"",@"SHT_CUDA_INFO"
	.sectionflags	@""
	.align	4


	//----- nvinfo : EIATTR_CUDA_API_VERSION
	.align		4
        /*0000*/ 	.byte	0x04, 0x37
        /*0002*/ 	.short	(.L_1949 - .L_1948)
.L_1948:
        /*0004*/ 	.word	0x00000082


	//----- nvinfo : EIATTR_SW2861232_WAR
	.align		4
.L_1949:
        /*0008*/ 	.byte	0x01, 0x35
	.zero		2


	//----- nvinfo : EIATTR_PARAM_CBANK
	.align		4
        /*000c*/ 	.byte	0x04, 0x0a
        /*000e*/ 	.short	(.L_1951 - .L_1950)
	.align		4
.L_1950:
        /*0010*/ 	.word	index@(.nv.constant0._Z23gemm_half_q_half_kernelILi3ELi140ELb1ELb1ELi64EEvPK6__halfPKjS4_S2_PS0_iiiiPKtS7_iiiiiibS2_i)
        /*0014*/ 	.short	0x0160
        /*0016*/ 	.short	0x0074


	//----- nvinfo : EIATTR_CBANK_PARAM_SIZE
	.align		4
.L_1951:
        /*0018*/ 	.byte	0x03, 0x19
        /*001a*/ 	.short	0x0074


	//----- nvinfo : EIATTR_KPARAM_INFO
	.align		4
        /*001c*/ 	.byte	0x04, 0x17
        /*001e*/ 	.short	(.L_1953 - .L_1952)
.L_1952:
        /*0020*/ 	.word	0x00000000
        /*0024*/ 	.short	0x0013
        /*0026*/ 	.short	0x0070
        /*0028*/ 	.byte	0x00, 0xf0, 0x11, 0x00


	//----- nvinfo : EIATTR_KPARAM_INFO
	.align		4
.L_1953:
        /*002c*/ 	.byte	0x04, 0x17
        /*002e*/ 	.short	(.L_1955 - .L_1954)
.L_1954:
        /*0030*/ 	.word	0x00000000
        /*0034*/ 	.short	0x0012
        /*0036*/ 	.short	0x0068
        /*0038*/ 	.byte	0x00, 0xf0, 0x21, 0x00


	//----- nvinfo : EIATTR_KPARAM_INFO
	.align		4
.L_1955:
        /*003c*/ 	.byte	0x04, 0x17
        /*003e*/ 	.short	(.L_1957 - .L_1956)
.L_1956:
        /*0040*/ 	.word	0x00000000
        /*0044*/ 	.short	0x0011
        /*0046*/ 	.short	0x0060
        /*0048*/ 	.byte	0x00, 0xf0, 0x05, 0x00


	//----- nvinfo : EIATTR_KPARAM_INFO
	.align		4
.L_1957:
        /*004c*/ 	.byte	0x04, 0x17
        /*004e*/ 	.short	(.L_1959 - .L_1958)
.L_1958:
        /*0050*/ 	.word	0x00000000
        /*0054*/ 	.short	0x0010
        /*0056*/ 	.short	0x005c
        /*0058*/ 	.byte	0x00, 0xf0, 0x11, 0x00


	//----- nvinfo : EIATTR_KPARAM_INFO
	.align		4
.L_1959:
        /*005c*/ 	.byte	0x04, 0x17
        /*005e*/ 	.short	(.L_1961 - .L_1960)
.L_1960:
        /*0060*/ 	.word	0x00000000
        /*0064*/ 	.short	0x000f
        /*0066*/ 	.short	0x0058
        /*0068*/ 	.byte	0x00, 0xf0, 0x11, 0x00


	//----- nvinfo : EIATTR_KPARAM_INFO
	.align		4
.L_1961:
        /*006c*/ 	.byte	0x04, 0x17
        /*006e*/ 	.short	(.L_1963 - .L_1962)
.L_1962:
        /*0070*/ 	.word	0x00000000
        /*0074*/ 	.short	0x000e
        /*0076*/ 	.short	0x0054
        /*0078*/ 	.byte	0x00, 0xf0, 0x11, 0x00


	//----- nvinfo : EIATTR_KPARAM_INFO
	.align		4
.L_1963:
        /*007c*/ 	.byte	0x04, 0x17
        /*007e*/ 	.short	(.L_1965 - .L_1964)
.L_1964:
        /*0080*/ 	.word	0x00000000
        /*0084*/ 	.short	0x000d
        /*0086*/ 	.short	0x0050
        /*0088*/ 	.byte	0x00, 0xf0, 0x11, 0x00


	//----- nvinfo : EIATTR_KPARAM_INFO
	.align		4
.L_1965:
        /*008c*/ 	.byte	0x04, 0x17
        /*008e*/ 	.short	(.L_1967 - .L_1966)
.L_1966:
        /*0090*/ 	.word	0x00000000
        /*0094*/ 	.short	0x000c
        /*0096*/ 	.short	0x004c
        /*0098*/ 	.byte	0x00, 0xf0, 0x11, 0x00


	//----- nvinfo : EIATTR_KPARAM_INFO
	.align		4
.L_1967:
        /*009c*/ 	.byte	0x04, 0x17
        /*009e*/ 	.short	(.L_1969 - .L_1968)
.L_1968:
        /*00a0*/ 	.word	0x00000000
        /*00a4*/ 	.short	0x000b
        /*00a6*/ 	.short	0x0048
        /*00a8*/ 	.byte	0x00, 0xf0, 0x11, 0x00


	//----- nvinfo : EIATTR_KPARAM_INFO
	.align		4
.L_1969:
        /*00ac*/ 	.byte	0x04, 0x17
        /*00ae*/ 	.short	(.L_1971 - .L_1970)
.L_1970:
        /*00b0*/ 	.word	0x00000000
        /*00b4*/ 	.short	0x000a
        /*00b6*/ 	.short	0x0040
        /*00b8*/ 	.byte	0x00, 0xf0, 0x21, 0x00


	//----- nvinfo : EIATTR_KPARAM_INFO
	.align		4
.L_1971:
        /*00bc*/ 	.byte	0x04, 0x17
        /*00be*/ 	.short	(.L_1973 - .L_1972)
.L_1972:
        /*00c0*/ 	.word	0x00000000
        /*00c4*/ 	.short	0x0009
        /*00c6*/ 	.short	0x0038
        /*00c8*/ 	.byte	0x00, 0xf0, 0x21, 0x00


	//----- nvinfo : EIATTR_KPARAM_INFO
	.align		4
.L_1973:
        /*00cc*/ 	.byte	0x04, 0x17
        /*00ce*/ 	.short	(.L_1975 - .L_1974)
.L_1974:
        /*00d0*/ 	.word	0x00000000
        /*00d4*/ 	.short	0x0008
        /*00d6*/ 	.short	0x0034
        /*00d8*/ 	.byte	0x00, 0xf0, 0x11, 0x00


	//----- nvinfo : EIATTR_KPARAM_INFO
	.align		4
.L_1975:
        /*00dc*/ 	.byte	0x04, 0x17
        /*00de*/ 	.short	(.L_1977 - .L_1976)
.L_1976:
        /*00e0*/ 	.word	0x00000000
        /*00e4*/ 	.short	0x0007
        /*00e6*/ 	.short	0x0030
        /*00e8*/ 	.byte	0x00, 0xf0, 0x11, 0x00


	//----- nvinfo : EIATTR_KPARAM_INFO
	.align		4
.L_1977:
        /*00ec*/ 	.byte	0x04, 0x17
        /*00ee*/ 	.short	(.L_1979 - .L_1978)
.L_1978:
        /*00f0*/ 	.word	0x00000000
        /*00f4*/ 	.short	0x0006
        /*00f6*/ 	.short	0x002c
        /*00f8*/ 	.byte	0x00, 0xf0, 0x11, 0x00


	//----- nvinfo : EIATTR_KPARAM_INFO
	.align		4
.L_1979:
        /*00fc*/ 	.byte	0x04, 0x17
        /*00fe*/ 	.short	(.L_1981 - .L_1980)
.L_1980:
        /*0100*/ 	.word	0x00000000
        /*0104*/ 	.short	0x0005
        /*0106*/ 	.short	0x0028
        /*0108*/ 	.byte	0x00, 0xf0, 0x11, 0x00


	//----- nvinfo : EIATTR_KPARAM_INFO
	.align		4
.L_1981:
        /*010c*/ 	.byte	0x04, 0x17
        /*010e*/ 	.short	(.L_1983 - .L_1982)
.L_1982:
        /*0110*/ 	.word	0x00000000
        /*0114*/ 	.short	0x0004
        /*0116*/ 	.short	0x0020
        /*0118*/ 	.byte	0x00, 0xf0, 0x21, 0x00


	//----- nvinfo : EIATTR_KPARAM_INFO
	.align		4
.L_1983:
        /*011c*/ 	.byte	0x04, 0x17
        /*011e*/ 	.short	(.L_1985 - .L_1984)
.L_1984:
        /*0120*/ 	.word	0x00000000
        /*0124*/ 	.short	0x0003
        /*0126*/ 	.short	0x0018
        /*0128*/ 	.byte	0x00, 0xf0, 0x21, 0x00


	//----- nvinfo : EIATTR_KPARAM_INFO
	.align		4
.L_1985:
        /*012c*/ 	.byte	0x04, 0x17
        /*012e*/ 	.short	(.L_1987 - .L_1986)
.L_1986:
        /*0130*/ 	.word	0x00000000
        /*0134*/ 	.short	0x0002
        /*0136*/ 	.short	0x0010
        /*0138*/ 	.byte	0x00, 0xf0, 0x21, 0x00


	//----- nvinfo : EIATTR_KPARAM_INFO
	.align		4
.L_1987:
        /*013c*/ 	.byte	0x04, 0x17
        /*013e*/ 	.short	(.L_1989 - .L_1988)
.L_1988:
        /*0140*/ 	.word	0x00000000
        /*0144*/ 	.short	0x0001
        /*0146*/ 	.short	0x0008
        /*0148*/ 	.byte	0x00, 0xf0, 0x21, 0x00


	//----- nvinfo : EIATTR_KPARAM_INFO
	.align		4
.L_1989:
        /*014c*/ 	.byte	0x04, 0x17
        /*014e*/ 	.short	(.L_1991 - .L_1990)
.L_1990:
        /*0150*/ 	.word	0x00000000
        /*0154*/ 	.short	0x0000
        /*0156*/ 	.short	0x0000
        /*0158*/ 	.byte	0x00, 0xf0, 0x21, 0x00


	//----- nvinfo : EIATTR_MAXREG_COUNT
	.align		4
.L_1991:
        /*015c*/ 	.byte	0x03, 0x1b
        /*015e*/ 	.short	0x00ff


	//----- nvinfo : EIATTR_NUM_BARRIERS
	.align		4
        /*0160*/ 	.byte	0x02, 0x4c
        /*0162*/ 	.byte	0x01
	.zero		1


	//----- nvinfo : EIATTR_MERCURY_ISA_VERSION
	.align		4
        /*0164*/ 	.byte	0x03, 0x5f
        /*0166*/ 	.short	0x0000


	//----- nvinfo : EIATTR_EXIT_INSTR_OFFSETS
	.align		4
        /*0168*/ 	.byte	0x04, 0x1c
        /*016a*/ 	.short	(.L_1993 - .L_1992)


	//   ....[0]....
.L_1992:
        /*016c*/ 	.word	0x00000290


	//   ....[1]....
        /*0170*/ 	.word	0x00000d20


	//   ....[2]....
        /*0174*/ 	.word	0x0000f020


	//   ....[3]....
        /*0178*/ 	.word	0x0000f300


	//   ....[4]....
        /*017c*/ 	.word	0x0000f570


	//   ....[5]....
        /*0180*/ 	.word	0x0000f6d0


	//   ....[6]....
        /*0184*/ 	.word	0x0000f770


	//   ....[7]....
        /*0188*/ 	.word	0x0000f7b0


	//----- nvinfo : EIATTR_CTAIDZ_USED
	.align		4
.L_1993:
        /*018c*/ 	.byte	0x01, 0x04
	.zero		2


	//----- nvinfo : EIATTR_CRS_STACK_SIZE
	.align		4
        /*0190*/ 	.byte	0x04, 0x1e
        /*0192*/ 	.short	(.L_1995 - .L_1994)
.L_1994:
        /*0194*/ 	.word	0x00000000
.L_1995:


//--------------------- .nv.info._Z23gemm_half_q_half_kernelILi3ELi20ELb1ELb1ELi64EEvPK6__halfPKjS4_S2_PS0_iiiiPKtS7_iiiiiibS2_i --------------------------
	.section	.nv.info._Z23gemm_half_q_half_kernelILi3ELi20ELb1ELb1ELi64EEvPK6__halfPKjS4_S2_PS0_iiiiPKtS7_iiiiiibS2_i,"",@"SHT_CUDA_INFO"
	.sectionflags	@""
	.align	4


	//----- nvinfo : EIATTR_CUDA_API_VERSION
	.align		4
        /*0000*/ 	.byte	0x04, 0x37
        /*0002*/ 	.short	(.L_1997 - .L_1996)
.L_1996:
        /*0004*/ 	.word	0x00000082


	//----- nvinfo : EIATTR_SW2861232_WAR
	.align		4
.L_1997:
        /*0008*/ 	.byte	0x01, 0x35
	.zero		2


	//----- nvinfo : EIATTR_PARAM_CBANK
	.align		4
        /*000c*/ 	.byte	0x04, 0x0a
        /*000e*/ 	.short	(.L_1999 - .L_1998)
	.align		4
.L_1998:
        /*0010*/ 	.word	index@(.nv.constant0._Z23gemm_half_q_half_kernelILi3ELi20ELb1ELb1ELi64EEvPK6__halfPKjS4_S2_PS0_iiiiPKtS7_iiiiiibS2_i)
        /*0014*/ 	.short	0x0160
        /*0016*/ 	.short	0x0074


	//----- nvinfo : EIATTR_CBANK_PARAM_SIZE
	.align		4
.L_1999:
        /*0018*/ 	.byte	0x03, 0x19
        /*001a*/ 	.short	0x0074


	//----- nvinfo : EIATTR_KPARAM_INFO
	.align		4
        /*001c*/ 	.byte	0x04, 0x17
        /*001e*/ 	.short	(.L_2001 - .L_2000)
.L_2000:
        /*0020*/ 	.word	0x00000000
        /*0024*/ 	.short	0x0013
        /*0026*/ 	.short	0x0070
        /*0028*/ 	.byte	0x00, 0xf0, 0x11, 0x00


	//----- nvinfo : EIATTR_KPARAM_INFO
	.align		4
.L_2001:
        /*002c*/ 	.byte	0x04, 0x17
        /*002e*/ 	.short	(.L_2003 - .L_2002)
.L_2002:
        /*0030*/ 	.word	0x00000000
        /*0034*/ 	.short	0x0012
        /*0036*/ 	.short	0x0068
        /*0038*/ 	.byte	0x00, 0xf0, 0x21, 0x00


	//----- nvinfo : EIATTR_KPARAM_INFO
	.align		4
.L_2003:
        /*003c*/ 	.byte	0x04, 0x17
        /*003e*/ 	.short	(.L_2005 - .L_2004)
.L_2004:
        /*0040*/ 	.word	0x00000000
        /*0044*/ 	.short	0x0011
        /*0046*/ 	.short	0x0060
        /*0048*/ 	.byte	0x00, 0xf0, 0x05, 0x00


	//----- nvinfo : EIATTR_KPARAM_INFO
	.align		4
.L_2005:
        /*004c*/ 	.byte	0x04, 0x17
        /*004e*/ 	.short	(.L_2007 - .L_2006)
.L_2006:
        /*0050*/ 	.word	0x00000000
        /*0054*/ 	.short	0x0010
        /*0056*/ 	.short	0x005c
        /*0058*/ 	.byte	0x00, 0xf0, 0x11, 0x00


	//----- nvinfo : EIATTR_KPARAM_INFO
	.align		4
.L_2007:
        /*005c*/ 	.byte	0x04, 0x17
        /*005e*/ 	.short	(.L_2009 - .L_2008)
.L_2008:
        /*0060*/ 	.word	0x00000000
        /*0064*/ 	.short	0x000f
        /*0066*/ 	.short	0x0058
        /*0068*/ 	.byte	0x00, 0xf0, 0x11, 0x00


	//----- nvinfo : EIATTR_KPARAM_INFO
	.align		4
.L_2009:
        /*006c*/ 	.byte	0x04, 0x17
        /*006e*/ 	.short	(.L_2011 - .L_2010)
.L_2010:
        /*0070*/ 	.word	0x00000000
        /*0074*/ 	.short	0x000e
        /*0076*/ 	.short	0x0054
        /*0078*/ 	.byte	0x00, 0xf0, 0x11, 0x00


	//----- nvinfo : EIATTR_KPARAM_INFO
	.align		4
.L_2011:
        /*007c*/ 	.byte	0x04, 0x17
        /*007e*/ 	.short	(.L_2013 - .L_2012)
.L_2012:
        /*0080*/ 	.word	0x00000000
        /*0084*/ 	.short	0x000d
        /*0086*/ 	.short	0x0050
        /*0088*/ 	.byte	0x00, 0xf0, 0x11, 0x00


	//----- nvinfo : EIATTR_KPARAM_INFO
	.align		4
.L_2013:
        /*008c*/ 	.byte	0x04, 0x17
        /*008e*/ 	.short	(.L_2015 - .L_2014)
.L_2014:
        /*0090*/ 	.word	0x00000000
        /*0094*/ 	.short	0x000c
        /*0096*/ 	.short	0x004c
        /*0098*/ 	.byte	0x00, 0xf0, 0x11, 0x00


	//----- nvinfo : EIATTR_KPARAM_INFO
	.align		4
.L_2015:
        /*009c*/ 	.byte	0x04, 0x17
        /*009e*/ 	.short	(.L_2017 - .L_2016)
.L_2016:
        /*00a0*/ 	.word	0x00000000
        /*00a4*/ 	.short	0x000b
        /*00a6*/ 	.short	0x0048
        /*00a8*/ 	.byte	0x00, 0xf0, 0x11, 0x00


	//----- nvinfo : EIATTR_KPARAM_INFO
	.align		4
.L_2017:
        /*00ac*/ 	.byte	0x04, 0x17
        /*00ae*/ 	.short	(.L_2019 - .L_2018)
.L_2018:
        /*00b0*/ 	.word	0x00000000
        /*00b4*/ 	.short	0x000a
        /*00b6*/ 	.short	0x0040
        /*00b8*/ 	.byte	0x00, 0xf0, 0x21, 0x00


	//----- nvinfo : EIATTR_KPARAM_INFO
	.align		4
.L_2019:
        /*00bc*/ 	.byte	0x04, 0x17
        /*00be*/ 	.short	(.L_2021 - .L_2020)
.L_2020:
        /*00c0*/ 	.word	0x00000000
        /*00c4*/ 	.short	0x0009
        /*00c6*/ 	.short	0x0038
        /*00c8*/ 	.byte	0x00, 0xf0, 0x21, 0x00


	//----- nvinfo : EIATTR_KPARAM_INFO
	.align		4
.L_2021:
        /*00cc*/ 	.byte	0x04, 0x17
        /*00ce*/ 	.short	(.L_2023 - .L_2022)
.L_2022:
        /*00d0*/ 	.word	0x00000000
        /*00d4*/ 	.short	0x0008
        /*00d6*/ 	.short	0x0034
        /*00d8*/ 	.byte	0x00, 0xf0, 0x11, 0x00


	//----- nvinfo : EIATTR_KPARAM_INFO
	.align		4
.L_2023:
        /*00dc*/ 	.byte	0x04, 0x17
        /*00de*/ 	.short	(.L_2025 - .L_2024)
.L_2024:
        /*00e0*/ 	.word	0x00000000
        /*00e4*/ 	.short	0x0007
        /*00e6*/ 	.short	0x0030
        /*00e8*/ 	.byte	0x00, 0xf0, 0x11, 0x00


	//----- nvinfo : EIATTR_KPARAM_INFO
	.align		4
.L_2025:
        /*00ec*/ 	.byte	0x04, 0x17
        /*00ee*/ 	.short	(.L_2027 - .L_2026)
.L_2026:
        /*00f0*/ 	.word	0x00000000
        /*00f4*/ 	.short	0x0006
        /*00f6*/ 	.short	0x002c
        /*00f8*/ 	.byte	0x00, 0xf0, 0x11, 0x00


	//----- nvinfo : EIATTR_KPARAM_INFO
	.align		4
.L_2027:
        /*00fc*/ 	.byte	0x04, 0x17
        /*00fe*/ 	.short	(.L_2029 - .L_2028)
.L_2028:
        /*0100*/ 	.word	0x00000000
        /*0104*/ 	.short	0x0005
        /*0106*/ 	.short	0x0028
        /*0108*/ 	.byte	0x00, 0xf0, 0x11, 0x00


	//----- nvinfo : EIATTR_KPARAM_INFO
	.align		4
.L_2029:
        /*010c*/ 	.byte	0x04, 0x17
        /*010e*/ 	.short	(.L_2031 - .L_2030)
.L_2030:
        /*0110*/ 	.word	0x00000000
        /*0114*/ 	.short	0x0004
        /*0116*/ 	.short	0x0020
        /*0118*/ 	.byte	0x00, 0xf0, 0x21, 0x00


	//----- nvinfo : EIATTR_KPARAM_INFO
	.align		4
.L_2031:
        /*011c*/ 	.byte	0x04, 0x17
        /*011e*/ 	.short	(.L_2033 - .L_2032)
.L_2032:
        /*0120*/ 	.word	0x00000000
        /*0124*/ 	.short	0x0003
        /*0126*/ 	.short	0x0018
        /*0128*/ 	.byte	0x00, 0xf0, 0x21, 0x00


	//----- nvinfo : EIATTR_KPARAM_INFO
	.align		4
.L_2033:
        /*012c*/ 	.byte	0x04, 0x17
        /*012e*/ 	.short	(.L_2035 - .L_2034)
.L_2034:
        /*0130*/ 	.word	0x00000000
        /*0134*/ 	.short	0x0002
        /*0136*/ 	.short	0x0010
        /*0138*/ 	.byte	0x00, 0xf0, 0x21, 0x00


	//----- nvinfo : EIATTR_KPARAM_INFO
	.align		4
.L_2035:
        /*013c*/ 	.byte	0x04, 0x17
        /*013e*/ 	.short	(.L_2037 - .L_2036)
.L_2036:
        /*0140*/ 	.word	0x00000000
        /*0144*/ 	.short	0x0001
        /*0146*/ 	.short	0x0008
        /*0148*/ 	.byte	0x00, 0xf0, 0x21, 0x00


	//----- nvinfo : EIATTR_KPARAM_INFO
	.align		4
.L_2037:
        /*014c*/ 	.byte	0x04, 0x17
        /*014e*/ 	.short	(.L_2039 - .L_2038)
.L_2038:
        /*0150*/ 	.word	0x00000000
        /*0154*/ 	.short	0x0000
        /*0156*/ 	.short	0x0000
        /*0158*/ 	.byte	0x00, 0xf0, 0x21, 0x00


	//----- nvinfo : EIATTR_MAXREG_COUNT
	.align		4
.L_2039:
        /*015c*/ 	.byte	0x03, 0x1b
        /*015e*/ 	.short	0x00ff


	//----- nvinfo : EIATTR_NUM_BARRIERS
	.align		4
        /*0160*/ 	.byte	0x02, 0x4c
        /*0162*/ 	.byte	0x01
	.zero		1


	//----- nvinfo : EIATTR_MERCURY_ISA_VERSION
	.align		4
        /*0164*/ 	.byte	0x03, 0x5f
        /*0166*/ 	.short	0x0000


	//----- nvinfo : EIATTR_EXIT_INSTR_OFFSETS
	.align		4
        /*0168*/ 	.byte	0x04, 0x1c
        /*016a*/ 	.short	(.L_2041 - .L_2040)


	//   ....[0]....
.L_2040:
        /*016c*/ 	.word	0x00000290


	//   ....[1]....
        /*0170*/ 	.word	0x00000950


	//   ....[2]....
        /*0174*/ 	.word	0x00005340


	//   ....[3]....
        /*0178*/ 	.word	0x00005620


	//   ....[4]....
        /*017c*/ 	.word	0x00005890


	//   ....[5]....
        /*0180*/ 	.word	0x000059f0


	//   ....[6]....
        /*0184*/ 	.word	0x00005a90


	//   ....[7]....
        /*0188*/ 	.word	0x00005ad0


	//----- nvinfo : EIATTR_CTAIDZ_USED
	.align		4
.L_2041:
        /*018c*/ 	.byte	0x01, 0x04
	.zero		2


	//----- nvinfo : EIATTR_CRS_STACK_SIZE
	.align		4
        /*0190*/ 	.byte	0x04, 0x1e
        /*0192*/ 	.short	(.L_2043 - .L_2042)
.L_2042:
        /*0194*/ 	.word	0x00000000
.L_2043:


//--------------------- .nv.info._Z23gemm_half_q_half_kernelILi3ELi38ELb1ELb1ELi64EEvPK6__halfPKjS4_S2_PS0_iiiiPKtS7_iiiiiibS2_i --------------------------
	.section	.nv.info._Z23gemm_half_q_half_kernelILi3ELi38ELb1ELb1ELi64EEvPK6__halfPKjS4_S2_PS0_iiiiPKtS7_iiiiiibS2_i,"",@"SHT_CUDA_INFO"
	.sectionflags	@""
	.align	4


	//----- nvinfo : EIATTR_CUDA_API_VERSION
	.align		4
        /*0000*/ 	.byte	0x04, 0x37
        /*0002*/ 	.short	(.L_2045 - .L_2044)
.L_2044:
        /*0004*/ 	.word	0x00000082


	//----- nvinfo : EIATTR_SW2861232_WAR
	.align		4
.L_2045:
        /*0008*/ 	.byte	0x01, 0x35
	.zero		2


	//----- nvinfo : EIATTR_PARAM_CBANK
	.align		4
        /*000c*/ 	.byte	0x04, 0x0a
        /*000e*/ 	.short	(.L_2047 - .L_2046)
	.align		4
.L_2046:
        /*0010*/ 	.word	index@(.nv.constant0._Z23gemm_half_q_half_kernelILi3ELi38ELb1ELb1ELi64EEvPK6__halfPKjS4_S2_PS0_iiiiPKtS7_iiiiiibS2_i)
        /*0014*/ 	.short	0x0160
        /*0016*/ 	.short	0x0074


	//----- nvinfo : EIATTR_CBANK_PARAM_SIZE
	.align		4
.L_2047:
        /*0018*/ 	.byte	0x03, 0x19
        /*001a*/ 	.short	0x0074


	//----- nvinfo : EIATTR_KPARAM_INFO
	.align		4
        /*001c*/ 	.byte	0x04, 0x17
        /*001e*/ 	.short	(.L_2049 - .L_2048)
.L_2048:
        /*0020*/ 	.word	0x00000000
        /*0024*/ 	.short	0x0013
        /*0026*/ 	.short	0x0070
        /*0028*/ 	.byte	0x00, 0xf0, 0x11, 0x00


	//----- nvinfo : EIATTR_KPARAM_INFO
	.align		4
.L_2049:
        /*002c*/ 	.byte	0x04, 0x17
        /*002e*/ 	.short	(.L_2051 - .L_2050)
.L_2050:
        /*0030*/ 	.word	0x00000000
        /*0034*/ 	.short	0x0012
        /*0036*/ 	.short	0x0068
        /*0038*/ 	.byte	0x00, 0xf0, 0x21, 0x00


	//----- nvinfo : EIATTR_KPARAM_INFO
	.align		4
.L_2051:
        /*003c*/ 	.byte	0x04, 0x17
        /*003e*/ 	.short	(.L_2053 - .L_2052)
.L_2052:
        /*0040*/ 	.word	0x00000000
        /*0044*/ 	.short	0x0011
        /*0046*/ 	.short	0x0060
        /*0048*/ 	.byte	0x00, 0xf0, 0x05, 0x00


	//----- nvinfo : EIATTR_KPARAM_INFO
	.align		4
.L_2053:
        /*004c*/ 	.byte	0x04, 0x17
        /*004e*/ 	.short	(.L_2055 - .L_2054)
.L_2054:
        /*0050*/ 	.word	0x00000000
        /*0054*/ 	.short	0x0010
        /*0056*/ 	.short	0x005c
        /*0058*/ 	.byte	0x00, 0xf0, 0x11, 0x00


	//----- nvinfo : EIATTR_KPARAM_INFO
	.align		4
.L_2055:
        /*005c*/ 	.byte	0x04, 0x17
        /*005e*/ 	.short	(.L_2057 - .L_2056)
.L_2056:
        /*0060*/ 	.word	0x00000000
        /*0064*/ 	.short	0x000f
        /*0066*/ 	.short	0x0058
        /*0068*/ 	.byte	0x00, 0xf0, 0x11, 0x00


	//----- nvinfo : EIATTR_KPARAM_INFO
	.align		4
.L_2057:
        /*006c*/ 	.byte	0x04, 0x17
        /*006e*/ 	.short	(.L_2059 - .L_2058)
.L_2058:
        /*0070*/ 	.word	0x00000000
        /*0074*/ 	.short	0x000e
        /*0076*/ 	.short	0x0054
        /*0078*/ 	.byte	0x00, 0xf0, 0x11, 0x00


	//----- nvinfo : EIATTR_KPARAM_INFO
	.align		4
.L_2059:
        /*007c*/ 	.byte	0x04, 0x17
        /*007e*/ 	.short	(.L_2061 - .L_2060)
.L_2060:
        /*0080*/ 	.word	0x00000000
        /*0084*/ 	.short	0x000d
        /*0086*/ 	.short	0x0050
        /*0088*/ 	.byte	0x00, 0xf0, 0x11, 0x00


	//----- nvinfo : EIATTR_KPARAM_INFO
	.align		4
.L_2061:
        /*008c*/ 	.byte	0x04, 0x17
        /*008e*/ 	.short	(.L_2063 - .L_2062)
.L_2062:
        /*0090*/ 	.word	0x00000000
        /*0094*/ 	.short	0x000c
        /*0096*/ 	.short	0x004c
        /*0098*/ 	.byte	0x00, 0xf0, 0x11, 0x00


	//----- nvinfo : EIATTR_KPARAM_INFO
	.align		4
.L_2063:
        /*009c*/ 	.byte	0x04, 0x17
        /*009e*/ 	.short	(.L_2065 - .L_2064)
.L_2064:
        /*00a0*/ 	.word	0x00000000
        /*00a4*/ 	.short	0x000b
        /*00a6*/ 	.short	0x0048
        /*00a8*/ 	.byte	0x00, 0xf0, 0x11, 0x00


	//----- nvinfo : EIATTR_KPARAM_INFO
	.align		4
.L_2065:
        /*00ac*/ 	.byte	0x04, 0x17
        /*00ae*/ 	.short	(.L_2067 - .L_2066)
.L_2066:
        /*00b0*/ 	.word	0x00000000
        /*00b4*/ 	.short	0x000a
        /*00b6*/ 	.short	0x0040
        /*00b8*/ 	.byte	0x00, 0xf0, 0x21, 0x00


	//----- nvinfo : EIATTR_KPARAM_INFO
	.align		4
.L_2067:
        /*00bc*/ 	.byte	0x04, 0x17
        /*00be*/ 	.short	(.L_2069 - .L_2068)
.L_2068:
        /*00c0*/ 	.word	0x00000000
        /*00c4*/ 	.short	0x0009
        /*00c6*/ 	.short	0x0038
        /*00c8*/ 	.byte	0x00, 0xf0, 0x21, 0x00


	//----- nvinfo : EIATTR_KPARAM_INFO
	.align		4
.L_2069:
        /*00cc*/ 	.byte	0x04, 0x17
        /*00ce*/ 	.short	(.L_2071 - .L_2070)
.L_2070:
        /*00d0*/ 	.word	0x00000000
        /*00d4*/ 	.short	0x0008
        /*00d6*/ 	.short	0x0034
        /*00d8*/ 	.byte	0x00, 0xf0, 0x11, 0x00


	//----- nvinfo : EIATTR_KPARAM_INFO
	.align		4
.L_2071:
        /*00dc*/ 	.byte	0x04, 0x17
        /*00de*/ 	.short	(.L_2073 - .L_2072)
.L_2072:
        /*00e0*/ 	.word	0x00000000
        /*00e4*/ 	.short	0x0007
        /*00e6*/ 	.short	0x0030
        /*00e8*/ 	.byte	0x00, 0xf0, 0x11, 0x00


	//----- nvinfo : EIATTR_KPARAM_INFO
	.align		4
.L_2073:
        /*00ec*/ 	.byte	0x04, 0x17
        /*00ee*/ 	.short	(.L_2075 - .L_2074)
.L_2074:
        /*00f0*/ 	.word	0x00000000
        /*00f4*/ 	.short	0x0006
        /*00f6*/ 	.short	0x002c
        /*00f8*/ 	.byte	0x00, 0xf0, 0x11, 0x00


	//----- nvinfo : EIATTR_KPARAM_INFO
	.align		4
.L_2075:
        /*00fc*/ 	.byte	0x04, 0x17
        /*00fe*/ 	.short	(.L_2077 - .L_2076)
.L_2076:
        /*0100*/ 	.word	0x00000000
        /*0104*/ 	.short	0x0005
        /*0106*/ 	.short	0x0028
        /*0108*/ 	.byte	0x00, 0xf0, 0x11, 0x00


	//----- nvinfo : EIATTR_KPARAM_INFO
	.align		4
.L_2077:
        /*010c*/ 	.byte	0x04, 0x17
        /*010e*/ 	.short	(.L_2079 - .L_2078)
.L_2078:
        /*0110*/ 	.word	0x00000000
        /*0114*/ 	.short	0x0004
        /*0116*/ 	.short	0x0020
        /*0118*/ 	.byte	0x00, 0xf0, 0x21, 0x00


	//----- nvinfo : EIATTR_KPARAM_INFO
	.align		4
.L_2079:
        /*011c*/ 	.byte	0x04, 0x17
        /*011e*/ 	.short	(.L_2081 - .L_2080)
.L_2080:
        /*0120*/ 	.word	0x00000000
        /*0124*/ 	.short	0x0003
        /*0126*/ 	.short	0x0018
        /*0128*/ 	.byte	0x00, 0xf0, 0x21, 0x00


	//----- nvinfo : EIATTR_KPARAM_INFO
	.align		4
.L_2081:
        /*012c*/ 	.byte	0x04, 0x17
        /*012e*/ 	.short	(.L_2083 - .L_2082)
.L_2082:
        /*0130*/ 	.word	0x00000000
        /*0134*/ 	.short	0x0002
        /*0136*/ 	.short	0x0010
        /*0138*/ 	.byte	0x00, 0xf0, 0x21, 0x00


	//----- nvinfo : EIATTR_KPARAM_INFO
	.align		4
.L_2083:
        /*013c*/ 	.byte	0x04, 0x17
        /*013e*/ 	.short	(.L_2085 - .L_2084)
.L_2084:
        /*0140*/ 	.word	0x00000000
        /*0144*/ 	.short	0x0001
        /*0146*/ 	.short	0x0008
        /*0148*/ 	.byte	0x00, 0xf0, 0x21, 0x00


	//----- nvinfo : EIATTR_KPARAM_INFO
	.align		4
.L_2085:
        /*014c*/ 	.byte	0x04, 0x17
        /*014e*/ 	.short	(.L_2087 - .L_2086)
.L_2086:
        /*0150*/ 	.word	0x00000000
        /*0154*/ 	.short	0x0000
        /*0156*/ 	.short	0x0000
        /*0158*/ 	.byte	0x00, 0xf0, 0x21, 0x00


	//----- nvinfo : EIATTR_MAXREG_COUNT
	.align		4
.L_2087:
        /*015c*/ 	.byte	0x03, 0x1b
        /*015e*/ 	.short	0x00ff


	//----- nvinfo : EIATTR_NUM_BARRIERS
	.align		4
        /*0160*/ 	.byte	0x02, 0x4c
        /*0162*/ 	.byte	0x01
	.zero		1


	//----- nvinfo : EIATTR_MERCURY_ISA_VERSION
	.align		4
        /*0164*/ 	.byte	0x03, 0x5f
        /*0166*/ 	.short	0x0000


	//----- nvinfo : EIATTR_EXIT_INSTR_OFFSETS
	.align		4
        /*0168*/ 	.byte	0x04, 0x1c
        /*016a*/ 	.short	(.L_2089 - .L_2088)


	//   ....[0]....
.L_2088:
        /*016c*/ 	.word	0x00000290


	//   ....[1]....
        /*0170*/ 	.word	0x00000d20


	//   ....[2]....
        /*0174*/ 	.word	0x00006c50


	//   ....[3]....
        /*0178*/ 	.word	0x00006f30


	//   ....[4]....
        /*017c*/ 	.word	0x000071a0


	//   ....[5]....
        /*0180*/ 	.word	0x00007300


	//   ....[6]....
        /*0184*/ 	.word	0x000073a0


	//   ....[7]....
        /*0188*/ 	.word	0x000073e0


	//----- nvinfo : EIATTR_CTAIDZ_USED
	.align		4
.L_2089:
        /*018c*/ 	.byte	0x01, 0x04
	.zero		2


	//----- nvinfo : EIATTR_CRS_STACK_SIZE
	.align		4
        /*0190*/ 	.byte	0x04, 0x1e
        /*0192*/ 	.short	(.L_2091 - .L_2090)
.L_2090:
        /*0194*/ 	.word	0x00000000
.L_2091:


//--------------------- .nv.info._Z23gemm_half_q_half_kernelILi3ELi128ELb1ELb1ELi64EEvPK6__halfPKjS4_S2_PS0_iiiiPKtS7_iiiiiibS2_i --------------------------
	.section	.nv.info._Z23gemm_half_q_half_kernelILi3ELi128ELb1ELb1ELi64EEvPK6__halfPKjS4_S2_PS0_iiiiPKtS7_iiiiiibS2_i,"",@"SHT_CUDA_INFO"
	.sectionflags	@""
	.align	4


	//----- nvinfo : EIATTR_CUDA_API_VERSION
	.align		4
        /*0000*/ 	.byte	0x04, 0x37
        /*0002*/ 	.short	(.L_2093 - .L_2092)
.L_2092:
        /*0004*/ 	.word	0x00000082


	//----- nvinfo : EIATTR_SW2861232_WAR
	.align		4
.L_2093:
        /*0008*/ 	.byte	0x01, 0x35
	.zero		2


	//----- nvinfo : EIATTR_PARAM_CBANK
	.align		4
        /*000c*/ 	.byte	0x04, 0x0a
        /*000e*/ 	.short	(.L_2095 - .L_2094)
	.align		4
.L_2094:
        /*0010*/ 	.word	index@(.nv.constant0._Z23gemm_half_q_half_kernelILi3ELi128ELb1ELb1ELi64EEvPK6__halfPKjS4_S2_PS0_iiiiPKtS7_iiiiiibS2_i)
        /*0014*/ 	.short	0x0160
        /*0016*/ 	.short	0x0074


	//----- nvinfo : EIATTR_CBANK_PARAM_SIZE
	.align		4
.L_2095:
        /*0018*/ 	.byte	0x03, 0x19
        /*001a*/ 	.short	0x0074


	//----- nvinfo : EIATTR_KPARAM_INFO
	.align		4
        /*001c*/ 	.byte	0x04, 0x17
        /*001e*/ 	.short	(.L_2097 - .L_2096)
.L_2096:
        /*0020*/ 	.word	0x00000000
        /*0024*/ 	.short	0x0013
        /*0026*/ 	.short	0x0070
        /*0028*/ 	.byte	0x00, 0xf0, 0x11, 0x00


	//----- nvinfo : EIATTR_KPARAM_INFO
	.align		4
.L_2097:
        /*002c*/ 	.byte	0x04, 0x17
        /*002e*/ 	.short	(.L_2099 - .L_2098)
.L_2098:
        /*0030*/ 	.word	0x00000000
        /*0034*/ 	.short	0x0012
        /*0036*/ 	.short	0x0068
        /*0038*/ 	.byte	0x00, 0xf0, 0x21, 0x00


	//----- nvinfo : EIATTR_KPARAM_INFO
	.align		4
.L_2099:
        /*003c*/ 	.byte	0x04, 0x17
        /*003e*/ 	.short	(.L_2101 - .L_2100)
.L_2100:
        /*0040*/ 	.word	0x00000000
        /*0044*/ 	.short	0x0011
        /*0046*/ 	.short	0x0060
        /*0048*/ 	.byte	0x00, 0xf0, 0x05, 0x00


	//----- nvinfo : EIATTR_KPARAM_INFO
	.align		4
.L_2101:
        /*004c*/ 	.byte	0x04, 0x17
        /*004e*/ 	.short	(.L_2103 - .L_2102)
.L_2102:
        /*0050*/ 	.word	0x00000000
        /*0054*/ 	.short	0x0010
        /*0056*/ 	.short	0x005c
        /*0058*/ 	.byte	0x00, 0xf0, 0x11, 0x00


	//----- nvinfo : EIATTR_KPARAM_INFO
	.align		4
.L_2103:
        /*005c*/ 	.byte	0x04, 0x17
        /*005e*/ 	.short	(.L_2105 - .L_2104)
.L_2104:
        /*0060*/ 	.word	0x00000000
        /*0064*/ 	.short	0x000f
        /*0066*/ 	.short	0x0058
        /*0068*/ 	.byte	0x00, 0xf0, 0x11, 0x00


	//----- nvinfo : EIATTR_KPARAM_INFO
	.align		4
.L_2105:
        /*006c*/ 	.byte	0x04, 0x17
        /*006e*/ 	.short	(.L_2107 - .L_2106)
.L_2106:
        /*0070*/ 	.word	0x00000000
        /*0074*/ 	.short	0x000e
        /*0076*/ 	.short	0x0054
        /*0078*/ 	.byte	0x00, 0xf0, 0x11, 0x00


	//----- nvinfo : EIATTR_KPARAM_INFO
	.align		4
.L_2107:
        /*007c*/ 	.byte	0x04, 0x17
        /*007e*/ 	.short	(.L_2109 - .L_2108)
.L_2108:
        /*0080*/ 	.word	0x00000000
        /*0084*/ 	.short	0x000d
        /*0086*/ 	.short	0x0050
        /*0088*/ 	.byte	0x00, 0xf0, 0x11, 0x00


	//----- nvinfo : EIATTR_KPARAM_INFO
	.align		4
.L_2109:
        /*008c*/ 	.byte	0x04, 0x17
        /*008e*/ 	.short	(.L_2111 - .L_2110)
.L_2110:
        /*0090*/ 	.word	0x00000000
        /*0094*/ 	.short	0x000c
        /*0096*/ 	.short	0x004c
        /*0098*/ 	.byte	0x00, 0xf0, 0x11, 0x00


	//----- nvinfo : EIATTR_KPARAM_INFO
	.align		4
.L_2111:
        /*009c*/ 	.byte	0x04, 0x17
        /*009e*/ 	.short	(.L_2113 - .L_2112)
.L_2112:
        /*00a0*/ 	.word	0x00000000
        /*00a4*/ 	.short	0x000b
        /*00a6*/ 	.short	0x0048
        /*00a8*/ 	.byte	0x00, 0xf0, 0x11, 0x00


	//----- nvinfo : EIATTR_KPARAM_INFO
	.align		4
.L_2113:
        /*00ac*/ 	.byte	0x04, 0x17
        /*00ae*/ 	.short	(.L_2115 - .L_2114)
.L_2114:
        /*00b0*/ 	.word	0x00000000
        /*00b4*/ 	.short	0x000a
        /*00b6*/ 	.short	0x0040
        /*00b8*/ 	.byte	0x00, 0xf0, 0x21, 0x00


	//----- nvinfo : EIATTR_KPARAM_INFO
	.align		4
.L_2115:
        /*00bc*/ 	.byte	0x04, 0x17
        /*00be*/ 	.short	(.L_2117 - .L_2116)
.L_2116:
        /*00c0*/ 	.word	0x00000000
        /*00c4*/ 	.short	0x0009
        /*00c6*/ 	.short	0x0038
        /*00c8*/ 	.byte	0x00, 0xf0, 0x21, 0x00


	//----- nvinfo : EIATTR_KPARAM_INFO
	.align		4
.L_2117:
        /*00cc*/ 	.byte	0x04, 0x17
        /*00ce*/ 	.short	(.L_2119 - .L_2118)
.L_2118:
        /*00d0*/ 	.word	0x00000000
        /*00d4*/ 	.short	0x0008
        /*00d6*/ 	.short	0x0034
        /*00d8*/ 	.byte	0x00, 0xf0, 0x11, 0x00


	//----- nvinfo : EIATTR_KPARAM_INFO
	.align		4
.L_2119:
        /*00dc*/ 	.byte	0x04, 0x17
        /*00de*/ 	.short	(.L_2121 - .L_2120)
.L_2120:
        /*00e0*/ 	.word	0x00000000
        /*00e4*/ 	.short	0x0007
        /*00e6*/ 	.short	0x0030
        /*00e8*/ 	.byte	0x00, 0xf0, 0x11, 0x00


	//----- nvinfo : EIATTR_KPARAM_INFO
	.align		4
.L_2121:
        /*00ec*/ 	.byte	0x04, 0x17
        /*00ee*/ 	.short	(.L_2123 - .L_2122)
.L_2122:
        /*00f0*/ 	.word	0x00000000
        /*00f4*/ 	.short	0x0006
        /*00f6*/ 	.short	0x002c
        /*00f8*/ 	.byte	0x00, 0xf0, 0x11, 0x00


	//----- nvinfo : EIATTR_KPARAM_INFO
	.align		4
.L_2123:
        /*00fc*/ 	.byte	0x04, 0x17
        /*00fe*/ 	.short	(.L_2125 - .L_2124)
.L_2124:
        /*0100*/ 	.word	0x00000000
        /*0104*/ 	.short	0x0005
        /*0106*/ 	.short	0x0028
        /*0108*/ 	.byte	0x00, 0xf0, 0x11, 0x00


	//----- nvinfo : EIATTR_KPARAM_INFO
	.align		4
.L_2125:
        /*010c*/ 	.byte	0x04, 0x17
        /*010e*/ 	.short	(.L_2127 - .L_2126)
.L_2126:
        /*0110*/ 	.word	0x00000000
        /*0114*/ 	.short	0x0004
        /*0116*/ 	.short	0x0020
        /*0118*/ 	.byte	0x00, 0xf0, 0x21, 0x00


	//----- nvinfo : EIATTR_KPARAM_INFO
	.align		4
.L_2127:
        /*011c*/ 	.byte	0x04, 0x17
        /*011e*/ 	.short	(.L_2129 - .L_2128)
.L_2128:
        /*0120*/ 	.word	0x00000000
        /*0124*/ 	.short	0x0003
        /*0126*/ 	.short	0x0018
        /*0128*/ 	.byte	0x00, 0xf0, 0x21, 0x00


	//----- nvinfo : EIATTR_KPARAM_INFO
	.align		4
.L_2129:
        /*012c*/ 	.byte	0x04, 0x17
        /*012e*/ 	.short	(.L_2131 - .L_2130)
.L_2130:
        /*0130*/ 	.word	0x00000000
        /*0134*/ 	.short	0x0002
        /*0136*/ 	.short	0x0010
        /*0138*/ 	.byte	0x00, 0xf0, 0x21, 0x00


	//----- nvinfo : EIATTR_KPARAM_INFO
	.align		4
.L_2131:
        /*013c*/ 	.byte	0x04, 0x17
        /*013e*/ 	.short	(.L_2133 - .L_2132)
.L_2132:
        /*0140*/ 	.word	0x00000000
        /*0144*/ 	.short	0x0001
        /*0146*/ 	.short	0x0008
        /*0148*/ 	.byte	0x00, 0xf0, 0x21, 0x00


	//----- nvinfo : EIATTR_KPARAM_INFO
	.align		4
.L_2133:
        /*014c*/ 	.byte	0x04, 0x17
        /*014e*/ 	.short	(.L_2135 - .L_2134)
.L_2134:
        /*0150*/ 	.word	0x00000000
        /*0154*/ 	.short	0x0000
        /*0156*/ 	.short	0x0000
        /*0158*/ 	.byte	0x00, 0xf0, 0x21, 0x00


	//----- nvinfo : EIATTR_MAXREG_COUNT
	.align		4
.L_2135:
        /*015c*/ 	.byte	0x03, 0x1b
        /*015e*/ 	.short	0x00ff


	//----- nvinfo : EIATTR_NUM_BARRIERS
	.align		4
        /*0160*/ 	.byte	0x02, 0x4c
        /*0162*/ 	.byte	0x01
	.zero		1


	//----- nvinfo : EIATTR_MERCURY_ISA_VERSION
	.align		4
        /*0164*/ 	.byte	0x03, 0x5f
        /*0166*/ 	.short	0x0000


	//----- nvinfo : EIATTR_EXIT_INSTR_OFFSETS
	.align		4
        /*0168*/ 	.byte	0x04, 0x1c
        /*016a*/ 	.short	(.L_2137 - .L_2136)


	//   ....[0]....
.L_2136:
        /*016c*/ 	.word	0x000002b0


	//   ....[1]....
        /*0170*/ 	.word	0x00000970


	//   ....[2]....
        /*0174*/ 	.word	0x00007680


	//   ....[3]....
        /*0178*/ 	.word	0x00007960


	//   ....[4]....
        /*017c*/ 	.word	0x00007bd0


	//   ....[5]....
        /*0180*/ 	.word	0x00007d30


	//   ....[6]....
        /*0184*/ 	.word	0x00007dd0


	//   ....[7]....
        /*0188*/ 	.word	0x00007e10


	//----- nvinfo : EIATTR_CTAIDZ_USED
	.align		4
.L_2137:
        /*018c*/ 	.byte	0x01, 0x04
	.zero		2


	//----- nvinfo : EIATTR_CRS_STACK_SIZE
	.align		4
        /*0190*/ 	.byte	0x04, 0x1e
        /*0192*/ 	.short	(.L_2139 - .L_2138)
.L_2138:
        /*0194*/ 	.word	0x00000000
.L_2139:


//--------------------- .nv.info._Z23gemm_half_q_half_kernelILi3ELi190ELb1ELb1ELi32EEvPK6__halfPKjS4_S2_PS0_iiiiPKtS7_iiiiiibS2_i --------------------------
	.section	.nv.info._Z23gemm_half_q_half_kernelILi3ELi190ELb1ELb1ELi32EEvPK6__halfPKjS4_S2_PS0_iiiiPKtS7_iiiiiibS2_i,"",@"SHT_CUDA_INFO"
	.sectionflags	@""
	.align	4


	//----- nvinfo : EIATTR_CUDA_API_VERSION
	.align		4
        /*0000*/ 	.byte	0x04, 0x37
        /*0002*/ 	.short	(.L_2141 - .L_2140)
.L_2140:
        /*0004*/ 	.word	0x00000082


	//----- nvinfo : EIATTR_SW2861232_WAR
	.align		4
.L_2141:
        /*0008*/ 	.byte	0x01, 0x35
	.zero		2


	//----- nvinfo : EIATTR_PARAM_CBANK
	.align		4
        /*000c*/ 	.byte	0x04, 0x0a
        /*000e*/ 	.short	(.L_2143 - .L_2142)
	.align		4
.L_2142:
        /*0010*/ 	.word	index@(.nv.constant0._Z23gemm_half_q_half_kernelILi3ELi190ELb1ELb1ELi32EEvPK6__halfPKjS4_S2_PS0_iiiiPKtS7_iiiiiibS2_i)
        /*0014*/ 	.short	0x0160
        /*0016*/ 	.short	0x0074


	//----- nvinfo : EIATTR_CBANK_PARAM_SIZE
	.align		4
.L_2143:
        /*0018*/ 	.byte	0x03, 0x19
        /*001a*/ 	.short	0x0074


	//----- nvinfo : EIATTR_KPARAM_INFO
	.align		4
        /*001c*/ 	.byte	0x04, 0x17
        /*001e*/ 	.short	(.L_2145 - .L_2144)
.L_2144:
        /*0020*/ 	.word	0x00000000
        /*0024*/ 	.short	0x0013
        /*0026*/ 	.short	0x0070
        /*0028*/ 	.byte	0x00, 0xf0, 0x11, 0x00


	//----- nvinfo : EIATTR_KPARAM_INFO
	.align		4
.L_2145:
        /*002c*/ 	.byte	0x04, 0x17
        /*002e*/ 	.short	(.L_2147 - .L_2146)
.L_2146:
        /*0030*/ 	.word	0x00000000
        /*0034*/ 	.short	0x0012
        /*0036*/ 	.short	0x0068
        /*0038*/ 	.byte	0x00, 0xf0, 0x21, 0x00


	//----- nvinfo : EIATTR_KPARAM_INFO
	.align		4
.L_2147:
        /*003c*/ 	.byte	0x04, 0x17
        /*003e*/ 	.short	(.L_2149 - .L_2148)
.L_2148:
        /*0040*/ 	.word	0x00000000
        /*0044*/ 	.short	0x0011
        /*0046*/ 	.short	0x0060
        /*0048*/ 	.byte	0x00, 0xf0, 0x05, 0x00


	//----- nvinfo : EIATTR_KPARAM_INFO
	.align		4
.L_2149:
        /*004c*/ 	.byte	0x04, 0x17
        /*004e*/ 	.short	(.L_2151 - .L_2150)
.L_2150:
        /*0050*/ 	.word	0x00000000
        /*0054*/ 	.short	0x0010
        /*0056*/ 	.short	0x005c
        /*0058*/ 	.byte	0x00, 0xf0, 0x11, 0x00


	//----- nvinfo : EIATTR_KPARAM_INFO
	.align		4
.L_2151:
        /*005c*/ 	.byte	0x04, 0x17
        /*005e*/ 	.short	(.L_2153 - .L_2152)
.L_2152:
        /*0060*/ 	.word	0x00000000
        /*0064*/ 	.short	0x000f
        /*0066*/ 	.short	0x0058
        /*0068*/ 	.byte	0x00, 0xf0, 0x11, 0x00


	//----- nvinfo : EIATTR_KPARAM_INFO
	.align		4
.L_2153:
        /*006c*/ 	.byte	0x04, 0x17
        /*006e*/ 	.short	(.L_2155 - .L_2154)
.L_2154:
        /*0070*/ 	.word	0x00000000
        /*0074*/ 	.short	0x000e
        /*0076*/ 	.short	0x0054
        /*0078*/ 	.byte	0x00, 0xf0, 0x11, 0x00


	//----- nvinfo : EIATTR_KPARAM_INFO
	.align		4
.L_2155:
        /*007c*/ 	.byte	0x04, 0x17
        /*007e*/ 	.short	(.L_2157 - .L_2156)
.L_2156:
        /*0080*/ 	.word	0x00000000
        /*0084*/ 	.short	0x000d
        /*0086*/ 	.short	0x0050
        /*0088*/ 	.byte	0x00, 0xf0, 0x11, 0x00


	//----- nvinfo : EIATTR_KPARAM_INFO
	.align		4
.L_2157:
        /*008c*/ 	.byte	0x04, 0x17
        /*008e*/ 	.short	(.L_2159 - .L_2158)
.L_2158:
        /*0090*/ 	.word	0x00000000
        /*0094*/ 	.short	0x000c
        /*0096*/ 	.short	0x004c
        /*0098*/ 	.byte	0x00, 0xf0, 0x11, 0x00


	//----- nvinfo : EIATTR_KPARAM_INFO
	.align		4
.L_2159:
        /*009c*/ 	.byte	0x04, 0x17
        /*009e*/ 	.short	(.L_2161 - .L_2160)
.L_2160:
        /*00a0*/ 	.word	0x00000000
        /*00a4*/ 	.short	0x000b
        /*00a6*/ 	.short	0x0048
        /*00a8*/ 	.byte	0x00, 0xf0, 0x11, 0x00


	//----- nvinfo : EIATTR_KPARAM_INFO
	.align		4
.L_2161:
        /*00ac*/ 	.byte	0x04, 0x17
        /*00ae*/ 	.short	(.L_2163 - .L_2162)
.L_2162:
        /*00b0*/ 	.word	0x00000000
        /*00b4*/ 	.short	0x000a
        /*00b6*/ 	.short	0x0040
        /*00b8*/ 	.byte	0x00, 0xf0, 0x21, 0x00


	//----- nvinfo : EIATTR_KPARAM_INFO
	.align		4
.L_2163:
        /*00bc*/ 	.byte	0x04, 0x17
        /*00be*/ 	.short	(.L_2165 - .L_2164)
.L_2164:
        /*00c0*/ 	.word	0x00000000
        /*00c4*/ 	.short	0x0009
        /*00c6*/ 	.short	0x0038
        /*00c8*/ 	.byte	0x00, 0xf0, 0x21, 0x00


	//----- nvinfo : EIATTR_KPARAM_INFO
	.align		4
.L_2165:
        /*00cc*/ 	.byte	0x04, 0x17
        /*00ce*/ 	.short	(.L_2167 - .L_2166)
.L_2166:
        /*00d0*/ 	.word	0x00000000
        /*00d4*/ 	.short	0x0008
        /*00d6*/ 	.short	0x0034
        /*00d8*/ 	.byte	0x00, 0xf0, 0x11, 0x00


	//----- nvinfo : EIATTR_KPARAM_INFO
	.align		4
.L_2167:
        /*00dc*/ 	.byte	0x04, 0x17
        /*00de*/ 	.short	(.L_2169 - .L_2168)
.L_2168:
        /*00e0*/ 	.word	0x00000000
        /*00e4*/ 	.short	0x0007
        /*00e6*/ 	.short	0x0030
        /*00e8*/ 	.byte	0x00, 0xf0, 0x11, 0x00


	//----- nvinfo : EIATTR_KPARAM_INFO
	.align		4
.L_2169:
        /*00ec*/ 	.byte	0x04, 0x17
        /*00ee*/ 	.short	(.L_2171 - .L_2170)
.L_2170:
        /*00f0*/ 	.word	0x00000000
        /*00f4*/ 	.short	0x0006
        /*00f6*/ 	.short	0x002c
        /*00f8*/ 	.byte	0x00, 0xf0, 0x11, 0x00


	//----- nvinfo : EIATTR_KPARAM_INFO
	.align		4
.L_2171:
        /*00fc*/ 	.byte	0x04, 0x17
        /*00fe*/ 	.short	(.L_2173 - .L_2172)
.L_2172:
        /*0100*/ 	.word	0x00000000
        /*0104*/ 	.short	0x0005
        /*0106*/ 	.short	0x0028
        /*0108*/ 	.byte	0x00, 0xf0, 0x11, 0x00


	//----- nvinfo : EIATTR_KPARAM_INFO
	.align		4
.L_2173:
        /*010c*/ 	.byte	0x04, 0x17
        /*010e*/ 	.short	(.L_2175 - .L_2174)
.L_2174:
        /*0110*/ 	.word	0x00000000
        /*0114*/ 	.short	0x0004
        /*0116*/ 	.short	0x0020
        /*0118*/ 	.byte	0x00, 0xf0, 0x21, 0x00


	//----- nvinfo : EIATTR_KPARAM_INFO
	.align		4
.L_2175:
        /*011c*/ 	.byte	0x04, 0x17
        /*011e*/ 	.short	(.L_2177 - .L_2176)
.L_2176:
        /*0120*/ 	.word	0x00000000
        /*0124*/ 	.short	0x0003
        /*0126*/ 	.short	0x0018
        /*0128*/ 	.byte	0x00, 0xf0, 0x21, 0x00


	//----- nvinfo : EIATTR_KPARAM_INFO
	.align		4
.L_2177:
        /*012c*/ 	.byte	0x04, 0x17
        /*012e*/ 	.short	(.L_2179 - .L_2178)
.L_2178:
        /*0130*/ 	.word	0x00000000
        /*0134*/ 	.short	0x0002
        /*0136*/ 	.short	0x0010
        /*0138*/ 	.byte	0x00, 0xf0, 0x21, 0x00


	//----- nvinfo : EIATTR_KPARAM_INFO
	.align		4
.L_2179:
        /*013c*/ 	.byte	0x04, 0x17
        /*013e*/ 	.short	(.L_2181 - .L_2180)
.L_2180:
        /*0140*/ 	.word	0x00000000
        /*0144*/ 	.short	0x0001
        /*0146*/ 	.short	0x0008
        /*0148*/ 	.byte	0x00, 0xf0, 0x21, 0x00


	//----- nvinfo : EIATTR_KPARAM_INFO
	.align		4
.L_2181:
        /*014c*/ 	.byte	0x04, 0x17
        /*014e*/ 	.short	(.L_2183 - .L_2182)
.L_2182:
        /*0150*/ 	.word	0x00000000
        /*0154*/ 	.short	0x0000
        /*0156*/ 	.short	0x0000
        /*0158*/ 	.byte	0x00, 0xf0, 0x21, 0x00


	//----- nvinfo : EIATTR_MAXREG_COUNT
	.align		4
.L_2183:
        /*015c*/ 	.byte	0x03, 0x1b
        /*015e*/ 	.short	0x00ff


	//----- nvinfo : EIATTR_NUM_BARRIERS
	.align		4
        /*0160*/ 	.byte	0x02, 0x4c
        /*0162*/ 	.byte	0x01
	.zero		1


	//----- nvinfo : EIATTR_MERCURY_ISA_VERSION
	.align		4
        /*0164*/ 	.byte	0x03, 0x5f
        /*0166*/ 	.short	0x0000


	//----- nvinfo : EIATTR_EXIT_INSTR_OFFSETS
	.align		4
        /*0168*/ 	.byte	0x04, 0x1c
        /*016a*/ 	.short	(.L_2185 - .L_2184)


	//   ....[0]....
.L_2184:
        /*016c*/ 	.word	0x00000280


	//   ....[1]....
        /*0170*/ 	.word	0x00000d10


	//   ....[2]....
        /*0174*/ 	.word	0x00013bf0


	//   ....[3]....
        /*0178*/ 	.word	0x00013ed0


	//   ....[4]....
        /*017c*/ 	.word	0x00014140


	//   ....[5]....
        /*0180*/ 	.word	0x000142a0


	//   ....[6]....
        /*0184*/ 	.word	0x00014340


	//   ....[7]....
        /*0188*/ 	.word	0x00014380


	//----- nvinfo : EIATTR_CTAIDZ_USED
	.align		4
.L_2185:
        /*018c*/ 	.byte	0x01, 0x04
	.zero		2


	//----- nvinfo : EIATTR_CRS_STACK_SIZE
	.align		4
        /*0190*/ 	.byte	0x04, 0x1e
        /*0192*/ 	.short	(.L_2187 - .L_2186)
.L_2186:
        /*0194*/ 	.word	0x00000000
.L_2187:


//--------------------- .nv.info._Z23gemm_half_q_half_kernelILi3ELi160ELb1ELb1ELi32EEvPK6__halfPKjS4_S2_PS0_iiiiPKtS7_iiiiiibS2_i --------------------------
	.section	.nv.info._Z23gemm_half_q_half_kernelILi3ELi160ELb1ELb1ELi32EEvPK6__halfPKjS4_S2_PS0_iiiiPKtS7_iiiiiibS2_i,"",@"SHT_CUDA_INFO"
	.sectionflags	@""
	.align	4


	//----- nvinfo : EIATTR_CUDA_API_VERSION
	.align		4
        /*0000*/ 	.byte	0x04, 0x37
        /*0002*/ 	.short	(.L_2189 - .L_2188)
.L_2188:
        /*0004*/ 	.word	0x00000082


	//----- nvinfo : EIATTR_SW2861232_WAR
	.align		4
.L_2189:
        /*0008*/ 	.byte	0x01, 0x35
	.zero		2


	//----- nvinfo : EIATTR_PARAM_CBANK
	.align		4
        /*000c*/ 	.byte	0x04, 0x0a
        /*000e*/ 	.short	(.L_2191 - .L_2190)
	.align		4
.L_2190:
        /*0010*/ 	.word	index@(.nv.constant0._Z23gemm_half_q_half_kernelILi3ELi160ELb1ELb1ELi32EEvPK6__halfPKjS4_S2_PS0_iiiiPKtS7_iiiiiibS2_i)
        /*0014*/ 	.short	0x0160
        /*0016*/ 	.short	0x0074


	//----- nvinfo : EIATTR_CBANK_PARAM_SIZE
	.align		4
.L_2191:
        /*0018*/ 	.byte	0x03, 0x19
        /*001a*/ 	.short	0x0074


	//----- nvinfo : EIATTR_KPARAM_INFO
	.align		4
        /*001c*/ 	.byte	0x04, 0x17
        /*001e*/ 	.short	(.L_2193 - .L_2192)
.L_2192:
        /*0020*/ 	.word	0x00000000
        /*0024*/ 	.short	0x0013
        /*0026*/ 	.short	0x0070
        /*0028*/ 	.byte	0x00, 0xf0, 0x11, 0x00


	//----- nvinfo : EIATTR_KPARAM_INFO
	.align		4
.L_2193:
        /*002c*/ 	.byte	0x04, 0x17
        /*002e*/ 	.short	(.L_2195 - .L_2194)
.L_2194:
        /*0030*/ 	.word	0x00000000
        /*0034*/ 	.short	0x0012
        /*0036*/ 	.short	0x0068
        /*0038*/ 	.byte	0x00, 0xf0, 0x21, 0x00


	//----- nvinfo : EIATTR_KPARAM_INFO
	.align		4
.L_2195:
        /*003c*/ 	.byte	0x04, 0x17
        /*003e*/ 	.short	(.L_2197 - .L_2196)
.L_2196:
        /*0040*/ 	.word	0x00000000
        /*0044*/ 	.short	0x0011
        /*0046*/ 	.short	0x0060
        /*0048*/ 	.byte	0x00, 0xf0, 0x05, 0x00


	//----- nvinfo : EIATTR_KPARAM_INFO
	.align		4
.L_2197:
        /*004c*/ 	.byte	0x04, 0x17
        /*004e*/ 	.short	(.L_2199 - .L_2198)
.L_2198:
        /*0050*/ 	.word	0x00000000
        /*0054*/ 	.short	0x0010
        /*0056*/ 	.short	0x005c
        /*0058*/ 	.byte	0x00, 0xf0, 0x11, 0x00


	//----- nvinfo : EIATTR_KPARAM_INFO
	.align		4
.L_2199:
        /*005c*/ 	.byte	0x04, 0x17
        /*005e*/ 	.short	(.L_2201 - .L_2200)
.L_2200:
        /*0060*/ 	.word	0x00000000
        /*0064*/ 	.short	0x000f
        /*0066*/ 	.short	0x0058
        /*0068*/ 	.byte	0x00, 0xf0, 0x11, 0x00


	//----- nvinfo : EIATTR_KPARAM_INFO
	.align		4
.L_2201:
        /*006c*/ 	.byte	0x04, 0x17
        /*006e*/ 	.short	(.L_2203 - .L_2202)
.L_2202:
        /*0070*/ 	.word	0x00000000
        /*0074*/ 	.short	0x000e
        /*0076*/ 	.short	0x0054
        /*0078*/ 	.byte	0x00, 0xf0, 0x11, 0x00


	//----- nvinfo : EIATTR_KPARAM_INFO
	.align		4
.L_2203:
        /*007c*/ 	.byte	0x04, 0x17
        /*007e*/ 	.short	(.L_2205 - .L_2204)
.L_2204:
        /*0080*/ 	.word	0x00000000
        /*0084*/ 	.short	0x000d
        /*0086*/ 	.short	0x0050
        /*0088*/ 	.byte	0x00, 0xf0, 0x11, 0x00


	//----- nvinfo : EIATTR_KPARAM_INFO
	.align		4
.L_2205:
        /*008c*/ 	.byte	0x04, 0x17
        /*008e*/ 	.short	(.L_2207 - .L_2206)
.L_2206:
        /*0090*/ 	.word	0x00000000
        /*0094*/ 	.short	0x000c
        /*0096*/ 	.short	0x004c
        /*0098*/ 	.byte	0x00, 0xf0, 0x11, 0x00


	//----- nvinfo : EIATTR_KPARAM_INFO
	.align		4
.L_2207:
        /*009c*/ 	.byte	0x04, 0x17
        /*009e*/ 	.short	(.L_2209 - .L_2208)
.L_2208:
        /*00a0*/ 	.word	0x00000000
        /*00a4*/ 	.short	0x000b
        /*00a6*/ 	.short	0x0048
        /*00a8*/ 	.byte	0x00, 0xf0, 0x11, 0x00


	//----- nvinfo : EIATTR_KPARAM_INFO
	.align		4
.L_2209:
        /*00ac*/ 	.byte	0x04, 0x17
        /*00ae*/ 	.short	(.L_2211 - .L_2210)
.L_2210:
        /*00b0*/ 	.word	0x00000000
        /*00b4*/ 	.short	0x000a
        /*00b6*/ 	.short	0x0040
        /*00b8*/ 	.byte	0x00, 0xf0, 0x21, 0x00


	//----- nvinfo : EIATTR_KPARAM_INFO
	.align		4
.L_2211:
        /*00bc*/ 	.byte	0x04, 0x17
        /*00be*/ 	.short	(.L_2213 - .L_2212)
.L_2212:
        /*00c0*/ 	.word	0x00000000
        /*00c4*/ 	.short	0x0009
        /*00c6*/ 	.short	0x0038
        /*00c8*/ 	.byte	0x00, 0xf0, 0x21, 0x00


	//----- nvinfo : EIATTR_KPARAM_INFO
	.align		4
.L_2213:
        /*00cc*/ 	.byte	0x04, 0x17
        /*00ce*/ 	.short	(.L_2215 - .L_2214)
.L_2214:
        /*00d0*/ 	.word	0x00000000
        /*00d4*/ 	.short	0x0008
        /*00d6*/ 	.short	0x0034
        /*00d8*/ 	.byte	0x00, 0xf0, 0x11, 0x00


	//----- nvinfo : EIATTR_KPARAM_INFO
	.align		4
.L_2215:
        /*00dc*/ 	.byte	0x04, 0x17
        /*00de*/ 	.short	(.L_2217 - .L_2216)
.L_2216:
        /*00e0*/ 	.word	0x00000000
        /*00e4*/ 	.short	0x0007
        /*00e6*/ 	.short	0x0030
        /*00e8*/ 	.byte	0x00, 0xf0, 0x11, 0x00


	//----- nvinfo : EIATTR_KPARAM_INFO
	.align		4
.L_2217:
        /*00ec*/ 	.byte	0x04, 0x17
        /*00ee*/ 	.short	(.L_2219 - .L_2218)
.L_2218:
        /*00f0*/ 	.word	0x00000000
        /*00f4*/ 	.short	0x0006
        /*00f6*/ 	.short	0x002c
        /*00f8*/ 	.byte	0x00, 0xf0, 0x11, 0x00


	//----- nvinfo : EIATTR_KPARAM_INFO
	.align		4
.L_2219:
        /*00fc*/ 	.byte	0x04, 0x17
        /*00fe*/ 	.short	(.L_2221 - .L_2220)
.L_2220:
        /*0100*/ 	.word	0x00000000
        /*0104*/ 	.short	0x0005
        /*0106*/ 	.short	0x0028
        /*0108*/ 	.byte	0x00, 0xf0, 0x11, 0x00


	//----- nvinfo : EIATTR_KPARAM_INFO
	.align		4
.L_2221:
        /*010c*/ 	.byte	0x04, 0x17
        /*010e*/ 	.short	(.L_2223 - .L_2222)
.L_2222:
        /*0110*/ 	.word	0x00000000
        /*0114*/ 	.short	0x0004
        /*0116*/ 	.short	0x0020
        /*0118*/ 	.byte	0x00, 0xf0, 0x21, 0x00


	//----- nvinfo : EIATTR_KPARAM_INFO
	.align		4
.L_2223:
        /*011c*/ 	.byte	0x04, 0x17
        /*011e*/ 	.short	(.L_2225 - .L_2224)
.L_2224:
        /*0120*/ 	.word	0x00000000
        /*0124*/ 	.short	0x0003
        /*0126*/ 	.short	0x0018
        /*0128*/ 	.byte	0x00, 0xf0, 0x21, 0x00


	//----- nvinfo : EIATTR_KPARAM_INFO
	.align		4
.L_2225:
        /*012c*/ 	.byte	0x04, 0x17
        /*012e*/ 	.short	(.L_2227 - .L_2226)
.L_2226:
        /*0130*/ 	.word	0x00000000
        /*0134*/ 	.short	0x0002
        /*0136*/ 	.short	0x0010
        /*0138*/ 	.byte	0x00, 0xf0, 0x21, 0x00


	//----- nvinfo : EIATTR_KPARAM_INFO
	.align		4
.L_2227:
        /*013c*/ 	.byte	0x04, 0x17
        /*013e*/ 	.short	(.L_2229 - .L_2228)
.L_2228:
        /*0140*/ 	.word	0x00000000
        /*0144*/ 	.short	0x0001
        /*0146*/ 	.short	0x0008
        /*0148*/ 	.byte	0x00, 0xf0, 0x21, 0x00


	//----- nvinfo : EIATTR_KPARAM_INFO
	.align		4
.L_2229:
        /*014c*/ 	.byte	0x04, 0x17
        /*014e*/ 	.short	(.L_2231 - .L_2230)
.L_2230:
        /*0150*/ 	.word	0x00000000
        /*0154*/ 	.short	0x0000
        /*0156*/ 	.short	0x0000
        /*0158*/ 	.byte	0x00, 0xf0, 0x21, 0x00


	//----- nvinfo : EIATTR_MAXREG_COUNT
	.align		4
.L_2231:
        /*015c*/ 	.byte	0x03, 0x1b
        /*015e*/ 	.short	0x00ff


	//----- nvinfo : EIATTR_NUM_BARRIERS
	.align		4
        /*0160*/ 	.byte	0x02, 0x4c
        /*0162*/ 	.byte	0x01
	.zero		1


	//----- nvinfo : EIATTR_MERCURY_ISA_VERSION
	.align		4
        /*0164*/ 	.byte	0x03, 0x5f
        /*0166*/ 	.short	0x0000


	//----- nvinfo : EIATTR_EXIT_INSTR_OFFSETS
	.align		4
        /*0168*/ 	.byte	0x04, 0x1c
        /*016a*/ 	.short	(.L_2233 - .L_2232)


	//   ....[0]....
.L_2232:
        /*016c*/ 	.word	0x000002a0


	//   ....[1]....
        /*0170*/ 	.word	0x00000d30


	//   ....[2]....
        /*0174*/ 	.word	0x00009c20


	//   ....[3]....
        /*0178*/ 	.word	0x00009f00


	//   ....[4]....
        /*017c*/ 	.word	0x0000a170


	//   ....[5]....
        /*0180*/ 	.word	0x0000a2d0


	//   ....[6]....
        /*0184*/ 	.word	0x0000a370


	//   ....[7]....
        /*0188*/ 	.word	0x0000a3b0


	//----- nvinfo : EIATTR_CTAIDZ_USED
	.align		4
.L_2233:
        /*018c*/ 	.byte	0x01, 0x04
	.zero		2


	//----- nvinfo : EIATTR_CRS_STACK_SIZE
	.align		4
        /*0190*/ 	.byte	0x04, 0x1e
        /*0192*/ 	.short	(.L_2235 - .L_2234)
.L_2234:
        /*0194*/ 	.word	0x00000000
.L_2235:


//--------------------- .nv.info._Z23gemm_half_q_half_kernelILi3ELi40ELb1ELb1ELi32EEvPK6__halfPKjS4_S2_PS0_iiiiPKtS7_iiiiiibS2_i --------------------------
	.section	.nv.info._Z23gemm_half_q_half_kernelILi3ELi40ELb1ELb1ELi32EEvPK6__halfPKjS4_S2_PS0_iiiiPKtS7_iiiiiibS2_i,"",@"SHT_CUDA_INFO"
	.sectionflags	@""
	.align	4


	//----- nvinfo : EIATTR_CUDA_API_VERSION
	.align		4
        /*0000*/ 	.byte	0x04, 0x37
        /*0002*/ 	.short	(.L_2237 - .L_2236)
.L_2236:
        /*0004*/ 	.word	0x00000082


	//----- nvinfo : EIATTR_SW2861232_WAR
	.align		4
.L_2237:
        /*0008*/ 	.byte	0x01, 0x35
	.zero		2


	//----- nvinfo : EIATTR_PARAM_CBANK
	.align		4
        /*000c*/ 	.byte	0x04, 0x0a
        /*000e*/ 	.short	(.L_2239 - .L_2238)
	.align		4
.L_2238:
        /*0010*/ 	.word	index@(.nv.constant0._Z23gemm_half_q_half_kernelILi3ELi40ELb1ELb1ELi32EEvPK6__halfPKjS4_S2_PS0_iiiiPKtS7_iiiiiibS2_i)
        /*0014*/ 	.short	0x0160
        /*0016*/ 	.short	0x0074


	//----- nvinfo : EIATTR_CBANK_PARAM_SIZE
	.align		4
.L_2239:
        /*0018*/ 	.byte	0x03, 0x19
        /*001a*/ 	.short	0x0074


	//----- nvinfo : EIATTR_KPARAM_INFO
	.align		4
        /*001c*/ 	.byte	0x04, 0x17
        /*001e*/ 	.short	(.L_2241 - .L_2240)
.L_2240:
        /*0020*/ 	.word	0x00000000
        /*0024*/ 	.short	0x0013
        /*0026*/ 	.short	0x0070
        /*0028*/ 	.byte	0x00, 0xf0, 0x11, 0x00


	//----- nvinfo : EIATTR_KPARAM_INFO
	.align		4
.L_2241:
        /*002c*/ 	.byte	0x04, 0x17
        /*002e*/ 	.short	(.L_2243 - .L_2242)
.L_2242:
        /*0030*/ 	.word	0x00000000
        /*0034*/ 	.short	0x0012
        /*0036*/ 	.short	0x0068
        /*0038*/ 	.byte	0x00, 0xf0, 0x21, 0x00


	//----- nvinfo : EIATTR_KPARAM_INFO
	.align		4
.L_2243:
        /*003c*/ 	.byte	0x04, 0x17
        /*003e*/ 	.short	(.L_2245 - .L_2244)
.L_2244:
        /*0040*/ 	.word	0x00000000
        /*0044*/ 	.short	0x0011
        /*0046*/ 	.short	0x0060
        /*0048*/ 	.byte	0x00, 0xf0, 0x05, 0x00


	//----- nvinfo : EIATTR_KPARAM_INFO
	.align		4
.L_2245:
        /*004c*/ 	.byte	0x04, 0x17
        /*004e*/ 	.short	(.L_2247 - .L_2246)
.L_2246:
        /*0050*/ 	.word	0x00000000
        /*0054*/ 	.short	0x0010
        /*0056*/ 	.short	0x005c
        /*0058*/ 	.byte	0x00, 0xf0, 0x11, 0x00


	//----- nvinfo : EIATTR_KPARAM_INFO
	.align		4
.L_2247:
        /*005c*/ 	.byte	0x04, 0x17
        /*005e*/ 	.short	(.L_2249 - .L_2248)
.L_2248:
        /*0060*/ 	.word	0x00000000
        /*0064*/ 	.short	0x000f
        /*0066*/ 	.short	0x0058
        /*0068*/ 	.byte	0x00, 0xf0, 0x11, 0x00


	//----- nvinfo : EIATTR_KPARAM_INFO
	.align		4
.L_2249:
        /*006c*/ 	.byte	0x04, 0x17
        /*006e*/ 	.short	(.L_2251 - .L_2250)
.L_2250:
        /*0070*/ 	.word	0x00000000
        /*0074*/ 	.short	0x000e
        /*0076*/ 	.short	0x0054
        /*0078*/ 	.byte	0x00, 0xf0, 0x11, 0x00


	//----- nvinfo : EIATTR_KPARAM_INFO
	.align		4
.L_2251:
        /*007c*/ 	.byte	0x04, 0x17
        /*007e*/ 	.short	(.L_2253 - .L_2252)
.L_2252:
        /*0080*/ 	.word	0x00000000
        /*0084*/ 	.short	0x000d
        /*0086*/ 	.short	0x0050
        /*0088*/ 	.byte	0x00, 0xf0, 0x11, 0x00


	//----- nvinfo : EIATTR_KPARAM_INFO
	.align		4
.L_2253:
        /*008c*/ 	.byte	0x04, 0x17
        /*008e*/ 	.short	(.L_2255 - .L_2254)
.L_2254:
        /*0090*/ 	.word	0x00000000
        /*0094*/ 	.short	0x000c
        /*0096*/ 	.short	0x004c
        /*0098*/ 	.byte	0x00, 0xf0, 0x11, 0x00


	//----- nvinfo : EIATTR_KPARAM_INFO
	.align		4
.L_2255:
        /*009c*/ 	.byte	0x04, 0x17
        /*009e*/ 	.short	(.L_2257 - .L_2256)
.L_2256:
        /*00a0*/ 	.word	0x00000000
        /*00a4*/ 	.short	0x000b
        /*00a6*/ 	.short	0x0048
        /*00a8*/ 	.byte	0x00, 0xf0, 0x11, 0x00


	//----- nvinfo : EIATTR_KPARAM_INFO
	.align		4
.L_2257:
        /*00ac*/ 	.byte	0x04, 0x17
        /*00ae*/ 	.short	(.L_2259 - .L_2258)
.L_2258:
        /*00b0*/ 	.word	0x00000000
        /*00b4*/ 	.short	0x000a
        /*00b6*/ 	.short	0x0040
        /*00b8*/ 	.byte	0x00, 0xf0, 0x21, 0x00


	//----- nvinfo : EIATTR_KPARAM_INFO
	.align		4
.L_2259:
        /*00bc*/ 	.byte	0x04, 0x17
        /*00be*/ 	.short	(.L_2261 - .L_2260)
.L_2260:
        /*00c0*/ 	.word	0x00000000
        /*00c4*/ 	.short	0x0009
        /*00c6*/ 	.short	0x0038
        /*00c8*/ 	.byte	0x00, 0xf0, 0x21, 0x00


	//----- nvinfo : EIATTR_KPARAM_INFO
	.align		4
.L_2261:
        /*00cc*/ 	.byte	0x04, 0x17
        /*00ce*/ 	.short	(.L_2263 - .L_2262)
.L_2262:
        /*00d0*/ 	.word	0x00000000
        /*00d4*/ 	.short	0x0008
        /*00d6*/ 	.short	0x0034
        /*00d8*/ 	.byte	0x00, 0xf0, 0x11, 0x00


	//----- nvinfo : EIATTR_KPARAM_INFO
	.align		4
.L_2263:
        /*00dc*/ 	.byte	0x04, 0x17
        /*00de*/ 	.short	(.L_2265 - .L_2264)
.L_2264:
        /*00e0*/ 	.word	0x00000000
        /*00e4*/ 	.short	0x0007
        /*00e6*/ 	.short	0x0030
        /*00e8*/ 	.byte	0x00, 0xf0, 0x11, 0x00


	//----- nvinfo : EIATTR_KPARAM_INFO
	.align		4
.L_2265:
        /*00ec*/ 	.byte	0x04, 0x17
        /*00ee*/ 	.short	(.L_2267 - .L_2266)
.L_2266:
        /*00f0*/ 	.word	0x00000000
        /*00f4*/ 	.short	0x0006
        /*00f6*/ 	.short	0x002c
        /*00f8*/ 	.byte	0x00, 0xf0, 0x11, 0x00


	//----- nvinfo : EIATTR_KPARAM_INFO
	.align		4
.L_2267:
        /*00fc*/ 	.byte	0x04, 0x17
        /*00fe*/ 	.short	(.L_2269 - .L_2268)
.L_2268:
        /*0100*/ 	.word	0x00000000
        /*0104*/ 	.short	0x0005
        /*0106*/ 	.short	0x0028
        /*0108*/ 	.byte	0x00, 0xf0, 0x11, 0x00


	//----- nvinfo : EIATTR_KPARAM_INFO
	.align		4
.L_2269:
        /*010c*/ 	.byte	0x04, 0x17
        /*010e*/ 	.short	(.L_2271 - .L_2270)
.L_2270:
        /*0110*/ 	.word	0x00000000
        /*0114*/ 	.short	0x0004
        /*0116*/ 	.short	0x0020
        /*0118*/ 	.byte	0x00, 0xf0, 0x21, 0x00


	//----- nvinfo : EIATTR_KPARAM_INFO
	.align		4
.L_2271:
        /*011c*/ 	.byte	0x04, 0x17
        /*011e*/ 	.short	(.L_2273 - .L_2272)
.L_2272:
        /*0120*/ 	.word	0x00000000
        /*0124*/ 	.short	0x0003
        /*0126*/ 	.short	0x0018
        /*0128*/ 	.byte	0x00, 0xf0, 0x21, 0x00


	//----- nvinfo : EIATTR_KPARAM_INFO
	.align		4
.L_2273:
        /*012c*/ 	.byte	0x04, 0x17
        /*012e*/ 	.short	(.L_2275 - .L_2274)
.L_2274:
        /*0130*/ 	.word	0x00000000
        /*0134*/ 	.short	0x0002
        /*0136*/ 	.short	0x0010
        /*0138*/ 	.byte	0x00, 0xf0, 0x21, 0x00


	//----- nvinfo : EIATTR_KPARAM_INFO
	.align		4
.L_2275:
        /*013c*/ 	.byte	0x04, 0x17
        /*013e*/ 	.short	(.L_2277 - .L_2276)
.L_2276:
        /*0140*/ 	.word	0x00000000
        /*0144*/ 	.short	0x0001
        /*0146*/ 	.short	0x0008
        /*0148*/ 	.byte	0x00, 0xf0, 0x21, 0x00


	//----- nvinfo : EIATTR_KPARAM_INFO
	.align		4
.L_2277:
        /*014c*/ 	.byte	0x04, 0x17
        /*014e*/ 	.short	(.L_2279 - .L_2278)
.L_2278:
        /*0150*/ 	.word	0x00000000
        /*0154*/ 	.short	0x0000
        /*0156*/ 	.short	0x0000
        /*0158*/ 	.byte	0x00, 0xf0, 0x21, 0x00


	//----- nvinfo : EIATTR_MAXREG_COUNT
	.align		4
.L_2279:
        /*015c*/ 	.byte	0x03, 0x1b
        /*015e*/ 	.short	0x00ff


	//----- nvinfo : EIATTR_NUM_BARRIERS
	.align		4
        /*0160*/ 	.byte	0x02, 0x4c
        /*0162*/ 	.byte	0x01
	.zero		1


	//----- nvinfo : EIATTR_MERCURY_ISA_VERSION
	.align		4
        /*0164*/ 	.byte	0x03, 0x5f
        /*0166*/ 	.short	0x0000


	//----- nvinfo : EIATTR_EXIT_INSTR_OFFSETS
	.align		4
        /*0168*/ 	.byte	0x04, 0x1c
        /*016a*/ 	.short	(.L_2281 - .L_2280)


	//   ....[0]....
.L_2280:
        /*016c*/ 	.word	0x00000280


	//   ....[1]....
        /*0170*/ 	.word	0x00000d10


	//   ....[2]....
        /*0174*/ 	.word	0x00008c00


	//   ....[3]....
        /*0178*/ 	.word	0x00008ee0


	//   ....[4]....
        /*017c*/ 	.word	0x00009150


	//   ....[5]....
        /*0180*/ 	.word	0x000092b0


	//   ....[6]....
        /*0184*/ 	.word	0x00009350


	//   ....[7]....
        /*0188*/ 	.word	0x00009390


	//----- nvinfo : EIATTR_CTAIDZ_USED
	.align		4
.L_2281:
        /*018c*/ 	.byte	0x01, 0x04
	.zero		2


	//----- nvinfo : EIATTR_CRS_STACK_SIZE
	.align		4
        /*0190*/ 	.byte	0x04, 0x1e
        /*0192*/ 	.short	(.L_2283 - .L_2282)
.L_2282:
        /*0194*/ 	.word	0x00000000
.L_2283:


//--------------------- .nv.info._Z23gemm_half_q_half_kernelILi3ELi10ELb1ELb1ELi32EEvPK6__halfPKjS4_S2_PS0_iiiiPKtS7_iiiiiibS2_i --------------------------
	.section	.nv.info._Z23gemm_half_q_half_kernelILi3ELi10ELb1ELb1ELi32EEvPK6__halfPKjS4_S2_PS0_iiiiPKtS7_iiiiiibS2_i,"",@"SHT_CUDA_INFO"
	.sectionflags	@""
	.align	4


	//----- nvinfo : EIATTR_CUDA_API_VERSION
	.align		4
        /*0000*/ 	.byte	0x04, 0x37
        /*0002*/ 	.short	(.L_2285 - .L_2284)
.L_2284:
        /*0004*/ 	.word	0x00000082


	//----- nvinfo : EIATTR_SW2861232_WAR
	.align		4
.L_2285:
        /*0008*/ 	.byte	0x01, 0x35
	.zero		2


	//----- nvinfo : EIATTR_PARAM_CBANK
	.align		4
        /*000c*/ 	.byte	0x04, 0x0a
        /*000e*/ 	.short	(.L_2287 - .L_2286)
	.align		4
.L_2286:
        /*0010*/ 	.word	index@(.nv.constant0._Z23gemm_half_q_half_kernelILi3ELi10ELb1ELb1ELi32EEvPK6__halfPKjS4_S2_PS0_iiiiPKtS7_iiiiiibS2_i)
        /*0014*/ 	.short	0x0160
        /*0016*/ 	.short	0x0074


	//----- nvinfo : EIATTR_CBANK_PARAM_SIZE
	.align		4
.L_2287:
        /*0018*/ 	.byte	0x03, 0x19
        /*001a*/ 	.short	0x0074


	//----- nvinfo : EIATTR_KPARAM_INFO
	.align		4
        /*001c*/ 	.byte	0x04, 0x17
        /*001e*/ 	.short	(.L_2289 - .L_2288)
.L_2288:
        /*0020*/ 	.word	0x00000000
        /*0024*/ 	.short	0x0013
        /*0026*/ 	.short	0x0070
        /*0028*/ 	.byte	0x00, 0xf0, 0x11, 0x00


	//----- nvinfo : EIATTR_KPARAM_INFO
	.align		4
.L_2289:
        /*002c*/ 	.byte	0x04, 0x17
        /*002e*/ 	.short	(.L_2291 - .L_2290)
.L_2290:
        /*0030*/ 	.word	0x00000000
        /*0034*/ 	.short	0x0012
        /*0036*/ 	.short	0x0068
        /*0038*/ 	.byte	0x00, 0xf0, 0x21, 0x00


	//----- nvinfo : EIATTR_KPARAM_INFO
	.align		4
.L_2291:
        /*003c*/ 	.byte	0x04, 0x17
        /*003e*/ 	.short	(.L_2293 - .L_2292)
.L_2292:
        /*0040*/ 	.word	0x00000000
        /*0044*/ 	.short	0x0011
        /*0046*/ 	.short	0x0060
        /*0048*/ 	.byte	0x00, 0xf0, 0x05, 0x00


	//----- nvinfo : EIATTR_KPARAM_INFO
	.align		4
.L_2293:
        /*004c*/ 	.byte	0x04, 0x17
        /*004e*/ 	.short	(.L_2295 - .L_2294)
.L_2294:
        /*0050*/ 	.word	0x00000000
        /*0054*/ 	.short	0x0010
        /*0056*/ 	.short	0x005c
        /*0058*/ 	.byte	0x00, 0xf0, 0x11, 0x00


	//----- nvinfo : EIATTR_KPARAM_INFO
	.align		4
.L_2295:
        /*005c*/ 	.byte	0x04, 0x17
        /*005e*/ 	.short	(.L_2297 - .L_2296)
.L_2296:
        /*0060*/ 	.word	0x00000000
        /*0064*/ 	.short	0x000f
        /*0066*/ 	.short	0x0058
        /*0068*/ 	.byte	0x00, 0xf0, 0x11, 0x00


	//----- nvinfo : EIATTR_KPARAM_INFO
	.align		4
.L_2297:
        /*006c*/ 	.byte	0x04, 0x17
        /*006e*/ 	.short	(.L_2299 - .L_2298)
.L_2298:
        /*0070*/ 	.word	0x00000000
        /*0074*/ 	.short	0x000e
        /*0076*/ 	.short	0x0054
        /*0078*/ 	.byte	0x00, 0xf0, 0x11, 0x00


	//----- nvinfo : EIATTR_KPARAM_INFO
	.align		4
.L_2299:
        /*007c*/ 	.byte	0x04, 0x17
        /*007e*/ 	.short	(.L_2301 - .L_2300)
.L_2300:
        /*0080*/ 	.word	0x00000000
        /*0084*/ 	.short	0x000d
        /*0086*/ 	.short	0x0050
        /*0088*/ 	.byte	0x00, 0xf0, 0x11, 0x00


	//----- nvinfo : EIATTR_KPARAM_INFO
	.align		4
.L_2301:
        /*008c*/ 	.byte	0x04, 0x17
        /*008e*/ 	.short	(.L_2303 - .L_2302)
.L_2302:
        /*0090*/ 	.word	0x00000000
        /*0094*/ 	.short	0x000c
        /*0096*/ 	.short	0x004c
        /*0098*/ 	.byte	0x00, 0xf0, 0x11, 0x00


	//----- nvinfo : EIATTR_KPARAM_INFO
	.align		4
.L_2303:
        /*009c*/ 	.byte	0x04, 0x17
        /*009e*/ 	.short	(.L_2305 - .L_2304)
.L_2304:
        /*00a0*/ 	.word	0x00000000
        /*00a4*/ 	.short	0x000b
        /*00a6*/ 	.short	0x0048
        /*00a8*/ 	.byte	0x00, 0xf0, 0x11, 0x00


	//----- nvinfo : EIATTR_KPARAM_INFO
	.align		4
.L_2305:
        /*00ac*/ 	.byte	0x04, 0x17
        /*00ae*/ 	.short	(.L_2307 - .L_2306)
.L_2306:
        /*00b0*/ 	.word	0x00000000
        /*00b4*/ 	.short	0x000a
        /*00b6*/ 	.short	0x0040
        /*00b8*/ 	.byte	0x00, 0xf0, 0x21, 0x00


	//----- nvinfo : EIATTR_KPARAM_INFO
	.align		4
.L_2307:
        /*00bc*/ 	.byte	0x04, 0x17
        /*00be*/ 	.short	(.L_2309 - .L_2308)
.L_2308:
        /*00c0*/ 	.word	0x00000000
        /*00c4*/ 	.short	0x0009
        /*00c6*/ 	.short	0x0038
        /*00c8*/ 	.byte	0x00, 0xf0, 0x21, 0x00


	//----- nvinfo : EIATTR_KPARAM_INFO
	.align		4
.L_2309:
        /*00cc*/ 	.byte	0x04, 0x17
        /*00ce*/ 	.short	(.L_2311 - .L_2310)
.L_2310:
        /*00d0*/ 	.word	0x00000000
        /*00d4*/ 	.short	0x0008
        /*00d6*/ 	.short	0x0034
        /*00d8*/ 	.byte	0x00, 0xf0, 0x11, 0x00


	//----- nvinfo : EIATTR_KPARAM_INFO
	.align		4
.L_2311:
        /*00dc*/ 	.byte	0x04, 0x17
        /*00de*/ 	.short	(.L_2313 - .L_2312)
.L_2312:
        /*00e0*/ 	.word	0x00000000
        /*00e4*/ 	.short	0x0007
        /*00e6*/ 	.short	0x0030
        /*00e8*/ 	.byte	0x00, 0xf0, 0x11, 0x00


	//----- nvinfo : EIATTR_KPARAM_INFO
	.align		4
.L_2313:
        /*00ec*/ 	.byte	0x04, 0x17
        /*00ee*/ 	.short	(.L_2315 - .L_2314)
.L_2314:
        /*00f0*/ 	.word	0x00000000
        /*00f4*/ 	.short	0x0006
        /*00f6*/ 	.short	0x002c
        /*00f8*/ 	.byte	0x00, 0xf0, 0x11, 0x00


	//----- nvinfo : EIATTR_KPARAM_INFO
	.align		4
.L_2315:
        /*00fc*/ 	.byte	0x04, 0x17
        /*00fe*/ 	.short	(.L_2317 - .L_2316)
.L_2316:
        /*0100*/ 	.word	0x00000000
        /*0104*/ 	.short	0x0005
        /*0106*/ 	.short	0x0028
        /*0108*/ 	.byte	0x00, 0xf0, 0x11, 0x00


	//----- nvinfo : EIATTR_KPARAM_INFO
	.align		4
.L_2317:
        /*010c*/ 	.byte	0x04, 0x17
        /*010e*/ 	.short	(.L_2319 - .L_2318)
.L_2318:
        /*0110*/ 	.word	0x00000000
        /*0114*/ 	.short	0x0004
        /*0116*/ 	.short	0x0020
        /*0118*/ 	.byte	0x00, 0xf0, 0x21, 0x00


	//----- nvinfo : EIATTR_KPARAM_INFO
	.align		4
.L_2319:
        /*011c*/ 	.byte	0x04, 0x17
        /*011e*/ 	.short	(.L_2321 - .L_2320)
.L_2320:
        /*0120*/ 	.word	0x00000000
        /*0124*/ 	.short	0x0003
        /*0126*/ 	.short	0x0018
        /*0128*/ 	.byte	0x00, 0xf0, 0x21, 0x00


	//----- nvinfo : EIATTR_KPARAM_INFO
	.align		4
.L_2321:
        /*012c*/ 	.byte	0x04, 0x17
        /*012e*/ 	.short	(.L_2323 - .L_2322)
.L_2322:
        /*0130*/ 	.word	0x00000000
        /*0134*/ 	.short	0x0002
        /*0136*/ 	.short	0x0010
        /*0138*/ 	.byte	0x00, 0xf0, 0x21, 0x00


	//----- nvinfo : EIATTR_KPARAM_INFO
	.align		4
.L_2323:
        /*013c*/ 	.byte	0x04, 0x17
        /*013e*/ 	.short	(.L_2325 - .L_2324)
.L_2324:
        /*0140*/ 	.word	0x00000000
        /*0144*/ 	.short	0x0001
        /*0146*/ 	.short	0x0008
        /*0148*/ 	.byte	0x00, 0xf0, 0x21, 0x00


	//----- nvinfo : EIATTR_KPARAM_INFO
	.align		4
.L_2325:
        /*014c*/ 	.byte	0x04, 0x17
        /*014e*/ 	.short	(.L_2327 - .L_2326)
.L_2326:
        /*0150*/ 	.word	0x00000000
        /*0154*/ 	.short	0x0000
        /*0156*/ 	.short	0x0000
        /*0158*/ 	.byte	0x00, 0xf0, 0x21, 0x00


	//----- nvinfo : EIATTR_MAXREG_COUNT
	.align		4
.L_2327:
        /*015c*/ 	.byte	0x03, 0x1b
        /*015e*/ 	.short	0x00ff


	//----- nvinfo : EIATTR_NUM_BARRIERS
	.align		4
        /*0160*/ 	.byte	0x02, 0x4c
        /*0162*/ 	.byte	0x01
	.zero		1


	//----- nvinfo : EIATTR_MERCURY_ISA_VERSION
	.align		4
        /*0164*/ 	.byte	0x03, 0x5f
        /*0166*/ 	.short	0x0000


	//----- nvinfo : EIATTR_EXIT_INSTR_OFFSETS
	.align		4
        /*0168*/ 	.byte	0x04, 0x1c
        /*016a*/ 	.short	(.L_2329 - .L_2328)


	//   ....[0]....
.L_2328:
        /*016c*/ 	.word	0x00000280


	//   ....[1]....
        /*0170*/ 	.word	0x00000940


	//   ....[2]....
        /*0174*/ 	.word	0x00007450


	//   ....[3]....
        /*0178*/ 	.word	0x00007730


	//   ....[4]....
        /*017c*/ 	.word	0x000079a0


	//   ....[5]....
        /*0180*/ 	.word	0x00007b00


	//   ....[6]....
        /*0184*/ 	.word	0x00007ba0


	//   ....[7]....
        /*0188*/ 	.word	0x00007be0


	//----- nvinfo : EIATTR_CTAIDZ_USED
	.align		4
.L_2329:
        /*018c*/ 	.byte	0x01, 0x04
	.zero		2


	//----- nvinfo : EIATTR_CRS_STACK_SIZE
	.align		4
        /*0190*/ 	.byte	0x04, 0x1e
        /*0192*/ 	.short	(.L_2331 - .L_2330)
.L_2330:
        /*0194*/ 	.word	0x00000000
.L_2331:


//--------------------- .nv.info._Z23gemm_half_q_half_kernelILi3ELi172ELb1ELb1ELi32EEvPK6__halfPKjS4_S2_PS0_iiiiPKtS7_iiiiiibS2_i --------------------------
	.section	.nv.info._Z23gemm_half_q_half_kernelILi3ELi172ELb1ELb1ELi32EEvPK6__halfPKjS4_S2_PS0_iiiiPKtS7_iiiiiibS2_i,"",@"SHT_CUDA_INFO"
	.sectionflags	@""
	.align	4


	//----- nvinfo : EIATTR_CUDA_API_VERSION
	.align		4
        /*0000*/ 	.byte	0x04, 0x37
        /*0002*/ 	.short	(.L_2333 - .L_2332)
.L_2332:
        /*0004*/ 	.word	0x00000082


	//----- nvinfo : EIATTR_SW2861232_WAR
	.align		4
.L_2333:
        /*0008*/ 	.byte	0x01, 0x35
	.zero		2


	//----- nvinfo : EIATTR_PARAM_CBANK
	.align		4
        /*000c*/ 	.byte	0x04, 0x0a
        /*000e*/ 	.short	(.L_2335 - .L_2334)
	.align		4
.L_2334:
        /*0010*/ 	.word	index@(.nv.constant0._Z23gemm_half_q_half_kernelILi3ELi172ELb1ELb1ELi32EEvPK6__halfPKjS4_S2_PS0_iiiiPKtS7_iiiiiibS2_i)
        /*0014*/ 	.short	0x0160
        /*0016*/ 	.short	0x0074


	//----- nvinfo : EIATTR_CBANK_PARAM_SIZE
	.align		4
.L_2335:
        /*0018*/ 	.byte	0x03, 0x19
        /*001a*/ 	.short	0x0074


	//----- nvinfo : EIATTR_KPARAM_INFO
	.align		4
        /*001c*/ 	.byte	0x04, 0x17
        /*001e*/ 	.short	(.L_2337 - .L_2336)
.L_2336:
        /*0020*/ 	.word	0x00000000
        /*0024*/ 	.short	0x0013
        /*0026*/ 	.short	0x0070
        /*0028*/ 	.byte	0x00, 0xf0, 0x11, 0x00


	//----- nvinfo : EIATTR_KPARAM_INFO
	.align		4
.L_2337:
        /*002c*/ 	.byte	0x04, 0x17
        /*002e*/ 	.short	(.L_2339 - .L_2338)
.L_2338:
        /*0030*/ 	.word	0x00000000
        /*0034*/ 	.short	0x0012
        /*0036*/ 	.short	0x0068
        /*0038*/ 	.byte	0x00, 0xf0, 0x21, 0x00


	//----- nvinfo : EIATTR_KPARAM_INFO
	.align		4
.L_2339:
        /*003c*/ 	.byte	0x04, 0x17
        /*003e*/ 	.short	(.L_2341 - .L_2340)
.L_2340:
        /*0040*/ 	.word	0x00000000
        /*0044*/ 	.short	0x0011
        /*0046*/ 	.short	0x0060
        /*0048*/ 	.byte	0x00, 0xf0, 0x05, 0x00


	//----- nvinfo : EIATTR_KPARAM_INFO
	.align		4
.L_2341:
        /*004c*/ 	.byte	0x04, 0x17
        /*004e*/ 	.short	(.L_2343 - .L_2342)
.L_2342:
        /*0050*/ 	.word	0x00000000
        /*0054*/ 	.short	0x0010
        /*0056*/ 	.short	0x005c
        /*0058*/ 	.byte	0x00, 0xf0, 0x11, 0x00


	//----- nvinfo : EIATTR_KPARAM_INFO
	.align		4
.L_2343:
        /*005c*/ 	.byte	0x04, 0x17
        /*005e*/ 	.short	(.L_2345 - .L_2344)
.L_2344:
        /*0060*/ 	.word	0x00000000
        /*0064*/ 	.short	0x000f
        /*0066*/ 	.short	0x0058
        /*0068*/ 	.byte	0x00, 0xf0, 0x11, 0x00


	//----- nvinfo : EIATTR_KPARAM_INFO
	.align		4
.L_2345:
        /*006c*/ 	.byte	0x04, 0x17
        /*006e*/ 	.short	(.L_2347 - .L_2346)
.L_2346:
        /*0070*/ 	.word	0x00000000
        /*0074*/ 	.short	0x000e
        /*0076*/ 	.short	0x0054
        /*0078*/ 	.byte	0x00, 0xf0, 0x11, 0x00


	//----- nvinfo : EIATTR_KPARAM_INFO
	.align		4
.L_2347:
        /*007c*/ 	.byte	0x04, 0x17
        /*007e*/ 	.short	(.L_2349 - .L_2348)
.L_2348:
        /*0080*/ 	.word	0x00000000
        /*0084*/ 	.short	0x000d
        /*0086*/ 	.short	0x0050
        /*0088*/ 	.byte	0x00, 0xf0, 0x11, 0x00


	//----- nvinfo : EIATTR_KPARAM_INFO
	.align		4
.L_2349:
        /*008c*/ 	.byte	0x04, 0x17
        /*008e*/ 	.short	(.L_2351 - .L_2350)
.L_2350:
        /*0090*/ 	.word	0x00000000
        /*0094*/ 	.short	0x000c
        /*0096*/ 	.short	0x004c
        /*0098*/ 	.byte	0x00, 0xf0, 0x11, 0x00


	//----- nvinfo : EIATTR_KPARAM_INFO
	.align		4
.L_2351:
        /*009c*/ 	.byte	0x04, 0x17
        /*009e*/ 	.short	(.L_2353 - .L_2352)
.L_2352:
        /*00a0*/ 	.word	0x00000000
        /*00a4*/ 	.short	0x000b
        /*00a6*/ 	.short	0x0048
        /*00a8*/ 	.byte	0x00, 0xf0, 0x11, 0x00


	//----- nvinfo : EIATTR_KPARAM_INFO
	.align		4
.L_2353:
        /*00ac*/ 	.byte	0x04, 0x17
        /*00ae*/ 	.short	(.L_2355 - .L_2354)
.L_2354:
        /*00b0*/ 	.word	0x00000000
        /*00b4*/ 	.short	0x000a
        /*00b6*/ 	.short	0x0040
        /*00b8*/ 	.byte	0x00, 0xf0, 0x21, 0x00


	//----- nvinfo : EIATTR_KPARAM_INFO
	.align		4
.L_2355:
        /*00bc*/ 	.byte	0x04, 0x17
        /*00be*/ 	.short	(.L_2357 - .L_2356)
.L_2356:
        /*00c0*/ 	.word	0x00000000
        /*00c4*/ 	.short	0x0009
        /*00c6*/ 	.short	0x0038
        /*00c8*/ 	.byte	0x00, 0xf0, 0x21, 0x00


	//----- nvinfo : EIATTR_KPARAM_INFO
	.align		4
.L_2357:
        /*00cc*/ 	.byte	0x04, 0x17
        /*00ce*/ 	.short	(.L_2359 - .L_2358)
.L_2358:
        /*00d0*/ 	.word	0x00000000
        /*00d4*/ 	.short	0x0008
        /*00d6*/ 	.short	0x0034
        /*00d8*/ 	.byte	0x00, 0xf0, 0x11, 0x00


	//----- nvinfo : EIATTR_KPARAM_INFO
	.align		4
.L_2359:
        /*00dc*/ 	.byte	0x04, 0x17
        /*00de*/ 	.short	(.L_2361 - .L_2360)
.L_2360:
        /*00e0*/ 	.word	0x00000000
        /*00e4*/ 	.short	0x0007
        /*00e6*/ 	.short	0x0030
        /*00e8*/ 	.byte	0x00, 0xf0, 0x11, 0x00


	//----- nvinfo : EIATTR_KPARAM_INFO
	.align		4
.L_2361:
        /*00ec*/ 	.byte	0x04, 0x17
        /*00ee*/ 	.short	(.L_2363 - .L_2362)
.L_2362:
        /*00f0*/ 	.word	0x00000000
        /*00f4*/ 	.short	0x0006
        /*00f6*/ 	.short	0x002c
        /*00f8*/ 	.byte	0x00, 0xf0, 0x11, 0x00


	//----- nvinfo : EIATTR_KPARAM_INFO
	.align		4
.L_2363:
        /*00fc*/ 	.byte	0x04, 0x17
        /*00fe*/ 	.short	(.L_2365 - .L_2364)
.L_2364:
        /*0100*/ 	.word	0x00000000
        /*0104*/ 	.short	0x0005
        /*0106*/ 	.short	0x0028
        /*0108*/ 	.byte	0x00, 0xf0, 0x11, 0x00


	//----- nvinfo : EIATTR_KPARAM_INFO
	.align		4
.L_2365:
        /*010c*/ 	.byte	0x04, 0x17
        /*010e*/ 	.short	(.L_2367 - .L_2366)
.L_2366:
        /*0110*/ 	.word	0x00000000
        /*0114*/ 	.short	0x0004
        /*0116*/ 	.short	0x0020
        /*0118*/ 	.byte	0x00, 0xf0, 0x21, 0x00


	//----- nvinfo : EIATTR_KPARAM_INFO
	.align		4
.L_2367:
        /*011c*/ 	.byte	0x04, 0x17
        /*011e*/ 	.short	(.L_2369 - .L_2368)
.L_2368:
        /*0120*/ 	.word	0x00000000
        /*0124*/ 	.short	0x0003
        /*0126*/ 	.short	0x0018
        /*0128*/ 	.byte	0x00, 0xf0, 0x21, 0x00


	//----- nvinfo : EIATTR_KPARAM_INFO
	.align		4
.L_2369:
        /*012c*/ 	.byte	0x04, 0x17
        /*012e*/ 	.short	(.L_2371 - .L_2370)
.L_2370:
        /*0130*/ 	.word	0x00000000
        /*0134*/ 	.short	0x0002
        /*0136*/ 	.short	0x0010
        /*0138*/ 	.byte	0x00, 0xf0, 0x21, 0x00


	//----- nvinfo : EIATTR_KPARAM_INFO
	.align		4
.L_2371:
        /*013c*/ 	.byte	0x04, 0x17
        /*013e*/ 	.short	(.L_2373 - .L_2372)
.L_2372:
        /*0140*/ 	.word	0x00000000
        /*0144*/ 	.short	0x0001
        /*0146*/ 	.short	0x0008
        /*0148*/ 	.byte	0x00, 0xf0, 0x21, 0x00


	//----- nvinfo : EIATTR_KPARAM_INFO
	.align		4
.L_2373:
        /*014c*/ 	.byte	0x04, 0x17
        /*014e*/ 	.short	(.L_2375 - .L_2374)
.L_2374:
        /*0150*/ 	.word	0x00000000
        /*0154*/ 	.short	0x0000
        /*0156*/ 	.short	0x0000
        /*0158*/ 	.byte	0x00, 0xf0, 0x21, 0x00


	//----- nvinfo : EIATTR_MAXREG_COUNT
	.align		4
.L_2375:
        /*015c*/ 	.byte	0x03, 0x1b
        /*015e*/ 	.short	0x00ff


	//----- nvinfo : EIATTR_NUM_BARRIERS
	.align		4
        /*0160*/ 	.byte	0x02, 0x4c
        /*0162*/ 	.byte	0x01
	.zero		1


	//----- nvinfo : EIATTR_MERCURY_ISA_VERSION
	.align		4
        /*0164*/ 	.byte	0x03, 0x5f
        /*0166*/ 	.short	0x0000


	//----- nvinfo : EIATTR_EXIT_INSTR_OFFSETS
	.align		4
        /*0168*/ 	.byte	0x04, 0x1c
        /*016a*/ 	.short	(.L_2377 - .L_2376)


	//   ....[0]....
.L_2376:
        /*016c*/ 	.word	0x00000280


	//   ....[1]....
        /*0170*/ 	.word	0x00000d10


	//   ....[2]....
        /*0174*/ 	.word	0x00010b80


	//   ....[3]....
        /*0178*/ 	.word	0x00010e60


	//   ....[4]....
        /*017c*/ 	.word	0x000110d0


	//   ....[5]....
        /*0180*/ 	.word	0x00011230


	//   ....[6]....
        /*0184*/ 	.word	0x000112d0


	//   ....[7]....
        /*0188*/ 	.word	0x00011310


	//----- nvinfo : EIATTR_CTAIDZ_USED
	.align		4
.L_2377:
        /*018c*/ 	.byte	0x01, 0x04
	.zero		2


	//----- nvinfo : EIATTR_CRS_STACK_SIZE
	.align		4
        /*0190*/ 	.byte	0x04, 0x1e
        /*0192*/ 	.short	(.L_2379 - .L_2378)
.L_2378:
        /*0194*/ 	.word	0x00000000
.L_2379:


//--------------------- .nv.info._Z23gemm_half_q_half_kernelILi3ELi176ELb1ELb1ELi32EEvPK6__halfPKjS4_S2_PS0_iiiiPKtS7_iiiiiibS2_i --------------------------
	.section	.nv.info._Z23gemm_half_q_half_kernelILi3ELi176ELb1ELb1ELi32EEvPK6__halfPKjS4_S2_PS0_iiiiPKtS7_iiiiiibS2_i,"",@"SHT_CUDA_INFO"
	.sectionflags	@""
	.align	4


	//----- nvinfo : EIATTR_CUDA_API_VERSION
	.align		4
        /*0000*/ 	.byte	0x04, 0x37
        /*0002*/ 	.short	(.L_2381 - .L_2380)
.L_2380:
        /*0004*/ 	.word	0x00000082


	//----- nvinfo : EIATTR_SW2861232_WAR
	.align		4
.L_2381:
        /*0008*/ 	.byte	0x01, 0x35
	.zero		2


	//----- nvinfo : EIATTR_PARAM_CBANK
	.align		4
        /*000c*/ 	.byte	0x04, 0x0a
        /*000e*/ 	.short	(.L_2383 - .L_2382)
	.align		4
.L_2382:
        /*0010*/ 	.word	index@(.nv.constant0._Z23gemm_half_q_half_kernelILi3ELi176ELb1ELb1ELi32EEvPK6__halfPKjS4_S2_PS0_iiiiPKtS7_iiiiiibS2_i)
        /*0014*/ 	.short	0x0160
        /*0016*/ 	.short	0x0074


	//----- nvinfo : EIATTR_CBANK_PARAM_SIZE
	.align		4
.L_2383:
        /*0018*/ 	.byte	0x03, 0x19
        /*001a*/ 	.short	0x0074


	//----- nvinfo : EIATTR_KPARAM_INFO
	.align		4
        /*001c*/ 	.byte	0x04, 0x17
        /*001e*/ 	.short	(.L_2385 - .L_2384)
.L_2384:
        /*0020*/ 	.word	0x00000000
        /*0024*/ 	.short	0x0013
        /*0026*/ 	.short	0x0070
        /*0028*/ 	.byte	0x00, 0xf0, 0x11, 0x00


	//----- nvinfo : EIATTR_KPARAM_INFO
	.align		4
.L_2385:
        /*002c*/ 	.byte	0x04, 0x17
        /*002e*/ 	.short	(.L_2387 - .L_2386)
.L_2386:
        /*0030*/ 	.word	0x00000000
        /*0034*/ 	.short	0x0012
        /*0036*/ 	.short	0x0068
        /*0038*/ 	.byte	0x00, 0xf0, 0x21, 0x00


	//----- nvinfo : EIATTR_KPARAM_INFO
	.align		4
.L_2387:
        /*003c*/ 	.byte	0x04, 0x17
        /*003e*/ 	.short	(.L_2389 - .L_2388)
.L_2388:
        /*0040*/ 	.word	0x00000000
        /*0044*/ 	.short	0x0011
        /*0046*/ 	.short	0x0060
        /*0048*/ 	.byte	0x00, 0xf0, 0x05, 0x00


	//----- nvinfo : EIATTR_KPARAM_INFO
	.align		4
.L_2389:
        /*004c*/ 	.byte	0x04, 0x17
        /*004e*/ 	.short	(.L_2391 - .L_2390)
.L_2390:
        /*0050*/ 	.word	0x00000000
        /*0054*/ 	.short	0x0010
        /*0056*/ 	.short	0x005c
        /*0058*/ 	.byte	0x00, 0xf0, 0x11, 0x00


	//----- nvinfo : EIATTR_KPARAM_INFO
	.align		4
.L_2391:
        /*005c*/ 	.byte	0x04, 0x17
        /*005e*/ 	.short	(.L_2393 - .L_2392)
.L_2392:
        /*0060*/ 	.word	0x00000000
        /*0064*/ 	.short	0x000f
        /*0066*/ 	.short	0x0058
        /*0068*/ 	.byte	0x00, 0xf0, 0x11, 0x00


	//----- nvinfo : EIATTR_KPARAM_INFO
	.align		4
.L_2393:
        /*006c*/ 	.byte	0x04, 0x17
        /*006e*/ 	.short	(.L_2395 - .L_2394)
.L_2394:
        /*0070*/ 	.word	0x00000000
        /*0074*/ 	.short	0x000e
        /*0076*/ 	.short	0x0054
        /*0078*/ 	.byte	0x00, 0xf0, 0x11, 0x00


	//----- nvinfo : EIATTR_KPARAM_INFO
	.align		4
.L_2395:
        /*007c*/ 	.byte	0x04, 0x17
        /*007e*/ 	.short	(.L_2397 - .L_2396)
.L_2396:
        /*0080*/ 	.word	0x00000000
        /*0084*/ 	.short	0x000d
        /*0086*/ 	.short	0x0050
        /*0088*/ 	.byte	0x00, 0xf0, 0x11, 0x00


	//----- nvinfo : EIATTR_KPARAM_INFO
	.align		4
.L_2397:
        /*008c*/ 	.byte	0x04, 0x17
        /*008e*/ 	.short	(.L_2399 - .L_2398)
.L_2398:
        /*0090*/ 	.word	0x00000000
        /*0094*/ 	.short	0x000c
        /*0096*/ 	.short	0x004c
        /*0098*/ 	.byte	0x00, 0xf0, 0x11, 0x00


	//----- nvinfo : EIATTR_KPARAM_INFO
	.align		4
.L_2399:
        /*009c*/ 	.byte	0x04, 0x17
        /*009e*/ 	.short	(.L_2401 - .L_2400)
.L_2400:
        /*00a0*/ 	.word	0x00000000
        /*00a4*/ 	.short	0x000b
        /*00a6*/ 	.short	0x0048
        /*00a8*/ 	.byte	0x00, 0xf0, 0x11, 0x00


	//----- nvinfo : EIATTR_KPARAM_INFO
	.align		4
.L_2401:
        /*00ac*/ 	.byte	0x04, 0x17
        /*00ae*/ 	.short	(.L_2403 - .L_2402)
.L_2402:
        /*00b0*/ 	.word	0x00000000
        /*00b4*/ 	.short	0x000a
        /*00b6*/ 	.short	0x0040
        /*00b8*/ 	.byte	0x00, 0xf0, 0x21, 0x00


	//----- nvinfo : EIATTR_KPARAM_INFO
	.align		4
.L_2403:
        /*00bc*/ 	.byte	0x04, 0x17
        /*00be*/ 	.short	(.L_2405 - .L_2404)
.L_2404:
        /*00c0*/ 	.word	0x00000000
        /*00c4*/ 	.short	0x0009
        /*00c6*/ 	.short	0x0038
        /*00c8*/ 	.byte	0x00, 0xf0, 0x21, 0x00


	//----- nvinfo : EIATTR_KPARAM_INFO
	.align		4
.L_2405:
        /*00cc*/ 	.byte	0x04, 0x17
        /*00ce*/ 	.short	(.L_2407 - .L_2406)
.L_2406:
        /*00d0*/ 	.word	0x00000000
        /*00d4*/ 	.short	0x0008
        /*00d6*/ 	.short	0x0034
        /*00d8*/ 	.byte	0x00, 0xf0, 0x11, 0x00


	//----- nvinfo : EIATTR_KPARAM_INFO
	.align		4
.L_2407:
        /*00dc*/ 	.byte	0x04, 0x17
        /*00de*/ 	.short	(.L_2409 - .L_2408)
.L_2408:
        /*00e0*/ 	.word	0x00000000
        /*00e4*/ 	.short	0x0007
        /*00e6*/ 	.short	0x0030
        /*00e8*/ 	.byte	0x00, 0xf0, 0x11, 0x00


	//----- nvinfo : EIATTR_KPARAM_INFO
	.align		4
.L_2409:
        /*00ec*/ 	.byte	0x04, 0x17
        /*00ee*/ 	.short	(.L_2411 - .L_2410)
.L_2410:
        /*00f0*/ 	.word	0x00000000
        /*00f4*/ 	.short	0x0006
        /*00f6*/ 	.short	0x002c
        /*00f8*/ 	.byte	0x00, 0xf0, 0x11, 0x00


	//----- nvinfo : EIATTR_KPARAM_INFO
	.align		4
.L_2411:
        /*00fc*/ 	.byte	0x04, 0x17
        /*00fe*/ 	.short	(.L_2413 - .L_2412)
.L_2412:
        /*0100*/ 	.word	0x00000000
        /*0104*/ 	.short	0x0005
        /*0106*/ 	.short	0x0028
        /*0108*/ 	.byte	0x00, 0xf0, 0x11, 0x00


	//----- nvinfo : EIATTR_KPARAM_INFO
	.align		4
.L_2413:
        /*010c*/ 	.byte	0x04, 0x17
        /*010e*/ 	.short	(.L_2415 - .L_2414)
.L_2414:
        /*0110*/ 	.word	0x00000000
        /*0114*/ 	.short	0x0004
        /*0116*/ 	.short	0x0020
        /*0118*/ 	.byte	0x00, 0xf0, 0x21, 0x00


	//----- nvinfo : EIATTR_KPARAM_INFO
	.align		4
.L_2415:
        /*011c*/ 	.byte	0x04, 0x17
        /*011e*/ 	.short	(.L_2417 - .L_2416)
.L_2416:
        /*0120*/ 	.word	0x00000000
        /*0124*/ 	.short	0x0003
        /*0126*/ 	.short	0x0018
        /*0128*/ 	.byte	0x00, 0xf0, 0x21, 0x00


	//----- nvinfo : EIATTR_KPARAM_INFO
	.align		4
.L_2417:
        /*012c*/ 	.byte	0x04, 0x17
        /*012e*/ 	.short	(.L_2419 - .L_2418)
.L_2418:
        /*0130*/ 	.word	0x00000000
        /*0134*/ 	.short	0x0002
        /*0136*/ 	.short	0x0010
        /*0138*/ 	.byte	0x00, 0xf0, 0x21, 0x00


	//----- nvinfo : EIATTR_KPARAM_INFO
	.align		4
.L_2419:
        /*013c*/ 	.byte	0x04, 0x17
        /*013e*/ 	.short	(.L_2421 - .L_2420)
.L_2420:
        /*0140*/ 	.word	0x00000000
        /*0144*/ 	.short	0x0001
        /*0146*/ 	.short	0x0008
        /*0148*/ 	.byte	0x00, 0xf0, 0x21, 0x00


	//----- nvinfo : EIATTR_KPARAM_INFO
	.align		4
.L_2421:
        /*014c*/ 	.byte	0x04, 0x17
        /*014e*/ 	.short	(.L_2423 - .L_2422)
.L_2422:
        /*0150*/ 	.word	0x00000000
        /*0154*/ 	.short	0x0000
        /*0156*/ 	.short	0x0000
        /*0158*/ 	.byte	0x00, 0xf0, 0x21, 0x00


	//----- nvinfo : EIATTR_MAXREG_COUNT
	.align		4
.L_2423:
        /*015c*/ 	.byte	0x03, 0x1b
        /*015e*/ 	.short	0x00ff


	//----- nvinfo : EIATTR_NUM_BARRIERS
	.align		4
        /*0160*/ 	.byte	0x02, 0x4c
        /*0162*/ 	.byte	0x01
	.zero		1


	//----- nvinfo : EIATTR_MERCURY_ISA_VERSION
	.align		4
        /*0164*/ 	.byte	0x03, 0x5f
        /*0166*/ 	.short	0x0000


	//----- nvinfo : EIATTR_EXIT_INSTR_OFFSETS
	.align		4
        /*0168*/ 	.byte	0x04, 0x1c
        /*016a*/ 	.short	(.L_2425 - .L_2424)


	//   ....[0]....
.L_2424:
        /*016c*/ 	.word	0x00000280


	//   ....[1]....
        /*0170*/ 	.word	0x00000d10


	//   ....[2]....
        /*0174*/ 	.word	0x0000bca0


	//   ....[3]....
        /*0178*/ 	.word	0x0000bf80


	//   ....[4]....
        /*017c*/ 	.word	0x0000c1f0


	//   ....[5]....
        /*0180*/ 	.word	0x0000c350


	//   ....[6]....
        /*0184*/ 	.word	0x0000c3f0


	//   ....[7]....
        /*0188*/ 	.word	0x0000c430


	//----- nvinfo : EIATTR_CTAIDZ_USED
	.align		4
.L_2425:
        /*018c*/ 	.byte	0x01, 0x04
	.zero		2


	//----- nvinfo : EIATTR_CRS_STACK_SIZE
	.align		4
        /*0190*/ 	.byte	0x04, 0x1e
        /*0192*/ 	.short	(.L_2427 - .L_2426)
.L_2426:
        /*0194*/ 	.word	0x00000000
.L_2427:


//--------------------- .nv.info._Z23gemm_half_q_half_kernelILi3ELi152ELb1ELb1ELi32EEvPK6__halfPKjS4_S2_PS0_iiiiPKtS7_iiiiiibS2_i --------------------------
	.section	.nv.info._Z23gemm_half_q_half_kernelILi3ELi152ELb1ELb1ELi32EEvPK6__halfPKjS4_S2_PS0_iiiiPKtS7_iiiiiibS2_i,"",@"SHT_CUDA_INFO"
	.sectionflags	@""
	.align	4


	//----- nvinfo : EIATTR_CUDA_API_VERSION
	.align		4
        /*0000*/ 	.byte	0x04, 0x37
        /*0002*/ 	.short	(.L_2429 - .L_2428)
.L_2428:
        /*0004*/ 	.word	0x00000082


	//----- nvinfo : EIATTR_SW2861232_WAR
	.align		4
.L_2429:
        /*0008*/ 	.byte	0x01, 0x35
	.zero		2


	//----- nvinfo : EIATTR_PARAM_CBANK
	.align		4
        /*000c*/ 	.byte	0x04, 0x0a
        /*000e*/ 	.short	(.L_2431 - .L_2430)
	.align		4
.L_2430:
        /*0010*/ 	.word	index@(.nv.constant0._Z23gemm_half_q_half_kernelILi3ELi152ELb1ELb1ELi32EEvPK6__halfPKjS4_S2_PS0_iiiiPKtS7_iiiiiibS2_i)
        /*0014*/ 	.short	0x0160
        /*0016*/ 	.short	0x0074


	//----- nvinfo : EIATTR_CBANK_PARAM_SIZE
	.align		4
.L_2431:
        /*0018*/ 	.byte	0x03, 0x19
        /*001a*/ 	.short	0x0074


	//----- nvinfo : EIATTR_KPARAM_INFO
	.align		4
        /*001c*/ 	.byte	0x04, 0x17
        /*001e*/ 	.short	(.L_2433 - .L_2432)
.L_2432:
        /*0020*/ 	.word	0x00000000
        /*0024*/ 	.short	0x0013
        /*0026*/ 	.short	0x0070
        /*0028*/ 	.byte	0x00, 0xf0, 0x11, 0x00


	//----- nvinfo : EIATTR_KPARAM_INFO
	.align		4
.L_2433:
        /*002c*/ 	.byte	0x04, 0x17
        /*002e*/ 	.short	(.L_2435 - .L_2434)
.L_2434:
        /*0030*/ 	.word	0x00000000
        /*0034*/ 	.short	0x0012
        /*0036*/ 	.short	0x0068
        /*0038*/ 	.byte	0x00, 0xf0, 0x21, 0x00


	//----- nvinfo : EIATTR_KPARAM_INFO
	.align		4
.L_2435:
        /*003c*/ 	.byte	0x04, 0x17
        /*003e*/ 	.short	(.L_2437 - .L_2436)
.L_2436:
        /*0040*/ 	.word	0x00000000
        /*0044*/ 	.short	0x0011
        /*0046*/ 	.short	0x0060
        /*0048*/ 	.byte	0x00, 0xf0, 0x05, 0x00


	//----- nvinfo : EIATTR_KPARAM_INFO
	.align		4
.L_2437:
        /*004c*/ 	.byte	0x04, 0x17
        /*004e*/ 	.short	(.L_2439 - .L_2438)
.L_2438:
        /*0050*/ 	.word	0x00000000
        /*0054*/ 	.short	0x0010
        /*0056*/ 	.short	0x005c
        /*0058*/ 	.byte	0x00, 0xf0, 0x11, 0x00


	//----- nvinfo : EIATTR_KPARAM_INFO
	.align		4
.L_2439:
        /*005c*/ 	.byte	0x04, 0x17
        /*005e*/ 	.short	(.L_2441 - .L_2440)
.L_2440:
        /*0060*/ 	.word	0x00000000
        /*0064*/ 	.short	0x000f
        /*0066*/ 	.short	0x0058
        /*0068*/ 	.byte	0x00, 0xf0, 0x11, 0x00


	//----- nvinfo : EIATTR_KPARAM_INFO
	.align		4
.L_2441:
        /*006c*/ 	.byte	0x04, 0x17
        /*006e*/ 	.short	(.L_2443 - .L_2442)
.L_2442:
        /*0070*/ 	.word	0x00000000
        /*0074*/ 	.short	0x000e
        /*0076*/ 	.short	0x0054
        /*0078*/ 	.byte	0x00, 0xf0, 0x11, 0x00


	//----- nvinfo : EIATTR_KPARAM_INFO
	.align		4
.L_2443:
        /*007c*/ 	.byte	0x04, 0x17
        /*007e*/ 	.short	(.L_2445 - .L_2444)
.L_2444:
        /*0080*/ 	.word	0x00000000
        /*0084*/ 	.short	0x000d
        /*0086*/ 	.short	0x0050
        /*0088*/ 	.byte	0x00, 0xf0, 0x11, 0x00


	//----- nvinfo : EIATTR_KPARAM_INFO
	.align		4
.L_2445:
        /*008c*/ 	.byte	0x04, 0x17
        /*008e*/ 	.short	(.L_2447 - .L_2446)
.L_2446:
        /*0090*/ 	.word	0x00000000
        /*0094*/ 	.short	0x000c
        /*0096*/ 	.short	0x004c
        /*0098*/ 	.byte	0x00, 0xf0, 0x11, 0x00


	//----- nvinfo : EIATTR_KPARAM_INFO
	.align		4
.L_2447:
        /*009c*/ 	.byte	0x04, 0x17
        /*009e*/ 	.short	(.L_2449 - .L_2448)
.L_2448:
        /*00a0*/ 	.word	0x00000000
        /*00a4*/ 	.short	0x000b
        /*00a6*/ 	.short	0x0048
        /*00a8*/ 	.byte	0x00, 0xf0, 0x11, 0x00


	//----- nvinfo : EIATTR_KPARAM_INFO
	.align		4
.L_2449:
        /*00ac*/ 	.byte	0x04, 0x17
        /*00ae*/ 	.short	(.L_2451 - .L_2450)
.L_2450:
        /*00b0*/ 	.word	0x00000000
        /*00b4*/ 	.short	0x000a
        /*00b6*/ 	.short	0x0040
        /*00b8*/ 	.byte	0x00, 0xf0, 0x21, 0x00


	//----- nvinfo : EIATTR_KPARAM_INFO
	.align		4
.L_2451:
        /*00bc*/ 	.byte	0x04, 0x17
        /*00be*/ 	.short	(.L_2453 - .L_2452)
.L_2452:
        /*00c0*/ 	.word	0x00000000
        /*00c4*/ 	.short	0x0009
        /*00c6*/ 	.short	0x0038
        /*00c8*/ 	.byte	0x00, 0xf0, 0x21, 0x00


	//----- nvinfo : EIATTR_KPARAM_INFO
	.align		4
.L_2453:
        /*00cc*/ 	.byte	0x04, 0x17
        /*00ce*/ 	.short	(.L_2455 - .L_2454)
.L_2454:
        /*00d0*/ 	.word	0x00000000
        /*00d4*/ 	.short	0x0008
        /*00d6*/ 	.short	0x0034
        /*00d8*/ 	.byte	0x00, 0xf0, 0x11, 0x00


	//----- nvinfo : EIATTR_KPARAM_INFO
	.align		4
.L_2455:
        /*00dc*/ 	.byte	0x04, 0x17
        /*00de*/ 	.short	(.L_2457 - .L_2456)
.L_2456:
        /*00e0*/ 	.word	0x00000000
        /*00e4*/ 	.short	0x0007
        /*00e6*/ 	.short	0x0030
        /*00e8*/ 	.byte	0x00, 0xf0, 0x11, 0x00


	//----- nvinfo : EIATTR_KPARAM_INFO
	.align		4
.L_2457:
        /*00ec*/ 	.byte	0x04, 0x17
        /*00ee*/ 	.short	(.L_2459 - .L_2458)
.L_2458:
        /*00f0*/ 	.word	0x00000000
        /*00f4*/ 	.short	0x0006
        /*00f6*/ 	.short	0x002c
        /*00f8*/ 	.byte	0x00, 0xf0, 0x11, 0x00


	//----- nvinfo : EIATTR_KPARAM_INFO
	.align		4
.L_2459:
        /*00fc*/ 	.byte	0x04, 0x17
        /*00fe*/ 	.short	(.L_2461 - .L_2460)
.L_2460:
        /*0100*/ 	.word	0x00000000
        /*0104*/ 	.short	0x0005
        /*0106*/ 	.short	0x0028
        /*0108*/ 	.byte	0x00, 0xf0, 0x11, 0x00


	//----- nvinfo : EIATTR_KPARAM_INFO
	.align		4
.L_2461:
        /*010c*/ 	.byte	0x04, 0x17
        /*010e*/ 	.short	(.L_2463 - .L_2462)
.L_2462:
        /*0110*/ 	.word	0x00000000
        /*0114*/ 	.short	0x0004
        /*0116*/ 	.short	0x0020
        /*0118*/ 	.byte	0x00, 0xf0, 0x21, 0x00


	//----- nvinfo : EIATTR_KPARAM_INFO
	.align		4
.L_2463:
        /*011c*/ 	.byte	0x04, 0x17
        /*011e*/ 	.short	(.L_2465 - .L_2464)
.L_2464:
        /*0120*/ 	.word	0x00000000
        /*0124*/ 	.short	0x0003
        /*0126*/ 	.short	0x0018
        /*0128*/ 	.byte	0x00, 0xf0, 0x21, 0x00


	//----- nvinfo : EIATTR_KPARAM_INFO
	.align		4
.L_2465:
        /*012c*/ 	.byte	0x04, 0x17
        /*012e*/ 	.short	(.L_2467 - .L_2466)
.L_2466:
        /*0130*/ 	.word	0x00000000
        /*0134*/ 	.short	0x0002
        /*0136*/ 	.short	0x0010
        /*0138*/ 	.byte	0x00, 0xf0, 0x21, 0x00


	//----- nvinfo : EIATTR_KPARAM_INFO
	.align		4
.L_2467:
        /*013c*/ 	.byte	0x04, 0x17
        /*013e*/ 	.short	(.L_2469 - .L_2468)
.L_2468:
        /*0140*/ 	.word	0x00000000
        /*0144*/ 	.short	0x0001
        /*0146*/ 	.short	0x0008
        /*0148*/ 	.byte	0x00, 0xf0, 0x21, 0x00


	//----- nvinfo : EIATTR_KPARAM_INFO
	.align		4
.L_2469:
        /*014c*/ 	.byte	0x04, 0x17
        /*014e*/ 	.short	(.L_2471 - .L_2470)
.L_2470:
        /*0150*/ 	.word	0x00000000
        /*0154*/ 	.short	0x0000
        /*0156*/ 	.short	0x0000
        /*0158*/ 	.byte	0x00, 0xf0, 0x21, 0x00


	//----- nvinfo : EIATTR_MAXREG_COUNT
	.align		4
.L_2471:
        /*015c*/ 	.byte	0x03, 0x1b
        /*015e*/ 	.short	0x00ff


	//----- nvinfo : EIATTR_NUM_BARRIERS
	.align		4
        /*0160*/ 	.byte	0x02, 0x4c
        /*0162*/ 	.byte	0x01
	.zero		1


	//----- nvinfo : EIATTR_MERCURY_ISA_VERSION
	.align		4
        /*0164*/ 	.byte	0x03, 0x5f
        /*0166*/ 	.short	0x0000


	//----- nvinfo : EIATTR_EXIT_INSTR_OFFSETS
	.align		4
        /*0168*/ 	.byte	0x04, 0x1c
        /*016a*/ 	.short	(.L_2473 - .L_2472)


	//   ....[0]....
.L_2472:
        /*016c*/ 	.word	0x00000280


	//   ....[1]....
        /*0170*/ 	.word	0x00000d10


	//   ....[2]....
        /*0174*/ 	.word	0x0000e8c0


	//   ....[3]....
        /*0178*/ 	.word	0x0000eba0


	//   ....[4]....
        /*017c*/ 	.word	0x0000ee10


	//   ....[5]....
        /*0180*/ 	.word	0x0000ef70


	//   ....[6]....
        /*0184*/ 	.word	0x0000f010


	//   ....[7]....
        /*0188*/ 	.word	0x0000f050


	//----- nvinfo : EIATTR_CTAIDZ_USED
	.align		4
.L_2473:
        /*018c*/ 	.byte	0x01, 0x04
	.zero		2


	//----- nvinfo : EIATTR_CRS_STACK_SIZE
	.align		4
        /*0190*/ 	.byte	0x04, 0x1e
        /*0192*/ 	.short	(.L_2475 - .L_2474)
.L_2474:
        /*0194*/ 	.word	0x00000000
.L_2475:


//--------------------- .nv.info._Z23gemm_half_q_half_kernelILi3ELi140ELb1ELb1ELi32EEvPK6__halfPKjS4_S2_PS0_iiiiPKtS7_iiiiiibS2_i --------------------------
	.section	.nv.info._Z23gemm_half_q_half_kernelILi3ELi140ELb1ELb1ELi32EEvPK6__halfPKjS4_S2_PS0_iiiiPKtS7_iiiiiibS2_i,"",@"SHT_CUDA_INFO"
	.sectionflags	@""
	.align	4


	//----- nvinfo : EIATTR_CUDA_API_VERSION
	.align		4
        /*0000*/ 	.byte	0x04, 0x37
        /*0002*/ 	.short	(.L_2477 - .L_2476)
.L_2476:
        /*0004*/ 	.word	0x00000082


	//----- nvinfo : EIATTR_SW2861232_WAR
	.align		4
.L_2477:
        /*0008*/ 	.byte	0x01, 0x35
	.zero		2


	//----- nvinfo : EIATTR_PARAM_CBANK
	.align		4
        /*000c*/ 	.byte	0x04, 0x0a
        /*000e*/ 	.short	(.L_2479 - .L_2478)
	.align		4
.L_2478:
        /*0010*/ 	.word	index@(.nv.constant0._Z23gemm_half_q_half_kernelILi3ELi140ELb1ELb1ELi32EEvPK6__halfPKjS4_S2_PS0_iiiiPKtS7_iiiiiibS2_i)
        /*0014*/ 	.short	0x0160
        /*0016*/ 	.short	0x0074


	//----- nvinfo : EIATTR_CBANK_PARAM_SIZE
	.align		4
.L_2479:
        /*0018*/ 	.byte	0x03, 0x19
        /*001a*/ 	.short	0x0074


	//----- nvinfo : EIATTR_KPARAM_INFO
	.align		4
        /*001c*/ 	.byte	0x04, 0x17
        /*001e*/ 	.short	(.L_2481 - .L_2480)
.L_2480:
        /*0020*/ 	.word	0x00000000
        /*0024*/ 	.short	0x0013
        /*0026*/ 	.short	0x0070
        /*0028*/ 	.byte	0x00, 0xf0, 0x11, 0x00


	//----- nvinfo : EIATTR_KPARAM_INFO
	.align		4
.L_2481:
        /*002c*/ 	.byte	0x04, 0x17
        /*002e*/ 	.short	(.L_2483 - .L_2482)
.L_2482:
        /*0030*/ 	.word	0x00000000
        /*0034*/ 	.short	0x0012
        /*0036*/ 	.short	0x0068
        /*0038*/ 	.byte	0x00, 0xf0, 0x21, 0x00


	//----- nvinfo : EIATTR_KPARAM_INFO
	.align		4
.L_2483:
        /*003c*/ 	.byte	0x04, 0x17
        /*003e*/ 	.short	(.L_2485 - .L_2484)
.L_2484:
        /*0040*/ 	.word	0x00000000
        /*0044*/ 	.short	0x0011
        /*0046*/ 	.short	0x0060
        /*0048*/ 	.byte	0x00, 0xf0, 0x05, 0x00


	//----- nvinfo : EIATTR_KPARAM_INFO
	.align		4
.L_2485:
        /*004c*/ 	.byte	0x04, 0x17
        /*004e*/ 	.short	(.L_2487 - .L_2486)
.L_2486:
        /*0050*/ 	.word	0x00000000
        /*0054*/ 	.short	0x0010
        /*0056*/ 	.short	0x005c
        /*0058*/ 	.byte	0x00, 0xf0, 0x11, 0x00


	//----- nvinfo : EIATTR_KPARAM_INFO
	.align		4
.L_2487:
        /*005c*/ 	.byte	0x04, 0x17
        /*005e*/ 	.short	(.L_2489 - .L_2488)
.L_2488:
        /*0060*/ 	.word	0x00000000
        /*0064*/ 	.short	0x000f
        /*0066*/ 	.short	0x0058
        /*0068*/ 	.byte	0x00, 0xf0, 0x11, 0x00


	//----- nvinfo : EIATTR_KPARAM_INFO
	.align		4
.L_2489:
        /*006c*/ 	.byte	0x04, 0x17
        /*006e*/ 	.short	(.L_2491 - .L_2490)
.L_2490:
        /*0070*/ 	.word	0x00000000
        /*0074*/ 	.short	0x000e
        /*0076*/ 	.short	0x0054
        /*0078*/ 	.byte	0x00, 0xf0, 0x11, 0x00


	//----- nvinfo : EIATTR_KPARAM_INFO
	.align		4
.L_2491:
        /*007c*/ 	.byte	0x04, 0x17
        /*007e*/ 	.short	(.L_2493 - .L_2492)
.L_2492:
        /*0080*/ 	.word	0x00000000
        /*0084*/ 	.short	0x000d
        /*0086*/ 	.short	0x0050
        /*0088*/ 	.byte	0x00, 0xf0, 0x11, 0x00


	//----- nvinfo : EIATTR_KPARAM_INFO
	.align		4
.L_2493:
        /*008c*/ 	.byte	0x04, 0x17
        /*008e*/ 	.short	(.L_2495 - .L_2494)
.L_2494:
        /*0090*/ 	.word	0x00000000
        /*0094*/ 	.short	0x000c
        /*0096*/ 	.short	0x004c
        /*0098*/ 	.byte	0x00, 0xf0, 0x11, 0x00


	//----- nvinfo : EIATTR_KPARAM_INFO
	.align		4
.L_2495:
        /*009c*/ 	.byte	0x04, 0x17
        /*009e*/ 	.short	(.L_2497 - .L_2496)
.L_2496:
        /*00a0*/ 	.word	0x00000000
        /*00a4*/ 	.short	0x000b
        /*00a6*/ 	.short	0x0048
        /*00a8*/ 	.byte	0x00, 0xf0, 0x11, 0x00


	//----- nvinfo : EIATTR_KPARAM_INFO
	.align		4
.L_2497:
        /*00ac*/ 	.byte	0x04, 0x17
        /*00ae*/ 	.short	(.L_2499 - .L_2498)
.L_2498:
        /*00b0*/ 	.word	0x00000000
        /*00b4*/ 	.short	0x000a
        /*00b6*/ 	.short	0x0040
        /*00b8*/ 	.byte	0x00, 0xf0, 0x21, 0x00


	//----- nvinfo : EIATTR_KPARAM_INFO
	.align		4
.L_2499:
        /*00bc*/ 	.byte	0x04, 0x17
        /*00be*/ 	.short	(.L_2501 - .L_2500)
.L_2500:
        /*00c0*/ 	.word	0x00000000
        /*00c4*/ 	.short	0x0009
        /*00c6*/ 	.short	0x0038
        /*00c8*/ 	.byte	0x00, 0xf0, 0x21, 0x00


	//----- nvinfo : EIATTR_KPARAM_INFO
	.align		4
.L_2501:
        /*00cc*/ 	.byte	0x04, 0x17
        /*00ce*/ 	.short	(.L_2503 - .L_2502)
.L_2502:
        /*00d0*/ 	.word	0x00000000
        /*00d4*/ 	.short	0x0008
        /*00d6*/ 	.short	0x0034
        /*00d8*/ 	.byte	0x00, 0xf0, 0x11, 0x00


	//----- nvinfo : EIATTR_KPARAM_INFO
	.align		4
.L_2503:
        /*00dc*/ 	.byte	0x04, 0x17
        /*00de*/ 	.short	(.L_2505 - .L_2504)
.L_2504:
        /*00e0*/ 	.word	0x00000000
        /*00e4*/ 	.short	0x0007
        /*00e6*/ 	.short	0x0030
        /*00e8*/ 	.byte	0x00, 0xf0, 0x11, 0x00


	//----- nvinfo : EIATTR_KPARAM_INFO
	.align		4
.L_2505:
        /*00ec*/ 	.byte	0x04, 0x17
        /*00ee*/ 	.short	(.L_2507 - .L_2506)
.L_2506:
        /*00f0*/ 	.word	0x00000000
        /*00f4*/ 	.short	0x0006
        /*00f6*/ 	.short	0x002c
        /*00f8*/ 	.byte	0x00, 0xf0, 0x11, 0x00


	//----- nvinfo : EIATTR_KPARAM_INFO
	.align		4
.L_2507:
        /*00fc*/ 	.byte	0x04, 0x17
        /*00fe*/ 	.short	(.L_2509 - .L_2508)
.L_2508:
        /*0100*/ 	.word	0x00000000
        /*0104*/ 	.short	0x0005
        /*0106*/ 	.short	0x0028
        /*0108*/ 	.byte	0x00, 0xf0, 0x11, 0x00


	//----- nvinfo : EIATTR_KPARAM_INFO
	.align		4
.L_2509:
        /*010c*/ 	.byte	0x04, 0x17
        /*010e*/ 	.short	(.L_2511 - .L_2510)
.L_2510:
        /*0110*/ 	.word	0x00000000
        /*0114*/ 	.short	0x0004
        /*0116*/ 	.short	0x0020
        /*0118*/ 	.byte	0x00, 0xf0, 0x21, 0x00


	//----- nvinfo : EIATTR_KPARAM_INFO
	.align		4
.L_2511:
        /*011c*/ 	.byte	0x04, 0x17
        /*011e*/ 	.short	(.L_2513 - .L_2512)
.L_2512:
        /*0120*/ 	.word	0x00000000
        /*0124*/ 	.short	0x0003
        /*0126*/ 	.short	0x0018
        /*0128*/ 	.byte	0x00, 0xf0, 0x21, 0x00


	//----- nvinfo : EIATTR_KPARAM_INFO
	.align		4
.L_2513:
        /*012c*/ 	.byte	0x04, 0x17
        /*012e*/ 	.short	(.L_2515 - .L_2514)
.L_2514:
        /*0130*/ 	.word	0x00000000
        /*0134*/ 	.short	0x0002
        /*0136*/ 	.short	0x0010
        /*0138*/ 	.byte	0x00, 0xf0, 0x21, 0x00


	//----- nvinfo : EIATTR_KPARAM_INFO
	.align		4
.L_2515:
        /*013c*/ 	.byte	0x04, 0x17
        /*013e*/ 	.short	(.L_2517 - .L_2516)
.L_2516:
        /*0140*/ 	.word	0x00000000
        /*0144*/ 	.short	0x0001
        /*0146*/ 	.short	0x0008
        /*0148*/ 	.byte	0x00, 0xf0, 0x21, 0x00


	//----- nvinfo : EIATTR_KPARAM_INFO
	.align		4
.L_2517:
        /*014c*/ 	.byte	0x04, 0x17
        /*014e*/ 	.short	(.L_2519 - .L_2518)
.L_2518:
        /*0150*/ 	.word	0x00000000
        /*0154*/ 	.short	0x0000
        /*0156*/ 	.short	0x0000
        /*0158*/ 	.byte	0x00, 0xf0, 0x21, 0x00


	//----- nvinfo : EIATTR_MAXREG_COUNT
	.align		4
.L_2519:
        /*015c*/ 	.byte	0x03, 0x1b
        /*015e*/ 	.short	0x00ff


	//----- nvinfo : EIATTR_NUM_BARRIERS
	.align		4
        /*0160*/ 	.byte	0x02, 0x4c
        /*0162*/ 	.byte	0x01
	.zero		1


	//----- nvinfo : EIATTR_MERCURY_ISA_VERSION
	.align		4
        /*0164*/ 	.byte	0x03, 0x5f
        /*0166*/ 	.short	0x0000


	//----- nvinfo : EIATTR_EXIT_INSTR_OFFSETS
	.align		4
        /*0168*/ 	.byte	0x04, 0x1c
        /*016a*/ 	.short	(.L_2521 - .L_2520)


	//   ....[0]....
.L_2520:
        /*016c*/ 	.word	0x00000280


	//   ....[1]....
        /*0170*/ 	.word	0x00000d10


	//   ....[2]....
        /*0174*/ 	.word	0x0000e750


	//   ....[3]....
        /*0178*/ 	.word	0x0000ea30


	//   ....[4]....
        /*017c*/ 	.word	0x0000eca0


	//   ....[5]....
        /*0180*/ 	.word	0x0000ee00


	//   ....[6]....
        /*0184*/ 	.word	0x0000eea0


	//   ....[7]....
        /*0188*/ 	.word	0x0000eee0


	//----- nvinfo : EIATTR_CTAIDZ_USED
	.align		4
.L_2521:
        /*018c*/ 	.byte	0x01, 0x04
	.zero		2


	//----- nvinfo : EIATTR_CRS_STACK_SIZE
	.align		4
        /*0190*/ 	.byte	0x04, 0x1e
        /*0192*/ 	.short	(.L_2523 - .L_2522)
.L_2522:
        /*0194*/ 	.word	0x00000000
.L_2523:


//--------------------- .nv.info._Z23gemm_half_q_half_kernelILi3ELi20ELb1ELb1ELi32EEvPK6__halfPKjS4_S2_PS0_iiiiPKtS7_iiiiiibS2_i --------------------------
	.section	.nv.info._Z23gemm_half_q_half_kernelILi3ELi20ELb1ELb1ELi32EEvPK6__halfPKjS4_S2_PS0_iiiiPKtS7_iiiiiibS2_i,"",@"SHT_CUDA_INFO"
	.sectionflags	@""
	.align	4


	//----- nvinfo : EIATTR_CUDA_API_VERSION
	.align		4
        /*0000*/ 	.byte	0x04, 0x37
        /*0002*/ 	.short	(.L_2525 - .L_2524)
.L_2524:
        /*0004*/ 	.word	0x00000082


	//----- nvinfo : EIATTR_SW2861232_WAR
	.align		4
.L_2525:
        /*0008*/ 	.byte	0x01, 0x35
	.zero		2


	//----- nvinfo : EIATTR_PARAM_CBANK
	.align		4
        /*000c*/ 	.byte	0x04, 0x0a
        /*000e*/ 	.short	(.L_2527 - .L_2526)
	.align		4
.L_2526:
        /*0010*/ 	.word	index@(.nv.constant0._Z23gemm_half_q_half_kernelILi3ELi20ELb1ELb1ELi32EEvPK6__halfPKjS4_S2_PS0_iiiiPKtS7_iiiiiibS2_i)
        /*0014*/ 	.short	0x0160
        /*0016*/ 	.short	0x0074


	//----- nvinfo : EIATTR_CBANK_PARAM_SIZE
	.align		4
.L_2527:
        /*0018*/ 	.byte	0x03, 0x19
        /*001a*/ 	.short	0x0074


	//----- nvinfo : EIATTR_KPARAM_INFO
	.align		4
        /*001c*/ 	.byte	0x04, 0x17
        /*001e*/ 	.short	(.L_2529 - .L_2528)
.L_2528:
        /*0020*/ 	.word	0x00000000
        /*0024*/ 	.short	0x0013
        /*0026*/ 	.short	0x0070
        /*0028*/ 	.byte	0x00, 0xf0, 0x11, 0x00


	//----- nvinfo : EIATTR_KPARAM_INFO
	.align		4
.L_2529:
        /*002c*/ 	.byte	0x04, 0x17
        /*002e*/ 	.short	(.L_2531 - .L_2530)
.L_2530:
        /*0030*/ 	.word	0x00000000
        /*0034*/ 	.short	0x0012
        /*0036*/ 	.short	0x0068
        /*0038*/ 	.byte	0x00, 0xf0, 0x21, 0x00


	//----- nvinfo : EIATTR_KPARAM_INFO
	.align		4
.L_2531:
        /*003c*/ 	.byte	0x04, 0x17
        /*003e*/ 	.short	(.L_2533 - .L_2532)
.L_2532:
        /*0040*/ 	.word	0x00000000
        /*0044*/ 	.short	0x0011
        /*0046*/ 	.short	0x0060
        /*0048*/ 	.byte	0x00, 0xf0, 0x05, 0x00


	//----- nvinfo : EIATTR_KPARAM_INFO
	.align		4
.L_2533:
        /*004c*/ 	.byte	0x04, 0x17
        /*004e*/ 	.short	(.L_2535 - .L_2534)
.L_2534:
        /*0050*/ 	.word	0x00000000
        /*0054*/ 	.short	0x0010
        /*0056*/ 	.short	0x005c
        /*0058*/ 	.byte	0x00, 0xf0, 0x11, 0x00


	//----- nvinfo : EIATTR_KPARAM_INFO
	.align		4
.L_2535:
        /*005c*/ 	.byte	0x04, 0x17
        /*005e*/ 	.short	(.L_2537 - .L_2536)
.L_2536:
        /*0060*/ 	.word	0x00000000
        /*0064*/ 	.short	0x000f
        /*0066*/ 	.short	0x0058
        /*0068*/ 	.byte	0x00, 0xf0, 0x11, 0x00


	//----- nvinfo : EIATTR_KPARAM_INFO
	.align		4
.L_2537:
        /*006c*/ 	.byte	0x04, 0x17
        /*006e*/ 	.short	(.L_2539 - .L_2538)
.L_2538:
        /*0070*/ 	.word	0x00000000
        /*0074*/ 	.short	0x000e
        /*0076*/ 	.short	0x0054
        /*0078*/ 	.byte	0x00, 0xf0, 0x11, 0x00


	//----- nvinfo : EIATTR_KPARAM_INFO
	.align		4
.L_2539:
        /*007c*/ 	.byte	0x04, 0x17
        /*007e*/ 	.short	(.L_2541 - .L_2540)
.L_2540:
        /*0080*/ 	.word	0x00000000
        /*0084*/ 	.short	0x000d
        /*0086*/ 	.short	0x0050
        /*0088*/ 	.byte	0x00, 0xf0, 0x11, 0x00


	//----- nvinfo : EIATTR_KPARAM_INFO
	.align		4
.L_2541:
        /*008c*/ 	.byte	0x04, 0x17
        /*008e*/ 	.short	(.L_2543 - .L_2542)
.L_2542:
        /*0090*/ 	.word	0x00000000
        /*0094*/ 	.short	0x000c
        /*0096*/ 	.short	0x004c
        /*0098*/ 	.byte	0x00, 0xf0, 0x11, 0x00


	//----- nvinfo : EIATTR_KPARAM_INFO
	.align		4
.L_2543:
        /*009c*/ 	.byte	0x04, 0x17
        /*009e*/ 	.short	(.L_2545 - .L_2544)
.L_2544:
        /*00a0*/ 	.word	0x00000000
        /*00a4*/ 	.short	0x000b
        /*00a6*/ 	.short	0x0048
        /*00a8*/ 	.byte	0x00, 0xf0, 0x11, 0x00


	//----- nvinfo : EIATTR_KPARAM_INFO
	.align		4
.L_2545:
        /*00ac*/ 	.byte	0x04, 0x17
        /*00ae*/ 	.short	(.L_2547 - .L_2546)
.L_2546:
        /*00b0*/ 	.word	0x00000000
        /*00b4*/ 	.short	0x000a
        /*00b6*/ 	.short	0x0040
        /*00b8*/ 	.byte	0x00, 0xf0, 0x21, 0x00


	//----- nvinfo : EIATTR_KPARAM_INFO
	.align		4
.L_2547:
        /*00bc*/ 	.byte	0x04, 0x17
        /*00be*/ 	.short	(.L_2549 - .L_2548)
.L_2548:
        /*00c0*/ 	.word	0x00000000
        /*00c4*/ 	.short	0x0009
        /*00c6*/ 	.short	0x0038
        /*00c8*/ 	.byte	0x00, 0xf0, 0x21, 0x00


	//----- nvinfo : EIATTR_KPARAM_INFO
	.align		4
.L_2549:
        /*00cc*/ 	.byte	0x04, 0x17
        /*00ce*/ 	.short	(.L_2551 - .L_2550)
.L_2550:
        /*00d0*/ 	.word	0x00000000
        /*00d4*/ 	.short	0x0008
        /*00d6*/ 	.short	0x0034
        /*00d8*/ 	.byte	0x00, 0xf0, 0x11, 0x00


	//----- nvinfo : EIATTR_KPARAM_INFO
	.align		4
.L_2551:
        /*00dc*/ 	.byte	0x04, 0x17
        /*00de*/ 	.short	(.L_2553 - .L_2552)
.L_2552:
        /*00e0*/ 	.word	0x00000000
        /*00e4*/ 	.short	0x0007
        /*00e6*/ 	.short	0x0030
        /*00e8*/ 	.byte	0x00, 0xf0, 0x11, 0x00


	//----- nvinfo : EIATTR_KPARAM_INFO
	.align		4
.L_2553:
        /*00ec*/ 	.byte	0x04, 0x17
        /*00ee*/ 	.short	(.L_2555 - .L_2554)
.L_2554:
        /*00f0*/ 	.word	0x00000000
        /*00f4*/ 	.short	0x0006
        /*00f6*/ 	.short	0x002c
        /*00f8*/ 	.byte	0x00, 0xf0, 0x11, 0x00


	//----- nvinfo : EIATTR_KPARAM_INFO
	.align		4
.L_2555:
        /*00fc*/ 	.byte	0x04, 0x17
        /*00fe*/ 	.short	(.L_2557 - .L_2556)
.L_2556:
        /*0100*/ 	.word	0x00000000
        /*0104*/ 	.short	0x0005
        /*0106*/ 	.short	0x0028
        /*0108*/ 	.byte	0x00, 0xf0, 0x11, 0x00


	//----- nvinfo : EIATTR_KPARAM_INFO
	.align		4
.L_2557:
        /*010c*/ 	.byte	0x04, 0x17
        /*010e*/ 	.short	(.L_2559 - .L_2558)
.L_2558:
        /*0110*/ 	.word	0x00000000
        /*0114*/ 	.short	0x0004
        /*0116*/ 	.short	0x0020
        /*0118*/ 	.byte	0x00, 0xf0, 0x21, 0x00


	//----- nvinfo : EIATTR_KPARAM_INFO
	.align		4
.L_2559:
        /*011c*/ 	.byte	0x04, 0x17
        /*011e*/ 	.short	(.L_2561 - .L_2560)
.L_2560:
        /*0120*/ 	.word	0x00000000
        /*0124*/ 	.short	0x0003
        /*0126*/ 	.short	0x0018
        /*0128*/ 	.byte	0x00, 0xf0, 0x21, 0x00


	//----- nvinfo : EIATTR_KPARAM_INFO
	.align		4
.L_2561:
        /*012c*/ 	.byte	0x04, 0x17
        /*012e*/ 	.short	(.L_2563 - .L_2562)
.L_2562:
        /*0130*/ 	.word	0x00000000
        /*0134*/ 	.short	0x0002
        /*0136*/ 	.short	0x0010
        /*0138*/ 	.byte	0x00, 0xf0, 0x21, 0x00


	//----- nvinfo : EIATTR_KPARAM_INFO
	.align		4
.L_2563:
        /*013c*/ 	.byte	0x04, 0x17
        /*013e*/ 	.short	(.L_2565 - .L_2564)
.L_2564:
        /*0140*/ 	.word	0x00000000
        /*0144*/ 	.short	0x0001
        /*0146*/ 	.short	0x0008
        /*0148*/ 	.byte	0x00, 0xf0, 0x21, 0x00


	//----- nvinfo : EIATTR_KPARAM_INFO
	.align		4
.L_2565:
        /*014c*/ 	.byte	0x04, 0x17
        /*014e*/ 	.short	(.L_2567 - .L_2566)
.L_2566:
        /*0150*/ 	.word	0x00000000
        /*0154*/ 	.short	0x0000
        /*0156*/ 	.short	0x0000
        /*0158*/ 	.byte	0x00, 0xf0, 0x21, 0x00


	//----- nvinfo : EIATTR_MAXREG_COUNT
	.align		4
.L_2567:
        /*015c*/ 	.byte	0x03, 0x1b
        /*015e*/ 	.short	0x00ff


	//----- nvinfo : EIATTR_NUM_BARRIERS
	.align		4
        /*0160*/ 	.byte	0x02, 0x4c
        /*0162*/ 	.byte	0x01
	.zero		1


	//----- nvinfo : EIATTR_MERCURY_ISA_VERSION
	.align		4
        /*0164*/ 	.byte	0x03, 0x5f
        /*0166*/ 	.short	0x0000


	//----- nvinfo : EIATTR_EXIT_INSTR_OFFSETS
	.align		4
        /*0168*/ 	.byte	0x04, 0x1c
        /*016a*/ 	.short	(.L_2569 - .L_2568)


	//   ....[0]....
.L_2568:
        /*016c*/ 	.word	0x00000280


	//   ....[1]....
        /*0170*/ 	.word	0x00000940


	//   ....[2]....
        /*0174*/ 	.word	0x000051d0


	//   ....[3]....
        /*0178*/ 	.word	0x000054b0


	//   ....[4]....
        /*017c*/ 	.word	0x00005720


	//   ....[5]....
        /*0180*/ 	.word	0x00005880


	//   ....[6]....
        /*0184*/ 	.word	0x00005920


	//   ....[7]....
        /*0188*/ 	.word	0x00005960


	//----- nvinfo : EIATTR_CTAIDZ_USED
	.align		4
.L_2569:
        /*018c*/ 	.byte	0x01, 0x04
	.zero		2


	//----- nvinfo : EIATTR_CRS_STACK_SIZE
	.align		4
        /*0190*/ 	.byte	0x04, 0x1e
        /*0192*/ 	.short	(.L_2571 - .L_2570)
.L_2570:
        /*0194*/ 	.word	0x00000000
.L_2571:


//--------------------- .nv.info._Z23gemm_half_q_half_kernelILi3ELi38ELb1ELb1ELi32EEvPK6__halfPKjS4_S2_PS0_iiiiPKtS7_iiiiiibS2_i --------------------------
	.section	.nv.info._Z23gemm_half_q_half_kernelILi3ELi38ELb1ELb1ELi32EEvPK6__halfPKjS4_S2_PS0_iiiiPKtS7_iiiiiibS2_i,"",@"SHT_CUDA_INFO"
	.sectionflags	@""
	.align	4


	//----- nvinfo : EIATTR_CUDA_API_VERSION
	.align		4
        /*0000*/ 	.byte	0x04, 0x37
        /*0002*/ 	.short	(.L_2573 - .L_2572)
.L_2572:
        /*0004*/ 	.word	0x00000082


	//----- nvinfo : EIATTR_SW2861232_WAR
	.align		4
.L_2573:
        /*0008*/ 	.byte	0x01, 0x35
	.zero		2


	//----- nvinfo : EIATTR_PARAM_CBANK
	.align		4
        /*000c*/ 	.byte	0x04, 0x0a
        /*000e*/ 	.short	(.L_2575 - .L_2574)
	.align		4
.L_2574:
        /*0010*/ 	.word	index@(.nv.constant0._Z23gemm_half_q_half_kernelILi3ELi38ELb1ELb1ELi32EEvPK6__halfPKjS4_S2_PS0_iiiiPKtS7_iiiiiibS2_i)
        /*0014*/ 	.short	0x0160
        /*0016*/ 	.short	0x0074


	//----- nvinfo : EIATTR_CBANK_PARAM_SIZE
	.align		4
.L_2575:
        /*0018*/ 	.byte	0x03, 0x19
        /*001a*/ 	.short	0x0074


	//----- nvinfo : EIATTR_KPARAM_INFO
	.align		4
        /*001c*/ 	.byte	0x04, 0x17
        /*001e*/ 	.short	(.L_2577 - .L_2576)
.L_2576:
        /*0020*/ 	.word	0x00000000
        /*0024*/ 	.short	0x0013
        /*0026*/ 	.short	0x0070
        /*0028*/ 	.byte	0x00, 0xf0, 0x11, 0x00


	//----- nvinfo : EIATTR_KPARAM_INFO
	.align		4
.L_2577:
        /*002c*/ 	.byte	0x04, 0x17
        /*002e*/ 	.short	(.L_2579 - .L_2578)
.L_2578:
        /*0030*/ 	.word	0x00000000
        /*0034*/ 	.short	0x0012
        /*0036*/ 	.short	0x0068
        /*0038*/ 	.byte	0x00, 0xf0, 0x21, 0x00


	//----- nvinfo : EIATTR_KPARAM_INFO
	.align		4
.L_2579:
        /*003c*/ 	.byte	0x04, 0x17
        /*003e*/ 	.short	(.L_2581 - .L_2580)
.L_2580:
        /*0040*/ 	.word	0x00000000
        /*0044*/ 	.short	0x0011
        /*0046*/ 	.short	0x0060
        /*0048*/ 	.byte	0x00, 0xf0, 0x05, 0x00


	//----- nvinfo : EIATTR_KPARAM_INFO
	.align		4
.L_2581:
        /*004c*/ 	.byte	0x04, 0x17
        /*004e*/ 	.short	(.L_2583 - .L_2582)
.L_2582:
        /*0050*/ 	.word	0x00000000
        /*0054*/ 	.short	0x0010
        /*0056*/ 	.short	0x005c
        /*0058*/ 	.byte	0x00, 0xf0, 0x11, 0x00


	//----- nvinfo : EIATTR_KPARAM_INFO
	.align		4
.L_2583:
        /*005c*/ 	.byte	0x04, 0x17
        /*005e*/ 	.short	(.L_2585 - .L_2584)
.L_2584:
        /*0060*/ 	.word	0x00000000
        /*0064*/ 	.short	0x000f
        /*0066*/ 	.short	0x0058
        /*0068*/ 	.byte	0x00, 0xf0, 0x11, 0x00


	//----- nvinfo : EIATTR_KPARAM_INFO
	.align		4
.L_2585:
        /*006c*/ 	.byte	0x04, 0x17
        /*006e*/ 	.short	(.L_2587 - .L_2586)
.L_2586:
        /*0070*/ 	.word	0x00000000
        /*0074*/ 	.short	0x000e
        /*0076*/ 	.short	0x0054
        /*0078*/ 	.byte	0x00, 0xf0, 0x11, 0x00


	//----- nvinfo : EIATTR_KPARAM_INFO
	.align		4
.L_2587:
        /*007c*/ 	.byte	0x04, 0x17
        /*007e*/ 	.short	(.L_2589 - .L_2588)
.L_2588:
        /*0080*/ 	.word	0x00000000
        /*0084*/ 	.short	0x000d
        /*0086*/ 	.short	0x0050
        /*0088*/ 	.byte	0x00, 0xf0, 0x11, 0x00


	//----- nvinfo : EIATTR_KPARAM_INFO
	.align		4
.L_2589:
        /*008c*/ 	.byte	0x04, 0x17
        /*008e*/ 	.short	(.L_2591 - .L_2590)
.L_2590:
        /*0090*/ 	.word	0x00000000
        /*0094*/ 	.short	0x000c
        /*0096*/ 	.short	0x004c
        /*0098*/ 	.byte	0x00, 0xf0, 0x11, 0x00


	//----- nvinfo : EIATTR_KPARAM_INFO
	.align		4
.L_2591:
        /*009c*/ 	.byte	0x04, 0x17
        /*009e*/ 	.short	(.L_2593 - .L_2592)
.L_2592:
        /*00a0*/ 	.word	0x00000000
        /*00a4*/ 	.short	0x000b
        /*00a6*/ 	.short	0x0048
        /*00a8*/ 	.byte	0x00, 0xf0, 0x11, 0x00


	//----- nvinfo : EIATTR_KPARAM_INFO
	.align		4
.L_2593:
        /*00ac*/ 	.byte	0x04, 0x17
        /*00ae*/ 	.short	(.L_2595 - .L_2594)
.L_2594:
        /*00b0*/ 	.word	0x00000000
        /*00b4*/ 	.short	0x000a
        /*00b6*/ 	.short	0x0040
        /*00b8*/ 	.byte	0x00, 0xf0, 0x21, 0x00


	//----- nvinfo : EIATTR_KPARAM_INFO
	.align		4
.L_2595:
        /*00bc*/ 	.byte	0x04, 0x17
        /*00be*/ 	.short	(.L_2597 - .L_2596)
.L_2596:
        /*00c0*/ 	.word	0x00000000
        /*00c4*/ 	.short	0x0009
        /*00c6*/ 	.short	0x0038
        /*00c8*/ 	.byte	0x00, 0xf0, 0x21, 0x00


	//----- nvinfo : EIATTR_KPARAM_INFO
	.align		4
.L_2597:
        /*00cc*/ 	.byte	0x04, 0x17
        /*00ce*/ 	.short	(.L_2599 - .L_2598)
.L_2598:
        /*00d0*/ 	.word	0x00000000
        /*00d4*/ 	.short	0x0008
        /*00d6*/ 	.short	0x0034
        /*00d8*/ 	.byte	0x00, 0xf0, 0x11, 0x00


	//----- nvinfo : EIATTR_KPARAM_INFO
	.align		4
.L_2599:
        /*00dc*/ 	.byte	0x04, 0x17
        /*00de*/ 	.short	(.L_2601 - .L_2600)
.L_2600:
        /*00e0*/ 	.word	0x00000000
        /*00e4*/ 	.short	0x0007
        /*00e6*/ 	.short	0x0030
        /*00e8*/ 	.byte	0x00, 0xf0, 0x11, 0x00


	//----- nvinfo : EIATTR_KPARAM_INFO
	.align		4
.L_2601:
        /*00ec*/ 	.byte	0x04, 0x17
        /*00ee*/ 	.short	(.L_2603 - .L_2602)
.L_2602:
        /*00f0*/ 	.word	0x00000000
        /*00f4*/ 	.short	0x0006
        /*00f6*/ 	.short	0x002c
        /*00f8*/ 	.byte	0x00, 0xf0, 0x11, 0x00


	//----- nvinfo : EIATTR_KPARAM_INFO
	.align		4
.L_2603:
        /*00fc*/ 	.byte	0x04, 0x17
        /*00fe*/ 	.short	(.L_2605 - .L_2604)
.L_2604:
        /*0100*/ 	.word	0x00000000
        /*0104*/ 	.short	0x0005
        /*0106*/ 	.short	0x0028
        /*0108*/ 	.byte	0x00, 0xf0, 0x11, 0x00


	//----- nvinfo : EIATTR_KPARAM_INFO
	.align		4
.L_2605:
        /*010c*/ 	.byte	0x04, 0x17
        /*010e*/ 	.short	(.L_2607 - .L_2606)
.L_2606:
        /*0110*/ 	.word	0x00000000
        /*0114*/ 	.short	0x0004
        /*0116*/ 	.short	0x0020
        /*0118*/ 	.byte	0x00, 0xf0, 0x21, 0x00


	//----- nvinfo : EIATTR_KPARAM_INFO
	.align		4
.L_2607:
        /*011c*/ 	.byte	0x04, 0x17
        /*011e*/ 	.short	(.L_2609 - .L_2608)
.L_2608:
        /*0120*/ 	.word	0x00000000
        /*0124*/ 	.short	0x0003
        /*0126*/ 	.short	0x0018
        /*0128*/ 	.byte	0x00, 0xf0, 0x21, 0x00


	//----- nvinfo : EIATTR_KPARAM_INFO
	.align		4
.L_2609:
        /*012c*/ 	.byte	0x04, 0x17
        /*012e*/ 	.short	(.L_2611 - .L_2610)
.L_2610:
        /*0130*/ 	.word	0x00000000
        /*0134*/ 	.short	0x0002
        /*0136*/ 	.short	0x0010
        /*0138*/ 	.byte	0x00, 0xf0, 0x21, 0x00


	//----- nvinfo : EIATTR_KPARAM_INFO
	.align		4
.L_2611:
        /*013c*/ 	.byte	0x04, 0x17
        /*013e*/ 	.short	(.L_2613 - .L_2612)
.L_2612:
        /*0140*/ 	.word	0x00000000
        /*0144*/ 	.short	0x0001
        /*0146*/ 	.short	0x0008
        /*0148*/ 	.byte	0x00, 0xf0, 0x21, 0x00


	//----- nvinfo : EIATTR_KPARAM_INFO
	.align		4
.L_2613:
        /*014c*/ 	.byte	0x04, 0x17
        /*014e*/ 	.short	(.L_2615 - .L_2614)
.L_2614:
        /*0150*/ 	.word	0x00000000
        /*0154*/ 	.short	0x0000
        /*0156*/ 	.short	0x0000
        /*0158*/ 	.byte	0x00, 0xf0, 0x21, 0x00


	//----- nvinfo : EIATTR_MAXREG_COUNT
	.align		4
.L_2615:
        /*015c*/ 	.byte	0x03, 0x1b
        /*015e*/ 	.short	0x00ff


	//----- nvinfo : EIATTR_NUM_BARRIERS
	.align		4
        /*0160*/ 	.byte	0x02, 0x4c
        /*0162*/ 	.byte	0x01
	.zero		1


	//----- nvinfo : EIATTR_MERCURY_ISA_VERSION
	.align		4
        /*0164*/ 	.byte	0x03, 0x5f
        /*0166*/ 	.short	0x0000


	//----- nvinfo : EIATTR_EXIT_INSTR_OFFSETS
	.align		4
        /*0168*/ 	.byte	0x04, 0x1c
        /*016a*/ 	.short	(.L_2617 - .L_2616)


	//   ....[0]....
.L_2616:
        /*016c*/ 	.word	0x00000280


	//   ....[1]....
        /*0170*/ 	.word	0x00000d10


	//   ....[2]....
        /*0174*/ 	.word	0x00006ae0


	//   ....[3]....
        /*0178*/ 	.word	0x00006dc0


	//   ....[4]....
        /*017c*/ 	.word	0x00007030


	//   ....[5]....
        /*0180*/ 	.word	0x00007190


	//   ....[6]....
        /*0184*/ 	.word	0x00007230


	//   ....[7]....
        /*0188*/ 	.word	0x00007270


	//----- nvinfo : EIATTR_CTAIDZ_USED
	.align		4
.L_2617:
        /*018c*/ 	.byte	0x01, 0x04
	.zero		2


	//----- nvinfo : EIATTR_CRS_STACK_SIZE
	.align		4
        /*0190*/ 	.byte	0x04, 0x1e
        /*0192*/ 	.short	(.L_2619 - .L_2618)
.L_2618:
        /*0194*/ 	.word	0x00000000
.L_2619:


//--------------------- .nv.info._Z23gemm_half_q_half_kernelILi3ELi128ELb1ELb1ELi32EEvPK6__halfPKjS4_S2_PS0_iiiiPKtS7_iiiiiibS2_i --------------------------
	.section	.nv.info._Z23gemm_half_q_half_kernelILi3ELi128ELb1ELb1ELi32EEvPK6__halfPKjS4_S2_PS0_iiiiPKtS7_iiiiiibS2_i,"",@"SHT_CUDA_INFO"
	.sectionflags	@""
	.align	4


	//----- nvinfo : EIATTR_CUDA_API_VERSION
	.align		4
        /*0000*/ 	.byte	0x04, 0x37
        /*0002*/ 	.short	(.L_2621 - .L_2620)
.L_2620:
        /*0004*/ 	.word	0x00000082


	//----- nvinfo : EIATTR_SW2861232_WAR
	.align		4
.L_2621:
        /*0008*/ 	.byte	0x01, 0x35
	.zero		2


	//----- nvinfo : EIATTR_PARAM_CBANK
	.align		4
        /*000c*/ 	.byte	0x04, 0x0a
        /*000e*/ 	.short	(.L_2623 - .L_2622)
	.align		4
.L_2622:
        /*0010*/ 	.word	index@(.nv.constant0._Z23gemm_half_q_half_kernelILi3ELi128ELb1ELb1ELi32EEvPK6__halfPKjS4_S2_PS0_iiiiPKtS7_iiiiiibS2_i)
        /*0014*/ 	.short	0x0160
        /*0016*/ 	.short	0x0074


	//----- nvinfo : EIATTR_CBANK_PARAM_SIZE
	.align		4
.L_2623:
        /*0018*/ 	.byte	0x03, 0x19
        /*001a*/ 	.short	0x0074


	//----- nvinfo : EIATTR_KPARAM_INFO
	.align		4
        /*001c*/ 	.byte	0x04, 0x17
        /*001e*/ 	.short	(.L_2625 - .L_2624)
.L_2624:
        /*0020*/ 	.word	0x00000000
        /*0024*/ 	.short	0x0013
        /*0026*/ 	.short	0x0070
        /*0028*/ 	.byte	0x00, 0xf0, 0x11, 0x00


	//----- nvinfo : EIATTR_KPARAM_INFO
	.align		4
.L_2625:
        /*002c*/ 	.byte	0x04, 0x17
        /*002e*/ 	.short	(.L_2627 - .L_2626)
.L_2626:
        /*0030*/ 	.word	0x00000000
        /*0034*/ 	.short	0x0012
        /*0036*/ 	.short	0x0068
        /*0038*/ 	.byte	0x00, 0xf0, 0x21, 0x00


	//----- nvinfo : EIATTR_KPARAM_INFO
	.align		4
.L_2627:
        /*003c*/ 	.byte	0x04, 0x17
        /*003e*/ 	.short	(.L_2629 - .L_2628)
.L_2628:
        /*0040*/ 	.word	0x00000000
        /*0044*/ 	.short	0x0011
        /*0046*/ 	.short	0x0060
        /*0048*/ 	.byte	0x00, 0xf0, 0x05, 0x00


	//----- nvinfo : EIATTR_KPARAM_INFO
	.align		4
.L_2629:
        /*004c*/ 	.byte	0x04, 0x17
        /*004e*/ 	.short	(.L_2631 - .L_2630)
.L_2630:
        /*0050*/ 	.word	0x00000000
        /*0054*/ 	.short	0x0010
        /*0056*/ 	.short	0x005c
        /*0058*/ 	.byte	0x00, 0xf0, 0x11, 0x00


	//----- nvinfo : EIATTR_KPARAM_INFO
	.align		4
.L_2631:
        /*005c*/ 	.byte	0x04, 0x17
        /*005e*/ 	.short	(.L_2633 - .L_2632)
.L_2632:
        /*0060*/ 	.word	0x00000000
        /*0064*/ 	.short	0x000f
        /*0066*/ 	.short	0x0058
        /*0068*/ 	.byte	0x00, 0xf0, 0x11, 0x00


	//----- nvinfo : EIATTR_KPARAM_INFO
	.align		4
.L_2633:
        /*006c*/ 	.byte	0x04, 0x17
        /*006e*/ 	.short	(.L_2635 - .L_2634)
.L_2634:
        /*0070*/ 	.word	0x00000000
        /*0074*/ 	.short	0x000e
        /*0076*/ 	.short	0x0054
        /*0078*/ 	.byte	0x00, 0xf0, 0x11, 0x00


	//----- nvinfo : EIATTR_KPARAM_INFO
	.align		4
.L_2635:
        /*007c*/ 	.byte	0x04, 0x17
        /*007e*/ 	.short	(.L_2637 - .L_2636)
.L_2636:
        /*0080*/ 	.word	0x00000000
        /*0084*/ 	.short	0x000d
        /*0086*/ 	.short	0x0050
        /*0088*/ 	.byte	0x00, 0xf0, 0x11, 0x00


	//----- nvinfo : EIATTR_KPARAM_INFO
	.align		4
.L_2637:
        /*008c*/ 	.byte	0x04, 0x17
        /*008e*/ 	.short	(.L_2639 - .L_2638)
.L_2638:
        /*0090*/ 	.word	0x00000000
        /*0094*/ 	.short	0x000c
        /*0096*/ 	.short	0x004c
        /*0098*/ 	.byte	0x00, 0xf0, 0x11, 0x00


	//----- nvinfo : EIATTR_KPARAM_INFO
	.align		4
.L_2639:
        /*009c*/ 	.byte	0x04, 0x17
        /*009e*/ 	.short	(.L_2641 - .L_2640)
.L_2640:
        /*00a0*/ 	.word	0x00000000
        /*00a4*/ 	.short	0x000b
        /*00a6*/ 	.short	0x0048
        /*00a8*/ 	.byte	0x00, 0xf0, 0x11, 0x00


	//----- nvinfo : EIATTR_KPARAM_INFO
	.align		4
.L_2641:
        /*00ac*/ 	.byte	0x04, 0x17
        /*00ae*/ 	.short	(.L_2643 - .L_2642)
.L_2642:
        /*00b0*/ 	.word	0x00000000
        /*00b4*/ 	.short	0x000a
        /*00b6*/ 	.short	0x0040
        /*00b8*/ 	.byte	0x00, 0xf0, 0x21, 0x00


	//----- nvinfo : EIATTR_KPARAM_INFO
	.align		4
.L_2643:
        /*00bc*/ 	.byte	0x04, 0x17
        /*00be*/ 	.short	(.L_2645 - .L_2644)
.L_2644:
        /*00c0*/ 	.word	0x00000000
        /*00c4*/ 	.short	0x0009
        /*00c6*/ 	.short	0x0038
        /*00c8*/ 	.byte	0x00, 0xf0, 0x21, 0x00


	//----- nvinfo : EIATTR_KPARAM_INFO
	.align		4
.L_2645:
        /*00cc*/ 	.byte	0x04, 0x17
        /*00ce*/ 	.short	(.L_2647 - .L_2646)
.L_2646:
        /*00d0*/ 	.word	0x00000000
        /*00d4*/ 	.short	0x0008
        /*00d6*/ 	.short	0x0034
        /*00d8*/ 	.byte	0x00, 0xf0, 0x11, 0x00


	//----- nvinfo : EIATTR_KPARAM_INFO
	.align		4
.L_2647:
        /*00dc*/ 	.byte	0x04, 0x17
        /*00de*/ 	.short	(.L_2649 - .L_2648)
.L_2648:
        /*00e0*/ 	.word	0x00000000
        /*00e4*/ 	.short	0x0007
        /*00e6*/ 	.short	0x0030
        /*00e8*/ 	.byte	0x00, 0xf0, 0x11, 0x00


	//----- nvinfo : EIATTR_KPARAM_INFO
	.align		4
.L_2649:
        /*00ec*/ 	.byte	0x04, 0x17
        /*00ee*/ 	.short	(.L_2651 - .L_2650)
.L_2650:
        /*00f0*/ 	.word	0x00000000
        /*00f4*/ 	.short	0x0006
        /*00f6*/ 	.short	0x002c
        /*00f8*/ 	.byte	0x00, 0xf0, 0x11, 0x00


	//----- nvinfo : EIATTR_KPARAM_INFO
	.align		4
.L_2651:
        /*00fc*/ 	.byte	0x04, 0x17
        /*00fe*/ 	.short	(.L_2653 - .L_2652)
.L_2652:
        /*0100*/ 	.word	0x00000000
        /*0104*/ 	.short	0x0005
        /*0106*/ 	.short	0x0028
        /*0108*/ 	.byte	0x00, 0xf0, 0x11, 0x00


	//----- nvinfo : EIATTR_KPARAM_INFO
	.align		4
.L_2653:
        /*010c*/ 	.byte	0x04, 0x17
        /*010e*/ 	.short	(.L_2655 - .L_2654)
.L_2654:
        /*0110*/ 	.word	0x00000000
        /*0114*/ 	.short	0x0004
        /*0116*/ 	.short	0x0020
        /*0118*/ 	.byte	0x00, 0xf0, 0x21, 0x00


	//----- nvinfo : EIATTR_KPARAM_INFO
	.align		4
.L_2655:
        /*011c*/ 	.byte	0x04, 0x17
        /*011e*/ 	.short	(.L_2657 - .L_2656)
.L_2656:
        /*0120*/ 	.word	0x00000000
        /*0124*/ 	.short	0x0003
        /*0126*/ 	.short	0x0018
        /*0128*/ 	.byte	0x00, 0xf0, 0x21, 0x00


	//----- nvinfo : EIATTR_KPARAM_INFO
	.align		4
.L_2657:
        /*012c*/ 	.byte	0x04, 0x17
        /*012e*/ 	.short	(.L_2659 - .L_2658)
.L_2658:
        /*0130*/ 	.word	0x00000000
        /*0134*/ 	.short	0x0002
        /*0136*/ 	.short	0x0010
        /*0138*/ 	.byte	0x00, 0xf0, 0x21, 0x00


	//----- nvinfo : EIATTR_KPARAM_INFO
	.align		4
.L_2659:
        /*013c*/ 	.byte	0x04, 0x17
        /*013e*/ 	.short	(.L_2661 - .L_2660)
.L_2660:
        /*0140*/ 	.word	0x00000000
        /*0144*/ 	.short	0x0001
        /*0146*/ 	.short	0x0008
        /*0148*/ 	.byte	0x00, 0xf0, 0x21, 0x00


	//----- nvinfo : EIATTR_KPARAM_INFO
	.align		4
.L_2661:
        /*014c*/ 	.byte	0x04, 0x17
        /*014e*/ 	.short	(.L_2663 - .L_2662)
.L_2662:
        /*0150*/ 	.word	0x00000000
        /*0154*/ 	.short	0x0000
        /*0156*/ 	.short	0x0000
        /*0158*/ 	.byte	0x00, 0xf0, 0x21, 0x00


	//----- nvinfo : EIATTR_MAXREG_COUNT
	.align		4
.L_2663:
        /*015c*/ 	.byte	0x03, 0x1b
        /*015e*/ 	.short	0x00ff


	//----- nvinfo : EIATTR_NUM_BARRIERS
	.align		4
        /*0160*/ 	.byte	0x02, 0x4c
        /*0162*/ 	.byte	0x01
	.zero		1


	//----- nvinfo : EIATTR_MERCURY_ISA_VERSION
	.align		4
        /*0164*/ 	.byte	0x03, 0x5f
        /*0166*/ 	.short	0x0000


	//----- nvinfo : EIATTR_EXIT_INSTR_OFFSETS
	.align		4
        /*0168*/ 	.byte	0x04, 0x1c
        /*016a*/ 	.short	(.L_2665 - .L_2664)


	//   ....[0]....
.L_2664:
        /*016c*/ 	.word	0x000002a0


	//   ....[1]....
        /*0170*/ 	.word	0x00000960


	//   ....[2]....
        /*0174*/ 	.word	0x00007280


	//   ....[3]....
        /*0178*/ 	.word	0x00007560


	//   ....[4]....
        /*017c*/ 	.word	0x000077d0


	//   ....[5]....
        /*0180*/ 	.word	0x00007930


	//   ....[6]....
        /*0184*/ 	.word	0x000079d0


	//   ....[7]....
        /*0188*/ 	.word	0x00007a10


	//----- nvinfo : EIATTR_CTAIDZ_USED
	.align		4
.L_2665:
        /*018c*/ 	.byte	0x01, 0x04
	.zero		2


	//----- nvinfo : EIATTR_CRS_STACK_SIZE
	.align		4
        /*0190*/ 	.byte	0x04, 0x1e
        /*0192*/ 	.short	(.L_2667 - .L_2666)
.L_2666:
        /*0194*/ 	.word	0x00000000
.L_2667:


//--------------------- .nv.info._Z23gemm_half_q_half_kernelILi2ELi190ELb1ELb1ELi64EEvPK6__halfPKjS4_S2_PS0_iiiiPKtS7_iiiiiibS2_i --------------------------
	.section	.nv.info._Z23gemm_half_q_half_kernelILi2ELi190ELb1ELb1ELi64EEvPK6__halfPKjS4_S2_PS0_iiiiPKtS7_iiiiiibS2_i,"",@"SHT_CUDA_INFO"
	.sectionflags	@""
	.align	4


	//----- nvinfo : EIATTR_CUDA_API_VERSION
	.align		4
        /*0000*/ 	.byte	0x04, 0x37
        /*0002*/ 	.short	(.L_2669 - .L_2668)
.L_2668:
        /*0004*/ 	.word	0x00000082


	//----- nvinfo : EIATTR_SW2861232_WAR
	.align		4
.L_2669:
        /*0008*/ 	.byte	0x01, 0x35
	.zero		2


	//----- nvinfo : EIATTR_PARAM_CBANK
	.align		4
        /*000c*/ 	.byte	0x04, 0x0a
        /*000e*/ 	.short	(.L_2671 - .L_2670)
	.align		4
.L_2670:
        /*0010*/ 	.word	index@(.nv.constant0._Z23gemm_half_q_half_kernelILi2ELi190ELb1ELb1ELi64EEvPK6__halfPKjS4_S2_PS0_iiiiPKtS7_iiiiiibS2_i)
        /*0014*/ 	.short	0x0160
        /*0016*/ 	.short	0x0074


	//----- nvinfo : EIATTR_CBANK_PARAM_SIZE
	.align		4
.L_2671:
        /*0018*/ 	.byte	0x03, 0x19
        /*001a*/ 	.short	0x0074


	//----- nvinfo : EIATTR_KPARAM_INFO
	.align		4
        /*001c*/ 	.byte	0x04, 0x17
        /*001e*/ 	.short	(.L_2673 - .L_2672)
.L_2672:
        /*0020*/ 	.word	0x00000000
        /*0024*/ 	.short	0x0013
        /*0026*/ 	.short	0x0070
        /*0028*/ 	.byte	0x00, 0xf0, 0x11, 0x00


	//----- nvinfo : EIATTR_KPARAM_INFO
	.align		4
.L_2673:
        /*002c*/ 	.byte	0x04, 0x17
        /*002e*/ 	.short	(.L_2675 - .L_2674)
.L_2674:
        /*0030*/ 	.word	0x00000000
        /*0034*/ 	.short	0x0012
        /*0036*/ 	.short	0x0068
        /*0038*/ 	.byte	0x00, 0xf0, 0x21, 0x00


	//----- nvinfo : EIATTR_KPARAM_INFO
	.align		4
.L_2675:
        /*003c*/ 	.byte	0x04, 0x17
        /*003e*/ 	.short	(.L_2677 - .L_2676)
.L_2676:
        /*0040*/ 	.word	0x00000000
        /*0044*/ 	.short	0x0011
        /*0046*/ 	.short	0x0060
        /*0048*/ 	.byte	0x00, 0xf0, 0x05, 0x00


	//----- nvinfo : EIATTR_KPARAM_INFO
	.align		4
.L_2677:
        /*004c*/ 	.byte	0x04, 0x17
        /*004e*/ 	.short	(.L_2679 - .L_2678)
.L_2678:
        /*0050*/ 	.word	0x00000000
        /*0054*/ 	.short	0x0010
        /*0056*/ 	.short	0x005c
        /*0058*/ 	.byte	0x00, 0xf0, 0x11, 0x00


	//----- nvinfo : EIATTR_KPARAM_INFO
	.align		4
.L_2679:
        /*005c*/ 	.byte	0x04, 0x17
        /*005e*/ 	.short	(.L_2681 - .L_2680)
.L_2680:
        /*0060*/ 	.word	0x00000000
        /*0064*/ 	.short	0x000f
        /*0066*/ 	.short	0x0058
        /*0068*/ 	.byte	0x00, 0xf0, 0x11, 0x00


	//----- nvinfo : EIATTR_KPARAM_INFO
	.align		4
.L_2681:
        /*006c*/ 	.byte	0x04, 0x17
        /*006e*/ 	.short	(.L_2683 - .L_2682)
.L_2682:
        /*0070*/ 	.word	0x00000000
        /*0074*/ 	.short	0x000e
        /*0076*/ 	.short	0x0054
        /*0078*/ 	.byte	0x00, 0xf0, 0x11, 0x00


	//----- nvinfo : EIATTR_KPARAM_INFO
	.align		4
.L_2683:
        /*007c*/ 	.byte	0x04, 0x17
        /*007e*/ 	.short	(.L_2685 - .L_2684)
.L_2684:
        /*0080*/ 	.word	0x00000000
        /*0084*/ 	.short	0x000d
        /*0086*/ 	.short	0x0050
        /*0088*/ 	.byte	0x00, 0xf0, 0x11, 0x00


	//----- nvinfo : EIATTR_KPARAM_INFO
	.align		4
.L_2685:
        /*008c*/ 	.byte	0x04, 0x17
        /*008e*/ 	.short	(.L_2687 - .L_2686)
.L_2686:
        /*0090*/ 	.word	0x00000000
        /*0094*/ 	.short	0x000c
        /*0096*/ 	.short	0x004c
        /*0098*/ 	.byte	0x00, 0xf0, 0x11, 0x00


	//----- nvinfo : EIATTR_KPARAM_INFO
	.align		4
.L_2687:
        /*009c*/ 	.byte	0x04, 0x17
        /*009e*/ 	.short	(.L_2689 - .L_2688)
.L_2688:
        /*00a0*/ 	.word	0x00000000
        /*00a4*/ 	.short	0x000b
        /*00a6*/ 	.short	0x0048
        /*00a8*/ 	.byte	0x00, 0xf0, 0x11, 0x00


	//----- nvinfo : EIATTR_KPARAM_INFO
	.align		4
.L_2689:
        /*00ac*/ 	.byte	0x04, 0x17
        /*00ae*/ 	.short	(.L_2691 - .L_2690)
.L_2690:
        /*00b0*/ 	.word	0x00000000
        /*00b4*/ 	.short	0x000a
        /*00b6*/ 	.short	0x0040
        /*00b8*/ 	.byte	0x00, 0xf0, 0x21, 0x00


	//----- nvinfo : EIATTR_KPARAM_INFO
	.align		4
.L_2691:
        /*00bc*/ 	.byte	0x04, 0x17
        /*00be*/ 	.short	(.L_2693 - .L_2692)
.L_2692:
        /*00c0*/ 	.word	0x00000000
        /*00c4*/ 	.short	0x0009
        /*00c6*/ 	.short	0x0038
        /*00c8*/ 	.byte	0x00, 0xf0, 0x21, 0x00


	//----- nvinfo : EIATTR_KPARAM_INFO
	.align		4
.L_2693:
        /*00cc*/ 	.byte	0x04, 0x17
        /*00ce*/ 	.short	(.L_2695 - .L_2694)
.L_2694:
        /*00d0*/ 	.word	0x00000000
        /*00d4*/ 	.short	0x0008
        /*00d6*/ 	.short	0x0034
        /*00d8*/ 	.byte	0x00, 0xf0, 0x11, 0x00


	//----- nvinfo : EIATTR_KPARAM_INFO
	.align		4
.L_2695:
        /*00dc*/ 	.byte	0x04, 0x17
        /*00de*/ 	.short	(.L_2697 - .L_2696)
.L_2696:
        /*00e0*/ 	.word	0x00000000
        /*00e4*/ 	.short	0x0007
        /*00e6*/ 	.short	0x0030
        /*00e8*/ 	.byte	0x00, 0xf0, 0x11, 0x00


	//----- nvinfo : EIATTR_KPARAM_INFO
	.align		4
.L_2697:
        /*00ec*/ 	.byte	0x04, 0x17
        /*00ee*/ 	.short	(.L_2699 - .L_2698)
.L_2698:
        /*00f0*/ 	.word	0x00000000
        /*00f4*/ 	.short	0x0006
        /*00f6*/ 	.short	0x002c
        /*00f8*/ 	.byte	0x00, 0xf0, 0x11, 0x00


	//----- nvinfo : EIATTR_KPARAM_INFO
	.align		4
.L_2699:
        /*00fc*/ 	.byte	0x04, 0x17
        /*00fe*/ 	.short	(.L_2701 - .L_2700)
.L_2700:
        /*0100*/ 	.word	0x00000000
        /*0104*/ 	.short	0x0005
        /*0106*/ 	.short	0x0028
        /*0108*/ 	.byte	0x00, 0xf0, 0x11, 0x00


	//----- nvinfo : EIATTR_KPARAM_INFO
	.align		4
.L_2701:
        /*010c*/ 	.byte	0x04, 0x17
        /*010e*/ 	.short	(.L_2703 - .L_2702)
.L_2702:
        /*0110*/ 	.word	0x00000000
        /*0114*/ 	.short	0x0004
        /*0116*/ 	.short	0x0020
        /*0118*/ 	.byte	0x00, 0xf0, 0x21, 0x00


	//----- nvinfo : EIATTR_KPARAM_INFO
	.align		4
.L_2703:
        /*011c*/ 	.byte	0x04, 0x17
        /*011e*/ 	.short	(.L_2705 - .L_2704)
.L_2704:
        /*0120*/ 	.word	0x00000000
        /*0124*/ 	.short	0x0003
        /*0126*/ 	.short	0x0018
        /*0128*/ 	.byte	0x00, 0xf0, 0x21, 0x00


	//----- nvinfo : EIATTR_KPARAM_INFO
	.align		4
.L_2705:
        /*012c*/ 	.byte	0x04, 0x17
        /*012e*/ 	.short	(.L_2707 - .L_2706)
.L_2706:
        /*0130*/ 	.word	0x00000000
        /*0134*/ 	.short	0x0002
        /*0136*/ 	.short	0x0010
        /*0138*/ 	.byte	0x00, 0xf0, 0x21, 0x00


	//----- nvinfo : EIATTR_KPARAM_INFO
	.align		4
.L_2707:
        /*013c*/ 	.byte	0x04, 0x17
        /*013e*/ 	.short	(.L_2709 - .L_2708)
.L_2708:
        /*0140*/ 	.word	0x00000000
        /*0144*/ 	.short	0x0001
        /*0146*/ 	.short	0x0008
        /*0148*/ 	.byte	0x00, 0xf0, 0x21, 0x00


	//----- nvinfo : EIATTR_KPARAM_INFO
	.align		4
.L_2709:
        /*014c*/ 	.byte	0x04, 0x17
        /*014e*/ 	.short	(.L_2711 - .L_2710)
.L_2710:
        /*0150*/ 	.word	0x00000000
        /*0154*/ 	.short	0x0000
        /*0156*/ 	.short	0x0000
        /*0158*/ 	.byte	0x00, 0xf0, 0x21, 0x00


	//----- nvinfo : EIATTR_MAXREG_COUNT
	.align		4
.L_2711:
        /*015c*/ 	.byte	0x03, 0x1b
        /*015e*/ 	.short	0x00ff


	//----- nvinfo : EIATTR_NUM_BARRIERS
	.align		4
        /*0160*/ 	.byte	0x02, 0x4c
        /*0162*/ 	.byte	0x01
	.zero		1


	//----- nvinfo : EIATTR_MERCURY_ISA_VERSION
	.align		4
        /*0164*/ 	.byte	0x03, 0x5f
        /*0166*/ 	.short	0x0000


	//----- nvinfo : EIATTR_EXIT_INSTR_OFFSETS
	.align		4
        /*0168*/ 	.byte	0x04, 0x1c
        /*016a*/ 	.short	(.L_2713 - .L_2712)


	//   ....[0]....
.L_2712:
        /*016c*/ 	.word	0x000001f0


	//   ....[1]....
        /*0170*/ 	.word	0x00000c80


	//   ....[2]....
        /*0174*/ 	.word	0x00010200


	//   ....[3]....
        /*0178*/ 	.word	0x00010500


	//   ....[4]....
        /*017c*/ 	.word	0x00010670


	//   ....[5]....
        /*0180*/ 	.word	0x00010710


	//   ....[6]....
        /*0184*/ 	.word	0x00010750


	//----- nvinfo : EIATTR_CTAIDZ_USED
	.align		4
.L_2713:
        /*0188*/ 	.byte	0x01, 0x04
	.zero		2


	//----- nvinfo : EIATTR_CRS_STACK_SIZE
	.align		4
        /*018c*/ 	.byte	0x04, 0x1e
        /*018e*/ 	.short	(.L_2715 - .L_2714)
.L_2714:
        /*0190*/ 	.word	0x00000000
.L_2715:


//--------------------- .nv.info._Z23gemm_half_q_half_kernelILi2ELi160ELb1ELb1ELi64EEvPK6__halfPKjS4_S2_PS0_iiiiPKtS7_iiiiiibS2_i --------------------------
	.section	.nv.info._Z23gemm_half_q_half_kernelILi2ELi160ELb1ELb1ELi64EEvPK6__halfPKjS4_S2_PS0_iiiiPKtS7_iiiiiibS2_i,"",@"SHT_CUDA_INFO"
	.sectionflags	@""
	.align	4


	//----- nvinfo : EIATTR_CUDA_API_VERSION
	.align		4
        /*0000*/ 	.byte	0x04, 0x37
        /*0002*/ 	.short	(.L_2717 - .L_2716)
.L_2716:
        /*0004*/ 	.word	0x00000082


	//----- nvinfo : EIATTR_SW2861232_WAR
	.align		4
.L_2717:
        /*0008*/ 	.byte	0x01, 0x35
	.zero		2


	//----- nvinfo : EIATTR_PARAM_CBANK
	.align		4
        /*000c*/ 	.byte	0x04, 0x0a
        /*000e*/ 	.short	(.L_2719 - .L_2718)
	.align		4
.L_2718:
        /*0010*/ 	.word	index@(.nv.constant0._Z23gemm_half_q_half_kernelILi2ELi160ELb1ELb1ELi64EEvPK6__halfPKjS4_S2_PS0_iiiiPKtS7_iiiiiibS2_i)
        /*0014*/ 	.short	0x0160
        /*0016*/ 	.short	0x0074


	//----- nvinfo : EIATTR_CBANK_PARAM_SIZE
	.align		4
.L_2719:
        /*0018*/ 	.byte	0x03, 0x19
        /*001a*/ 	.short	0x0074


	//----- nvinfo : EIATTR_KPARAM_INFO
	.align		4
        /*001c*/ 	.byte	0x04, 0x17
        /*001e*/ 	.short	(.L_2721 - .L_2720)
.L_2720:
        /*0020*/ 	.word	0x00000000
        /*0024*/ 	.short	0x0013
        /*0026*/ 	.short	0x0070
        /*0028*/ 	.byte	0x00, 0xf0, 0x11, 0x00


	//----- nvinfo : EIATTR_KPARAM_INFO
	.align		4
.L_2721:
        /*002c*/ 	.byte	0x04, 0x17
        /*002e*/ 	.short	(.L_2723 - .L_2722)
.L_2722:
        /*0030*/ 	.word	0x00000000
        /*0034*/ 	.short	0x0012
        /*0036*/ 	.short	0x0068
        /*0038*/ 	.byte	0x00, 0xf0, 0x21, 0x00


	//----- nvinfo : EIATTR_KPARAM_INFO
	.align		4
.L_2723:
        /*003c*/ 	.byte	0x04, 0x17
        /*003e*/ 	.short	(.L_2725 - .L_2724)
.L_2724:
        /*0040*/ 	.word	0x00000000
        /*0044*/ 	.short	0x0011
        /*0046*/ 	.short	0x0060
        /*0048*/ 	.byte	0x00, 0xf0, 0x05, 0x00


	//----- nvinfo : EIATTR_KPARAM_INFO
	.align		4
.L_2725:
        /*004c*/ 	.byte	0x04, 0x17
        /*004e*/ 	.short	(.L_2727 - .L_2726)
.L_2726:
        /*0050*/ 	.word	0x00000000
        /*0054*/ 	.short	0x0010
        /*0056*/ 	.short	0x005c
        /*0058*/ 	.byte	0x00, 0xf0, 0x11, 0x00


	//----- nvinfo : EIATTR_KPARAM_INFO
	.align		4
.L_2727:
        /*005c*/ 	.byte	0x04, 0x17
        /*005e*/ 	.short	(.L_2729 - .L_2728)
.L_2728:
        /*0060*/ 	.word	0x00000000
        /*0064*/ 	.short	0x000f
        /*0066*/ 	.short	0x0058
        /*0068*/ 	.byte	0x00, 0xf0, 0x11, 0x00


	//----- nvinfo : EIATTR_KPARAM_INFO
	.align		4
.L_2729:
        /*006c*/ 	.byte	0x04, 0x17
        /*006e*/ 	.short	(.L_2731 - .L_2730)
.L_2730:
        /*0070*/ 	.word	0x00000000
        /*0074*/ 	.short	0x000e
        /*0076*/ 	.short	0x0054
        /*0078*/ 	.byte	0x00, 0xf0, 0x11, 0x00


	//----- nvinfo : EIATTR_KPARAM_INFO
	.align		4
.L_2731:
        /*007c*/ 	.byte	0x04, 0x17
        /*007e*/ 	.short	(.L_2733 - .L_2732)
.L_2732:
        /*0080*/ 	.word	0x00000000
        /*0084*/ 	.short	0x000d
        /*0086*/ 	.short	0x0050
        /*0088*/ 	.byte	0x00, 0xf0, 0x11, 0x00


	//----- nvinfo : EIATTR_KPARAM_INFO
	.align		4
.L_2733:
        /*008c*/ 	.byte	0x04, 0x17
        /*008e*/ 	.short	(.L_2735 - .L_2734)
.L_2734:
        /*0090*/ 	.word	0x00000000
        /*0094*/ 	.short	0x000c
        /*0096*/ 	.short	0x004c
        /*0098*/ 	.byte	0x00, 0xf0, 0x11, 0x00


	//----- nvinfo : EIATTR_KPARAM_INFO
	.align		4
.L_2735:
        /*009c*/ 	.byte	0x04, 0x17
        /*009e*/ 	.short	(.L_2737 - .L_2736)
.L_2736:
        /*00a0*/ 	.word	0x00000000
        /*00a4*/ 	.short	0x000b
        /*00a6*/ 	.short	0x0048
        /*00a8*/ 	.byte	0x00, 0xf0, 0x11, 0x00


	//----- nvinfo : EIATTR_KPARAM_INFO
	.align		4
.L_2737:
        /*00ac*/ 	.byte	0x04, 0x17
        /*00ae*/ 	.short	(.L_2739 - .L_2738)
.L_2738:
        /*00b0*/ 	.word	0x00000000
        /*00b4*/ 	.short	0x000a
        /*00b6*/ 	.short	0x0040
        /*00b8*/ 	.byte	0x00, 0xf0, 0x21, 0x00


	//----- nvinfo : EIATTR_KPARAM_INFO
	.align		4
.L_2739:
        /*00bc*/ 	.byte	0x04, 0x17
        /*00be*/ 	.short	(.L_2741 - .L_2740)
.L_2740:
        /*00c0*/ 	.word	0x00000000
        /*00c4*/ 	.short	0x0009
        /*00c6*/ 	.short	0x0038
        /*00c8*/ 	.byte	0x00, 0xf0, 0x21, 0x00


	//----- nvinfo : EIATTR_KPARAM_INFO
	.align		4
.L_2741:
        /*00cc*/ 	.byte	0x04, 0x17
        /*00ce*/ 	.short	(.L_2743 - .L_2742)
.L_2742:
        /*00d0*/ 	.word	0x00000000
        /*00d4*/ 	.short	0x0008
        /*00d6*/ 	.short	0x0034
        /*00d8*/ 	.byte	0x00, 0xf0, 0x11, 0x00


	//----- nvinfo : EIATTR_KPARAM_INFO
	.align		4
.L_2743:
        /*00dc*/ 	.byte	0x04, 0x17
        /*00de*/ 	.short	(.L_2745 - .L_2744)
.L_2744:
        /*00e0*/ 	.word	0x00000000
        /*00e4*/ 	.short	0x0007
        /*00e6*/ 	.short	0x0030
        /*00e8*/ 	.byte	0x00, 0xf0, 0x11, 0x00


	//----- nvinfo : EIATTR_KPARAM_INFO
	.align		4
.L_2745:
        /*00ec*/ 	.byte	0x04, 0x17
        /*00ee*/ 	.short	(.L_2747 - .L_2746)
.L_2746:
        /*00f0*/ 	.word	0x00000000
        /*00f4*/ 	.short	0x0006
        /*00f6*/ 	.short	0x002c
        /*00f8*/ 	.byte	0x00, 0xf0, 0x11, 0x00


	//----- nvinfo : EIATTR_KPARAM_INFO
	.align		4
.L_2747:
        /*00fc*/ 	.byte	0x04, 0x17
        /*00fe*/ 	.short	(.L_2749 - .L_2748)
.L_2748:
        /*0100*/ 	.word	0x00000000
        /*0104*/ 	.short	0x0005
        /*0106*/ 	.short	0x0028
        /*0108*/ 	.byte	0x00, 0xf0, 0x11, 0x00


	//----- nvinfo : EIATTR_KPARAM_INFO
	.align		4
.L_2749:
        /*010c*/ 	.byte	0x04, 0x17
        /*010e*/ 	.short	(.L_2751 - .L_2750)
.L_2750:
        /*0110*/ 	.word	0x00000000
        /*0114*/ 	.short	0x0004
        /*0116*/ 	.short	0x0020
        /*0118*/ 	.byte	0x00, 0xf0, 0x21, 0x00


	//----- nvinfo : EIATTR_KPARAM_INFO
	.align		4
.L_2751:
        /*011c*/ 	.byte	0x04, 0x17
        /*011e*/ 	.short	(.L_2753 - .L_2752)
.L_2752:
        /*0120*/ 	.word	0x00000000
        /*0124*/ 	.short	0x0003
        /*0126*/ 	.short	0x0018
        /*0128*/ 	.byte	0x00, 0xf0, 0x21, 0x00


	//----- nvinfo : EIATTR_KPARAM_INFO
	.align		4
.L_2753:
        /*012c*/ 	.byte	0x04, 0x17
        /*012e*/ 	.short	(.L_2755 - .L_2754)
.L_2754:
        /*0130*/ 	.word	0x00000000
        /*0134*/ 	.short	0x0002
        /*0136*/ 	.short	0x0010
        /*0138*/ 	.byte	0x00, 0xf0, 0x21, 0x00


	//----- nvinfo : EIATTR_KPARAM_INFO
	.align		4
.L_2755:
        /*013c*/ 	.byte	0x04, 0x17
        /*013e*/ 	.short	(.L_2757 - .L_2756)
.L_2756:
        /*0140*/ 	.word	0x00000000
        /*0144*/ 	.short	0x0001
        /*0146*/ 	.short	0x0008
        /*0148*/ 	.byte	0x00, 0xf0, 0x21, 0x00


	//----- nvinfo : EIATTR_KPARAM_INFO
	.align		4
.L_2757:
        /*014c*/ 	.byte	0x04, 0x17
        /*014e*/ 	.short	(.L_2759 - .L_2758)
.L_2758:
        /*0150*/ 	.word	0x00000000
        /*0154*/ 	.short	0x0000
        /*0156*/ 	.short	0x0000
        /*0158*/ 	.byte	0x00, 0xf0, 0x21, 0x00


	//----- nvinfo : EIATTR_MAXREG_COUNT
	.align		4
.L_2759:
        /*015c*/ 	.byte	0x03, 0x1b
        /*015e*/ 	.short	0x00ff


	//----- nvinfo : EIATTR_NUM_BARRIERS
	.align		4
        /*0160*/ 	.byte	0x02, 0x4c
        /*0162*/ 	.byte	0x01
	.zero		1


	//----- nvinfo : EIATTR_MERCURY_ISA_VERSION
	.align		4
        /*0164*/ 	.byte	0x03, 0x5f
        /*0166*/ 	.short	0x0000


	//----- nvinfo : EIATTR_EXIT_INSTR_OFFSETS
	.align		4
        /*0168*/ 	.byte	0x04, 0x1c
        /*016a*/ 	.short	(.L_2761 - .L_2760)


	//   ....[0]....
.L_2760:
        /*016c*/ 	.word	0x000001f0


	//   ....[1]....
        /*0170*/ 	.word	0x000008b0


	//   ....[2]....
        /*0174*/ 	.word	0x00007d80


	//   ....[3]....
        /*0178*/ 	.word	0x00008080


	//   ....[4]....
        /*017c*/ 	.word	0x000081e0


	//   ....[5]....
        /*0180*/ 	.word	0x00008280


	//   ....[6]....
        /*0184*/ 	.word	0x000082c0


	//----- nvinfo : EIATTR_CTAIDZ_USED
	.align		4
.L_2761:
        /*0188*/ 	.byte	0x01, 0x04
	.zero		2


	//----- nvinfo : EIATTR_CRS_STACK_SIZE
	.align		4
        /*018c*/ 	.byte	0x04, 0x1e
        /*018e*/ 	.short	(.L_2763 - .L_2762)
.L_2762:
        /*0190*/ 	.word	0x00000000
.L_2763:


//--------------------- .nv.info._Z23gemm_half_q_half_kernelILi2ELi40ELb1ELb1ELi64EEvPK6__halfPKjS4_S2_PS0_iiiiPKtS7_iiiiiibS2_i --------------------------
	.section	.nv.info._Z23gemm_half_q_half_kernelILi2ELi40ELb1ELb1ELi64EEvPK6__halfPKjS4_S2_PS0_iiiiPKtS7_iiiiiibS2_i,"",@"SHT_CUDA_INFO"
	.sectionflags	@""
	.align	4


	//----- nvinfo : EIATTR_CUDA_API_VERSION
	.align		4
        /*0000*/ 	.byte	0x04, 0x37
        /*0002*/ 	.short	(.L_2765 - .L_2764)
.L_2764:
        /*0004*/ 	.word	0x00000082


	//----- nvinfo : EIATTR_SW2861232_WAR
	.align		4
.L_2765:
        /*0008*/ 	.byte	0x01, 0x35
	.zero		2


	//----- nvinfo : EIATTR_PARAM_CBANK
	.align		4
        /*000c*/ 	.byte	0x04, 0x0a
        /*000e*/ 	.short	(.L_2767 - .L_2766)
	.align		4
.L_2766:
        /*0010*/ 	.word	index@(.nv.constant0._Z23gemm_half_q_half_kernelILi2ELi40ELb1ELb1ELi64EEvPK6__halfPKjS4_S2_PS0_iiiiPKtS7_iiiiiibS2_i)
        /*0014*/ 	.short	0x0160
        /*0016*/ 	.short	0x0074


	//----- nvinfo : EIATTR_CBANK_PARAM_SIZE
	.align		4
.L_2767:
        /*0018*/ 	.byte	0x03, 0x19
        /*001a*/ 	.short	0x0074


	//----- nvinfo : EIATTR_KPARAM_INFO
	.align		4
        /*001c*/ 	.byte	0x04, 0x17
        /*001e*/ 	.short	(.L_2769 - .L_2768)
.L_2768:
        /*0020*/ 	.word	0x00000000
        /*0024*/ 	.short	0x0013
        /*0026*/ 	.short	0x0070
        /*0028*/ 	.byte	0x00, 0xf0, 0x11, 0x00


	//----- nvinfo : EIATTR_KPARAM_INFO
	.align		4
.L_2769:
        /*002c*/ 	.byte	0x04, 0x17
        /*002e*/ 	.short	(.L_2771 - .L_2770)
.L_2770:
        /*0030*/ 	.word	0x00000000
        /*0034*/ 	.short	0x0012
        /*0036*/ 	.short	0x0068
        /*0038*/ 	.byte	0x00, 0xf0, 0x21, 0x00


	//----- nvinfo : EIATTR_KPARAM_INFO
	.align		4
.L_2771:
        /*003c*/ 	.byte	0x04, 0x17
        /*003e*/ 	.short	(.L_2773 - .L_2772)
.L_2772:
        /*0040*/ 	.word	0x00000000
        /*0044*/ 	.short	0x0011
        /*0046*/ 	.short	0x0060
        /*0048*/ 	.byte	0x00, 0xf0, 0x05, 0x00


	//----- nvinfo : EIATTR_KPARAM_INFO
	.align		4
.L_2773:
        /*004c*/ 	.byte	0x04, 0x17
        /*004e*/ 	.short	(.L_2775 - .L_2774)
.L_2774:
        /*0050*/ 	.word	0x00000000
        /*0054*/ 	.short	0x0010
        /*0056*/ 	.short	0x005c
        /*0058*/ 	.byte	0x00, 0xf0, 0x11, 0x00


	//----- nvinfo : EIATTR_KPARAM_INFO
	.align		4
.L_2775:
        /*005c*/ 	.byte	0x04, 0x17
        /*005e*/ 	.short	(.L_2777 - .L_2776)
.L_2776:
        /*0060*/ 	.word	0x00000000
        /*0064*/ 	.short	0x000f
        /*0066*/ 	.short	0x0058
        /*0068*/ 	.byte	0x00, 0xf0, 0x11, 0x00


	//----- nvinfo : EIATTR_KPARAM_INFO
	.align		4
.L_2777:
        /*006c*/ 	.byte	0x04, 0x17
        /*006e*/ 	.short	(.L_2779 - .L_2778)
.L_2778:
        /*0070*/ 	.word	0x00000000
        /*0074*/ 	.short	0x000e
        /*0076*/ 	.short	0x0054
        /*0078*/ 	.byte	0x00, 0xf0, 0x11, 0x00


	//----- nvinfo : EIATTR_KPARAM_INFO
	.align		4
.L_2779:
        /*007c*/ 	.byte	0x04, 0x17
        /*007e*/ 	.short	(.L_2781 - .L_2780)
.L_2780:
        /*0080*/ 	.word	0x00000000
        /*0084*/ 	.short	0x000d
        /*0086*/ 	.short	0x0050
        /*0088*/ 	.byte	0x00, 0xf0, 0x11, 0x00


	//----- nvinfo : EIATTR_KPARAM_INFO
	.align		4
.L_2781:
        /*008c*/ 	.byte	0x04, 0x17
        /*008e*/ 	.short	(.L_2783 - .L_2782)
.L_2782:
        /*0090*/ 	.word	0x00000000
        /*0094*/ 	.short	0x000c
        /*0096*/ 	.short	0x004c
        /*0098*/ 	.byte	0x00, 0xf0, 0x11, 0x00


	//----- nvinfo : EIATTR_KPARAM_INFO
	.align		4
.L_2783:
        /*009c*/ 	.byte	0x04, 0x17
        /*009e*/ 	.short	(.L_2785 - .L_2784)
.L_2784:
        /*00a0*/ 	.word	0x00000000
        /*00a4*/ 	.short	0x000b
        /*00a6*/ 	.short	0x0048
        /*00a8*/ 	.byte	0x00, 0xf0, 0x11, 0x00


	//----- nvinfo : EIATTR_KPARAM_INFO
	.align		4
.L_2785:
        /*00ac*/ 	.byte	0x04, 0x17
        /*00ae*/ 	.short	(.L_2787 - .L_2786)
.L_2786:
        /*00b0*/ 	.word	0x00000000
        /*00b4*/ 	.short	0x000a
        /*00b6*/ 	.short	0x0040
        /*00b8*/ 	.byte	0x00, 0xf0, 0x21, 0x00


	//----- nvinfo : EIATTR_KPARAM_INFO
	.align		4
.L_2787:
        /*00bc*/ 	.byte	0x04, 0x17
        /*00be*/ 	.short	(.L_2789 - .L_2788)
.L_2788:
        /*00c0*/ 	.word	0x00000000
        /*00c4*/ 	.short	0x0009
        /*00c6*/ 	.short	0x0038
        /*00c8*/ 	.byte	0x00, 0xf0, 0x21, 0x00


	//----- nvinfo : EIATTR_KPARAM_INFO
	.align		4
.L_2789:
        /*00cc*/ 	.byte	0x04, 0x17
        /*00ce*/ 	.short	(.L_2791 - .L_2790)
.L_2790:
        /*00d0*/ 	.word	0x00000000
        /*00d4*/ 	.short	0x0008
        /*00d6*/ 	.short	0x0034
        /*00d8*/ 	.byte	0x00, 0xf0, 0x11, 0x00


	//----- nvinfo : EIATTR_KPARAM_INFO
	.align		4
.L_2791:
        /*00dc*/ 	.byte	0x04, 0x17
        /*00de*/ 	.short	(.L_2793 - .L_2792)
.L_2792:
        /*00e0*/ 	.word	0x00000000
        /*00e4*/ 	.short	0x0007
        /*00e6*/ 	.short	0x0030
        /*00e8*/ 	.byte	0x00, 0xf0, 0x11, 0x00


	//----- nvinfo : EIATTR_KPARAM_INFO
	.align		4
.L_2793:
        /*00ec*/ 	.byte	0x04, 0x17
        /*00ee*/ 	.short	(.L_2795 - .L_2794)
.L_2794:
        /*00f0*/ 	.word	0x00000000
        /*00f4*/ 	.short	0x0006
        /*00f6*/ 	.short	0x002c
        /*00f8*/ 	.byte	0x00, 0xf0, 0x11, 0x00


	//----- nvinfo : EIATTR_KPARAM_INFO
	.align		4
.L_2795:
        /*00fc*/ 	.byte	0x04, 0x17
        /*00fe*/ 	.short	(.L_2797 - .L_2796)
.L_2796:
        /*0100*/ 	.word	0x00000000
        /*0104*/ 	.short	0x0005
        /*0106*/ 	.short	0x0028
        /*0108*/ 	.byte	0x00, 0xf0, 0x11, 0x00


	//----- nvinfo : EIATTR_KPARAM_INFO
	.align		4
.L_2797:
        /*010c*/ 	.byte	0x04, 0x17
        /*010e*/ 	.short	(.L_2799 - .L_2798)
.L_2798:
        /*0110*/ 	.word	0x00000000
        /*0114*/ 	.short	0x0004
        /*0116*/ 	.short	0x0020
        /*0118*/ 	.byte	0x00, 0xf0, 0x21, 0x00


	//----- nvinfo : EIATTR_KPARAM_INFO
	.align		4
.L_2799:
        /*011c*/ 	.byte	0x04, 0x17
        /*011e*/ 	.short	(.L_2801 - .L_2800)
.L_2800:
        /*0120*/ 	.word	0x00000000
        /*0124*/ 	.short	0x0003
        /*0126*/ 	.short	0x0018
        /*0128*/ 	.byte	0x00, 0xf0, 0x21, 0x00


	//----- nvinfo : EIATTR_KPARAM_INFO
	.align		4
.L_2801:
        /*012c*/ 	.byte	0x04, 0x17
        /*012e*/ 	.short	(.L_2803 - .L_2802)
.L_2802:
        /*0130*/ 	.word	0x00000000
        /*0134*/ 	.short	0x0002
        /*0136*/ 	.short	0x0010
        /*0138*/ 	.byte	0x00, 0xf0, 0x21, 0x00


	//----- nvinfo : EIATTR_KPARAM_INFO
	.align		4
.L_2803:
        /*013c*/ 	.byte	0x04, 0x17
        /*013e*/ 	.short	(.L_2805 - .L_2804)
.L_2804:
        /*0140*/ 	.word	0x00000000
        /*0144*/ 	.short	0x0001
        /*0146*/ 	.short	0x0008
        /*0148*/ 	.byte	0x00, 0xf0, 0x21, 0x00


	//----- nvinfo : EIATTR_KPARAM_INFO
	.align		4
.L_2805:
        /*014c*/ 	.byte	0x04, 0x17
        /*014e*/ 	.short	(.L_2807 - .L_2806)
.L_2806:
        /*0150*/ 	.word	0x00000000
        /*0154*/ 	.short	0x0000
        /*0156*/ 	.short	0x0000
        /*0158*/ 	.byte	0x00, 0xf0, 0x21, 0x00


	//----- nvinfo : EIATTR_MAXREG_COUNT
	.align		4
.L_2807:
        /*015c*/ 	.byte	0x03, 0x1b
        /*015e*/ 	.short	0x00ff


	//----- nvinfo : EIATTR_NUM_BARRIERS
	.align		4
        /*0160*/ 	.byte	0x02, 0x4c
        /*0162*/ 	.byte	0x01
	.zero		1


	//----- nvinfo : EIATTR_MERCURY_ISA_VERSION
	.align		4
        /*0164*/ 	.byte	0x03, 0x5f
        /*0166*/ 	.short	0x0000


	//----- nvinfo : EIATTR_EXIT_INSTR_OFFSETS
	.align		4
        /*0168*/ 	.byte	0x04, 0x1c
        /*016a*/ 	.short	(.L_2809 - .L_2808)


	//   ....[0]....
.L_2808:
        /*016c*/ 	.word	0x000001f0


	//   ....[1]....
        /*0170*/ 	.word	0x000008b0


	//   ....[2]....
        /*0174*/ 	.word	0x00006ef0


	//   ....[3]....
        /*0178*/ 	.word	0x000071f0


	//   ....[4]....
        /*017c*/ 	.word	0x00007350


	//   ....[5]....
        /*0180*/ 	.word	0x000073f0


	//   ....[6]....
        /*0184*/ 	.word	0x00007430


	//----- nvinfo : EIATTR_CTAIDZ_USED
	.align		4
.L_2809:
        /*0188*/ 	.byte	0x01, 0x04
	.zero		2


	//----- nvinfo : EIATTR_CRS_STACK_SIZE
	.align		4
        /*018c*/ 	.byte	0x04, 0x1e
        /*018e*/ 	.short	(.L_2811 - .L_2810)
.L_2810:
        /*0190*/ 	.word	0x00000000
.L_2811:


//--------------------- .nv.info._Z23gemm_half_q_half_kernelILi2ELi10ELb1ELb1ELi64EEvPK6__halfPKjS4_S2_PS0_iiiiPKtS7_iiiiiibS2_i --------------------------
	.section	.nv.info._Z23gemm_half_q_half_kernelILi2ELi10ELb1ELb1ELi64EEvPK6__halfPKjS4_S2_PS0_iiiiPKtS7_iiiiiibS2_i,"",@"SHT_CUDA_INFO"
	.sectionflags	@""
	.align	4


	//----- nvinfo : EIATTR_CUDA_API_VERSION
	.align		4
        /*0000*/ 	.byte	0x04, 0x37
        /*0002*/ 	.short	(.L_2813 - .L_2812)
.L_2812:
        /*0004*/ 	.word	0x00000082


	//----- nvinfo : EIATTR_SW2861232_WAR
	.align		4
.L_2813:
        /*0008*/ 	.byte	0x01, 0x35
	.zero		2


	//----- nvinfo : EIATTR_PARAM_CBANK
	.align		4
        /*000c*/ 	.byte	0x04, 0x0a
        /*000e*/ 	.short	(.L_2815 - .L_2814)
	.align		4
.L_2814:
        /*0010*/ 	.word	index@(.nv.constant0._Z23gemm_half_q_half_kernelILi2ELi10ELb1ELb1ELi64EEvPK6__halfPKjS4_S2_PS0_iiiiPKtS7_iiiiiibS2_i)
        /*0014*/ 	.short	0x0160
        /*0016*/ 	.short	0x0074


	//----- nvinfo : EIATTR_CBANK_PARAM_SIZE
	.align		4
.L_2815:
        /*0018*/ 	.byte	0x03, 0x19
        /*001a*/ 	.short	0x0074


	//----- nvinfo : EIATTR_KPARAM_INFO
	.align		4
        /*001c*/ 	.byte	0x04, 0x17
        /*001e*/ 	.short	(.L_2817 - .L_2816)
.L_2816:
        /*0020*/ 	.word	0x00000000
        /*0024*/ 	.short	0x0013
        /*0026*/ 	.short	0x0070
        /*0028*/ 	.byte	0x00, 0xf0, 0x11, 0x00


	//----- nvinfo : EIATTR_KPARAM_INFO
	.align		4
.L_2817:
        /*002c*/ 	.byte	0x04, 0x17
        /*002e*/ 	.short	(.L_2819 - .L_2818)
.L_2818:
        /*0030*/ 	.word	0x00000000
        /*0034*/ 	.short	0x0012
        /*0036*/ 	.short	0x0068
        /*0038*/ 	.byte	0x00, 0xf0, 0x21, 0x00


	//----- nvinfo : EIATTR_KPARAM_INFO
	.align		4
.L_2819:
        /*003c*/ 	.byte	0x04, 0x17
        /*003e*/ 	.short	(.L_2821 - .L_2820)
.L_2820:
        /*0040*/ 	.word	0x00000000
        /*0044*/ 	.short	0x0011
        /*0046*/ 	.short	0x0060
        /*0048*/ 	.byte	0x00, 0xf0, 0x05, 0x00


	//----- nvinfo : EIATTR_KPARAM_INFO
	.align		4
.L_2821:
        /*004c*/ 	.byte	0x04, 0x17
        /*004e*/ 	.short	(.L_2823 - .L_2822)
.L_2822:
        /*0050*/ 	.word	0x00000000
        /*0054*/ 	.short	0x0010
        /*0056*/ 	.short	0x005c
        /*0058*/ 	.byte	0x00, 0xf0, 0x11, 0x00


	//----- nvinfo : EIATTR_KPARAM_INFO
	.align		4
.L_2823:
        /*005c*/ 	.byte	0x04, 0x17
        /*005e*/ 	.short	(.L_2825 - .L_2824)
.L_2824:
        /*0060*/ 	.word	0x00000000
        /*0064*/ 	.short	0x000f
        /*0066*/ 	.short	0x0058
        /*0068*/ 	.byte	0x00, 0xf0, 0x11, 0x00


	//----- nvinfo : EIATTR_KPARAM_INFO
	.align		4
.L_2825:
        /*006c*/ 	.byte	0x04, 0x17
        /*006e*/ 	.short	(.L_2827 - .L_2826)
.L_2826:
        /*0070*/ 	.word	0x00000000
        /*0074*/ 	.short	0x000e
        /*0076*/ 	.short	0x0054
        /*0078*/ 	.byte	0x00, 0xf0, 0x11, 0x00


	//----- nvinfo : EIATTR_KPARAM_INFO
	.align		4
.L_2827:
        /*007c*/ 	.byte	0x04, 0x17
        /*007e*/ 	.short	(.L_2829 - .L_2828)
.L_2828:
        /*0080*/ 	.word	0x00000000
        /*0084*/ 	.short	0x000d
        /*0086*/ 	.short	0x0050
        /*0088*/ 	.byte	0x00, 0xf0, 0x11, 0x00


	//----- nvinfo : EIATTR_KPARAM_INFO
	.align		4
.L_2829:
        /*008c*/ 	.byte	0x04, 0x17
        /*008e*/ 	.short	(.L_2831 - .L_2830)
.L_2830:
        /*0090*/ 	.word	0x00000000
        /*0094*/ 	.short	0x000c
        /*0096*/ 	.short	0x004c
        /*0098*/ 	.byte	0x00, 0xf0, 0x11, 0x00


	//----- nvinfo : EIATTR_KPARAM_INFO
	.align		4
.L_2831:
        /*009c*/ 	.byte	0x04, 0x17
        /*009e*/ 	.short	(.L_2833 - .L_2832)
.L_2832:
        /*00a0*/ 	.word	0x00000000
        /*00a4*/ 	.short	0x000b
        /*00a6*/ 	.short	0x0048
        /*00a8*/ 	.byte	0x00, 0xf0, 0x11, 0x00


	//----- nvinfo : EIATTR_KPARAM_INFO
	.align		4
.L_2833:
        /*00ac*/ 	.byte	0x04, 0x17
        /*00ae*/ 	.short	(.L_2835 - .L_2834)
.L_2834:
        /*00b0*/ 	.word	0x00000000
        /*00b4*/ 	.short	0x000a
        /*00b6*/ 	.short	0x0040
        /*00b8*/ 	.byte	0x00, 0xf0, 0x21, 0x00


	//----- nvinfo : EIATTR_KPARAM_INFO
	.align		4
.L_2835:
        /*00bc*/ 	.byte	0x04, 0x17
        /*00be*/ 	.short	(.L_2837 - .L_2836)
.L_2836:
        /*00c0*/ 	.word	0x00000000
        /*00c4*/ 	.short	0x0009
        /*00c6*/ 	.short	0x0038
        /*00c8*/ 	.byte	0x00, 0xf0, 0x21, 0x00


	//----- nvinfo : EIATTR_KPARAM_INFO
	.align		4
.L_2837:
        /*00cc*/ 	.byte	0x04, 0x17
        /*00ce*/ 	.short	(.L_2839 - .L_2838)
.L_2838:
        /*00d0*/ 	.word	0x00000000
        /*00d4*/ 	.short	0x0008
        /*00d6*/ 	.short	0x0034
        /*00d8*/ 	.byte	0x00, 0xf0, 0x11, 0x00


	//----- nvinfo : EIATTR_KPARAM_INFO
	.align		4
.L_2839:
        /*00dc*/ 	.byte	0x04, 0x17
        /*00de*/ 	.short	(.L_2841 - .L_2840)
.L_2840:
        /*00e0*/ 	.word	0x00000000
        /*00e4*/ 	.short	0x0007
        /*00e6*/ 	.short	0x0030
        /*00e8*/ 	.byte	0x00, 0xf0, 0x11, 0x00


	//----- nvinfo : EIATTR_KPARAM_INFO
	.align		4
.L_2841:
        /*00ec*/ 	.byte	0x04, 0x17
        /*00ee*/ 	.short	(.L_2843 - .L_2842)
.L_2842:
        /*00f0*/ 	.word	0x00000000
        /*00f4*/ 	.short	0x0006
        /*00f6*/ 	.short	0x002c
        /*00f8*/ 	.byte	0x00, 0xf0, 0x11, 0x00


	//----- nvinfo : EIATTR_KPARAM_INFO
	.align		4
.L_2843:
        /*00fc*/ 	.byte	0x04, 0x17
        /*00fe*/ 	.short	(.L_2845 - .L_2844)
.L_2844:
        /*0100*/ 	.word	0x00000000
        /*0104*/ 	.short	0x0005
        /*0106*/ 	.short	0x0028
        /*0108*/ 	.byte	0x00, 0xf0, 0x11, 0x00


	//----- nvinfo : EIATTR_KPARAM_INFO
	.align		4
.L_2845:
        /*010c*/ 	.byte	0x04, 0x17
        /*010e*/ 	.short	(.L_2847 - .L_2846)
.L_2846:
        /*0110*/ 	.word	0x00000000
        /*0114*/ 	.short	0x0004
        /*0116*/ 	.short	0x0020
        /*0118*/ 	.byte	0x00, 0xf0, 0x21, 0x00


	//----- nvinfo : EIATTR_KPARAM_INFO
	.align		4
.L_2847:
        /*011c*/ 	.byte	0x04, 0x17
        /*011e*/ 	.short	(.L_2849 - .L_2848)
.L_2848:
        /*0120*/ 	.word	0x00000000
        /*0124*/ 	.short	0x0003
        /*0126*/ 	.short	0x0018
        /*0128*/ 	.byte	0x00, 0xf0, 0x21, 0x00


	//----- nvinfo : EIATTR_KPARAM_INFO
	.align		4
.L_2849:
        /*012c*/ 	.byte	0x04, 0x17
        /*012e*/ 	.short	(.L_2851 - .L_2850)
.L_2850:
        /*0130*/ 	.word	0x00000000
        /*0134*/ 	.short	0x0002
        /*0136*/ 	.short	0x0010
        /*0138*/ 	.byte	0x00, 0xf0, 0x21, 0x00


	//----- nvinfo : EIATTR_KPARAM_INFO
	.align		4
.L_2851:
        /*013c*/ 	.byte	0x04, 0x17
        /*013e*/ 	.short	(.L_2853 - .L_2852)
.L_2852:
        /*0140*/ 	.word	0x00000000
        /*0144*/ 	.short	0x0001
        /*0146*/ 	.short	0x0008
        /*0148*/ 	.byte	0x00, 0xf0, 0x21, 0x00


	//----- nvinfo : EIATTR_KPARAM_INFO
	.align		4
.L_2853:
        /*014c*/ 	.byte	0x04, 0x17
        /*014e*/ 	.short	(.L_2855 - .L_2854)
.L_2854:
        /*0150*/ 	.word	0x00000000
        /*0154*/ 	.short	0x0000
        /*0156*/ 	.short	0x0000
        /*0158*/ 	.byte	0x00, 0xf0, 0x21, 0x00


	//----- nvinfo : EIATTR_MAXREG_COUNT
	.align		4
.L_2855:
        /*015c*/ 	.byte	0x03, 0x1b
        /*015e*/ 	.short	0x00ff


	//----- nvinfo : EIATTR_NUM_BARRIERS
	.align		4
        /*0160*/ 	.byte	0x02, 0x4c
        /*0162*/ 	.byte	0x01
	.zero		1


	//----- nvinfo : EIATTR_MERCURY_ISA_VERSION
	.align		4
        /*0164*/ 	.byte	0x03, 0x5f
        /*0166*/ 	.short	0x0000


	//----- nvinfo : EIATTR_EXIT_INSTR_OFFSETS
	.align		4
        /*0168*/ 	.byte	0x04, 0x1c
        /*016a*/ 	.short	(.L_2857 - .L_2856)


	//   ....[0]....
.L_2856:
        /*016c*/ 	.word	0x000001f0


	//   ....[1]....
        /*0170*/ 	.word	0x000008b0


	//   ....[2]....
        /*0174*/ 	.word	0x00005dc0


	//   ....[3]....
        /*0178*/ 	.word	0x000060c0


	//   ....[4]....
        /*017c*/ 	.word	0x00006220


	//   ....[5]....
        /*0180*/ 	.word	0x000062c0


	//   ....[6]....
        /*0184*/ 	.word	0x00006300


	//----- nvinfo : EIATTR_CTAIDZ_USED
	.align		4
.L_2857:
        /*0188*/ 	.byte	0x01, 0x04
	.zero		2


	//----- nvinfo : EIATTR_CRS_STACK_SIZE
	.align		4
        /*018c*/ 	.byte	0x04, 0x1e
        /*018e*/ 	.short	(.L_2859 - .L_2858)
.L_2858:
        /*0190*/ 	.word	0x00000000
.L_2859:


//--------------------- .nv.info._Z23gemm_half_q_half_kernelILi2ELi172ELb1ELb1ELi64EEvPK6__halfPKjS4_S2_PS0_iiiiPKtS7_iiiiiibS2_i --------------------------
	.section	.nv.info._Z23gemm_half_q_half_kernelILi2ELi172ELb1ELb1ELi64EEvPK6__halfPKjS4_S2_PS0_iiiiPKtS7_iiiiiibS2_i,"",@"SHT_CUDA_INFO"
	.sectionflags	@""
	.align	4


	//----- nvinfo : EIATTR_CUDA_API_VERSION
	.align		4
        /*0000*/ 	.byte	0x04, 0x37
        /*0002*/ 	.short	(.L_2861 - .L_2860)
.L_2860:
        /*0004*/ 	.word	0x00000082


	//----- nvinfo : EIATTR_SW2861232_WAR
	.align		4
.L_2861:
        /*0008*/ 	.byte	0x01, 0x35
	.zero		2


	//----- nvinfo : EIATTR_PARAM_CBANK
	.align		4
        /*000c*/ 	.byte	0x04, 0x0a
        /*000e*/ 	.short	(.L_2863 - .L_2862)
	.align		4
.L_2862:
        /*0010*/ 	.word	index@(.nv.constant0._Z23gemm_half_q_half_kernelILi2ELi172ELb1ELb1ELi64EEvPK6__halfPKjS4_S2_PS0_iiiiPKtS7_iiiiiibS2_i)
        /*0014*/ 	.short	0x0160
        /*0016*/ 	.short	0x0074


	//----- nvinfo : EIATTR_CBANK_PARAM_SIZE
	.align		4
.L_2863:
        /*0018*/ 	.byte	0x03, 0x19
        /*001a*/ 	.short	0x0074


	//----- nvinfo : EIATTR_KPARAM_INFO
	.align		4
        /*001c*/ 	.byte	0x04, 0x17
        /*001e*/ 	.short	(.L_2865 - .L_2864)
.L_2864:
        /*0020*/ 	.word	0x00000000
        /*0024*/ 	.short	0x0013
        /*0026*/ 	.short	0x0070
        /*0028*/ 	.byte	0x00, 0xf0, 0x11, 0x00


	//----- nvinfo : EIATTR_KPARAM_INFO
	.align		4
.L_2865:
        /*002c*/ 	.byte	0x04, 0x17
        /*002e*/ 	.short	(.L_2867 - .L_2866)
.L_2866:
        /*0030*/ 	.word	0x00000000
        /*0034*/ 	.short	0x0012
        /*0036*/ 	.short	0x0068
        /*0038*/ 	.byte	0x00, 0xf0, 0x21, 0x00


	//----- nvinfo : EIATTR_KPARAM_INFO
	.align		4
.L_2867:
        /*003c*/ 	.byte	0x04, 0x17
        /*003e*/ 	.short	(.L_2869 - .L_2868)
.L_2868:
        /*0040*/ 	.word	0x00000000
        /*0044*/ 	.short	0x0011
        /*0046*/ 	.short	0x0060
        /*0048*/ 	.byte	0x00, 0xf0, 0x05, 0x00


	//----- nvinfo : EIATTR_KPARAM_INFO
	.align		4
.L_2869:
        /*004c*/ 	.byte	0x04, 0x17
        /*004e*/ 	.short	(.L_2871 - .L_2870)
.L_2870:
        /*0050*/ 	.word	0x00000000
        /*0054*/ 	.short	0x0010
        /*0056*/ 	.short	0x005c
        /*0058*/ 	.byte	0x00, 0xf0, 0x11, 0x00


	//----- nvinfo : EIATTR_KPARAM_INFO
	.align		4
.L_2871:
        /*005c*/ 	.byte	0x04, 0x17
        /*005e*/ 	.short	(.L_2873 - .L_2872)
.L_2872:
        /*0060*/ 	.word	0x00000000
        /*0064*/ 	.short	0x000f
        /*0066*/ 	.short	0x0058
        /*0068*/ 	.byte	0x00, 0xf0, 0x11, 0x00


	//----- nvinfo : EIATTR_KPARAM_INFO
	.align		4
.L_2873:
        /*006c*/ 	.byte	0x04, 0x17
        /*006e*/ 	.short	(.L_2875 - .L_2874)
.L_2874:
        /*0070*/ 	.word	0x00000000
        /*0074*/ 	.short	0x000e
        /*0076*/ 	.short	0x0054
        /*0078*/ 	.byte	0x00, 0xf0, 0x11, 0x00


	//----- nvinfo : EIATTR_KPARAM_INFO
	.align		4
.L_2875:
        /*007c*/ 	.byte	0x04, 0x17
        /*007e*/ 	.short	(.L_2877 - .L_2876)
.L_2876:
        /*0080*/ 	.word	0x00000000
        /*0084*/ 	.short	0x000d
        /*0086*/ 	.short	0x0050
        /*0088*/ 	.byte	0x00, 0xf0, 0x11, 0x00


	//----- nvinfo : EIATTR_KPARAM_INFO
	.align		4
.L_2877:
        /*008c*/ 	.byte	0x04, 0x17
        /*008e*/ 	.short	(.L_2879 - .L_2878)
.L_2878:
        /*0090*/ 	.word	0x00000000
        /*0094*/ 	.short	0x000c
        /*0096*/ 	.short	0x004c
        /*0098*/ 	.byte	0x00, 0xf0, 0x11, 0x00


	//----- nvinfo : EIATTR_KPARAM_INFO
	.align		4
.L_2879:
        /*009c*/ 	.byte	0x04, 0x17
        /*009e*/ 	.short	(.L_2881 - .L_2880)
.L_2880:
        /*00a0*/ 	.word	0x00000000
        /*00a4*/ 	.short	0x000b
        /*00a6*/ 	.short	0x0048
        /*00a8*/ 	.byte	0x00, 0xf0, 0x11, 0x00


	//----- nvinfo : EIATTR_KPARAM_INFO
	.align		4
.L_2881:
        /*00ac*/ 	.byte	0x04, 0x17
        /*00ae*/ 	.short	(.L_2883 - .L_2882)
.L_2882:
        /*00b0*/ 	.word	0x00000000
        /*00b4*/ 	.short	0x000a
        /*00b6*/ 	.short	0x0040
        /*00b8*/ 	.byte	0x00, 0xf0, 0x21, 0x00


	//----- nvinfo : EIATTR_KPARAM_INFO
	.align		4
.L_2883:
        /*00bc*/ 	.byte	0x04, 0x17
        /*00be*/ 	.short	(.L_2885 - .L_2884)
.L_2884:
        /*00c0*/ 	.word	0x00000000
        /*00c4*/ 	.short	0x0009
        /*00c6*/ 	.short	0x0038
        /*00c8*/ 	.byte	0x00, 0xf0, 0x21, 0x00


	//----- nvinfo : EIATTR_KPARAM_INFO
	.align		4
.L_2885:
        /*00cc*/ 	.byte	0x04, 0x17
        /*00ce*/ 	.short	(.L_2887 - .L_2886)
.L_2886:
        /*00d0*/ 	.word	0x00000000
        /*00d4*/ 	.short	0x0008
        /*00d6*/ 	.short	0x0034
        /*00d8*/ 	.byte	0x00, 0xf0, 0x11, 0x00


	//----- nvinfo : EIATTR_KPARAM_INFO
	.align		4
.L_2887:
        /*00dc*/ 	.byte	0x04, 0x17
        /*00de*/ 	.short	(.L_2889 - .L_2888)
.L_2888:
        /*00e0*/ 	.word	0x00000000
        /*00e4*/ 	.short	0x0007
        /*00e6*/ 	.short	0x0030
        /*00e8*/ 	.byte	0x00, 0xf0, 0x11, 0x00


	//----- nvinfo : EIATTR_KPARAM_INFO
	.align		4
.L_2889:
        /*00ec*/ 	.byte	0x04, 0x17
        /*00ee*/ 	.short	(.L_2891 - .L_2890)
.L_2890:
        /*00f0*/ 	.word	0x00000000
        /*00f4*/ 	.short	0x0006
        /*00f6*/ 	.short	0x002c
        /*00f8*/ 	.byte	0x00, 0xf0, 0x11, 0x00


	//----- nvinfo : EIATTR_KPARAM_INFO
	.align		4
.L_2891:
        /*00fc*/ 	.byte	0x04, 0x17
        /*00fe*/ 	.short	(.L_2893 - .L_2892)
.L_2892:
        /*0100*/ 	.word	0x00000000
        /*0104*/ 	.short	0x0005
        /*0106*/ 	.short	0x0028
        /*0108*/ 	.byte	0x00, 0xf0, 0x11, 0x00


	//----- nvinfo : EIATTR_KPARAM_INFO
	.align		4
.L_2893:
        /*010c*/ 	.byte	0x04, 0x17
        /*010e*/ 	.short	(.L_2895 - .L_2894)
.L_2894:
        /*0110*/ 	.word	0x00000000
        /*0114*/ 	.short	0x0004
        /*0116*/ 	.short	0x0020
        /*0118*/ 	.byte	0x00, 0xf0, 0x21, 0x00


	//----- nvinfo : EIATTR_KPARAM_INFO
	.align		4
.L_2895:
        /*011c*/ 	.byte	0x04, 0x17
        /*011e*/ 	.short	(.L_2897 - .L_2896)
.L_2896:
        /*0120*/ 	.word	0x00000000
        /*0124*/ 	.short	0x0003
        /*0126*/ 	.short	0x0018
        /*0128*/ 	.byte	0x00, 0xf0, 0x21, 0x00


	//----- nvinfo : EIATTR_KPARAM_INFO
	.align		4
.L_2897:
        /*012c*/ 	.byte	0x04, 0x17
        /*012e*/ 	.short	(.L_2899 - .L_2898)
.L_2898:
        /*0130*/ 	.word	0x00000000
        /*0134*/ 	.short	0x0002
        /*0136*/ 	.short	0x0010
        /*0138*/ 	.byte	0x00, 0xf0, 0x21, 0x00


	//----- nvinfo : EIATTR_KPARAM_INFO
	.align		4
.L_2899:
        /*013c*/ 	.byte	0x04, 0x17
        /*013e*/ 	.short	(.L_2901 - .L_2900)
.L_2900:
        /*0140*/ 	.word	0x00000000
        /*0144*/ 	.short	0x0001
        /*0146*/ 	.short	0x0008
        /*0148*/ 	.byte	0x00, 0xf0, 0x21, 0x00


	//----- nvinfo : EIATTR_KPARAM_INFO
	.align		4
.L_2901:
        /*014c*/ 	.byte	0x04, 0x17
        /*014e*/ 	.short	(.L_2903 - .L_2902)
.L_2902:
        /*0150*/ 	.word	0x00000000
        /*0154*/ 	.short	0x0000
        /*0156*/ 	.short	0x0000
        /*0158*/ 	.byte	0x00, 0xf0, 0x21, 0x00


	//----- nvinfo : EIATTR_MAXREG_COUNT
	.align		4
.L_2903:
        /*015c*/ 	.byte	0x03, 0x1b
        /*015e*/ 	.short	0x00ff


	//----- nvinfo : EIATTR_NUM_BARRIERS
	.align		4
        /*0160*/ 	.byte	0x02, 0x4c
        /*0162*/ 	.byte	0x01
	.zero		1


	//----- nvinfo : EIATTR_MERCURY_ISA_VERSION
	.align		4
        /*0164*/ 	.byte	0x03, 0x5f
        /*0166*/ 	.short	0x0000


	//----- nvinfo : EIATTR_EXIT_INSTR_OFFSETS
	.align		4
        /*0168*/ 	.byte	0x04, 0x1c
        /*016a*/ 	.short	(.L_2905 - .L_2904)


	//   ....[0]....
.L_2904:
        /*016c*/ 	.word	0x000001f0


	//   ....[1]....
        /*0170*/ 	.word	0x00000c80


	//   ....[2]....
        /*0174*/ 	.word	0x0000d8a0


	//   ....[3]....
        /*0178*/ 	.word	0x0000dba0


	//   ....[4]....
        /*017c*/ 	.word	0x0000dd00


	//   ....[5]....
        /*0180*/ 	.word	0x0000dda0


	//   ....[6]....
        /*0184*/ 	.word	0x0000dde0


	//----- nvinfo : EIATTR_CTAIDZ_USED
	.align		4
.L_2905:
        /*0188*/ 	.byte	0x01, 0x04
	.zero		2


	//----- nvinfo : EIATTR_CRS_STACK_SIZE
	.align		4
        /*018c*/ 	.byte	0x04, 0x1e
        /*018e*/ 	.short	(.L_2907 - .L_2906)
.L_2906:
        /*0190*/ 	.word	0x00000000
.L_2907:


//--------------------- .nv.info._Z23gemm_half_q_half_kernelILi2ELi176ELb1ELb1ELi64EEvPK6__halfPKjS4_S2_PS0_iiiiPKtS7_iiiiiibS2_i --------------------------
	.section	.nv.info._Z23gemm_half_q_half_kernelILi2ELi176ELb1ELb1ELi64EEvPK6__halfPKjS4_S2_PS0_iiiiPKtS7_iiiiiibS2_i,"",@"SHT_CUDA_INFO"
	.sectionflags	@""
	.align	4


	//----- nvinfo : EIATTR_CUDA_API_VERSION
	.align		4
        /*0000*/ 	.byte	0x04, 0x37
        /*0002*/ 	.short	(.L_2909 - .L_2908)
.L_2908:
        /*0004*/ 	.word	0x00000082


	//----- nvinfo : EIATTR_SW2861232_WAR
	.align		4
.L_2909:
        /*0008*/ 	.byte	0x01, 0x35
	.zero		2


	//----- nvinfo : EIATTR_PARAM_CBANK
	.align		4
        /*000c*/ 	.byte	0x04, 0x0a
        /*000e*/ 	.short	(.L_2911 - .L_2910)
	.align		4
.L_2910:
        /*0010*/ 	.word	index@(.nv.constant0._Z23gemm_half_q_half_kernelILi2ELi176ELb1ELb1ELi64EEvPK6__halfPKjS4_S2_PS0_iiiiPKtS7_iiiiiibS2_i)
        /*0014*/ 	.short	0x0160
        /*0016*/ 	.short	0x0074


	//----- nvinfo : EIATTR_CBANK_PARAM_SIZE
	.align		4
.L_2911:
        /*0018*/ 	.byte	0x03, 0x19
        /*001a*/ 	.short	0x0074


	//----- nvinfo : EIATTR_KPARAM_INFO
	.align		4
        /*001c*/ 	.byte	0x04, 0x17
        /*001e*/ 	.short	(.L_2913 - .L_2912)
.L_2912:
        /*0020*/ 	.word	0x00000000
        /*0024*/ 	.short	0x0013
        /*0026*/ 	.short	0x0070
        /*0028*/ 	.byte	0x00, 0xf0, 0x11, 0x00


	//----- nvinfo : EIATTR_KPARAM_INFO
	.align		4
.L_2913:
        /*002c*/ 	.byte	0x04, 0x17
        /*002e*/ 	.short	(.L_2915 - .L_2914)
.L_2914:
        /*0030*/ 	.word	0x00000000
        /*0034*/ 	.short	0x0012
        /*0036*/ 	.short	0x0068
        /*0038*/ 	.byte	0x00, 0xf0, 0x21, 0x00


	//----- nvinfo : EIATTR_KPARAM_INFO
	.align		4
.L_2915:
        /*003c*/ 	.byte	0x04, 0x17
        /*003e*/ 	.short	(.L_2917 - .L_2916)
.L_2916:
        /*0040*/ 	.word	0x00000000
        /*0044*/ 	.short	0x0011
        /*0046*/ 	.short	0x0060
        /*0048*/ 	.byte	0x00, 0xf0, 0x05, 0x00


	//----- nvinfo : EIATTR_KPARAM_INFO
	.align		4
.L_2917:
        /*004c*/ 	.byte	0x04, 0x17
        /*004e*/ 	.short	(.L_2919 - .L_2918)
.L_2918:
        /*0050*/ 	.word	0x00000000
        /*0054*/ 	.short	0x0010
        /*0056*/ 	.short	0x005c
        /*0058*/ 	.byte	0x00, 0xf0, 0x11, 0x00


	//----- nvinfo : EIATTR_KPARAM_INFO
	.align		4
.L_2919:
        /*005c*/ 	.byte	0x04, 0x17
        /*005e*/ 	.short	(.L_2921 - .L_2920)
.L_2920:
        /*0060*/ 	.word	0x00000000
        /*0064*/ 	.short	0x000f
        /*0066*/ 	.short	0x0058
        /*0068*/ 	.byte	0x00, 0xf0, 0x11, 0x00


	//----- nvinfo : EIATTR_KPARAM_INFO
	.align		4
.L_2921:
        /*006c*/ 	.byte	0x04, 0x17
        /*006e*/ 	.short	(.L_2923 - .L_2922)
.L_2922:
        /*0070*/ 	.word	0x00000000
        /*0074*/ 	.short	0x000e
        /*0076*/ 	.short	0x0054
        /*0078*/ 	.byte	0x00, 0xf0, 0x11, 0x00


	//----- nvinfo : EIATTR_KPARAM_INFO
	.align		4
.L_2923:
        /*007c*/ 	.byte	0x04, 0x17
        /*007e*/ 	.short	(.L_2925 - .L_2924)
.L_2924:
        /*0080*/ 	.word	0x00000000
        /*0084*/ 	.short	0x000d
        /*0086*/ 	.short	0x0050
        /*0088*/ 	.byte	0x00, 0xf0, 0x11, 0x00


	//----- nvinfo : EIATTR_KPARAM_INFO
	.align		4
.L_2925:
        /*008c*/ 	.byte	0x04, 0x17
        /*008e*/ 	.short	(.L_2927 - .L_2926)
.L_2926:
        /*0090*/ 	.word	0x00000000
        /*0094*/ 	.short	0x000c
        /*0096*/ 	.short	0x004c
        /*0098*/ 	.byte	0x00, 0xf0, 0x11, 0x00


	//----- nvinfo : EIATTR_KPARAM_INFO
	.align		4
.L_2927:
        /*009c*/ 	.byte	0x04, 0x17
        /*009e*/ 	.short	(.L_2929 - .L_2928)
.L_2928:
        /*00a0*/ 	.word	0x00000000
        /*00a4*/ 	.short	0x000b
        /*00a6*/ 	.short	0x0048
        /*00a8*/ 	.byte	0x00, 0xf0, 0x11, 0x00


	//----- nvinfo : EIATTR_KPARAM_INFO
	.align		4
.L_2929:
        /*00ac*/ 	.byte	0x04, 0x17
        /*00ae*/ 	.short	(.L_2931 - .L_2930)
.L_2930:
        /*00b0*/ 	.word	0x00000000
        /*00b4*/ 	.short	0x000a
        /*00b6*/ 	.short	0x0040
        /*00b8*/ 	.byte	0x00, 0xf0, 0x21, 0x00


	//----- nvinfo : EIATTR_KPARAM_INFO
	.align		4
.L_2931:
        /*00bc*/ 	.byte	0x04, 0x17
        /*00be*/ 	.short	(.L_2933 - .L_2932)
.L_2932:
        /*00c0*/ 	.word	0x00000000
        /*00c4*/ 	.short	0x0009
        /*00c6*/ 	.short	0x0038
        /*00c8*/ 	.byte	0x00, 0xf0, 0x21, 0x00


	//----- nvinfo : EIATTR_KPARAM_INFO
	.align		4
.L_2933:
        /*00cc*/ 	.byte	0x04, 0x17
        /*00ce*/ 	.short	(.L_2935 - .L_2934)
.L_2934:
        /*00d0*/ 	.word	0x00000000
        /*00d4*/ 	.short	0x0008
        /*00d6*/ 	.short	0x0034
        /*00d8*/ 	.byte	0x00, 0xf0, 0x11, 0x00


	//----- nvinfo : EIATTR_KPARAM_INFO
	.align		4
.L_2935:
        /*00dc*/ 	.byte	0x04, 0x17
        /*00de*/ 	.short	(.L_2937 - .L_2936)
.L_2936:
        /*00e0*/ 	.word	0x00000000
        /*00e4*/ 	.short	0x0007
        /*00e6*/ 	.short	0x0030
        /*00e8*/ 	.byte	0x00, 0xf0, 0x11, 0x00


	//----- nvinfo : EIATTR_KPARAM_INFO
	.align		4
.L_2937:
        /*00ec*/ 	.byte	0x04, 0x17
        /*00ee*/ 	.short	(.L_2939 - .L_2938)
.L_2938:
        /*00f0*/ 	.word	0x00000000
        /*00f4*/ 	.short	0x0006
        /*00f6*/ 	.short	0x002c
        /*00f8*/ 	.byte	0x00, 0xf0, 0x11, 0x00


	//----- nvinfo : EIATTR_KPARAM_INFO
	.align		4
.L_2939:
        /*00fc*/ 	.byte	0x04, 0x17
        /*00fe*/ 	.short	(.L_2941 - .L_2940)
.L_2940:
        /*0100*/ 	.word	0x00000000
        /*0104*/ 	.short	0x0005
        /*0106*/ 	.short	0x0028
        /*0108*/ 	.byte	0x00, 0xf0, 0x11, 0x00


	//----- nvinfo : EIATTR_KPARAM_INFO
	.align		4
.L_2941:
        /*010c*/ 	.byte	0x04, 0x17
        /*010e*/ 	.short	(.L_2943 - .L_2942)
.L_2942:
        /*0110*/ 	.word	0x00000000
        /*0114*/ 	.short	0x0004
        /*0116*/ 	.short	0x0020
        /*0118*/ 	.byte	0x00, 0xf0, 0x21, 0x00


	//----- nvinfo : EIATTR_KPARAM_INFO
	.align		4
.L_2943:
        /*011c*/ 	.byte	0x04, 0x17
        /*011e*/ 	.short	(.L_2945 - .L_2944)
.L_2944:
        /*0120*/ 	.word	0x00000000
        /*0124*/ 	.short	0x0003
        /*0126*/ 	.short	0x0018
        /*0128*/ 	.byte	0x00, 0xf0, 0x21, 0x00


	//----- nvinfo : EIATTR_KPARAM_INFO
	.align		4
.L_2945:
        /*012c*/ 	.byte	0x04, 0x17
        /*012e*/ 	.short	(.L_2947 - .L_2946)
.L_2946:
        /*0130*/ 	.word	0x00000000
        /*0134*/ 	.short	0x0002
        /*0136*/ 	.short	0x0010
        /*0138*/ 	.byte	0x00, 0xf0, 0x21, 0x00


	//----- nvinfo : EIATTR_KPARAM_INFO
	.align		4
.L_2947:
        /*013c*/ 	.byte	0x04, 0x17
        /*013e*/ 	.short	(.L_2949 - .L_2948)
.L_2948:
        /*0140*/ 	.word	0x00000000
        /*0144*/ 	.short	0x0001
        /*0146*/ 	.short	0x0008
        /*0148*/ 	.byte	0x00, 0xf0, 0x21, 0x00


	//----- nvinfo : EIATTR_KPARAM_INFO
	.align		4
.L_2949:
        /*014c*/ 	.byte	0x04, 0x17
        /*014e*/ 	.short	(.L_2951 - .L_2950)
.L_2950:
        /*0150*/ 	.word	0x00000000
        /*0154*/ 	.short	0x0000
        /*0156*/ 	.short	0x0000
        /*0158*/ 	.byte	0x00, 0xf0, 0x21, 0x00


	//----- nvinfo : EIATTR_MAXREG_COUNT
	.align		4
.L_2951:
        /*015c*/ 	.byte	0x03, 0x1b
        /*015e*/ 	.short	0x00ff


	//----- nvinfo : EIATTR_NUM_BARRIERS
	.align		4
        /*0160*/ 	.byte	0x02, 0x4c
        /*0162*/ 	.byte	0x01
	.zero		1


	//----- nvinfo : EIATTR_MERCURY_ISA_VERSION
	.align		4
        /*0164*/ 	.byte	0x03, 0x5f
        /*0166*/ 	.short	0x0000


	//----- nvinfo : EIATTR_EXIT_INSTR_OFFSETS
	.align		4
        /*0168*/ 	.byte	0x04, 0x1c
        /*016a*/ 	.short	(.L_2953 - .L_2952)


	//   ....[0]....
.L_2952:
        /*016c*/ 	.word	0x000001f0


	//   ....[1]....
        /*0170*/ 	.word	0x00000c80


	//   ....[2]....
        /*0174*/ 	.word	0x00009df0


	//   ....[3]....
        /*0178*/ 	.word	0x0000a0f0


	//   ....[4]....
        /*017c*/ 	.word	0x0000a250


	//   ....[5]....
        /*0180*/ 	.word	0x0000a2f0


	//   ....[6]....
        /*0184*/ 	.word	0x0000a330


	//----- nvinfo : EIATTR_CTAIDZ_USED
	.align		4
.L_2953:
        /*0188*/ 	.byte	0x01, 0x04
	.zero		2


	//----- nvinfo : EIATTR_CRS_STACK_SIZE
	.align		4
        /*018c*/ 	.byte	0x04, 0x1e
        /*018e*/ 	.short	(.L_2955 - .L_2954)
.L_2954:
        /*0190*/ 	.word	0x00000000
.L_2955:


//--------------------- .nv.info._Z23gemm_half_q_half_kernelILi2ELi152ELb1ELb1ELi64EEvPK6__halfPKjS4_S2_PS0_iiiiPKtS7_iiiiiibS2_i --------------------------
	.section	.nv.info._Z23gemm_half_q_half_kernelILi2ELi152ELb1ELb1ELi64EEvPK6__halfPKjS4_S2_PS0_iiiiPKtS7_iiiiiibS2_i,"",@"SHT_CUDA_INFO"
	.sectionflags	@""
	.align	4


	//----- nvinfo : EIATTR_CUDA_API_VERSION
	.align		4
        /*0000*/ 	.byte	0x04, 0x37
        /*0002*/ 	.short	(.L_2957 - .L_2956)
.L_2956:
        /*0004*/ 	.word	0x00000082


	//----- nvinfo : EIATTR_SW2861232_WAR
	.align		4
.L_2957:
        /*0008*/ 	.byte	0x01, 0x35
	.zero		2


	//----- nvinfo : EIATTR_PARAM_CBANK
	.align		4
        /*000c*/ 	.byte	0x04, 0x0a
        /*000e*/ 	.short	(.L_2959 - .L_2958)
	.align		4
.L_2958:
        /*0010*/ 	.word	index@(.nv.constant0._Z23gemm_half_q_half_kernelILi2ELi152ELb1ELb1ELi64EEvPK6__halfPKjS4_S2_PS0_iiiiPKtS7_iiiiiibS2_i)
        /*0014*/ 	.short	0x0160
        /*0016*/ 	.short	0x0074


	//----- nvinfo : EIATTR_CBANK_PARAM_SIZE
	.align		4
.L_2959:
        /*0018*/ 	.byte	0x03, 0x19
        /*001a*/ 	.short	0x0074


	//----- nvinfo : EIATTR_KPARAM_INFO
	.align		4
        /*001c*/ 	.byte	0x04, 0x17
        /*001e*/ 	.short	(.L_2961 - .L_2960)
.L_2960:
        /*0020*/ 	.word	0x00000000
        /*0024*/ 	.short	0x0013
        /*0026*/ 	.short	0x0070
        /*0028*/ 	.byte	0x00, 0xf0, 0x11, 0x00


	//----- nvinfo : EIATTR_KPARAM_INFO
	.align		4
.L_2961:
        /*002c*/ 	.byte	0x04, 0x17
        /*002e*/ 	.short	(.L_2963 - .L_2962)
.L_2962:
        /*0030*/ 	.word	0x00000000
        /*0034*/ 	.short	0x0012
        /*0036*/ 	.short	0x0068
        /*0038*/ 	.byte	0x00, 0xf0, 0x21, 0x00


	//----- nvinfo : EIATTR_KPARAM_INFO
	.align		4
.L_2963:
        /*003c*/ 	.byte	0x04, 0x17
        /*003e*/ 	.short	(.L_2965 - .L_2964)
.L_2964:
        /*0040*/ 	.word	0x00000000
        /*0044*/ 	.short	0x0011
        /*0046*/ 	.short	0x0060
        /*0048*/ 	.byte	0x00, 0xf0, 0x05, 0x00


	//----- nvinfo : EIATTR_KPARAM_INFO
	.align		4
.L_2965:
        /*004c*/ 	.byte	0x04, 0x17
        /*004e*/ 	.short	(.L_2967 - .L_2966)
.L_2966:
        /*0050*/ 	.word	0x00000000
        /*0054*/ 	.short	0x0010
        /*0056*/ 	.short	0x005c
        /*0058*/ 	.byte	0x00, 0xf0, 0x11, 0x00


	//----- nvinfo : EIATTR_KPARAM_INFO
	.align		4
.L_2967:
        /*005c*/ 	.byte	0x04, 0x17
        /*005e*/ 	.short	(.L_2969 - .L_2968)
.L_2968:
        /*0060*/ 	.word	0x00000000
        /*0064*/ 	.short	0x000f
        /*0066*/ 	.short	0x0058
        /*0068*/ 	.byte	0x00, 0xf0, 0x11, 0x00


	//----- nvinfo : EIATTR_KPARAM_INFO
	.align		4
.L_2969:
        /*006c*/ 	.byte	0x04, 0x17
        /*006e*/ 	.short	(.L_2971 - .L_2970)
.L_2970:
        /*0070*/ 	.word	0x00000000
        /*0074*/ 	.short	0x000e
        /*0076*/ 	.short	0x0054
        /*0078*/ 	.byte	0x00, 0xf0, 0x11, 0x00


	//----- nvinfo : EIATTR_KPARAM_INFO
	.align		4
.L_2971:
        /*007c*/ 	.byte	0x04, 0x17
        /*007e*/ 	.short	(.L_2973 - .L_2972)
.L_2972:
        /*0080*/ 	.word	0x00000000
        /*0084*/ 	.short	0x000d
        /*0086*/ 	.short	0x0050
        /*0088*/ 	.byte	0x00, 0xf0, 0x11, 0x00


	//----- nvinfo : EIATTR_KPARAM_INFO
	.align		4
.L_2973:
        /*008c*/ 	.byte	0x04, 0x17
        /*008e*/ 	.short	(.L_2975 - .L_2974)
.L_2974:
        /*0090*/ 	.word	0x00000000
        /*0094*/ 	.short	0x000c
        /*0096*/ 	.short	0x004c
        /*0098*/ 	.byte	0x00, 0xf0, 0x11, 0x00


	//----- nvinfo : EIATTR_KPARAM_INFO
	.align		4
.L_2975:
        /*009c*/ 	.byte	0x04, 0x17
        /*009e*/ 	.short	(.L_2977 - .L_2976)
.L_2976:
        /*00a0*/ 	.word	0x00000000
        /*00a4*/ 	.short	0x000b
        /*00a6*/ 	.short	0x0048
        /*00a8*/ 	.byte	0x00, 0xf0, 0x11, 0x00


	//----- nvinfo : EIATTR_KPARAM_INFO
	.align		4
.L_2977:
        /*00ac*/ 	.byte	0x04, 0x17
        /*00ae*/ 	.short	(.L_2979 - .L_2978)
.L_2978:
        /*00b0*/ 	.word	0x00000000
        /*00b4*/ 	.short	0x000a
        /*00b6*/ 	.short	0x0040
        /*00b8*/ 	.byte	0x00, 0xf0, 0x21, 0x00


	//----- nvinfo : EIATTR_KPARAM_INFO
	.align		4
.L_2979:
        /*00bc*/ 	.byte	0x04, 0x17
        /*00be*/ 	.short	(.L_2981 - .L_2980)
.L_2980:
        /*00c0*/ 	.word	0x00000000
        /*00c4*/ 	.short	0x0009
        /*00c6*/ 	.short	0x0038
        /*00c8*/ 	.byte	0x00, 0xf0, 0x21, 0x00


	//----- nvinfo : EIATTR_KPARAM_INFO
	.align		4
.L_2981:
        /*00cc*/ 	.byte	0x04, 0x17
        /*00ce*/ 	.short	(.L_2983 - .L_2982)
.L_2982:
        /*00d0*/ 	.word	0x00000000
        /*00d4*/ 	.short	0x0008
        /*00d6*/ 	.short	0x0034
        /*00d8*/ 	.byte	0x00, 0xf0, 0x11, 0x00


	//----- nvinfo : EIATTR_KPARAM_INFO
	.align		4
.L_2983:
        /*00dc*/ 	.byte	0x04, 0x17
        /*00de*/ 	.short	(.L_2985 - .L_2984)
.L_2984:
        /*00e0*/ 	.word	0x00000000
        /*00e4*/ 	.short	0x0007
        /*00e6*/ 	.short	0x0030
        /*00e8*/ 	.byte	0x00, 0xf0, 0x11, 0x00


	//----- nvinfo : EIATTR_KPARAM_INFO
	.align		4
.L_2985:
        /*00ec*/ 	.byte	0x04, 0x17
        /*00ee*/ 	.short	(.L_2987 - .L_2986)
.L_2986:
        /*00f0*/ 	.word	0x00000000
        /*00f4*/ 	.short	0x0006
        /*00f6*/ 	.short	0x002c
        /*00f8*/ 	.byte	0x00, 0xf0, 0x11, 0x00


	//----- nvinfo : EIATTR_KPARAM_INFO
	.align		4
.L_2987:
        /*00fc*/ 	.byte	0x04, 0x17
        /*00fe*/ 	.short	(.L_2989 - .L_2988)
.L_2988:
        /*0100*/ 	.word	0x00000000
        /*0104*/ 	.short	0x0005
        /*0106*/ 	.short	0x0028
        /*0108*/ 	.byte	0x00, 0xf0, 0x11, 0x00


	//----- nvinfo : EIATTR_KPARAM_INFO
	.align		4
.L_2989:
        /*010c*/ 	.byte	0x04, 0x17
        /*010e*/ 	.short	(.L_2991 - .L_2990)
.L_2990:
        /*0110*/ 	.word	0x00000000
        /*0114*/ 	.short	0x0004
        /*0116*/ 	.short	0x0020
        /*0118*/ 	.byte	0x00, 0xf0, 0x21, 0x00


	//----- nvinfo : EIATTR_KPARAM_INFO
	.align		4
.L_2991:
        /*011c*/ 	.byte	0x04, 0x17
        /*011e*/ 	.short	(.L_2993 - .L_2992)
.L_2992:
        /*0120*/ 	.word	0x00000000
        /*0124*/ 	.short	0x0003
        /*0126*/ 	.short	0x0018
        /*0128*/ 	.byte	0x00, 0xf0, 0x21, 0x00


	//----- nvinfo : EIATTR_KPARAM_INFO
	.align		4
.L_2993:
        /*012c*/ 	.byte	0x04, 0x17
        /*012e*/ 	.short	(.L_2995 - .L_2994)
.L_2994:
        /*0130*/ 	.word	0x00000000
        /*0134*/ 	.short	0x0002
        /*0136*/ 	.short	0x0010
        /*0138*/ 	.byte	0x00, 0xf0, 0x21, 0x00


	//----- nvinfo : EIATTR_KPARAM_INFO
	.align		4
.L_2995:
        /*013c*/ 	.byte	0x04, 0x17
        /*013e*/ 	.short	(.L_2997 - .L_2996)
.L_2996:
        /*0140*/ 	.word	0x00000000
        /*0144*/ 	.short	0x0001
        /*0146*/ 	.short	0x0008
        /*0148*/ 	.byte	0x00, 0xf0, 0x21, 0x00


	//----- nvinfo : EIATTR_KPARAM_INFO
	.align		4
.L_2997:
        /*014c*/ 	.byte	0x04, 0x17
        /*014e*/ 	.short	(.L_2999 - .L_2998)
.L_2998:
        /*0150*/ 	.word	0x00000000
        /*0154*/ 	.short	0x0000
        /*0156*/ 	.short	0x0000
        /*0158*/ 	.byte	0x00, 0xf0, 0x21, 0x00


	//----- nvinfo : EIATTR_MAXREG_COUNT
	.align		4
.L_2999:
        /*015c*/ 	.byte	0x03, 0x1b
        /*015e*/ 	.short	0x00ff


	//----- nvinfo : EIATTR_NUM_BARRIERS
	.align		4
        /*0160*/ 	.byte	0x02, 0x4c
        /*0162*/ 	.byte	0x01
	.zero		1


	//----- nvinfo : EIATTR_MERCURY_ISA_VERSION
	.align		4
        /*0164*/ 	.byte	0x03, 0x5f
        /*0166*/ 	.short	0x0000


	//----- nvinfo : EIATTR_EXIT_INSTR_OFFSETS
	.align		4
        /*0168*/ 	.byte	0x04, 0x1c
        /*016a*/ 	.short	(.L_3001 - .L_3000)


	//   ....[0]....
.L_3000:
        /*016c*/ 	.word	0x000001f0


	//   ....[1]....
        /*0170*/ 	.word	0x00000c80


	//   ....[2]....
        /*0174*/ 	.word	0x0000bb90


	//   ....[3]....
        /*0178*/ 	.word	0x0000be90


	//   ....[4]....
        /*017c*/ 	.word	0x0000bff0


	//   ....[5]....
        /*0180*/ 	.word	0x0000c090


	//   ....[6]....
        /*0184*/ 	.word	0x0000c0d0


	//----- nvinfo : EIATTR_CTAIDZ_USED
	.align		4
.L_3001:
        /*0188*/ 	.byte	0x01, 0x04
	.zero		2


	//----- nvinfo : EIATTR_CRS_STACK_SIZE
	.align		4
        /*018c*/ 	.byte	0x04, 0x1e
        /*018e*/ 	.short	(.L_3003 - .L_3002)
.L_3002:
        /*0190*/ 	.word	0x00000000
.L_3003:


//--------------------- .nv.info._Z23gemm_half_q_half_kernelILi2ELi140ELb1ELb1ELi64EEvPK6__halfPKjS4_S2_PS0_iiiiPKtS7_iiiiiibS2_i --------------------------
	.section	.nv.info._Z23gemm_half_q_half_kernelILi2ELi140ELb1ELb1ELi64EEvPK6__halfPKjS4_S2_PS0_iiiiPKtS7_iiiiiibS2_i,"",@"SHT_CUDA_INFO"
	.sectionflags	@""
	.align	4


	//----- nvinfo : EIATTR_CUDA_API_VERSION
	.align		4
        /*0000*/ 	.byte	0x04, 0x37
        /*0002*/ 	.short	(.L_3005 - .L_3004)
.L_3004:
        /*0004*/ 	.word	0x00000082


	//----- nvinfo : EIATTR_SW2861232_WAR
	.align		4
.L_3005:
        /*0008*/ 	.byte	0x01, 0x35
	.zero		2


	//----- nvinfo : EIATTR_PARAM_CBANK
	.align		4
        /*000c*/ 	.byte	0x04, 0x0a
        /*000e*/ 	.short	(.L_3007 - .L_3006)
	.align		4
.L_3006:
        /*0010*/ 	.word	index@(.nv.constant0._Z23gemm_half_q_half_kernelILi2ELi140ELb1ELb1ELi64EEvPK6__halfPKjS4_S2_PS0_iiiiPKtS7_iiiiiibS2_i)
        /*0014*/ 	.short	0x0160
        /*0016*/ 	.short	0x0074


	//----- nvinfo : EIATTR_CBANK_PARAM_SIZE
	.align		4
.L_3007:
        /*0018*/ 	.byte	0x03, 0x19
        /*001a*/ 	.short	0x0074


	//----- nvinfo : EIATTR_KPARAM_INFO
	.align		4
        /*001c*/ 	.byte	0x04, 0x17
        /*001e*/ 	.short	(.L_3009 - .L_3008)
.L_3008:
        /*0020*/ 	.word	0x00000000
        /*0024*/ 	.short	0x0013
        /*0026*/ 	.short	0x0070
        /*0028*/ 	.byte	0x00, 0xf0, 0x11, 0x00


	//----- nvinfo : EIATTR_KPARAM_INFO
	.align		4
.L_3009:
        /*002c*/ 	.byte	0x04, 0x17
        /*002e*/ 	.short	(.L_3011 - .L_3010)
.L_3010:
        /*0030*/ 	.word	0x00000000
        /*0034*/ 	.short	0x0012
        /*0036*/ 	.short	0x0068
        /*0038*/ 	.byte	0x00, 0xf0, 0x21, 0x00


	//----- nvinfo : EIATTR_KPARAM_INFO
	.align		4
.L_3011:
        /*003c*/ 	.byte	0x04, 0x17
        /*003e*/ 	.short	(.L_3013 - .L_3012)
.L_3012:
        /*0040*/ 	.word	0x00000000
        /*0044*/ 	.short	0x0011
        /*0046*/ 	.short	0x0060
        /*0048*/ 	.byte	0x00, 0xf0, 0x05, 0x00


	//----- nvinfo : EIATTR_KPARAM_INFO
	.align		4
.L_3013:
        /*004c*/ 	.byte	0x04, 0x17
        /*004e*/ 	.short	(.L_3015 - .L_3014)
.L_3014:
        /*0050*/ 	.word	0x00000000
        /*0054*/ 	.short	0x0010
        /*0056*/ 	.short	0x005c
        /*0058*/ 	.byte	0x00, 0xf0, 0x11, 0x00


	//----- nvinfo : EIATTR_KPARAM_INFO
	.align		4
.L_3015:
        /*005c*/ 	.byte	0x04, 0x17
        /*005e*/ 	.short	(.L_3017 - .L_3016)
.L_3016:
        /*0060*/ 	.word	0x00000000
        /*0064*/ 	.short	0x000f
        /*0066*/ 	.short	0x0058
        /*0068*/ 	.byte	0x00, 0xf0, 0x11, 0x00


	//----- nvinfo : EIATTR_KPARAM_INFO
	.align		4
.L_3017:
        /*006c*/ 	.byte	0x04, 0x17
        /*006e*/ 	.short	(.L_3019 - .L_3018)
.L_3018:
        /*0070*/ 	.word	0x00000000
        /*0074*/ 	.short	0x000e
        /*0076*/ 	.short	0x0054
        /*0078*/ 	.byte	0x00, 0xf0, 0x11, 0x00


	//----- nvinfo : EIATTR_KPARAM_INFO
	.align		4
.L_3019:
        /*007c*/ 	.byte	0x04, 0x17
        /*007e*/ 	.short	(.L_3021 - .L_3020)
.L_3020:
        /*0080*/ 	.word	0x00000000
        /*0084*/ 	.short	0x000d
        /*0086*/ 	.short	0x0050
        /*0088*/ 	.byte	0x00, 0xf0, 0x11, 0x00


	//----- nvinfo : EIATTR_KPARAM_INFO
	.align		4
.L_3021:
        /*008c*/ 	.byte	0x04, 0x17
        /*008e*/ 	.short	(.L_3023 - .L_3022)
.L_3022:
        /*0090*/ 	.word	0x00000000
        /*0094*/ 	.short	0x000c
        /*0096*/ 	.short	0x004c
        /*0098*/ 	.byte	0x00, 0xf0, 0x11, 0x00


	//----- nvinfo : EIATTR_KPARAM_INFO
	.align		4
.L_3023:
        /*009c*/ 	.byte	0x04, 0x17
        /*009e*/ 	.short	(.L_3025 - .L_3024)
.L_3024:
        /*00a0*/ 	.word	0x00000000
        /*00a4*/ 	.short	0x000b
        /*00a6*/ 	.short	0x0048
        /*00a8*/ 	.byte	0x00, 0xf0, 0x11, 0x00


	//----- nvinfo : EIATTR_KPARAM_INFO
	.align		4
.L_3025:
        /*00ac*/ 	.byte	0x04, 0x17
        /*00ae*/ 	.short	(.L_3027 - .L_3026)
.L_3026:
        /*00b0*/ 	.word	0x00000000
        /*00b4*/ 	.short	0x000a
        /*00b6*/ 	.short	0x0040
        /*00b8*/ 	.byte	0x00, 0xf0, 0x21, 0x00


	//----- nvinfo : EIATTR_KPARAM_INFO
	.align		4
.L_3027:
        /*00bc*/ 	.byte	0x04, 0x17
        /*00be*/ 	.short	(.L_3029 - .L_3028)
.L_3028:
        /*00c0*/ 	.word	0x00000000
        /*00c4*/ 	.short	0x0009
        /*00c6*/ 	.short	0x0038
        /*00c8*/ 	.byte	0x00, 0xf0, 0x21, 0x00


	//----- nvinfo : EIATTR_KPARAM_INFO
	.align		4
.L_3029:
        /*00cc*/ 	.byte	0x04, 0x17
        /*00ce*/ 	.short	(.L_3031 - .L_3030)
.L_3030:
        /*00d0*/ 	.word	0x00000000
        /*00d4*/ 	.short	0x0008
        /*00d6*/ 	.short	0x0034
        /*00d8*/ 	.byte	0x00, 0xf0, 0x11, 0x00


	//----- nvinfo : EIATTR_KPARAM_INFO
	.align		4
.L_3031:
        /*00dc*/ 	.byte	0x04, 0x17
        /*00de*/ 	.short	(.L_3033 - .L_3032)
.L_3032:
        /*00e0*/ 	.word	0x00000000
        /*00e4*/ 	.short	0x0007
        /*00e6*/ 	.short	0x0030
        /*00e8*/ 	.byte	0x00, 0xf0, 0x11, 0x00


	//----- nvinfo : EIATTR_KPARAM_INFO
	.align		4
.L_3033:
        /*00ec*/ 	.byte	0x04, 0x17
        /*00ee*/ 	.short	(.L_3035 - .L_3034)
.L_3034:
        /*00f0*/ 	.word	0x00000000
        /*00f4*/ 	.short	0x0006
        /*00f6*/ 	.short	0x002c
        /*00f8*/ 	.byte	0x00, 0xf0, 0x11, 0x00


	//----- nvinfo : EIATTR_KPARAM_INFO
	.align		4
.L_3035:
        /*00fc*/ 	.byte	0x04, 0x17
        /*00fe*/ 	.short	(.L_3037 - .L_3036)
.L_3036:
        /*0100*/ 	.word	0x00000000
        /*0104*/ 	.short	0x0005
        /*0106*/ 	.short	0x0028
        /*0108*/ 	.byte	0x00, 0xf0, 0x11, 0x00


	//----- nvinfo : EIATTR_KPARAM_INFO
	.align		4
.L_3037:
        /*010c*/ 	.byte	0x04, 0x17
        /*010e*/ 	.short	(.L_3039 - .L_3038)
.L_3038:
        /*0110*/ 	.word	0x00000000
        /*0114*/ 	.short	0x0004
        /*0116*/ 	.short	0x0020
        /*0118*/ 	.byte	0x00, 0xf0, 0x21, 0x00


	//----- nvinfo : EIATTR_KPARAM_INFO
	.align		4
.L_3039:
        /*011c*/ 	.byte	0x04, 0x17
        /*011e*/ 	.short	(.L_3041 - .L_3040)
.L_3040:
        /*0120*/ 	.word	0x00000000
        /*0124*/ 	.short	0x0003
        /*0126*/ 	.short	0x0018
        /*0128*/ 	.byte	0x00, 0xf0, 0x21, 0x00


	//----- nvinfo : EIATTR_KPARAM_INFO
	.align		4
.L_3041:
        /*012c*/ 	.byte	0x04, 0x17
        /*012e*/ 	.short	(.L_3043 - .L_3042)
.L_3042:
        /*0130*/ 	.word	0x00000000
        /*0134*/ 	.short	0x0002
        /*0136*/ 	.short	0x0010
        /*0138*/ 	.byte	0x00, 0xf0, 0x21, 0x00


	//----- nvinfo : EIATTR_KPARAM_INFO
	.align		4
.L_3043:
        /*013c*/ 	.byte	0x04, 0x17
        /*013e*/ 	.short	(.L_3045 - .L_3044)
.L_3044:
        /*0140*/ 	.word	0x00000000
        /*0144*/ 	.short	0x0001
        /*0146*/ 	.short	0x0008
        /*0148*/ 	.byte	0x00, 0xf0, 0x21, 0x00


	//----- nvinfo : EIATTR_KPARAM_INFO
	.align		4
.L_3045:
        /*014c*/ 	.byte	0x04, 0x17
        /*014e*/ 	.short	(.L_3047 - .L_3046)
.L_3046:
        /*0150*/ 	.word	0x00000000
        /*0154*/ 	.short	0x0000
        /*0156*/ 	.short	0x0000
        /*0158*/ 	.byte	0x00, 0xf0, 0x21, 0x00


	//----- nvinfo : EIATTR_MAXREG_COUNT
	.align		4
.L_3047:
        /*015c*/ 	.byte	0x03, 0x1b
        /*015e*/ 	.short	0x00ff


	//----- nvinfo : EIATTR_NUM_BARRIERS
	.align		4
        /*0160*/ 	.byte	0x02, 0x4c
        /*0162*/ 	.byte	0x01
	.zero		1


	//----- nvinfo : EIATTR_MERCURY_ISA_VERSION
	.align		4
        /*0164*/ 	.byte	0x03, 0x5f
        /*0166*/ 	.short	0x0000


	//----- nvinfo : EIATTR_EXIT_INSTR_OFFSETS
	.align		4
        /*0168*/ 	.byte	0x04, 0x1c
        /*016a*/ 	.short	(.L_3049 - .L_3048)


	//   ....[0]....
.L_3048:
        /*016c*/ 	.word	0x000001f0


	//   ....[1]....
        /*0170*/ 	.word	0x00000c80


	//   ....[2]....
        /*0174*/ 	.word	0x0000b9e0


	//   ....[3]....
        /*0178*/ 	.word	0x0000bce0


	//   ....[4]....
        /*017c*/ 	.word	0x0000be40


	//   ....[5]....
        /*0180*/ 	.word	0x0000bee0


	//   ....[6]....
        /*0184*/ 	.word	0x0000bf20


	//----- nvinfo : EIATTR_CTAIDZ_USED
	.align		4
.L_3049:
        /*0188*/ 	.byte	0x01, 0x04
	.zero		2


	//----- nvinfo : EIATTR_CRS_STACK_SIZE
	.align		4
        /*018c*/ 	.byte	0x04, 0x1e
        /*018e*/ 	.short	(.L_3051 - .L_3050)
.L_3050:
        /*0190*/ 	.word	0x00000000
.L_3051:


//--------------------- .nv.info._Z23gemm_half_q_half_kernelILi2ELi20ELb1ELb1ELi64EEvPK6__halfPKjS4_S2_PS0_iiiiPKtS7_iiiiiibS2_i --------------------------
	.section	.nv.info._Z23gemm_half_q_half_kernelILi2ELi20ELb1ELb1ELi64EEvPK6__halfPKjS4_S2_PS0_iiiiPKtS7_iiiiiibS2_i,"",@"SHT_CUDA_INFO"
	.sectionflags	@""
	.align	4


	//----- nvinfo : EIATTR_CUDA_API_VERSION
	.align		4
        /*0000*/ 	.byte	0x04, 0x37
        /*0002*/ 	.short	(.L_3053 - .L_3052)
.L_3052:
        /*0004*/ 	.word	0x00000082


	//----- nvinfo : EIATTR_SW2861232_WAR
	.align		4
.L_3053:
        /*0008*/ 	.byte	0x01, 0x35
	.zero		2


	//----- nvinfo : EIATTR_PARAM_CBANK
	.align		4
        /*000c*/ 	.byte	0x04, 0x0a
        /*000e*/ 	.short	(.L_3055 - .L_3054)
	.align		4
.L_3054:
        /*0010*/ 	.word	index@(.nv.constant0._Z23gemm_half_q_half_kernelILi2ELi20ELb1ELb1ELi64EEvPK6__halfPKjS4_S2_PS0_iiiiPKtS7_iiiiiibS2_i)
        /*0014*/ 	.short	0x0160
        /*0016*/ 	.short	0x0074


	//----- nvinfo : EIATTR_CBANK_PARAM_SIZE
	.align		4
.L_3055:
        /*0018*/ 	.byte	0x03, 0x19
        /*001a*/ 	.short	0x0074


	//----- nvinfo : EIATTR_KPARAM_INFO
	.align		4
        /*001c*/ 	.byte	0x04, 0x17
        /*001e*/ 	.short	(.L_3057 - .L_3056)
.L_3056:
        /*0020*/ 	.word	0x00000000
        /*0024*/ 	.short	0x0013
        /*0026*/ 	.short	0x0070
        /*0028*/ 	.byte	0x00, 0xf0, 0x11, 0x00


	//----- nvinfo : EIATTR_KPARAM_INFO
	.align		4
.L_3057:
        /*002c*/ 	.byte	0x04, 0x17
        /*002e*/ 	.short	(.L_3059 - .L_3058)
.L_3058:
        /*0030*/ 	.word	0x00000000
        /*0034*/ 	.short	0x0012
        /*0036*/ 	.short	0x0068
        /*0038*/ 	.byte	0x00, 0xf0, 0x21, 0x00


	//----- nvinfo : EIATTR_KPARAM_INFO
	.align		4
.L_3059:
        /*003c*/ 	.byte	0x04, 0x17
        /*003e*/ 	.short	(.L_3061 - .L_3060)
.L_3060:
        /*0040*/ 	.word	0x00000000
        /*0044*/ 	.short	0x0011
        /*0046*/ 	.short	0x0060
        /*0048*/ 	.byte	0x00, 0xf0, 0x05, 0x00


	//----- nvinfo : EIATTR_KPARAM_INFO
	.align		4
.L_3061:
        /*004c*/ 	.byte	0x04, 0x17
        /*004e*/ 	.short	(.L_3063 - .L_3062)
.L_3062:
        /*0050*/ 	.word	0x00000000
        /*0054*/ 	.short	0x0010
        /*0056*/ 	.short	0x005c
        /*0058*/ 	.byte	0x00, 0xf0, 0x11, 0x00


	//----- nvinfo : EIATTR_KPARAM_INFO
	.align		4
.L_3063:
        /*005c*/ 	.byte	0x04, 0x17
        /*005e*/ 	.short	(.L_3065 - .L_3064)
.L_3064:
        /*0060*/ 	.word	0x00000000
        /*0064*/ 	.short	0x000f
        /*0066*/ 	.short	0x0058
        /*0068*/ 	.byte	0x00, 0xf0, 0x11, 0x00


	//----- nvinfo : EIATTR_KPARAM_INFO
	.align		4
.L_3065:
        /*006c*/ 	.byte	0x04, 0x17
        /*006e*/ 	.short	(.L_3067 - .L_3066)
.L_3066:
        /*0070*/ 	.word	0x00000000
        /*0074*/ 	.short	0x000e
        /*0076*/ 	.short	0x0054
        /*0078*/ 	.byte	0x00, 0xf0, 0x11, 0x00


	//----- nvinfo : EIATTR_KPARAM_INFO
	.align		4
.L_3067:
        /*007c*/ 	.byte	0x04, 0x17
        /*007e*/ 	.short	(.L_3069 - .L_3068)
.L_3068:
        /*0080*/ 	.word	0x00000000
        /*0084*/ 	.short	0x000d
        /*0086*/ 	.short	0x0050
        /*0088*/ 	.byte	0x00, 0xf0, 0x11, 0x00


	//----- nvinfo : EIATTR_KPARAM_INFO
	.align		4
.L_3069:
        /*008c*/ 	.byte	0x04, 0x17
        /*008e*/ 	.short	(.L_3071 - .L_3070)
.L_3070:
        /*0090*/ 	.word	0x00000000
        /*0094*/ 	.short	0x000c
        /*0096*/ 	.short	0x004c
        /*0098*/ 	.byte	0x00, 0xf0, 0x11, 0x00


	//----- nvinfo : EIATTR_KPARAM_INFO
	.align		4
.L_3071:
        /*009c*/ 	.byte	0x04, 0x17
        /*009e*/ 	.short	(.L_3073 - .L_3072)
.L_3072:
        /*00a0*/ 	.word	0x00000000
        /*00a4*/ 	.short	0x000b
        /*00a6*/ 	.short	0x0048
        /*00a8*/ 	.byte	0x00, 0xf0, 0x11, 0x00


	//----- nvinfo : EIATTR_KPARAM_INFO
	.align		4
.L_3073:
        /*00ac*/ 	.byte	0x04, 0x17
        /*00ae*/ 	.short	(.L_3075 - .L_3074)
.L_3074:
        /*00b0*/ 	.word	0x00000000
        /*00b4*/ 	.short	0x000a
        /*00b6*/ 	.short	0x0040
        /*00b8*/ 	.byte	0x00, 0xf0, 0x21, 0x00


	//----- nvinfo : EIATTR_KPARAM_INFO
	.align		4
.L_3075:
        /*00bc*/ 	.byte	0x04, 0x17
        /*00be*/ 	.short	(.L_3077 - .L_3076)
.L_3076:
        /*00c0*/ 	.word	0x00000000
        /*00c4*/ 	.short	0x0009
        /*00c6*/ 	.short	0x0038
        /*00c8*/ 	.byte	0x00, 0xf0, 0x21, 0x00


	//----- nvinfo : EIATTR_KPARAM_INFO
	.align		4
.L_3077:
        /*00cc*/ 	.byte	0x04, 0x17
        /*00ce*/ 	.short	(.L_3079 - .L_3078)
.L_3078:
        /*00d0*/ 	.word	0x00000000
        /*00d4*/ 	.short	0x0008
        /*00d6*/ 	.short	0x0034
        /*00d8*/ 	.byte	0x00, 0xf0, 0x11, 0x00


	//----- nvinfo : EIATTR_KPARAM_INFO
	.align		4
.L_3079:
        /*00dc*/ 	.byte	0x04, 0x17
        /*00de*/ 	.short	(.L_3081 - .L_3080)
.L_3080:
        /*00e0*/ 	.word	0x00000000
        /*00e4*/ 	.short	0x0007
        /*00e6*/ 	.short	0x0030
        /*00e8*/ 	.byte	0x00, 0xf0, 0x11, 0x00


	//----- nvinfo : EIATTR_KPARAM_INFO
	.align		4
.L_3081:
        /*00ec*/ 	.byte	0x04, 0x17
        /*00ee*/ 	.short	(.L_3083 - .L_3082)
.L_3082:
        /*00f0*/ 	.word	0x00000000
        /*00f4*/ 	.short	0x0006
        /*00f6*/ 	.short	0x002c
        /*00f8*/ 	.byte	0x00, 0xf0, 0x11, 0x00


	//----- nvinfo : EIATTR_KPARAM_INFO
	.align		4
.L_3083:
        /*00fc*/ 	.byte	0x04, 0x17
        /*00fe*/ 	.short	(.L_3085 - .L_3084)
.L_3084:
        /*0100*/ 	.word	0x00000000
        /*0104*/ 	.short	0x0005
        /*0106*/ 	.short	0x0028
        /*0108*/ 	.byte	0x00, 0xf0, 0x11, 0x00


	//----- nvinfo : EIATTR_KPARAM_INFO
	.align		4
.L_3085:
        /*010c*/ 	.byte	0x04, 0x17
        /*010e*/ 	.short	(.L_3087 - .L_3086)
.L_3086:
        /*0110*/ 	.word	0x00000000
        /*0114*/ 	.short	0x0004
        /*0116*/ 	.short	0x0020
        /*0118*/ 	.byte	0x00, 0xf0, 0x21, 0x00


	//----- nvinfo : EIATTR_KPARAM_INFO
	.align		4
.L_3087:
        /*011c*/ 	.byte	0x04, 0x17
        /*011e*/ 	.short	(.L_3089 - .L_3088)
.L_3088:
        /*0120*/ 	.word	0x00000000
        /*0124*/ 	.short	0x0003
        /*0126*/ 	.short	0x0018
        /*0128*/ 	.byte	0x00, 0xf0, 0x21, 0x00


	//----- nvinfo : EIATTR_KPARAM_INFO
	.align		4
.L_3089:
        /*012c*/ 	.byte	0x04, 0x17
        /*012e*/ 	.short	(.L_3091 - .L_3090)
.L_3090:
        /*0130*/ 	.word	0x00000000
        /*0134*/ 	.short	0x0002
        /*0136*/ 	.short	0x0010
        /*0138*/ 	.byte	0x00, 0xf0, 0x21, 0x00


	//----- nvinfo : EIATTR_KPARAM_INFO
	.align		4
.L_3091:
        /*013c*/ 	.byte	0x04, 0x17
        /*013e*/ 	.short	(.L_3093 - .L_3092)
.L_3092:
        /*0140*/ 	.word	0x00000000
        /*0144*/ 	.short	0x0001
        /*0146*/ 	.short	0x0008
        /*0148*/ 	.byte	0x00, 0xf0, 0x21, 0x00


	//----- nvinfo : EIATTR_KPARAM_INFO
	.align		4
.L_3093:
        /*014c*/ 	.byte	0x04, 0x17
        /*014e*/ 	.short	(.L_3095 - .L_3094)
.L_3094:
        /*0150*/ 	.word	0x00000000
        /*0154*/ 	.short	0x0000
        /*0156*/ 	.short	0x0000
        /*0158*/ 	.byte	0x00, 0xf0, 0x21, 0x00


	//----- nvinfo : EIATTR_MAXREG_COUNT
	.align		4
.L_3095:
        /*015c*/ 	.byte	0x03, 0x1b
        /*015e*/ 	.short	0x00ff


	//----- nvinfo : EIATTR_NUM_BARRIERS
	.align		4
        /*0160*/ 	.byte	0x02, 0x4c
        /*0162*/ 	.byte	0x01
	.zero		1


	//----- nvinfo : EIATTR_MERCURY_ISA_VERSION
	.align		4
        /*0164*/ 	.byte	0x03, 0x5f
        /*0166*/ 	.short	0x0000


	//----- nvinfo : EIATTR_EXIT_INSTR_OFFSETS
	.align		4
        /*0168*/ 	.byte	0x04, 0x1c
        /*016a*/ 	.short	(.L_3097 - .L_3096)


	//   ....[0]....
.L_3096:
        /*016c*/ 	.word	0x000001f0


	//   ....[1]....
        /*0170*/ 	.word	0x000008b0


	//   ....[2]....
        /*0174*/ 	.word	0x00004870


	//   ....[3]....
        /*0178*/ 	.word	0x00004b70


	//   ....[4]....
        /*017c*/ 	.word	0x00004cd0


	//   ....[5]....
        /*0180*/ 	.word	0x00004d70


	//   ....[6]....
        /*0184*/ 	.word	0x00004db0


	//----- nvinfo : EIATTR_CTAIDZ_USED
	.align		4
.L_3097:
        /*0188*/ 	.byte	0x01, 0x04
	.zero		2


	//----- nvinfo : EIATTR_CRS_STACK_SIZE
	.align		4
        /*018c*/ 	.byte	0x04, 0x1e
        /*018e*/ 	.short	(.L_3099 - .L_3098)
.L_3098:
        /*0190*/ 	.word	0x00000000
.L_3099:


//--------------------- .nv.info._Z23gemm_half_q_half_kernelILi2ELi38ELb1ELb1ELi64EEvPK6__halfPKjS4_S2_PS0_iiiiPKtS7_iiiiiibS2_i --------------------------
	.section	.nv.info._Z23gemm_half_q_half_kernelILi2ELi38ELb1ELb1ELi64EEvPK6__halfPKjS4_S2_PS0_iiiiPKtS7_iiiiiibS2_i,"",@"SHT_CUDA_INFO"
	.sectionflags	@""
	.align	4


	//----- nvinfo : EIATTR_CUDA_API_VERSION
	.align		4
        /*0000*/ 	.byte	0x04, 0x37
        /*0002*/ 	.short	(.L_3101 - .L_3100)
.L_3100:
        /*0004*/ 	.word	0x00000082


	//----- nvinfo : EIATTR_SW2861232_WAR
	.align		4
.L_3101:
        /*0008*/ 	.byte	0x01, 0x35
	.zero		2


	//----- nvinfo : EIATTR_PARAM_CBANK
	.align		4
        /*000c*/ 	.byte	0x04, 0x0a
        /*000e*/ 	.short	(.L_3103 - .L_3102)
	.align		4
.L_3102:
        /*0010*/ 	.word	index@(.nv.constant0._Z23gemm_half_q_half_kernelILi2ELi38ELb1ELb1ELi64EEvPK6__halfPKjS4_S2_PS0_iiiiPKtS7_iiiiiibS2_i)
        /*0014*/ 	.short	0x0160
        /*0016*/ 	.short	0x0074


	//----- nvinfo : EIATTR_CBANK_PARAM_SIZE
	.align		4
.L_3103:
        /*0018*/ 	.byte	0x03, 0x19
        /*001a*/ 	.short	0x0074


	//----- nvinfo : EIATTR_KPARAM_INFO
	.align		4
        /*001c*/ 	.byte	0x04, 0x17
        /*001e*/ 	.short	(.L_3105 - .L_3104)
.L_3104:
        /*0020*/ 	.word	0x00000000
        /*0024*/ 	.short	0x0013
        /*0026*/ 	.short	0x0070
        /*0028*/ 	.byte	0x00, 0xf0, 0x11, 0x00


	//----- nvinfo : EIATTR_KPARAM_INFO
	.align		4
.L_3105:
        /*002c*/ 	.byte	0x04, 0x17
        /*002e*/ 	.short	(.L_3107 - .L_3106)
.L_3106:
        /*0030*/ 	.word	0x00000000
        /*0034*/ 	.short	0x0012
        /*0036*/ 	.short	0x0068
        /*0038*/ 	.byte	0x00, 0xf0, 0x21, 0x00


	//----- nvinfo : EIATTR_KPARAM_INFO
	.align		4
.L_3107:
        /*003c*/ 	.byte	0x04, 0x17
        /*003e*/ 	.short	(.L_3109 - .L_3108)
.L_3108:
        /*0040*/ 	.word	0x00000000
        /*0044*/ 	.short	0x0011
        /*0046*/ 	.short	0x0060
        /*0048*/ 	.byte	0x00, 0xf0, 0x05, 0x00


	//----- nvinfo : EIATTR_KPARAM_INFO
	.align		4
.L_3109:
        /*004c*/ 	.byte	0x04, 0x17
        /*004e*/ 	.short	(.L_3111 - .L_3110)
.L_3110:
        /*0050*/ 	.word	0x00000000
        /*0054*/ 	.short	0x0010
        /*0056*/ 	.short	0x005c
        /*0058*/ 	.byte	0x00, 0xf0, 0x11, 0x00


	//----- nvinfo : EIATTR_KPARAM_INFO
	.align		4
.L_3111:
        /*005c*/ 	.byte	0x04, 0x17
        /*005e*/ 	.short	(.L_3113 - .L_3112)
.L_3112:
        /*0060*/ 	.word	0x00000000
        /*0064*/ 	.short	0x000f
        /*0066*/ 	.short	0x0058
        /*0068*/ 	.byte	0x00, 0xf0, 0x11, 0x00


	//----- nvinfo : EIATTR_KPARAM_INFO
	.align		4
.L_3113:
        /*006c*/ 	.byte	0x04, 0x17
        /*006e*/ 	.short	(.L_3115 - .L_3114)
.L_3114:
        /*0070*/ 	.word	0x00000000
        /*0074*/ 	.short	0x000e
        /*0076*/ 	.short	0x0054
        /*0078*/ 	.byte	0x00, 0xf0, 0x11, 0x00


	//----- nvinfo : EIATTR_KPARAM_INFO
	.align		4
.L_3115:
        /*007c*/ 	.byte	0x04, 0x17
        /*007e*/ 	.short	(.L_3117 - .L_3116)
.L_3116:
        /*0080*/ 	.word	0x00000000
        /*0084*/ 	.short	0x000d
        /*0086*/ 	.short	0x0050
        /*0088*/ 	.byte	0x00, 0xf0, 0x11, 0x00


	//----- nvinfo : EIATTR_KPARAM_INFO
	.align		4
.L_3117:
        /*008c*/ 	.byte	0x04, 0x17
        /*008e*/ 	.short	(.L_3119 - .L_3118)
.L_3118:
        /*0090*/ 	.word	0x00000000
        /*0094*/ 	.short	0x000c
        /*0096*/ 	.short	0x004c
        /*0098*/ 	.byte	0x00, 0xf0, 0x11, 0x00


	//----- nvinfo : EIATTR_KPARAM_INFO
	.align		4
.L_3119:
        /*009c*/ 	.byte	0x04, 0x17
        /*009e*/ 	.short	(.L_3121 - .L_3120)
.L_3120:
        /*00a0*/ 	.word	0x00000000
        /*00a4*/ 	.short	0x000b
        /*00a6*/ 	.short	0x0048
        /*00a8*/ 	.byte	0x00, 0xf0, 0x11, 0x00


	//----- nvinfo : EIATTR_KPARAM_INFO
	.align		4
.L_3121:
        /*00ac*/ 	.byte	0x04, 0x17
        /*00ae*/ 	.short	(.L_3123 - .L_3122)
.L_3122:
        /*00b0*/ 	.word	0x00000000
        /*00b4*/ 	.short	0x000a
        /*00b6*/ 	.short	0x0040
        /*00b8*/ 	.byte	0x00, 0xf0, 0x21, 0x00


	//----- nvinfo : EIATTR_KPARAM_INFO
	.align		4
.L_3123:
        /*00bc*/ 	.byte	0x04, 0x17
        /*00be*/ 	.short	(.L_3125 - .L_3124)
.L_3124:
        /*00c0*/ 	.word	0x00000000
        /*00c4*/ 	.short	0x0009
        /*00c6*/ 	.short	0x0038
        /*00c8*/ 	.byte	0x00, 0xf0, 0x21, 0x00


	//----- nvinfo : EIATTR_KPARAM_INFO
	.align		4
.L_3125:
        /*00cc*/ 	.byte	0x04, 0x17
        /*00ce*/ 	.short	(.L_3127 - .L_3126)
.L_3126:
        /*00d0*/ 	.word	0x00000000
        /*00d4*/ 	.short	0x0008
        /*00d6*/ 	.short	0x0034
        /*00d8*/ 	.byte	0x00, 0xf0, 0x11, 0x00


	//----- nvinfo : EIATTR_KPARAM_INFO
	.align		4
.L_3127:
        /*00dc*/ 	.byte	0x04, 0x17
        /*00de*/ 	.short	(.L_3129 - .L_3128)
.L_3128:
        /*00e0*/ 	.word	0x00000000
        /*00e4*/ 	.short	0x0007
        /*00e6*/ 	.short	0x0030
        /*00e8*/ 	.byte	0x00, 0xf0, 0x11, 0x00


	//----- nvinfo : EIATTR_KPARAM_INFO
	.align		4
.L_3129:
        /*00ec*/ 	.byte	0x04, 0x17
        /*00ee*/ 	.short	(.L_3131 - .L_3130)
.L_3130:
        /*00f0*/ 	.word	0x00000000
        /*00f4*/ 	.short	0x0006
        /*00f6*/ 	.short	0x002c
        /*00f8*/ 	.byte	0x00, 0xf0, 0x11, 0x00


	//----- nvinfo : EIATTR_KPARAM_INFO
	.align		4
.L_3131:
        /*00fc*/ 	.byte	0x04, 0x17
        /*00fe*/ 	.short	(.L_3133 - .L_3132)
.L_3132:
        /*0100*/ 	.word	0x00000000
        /*0104*/ 	.short	0x0005
        /*0106*/ 	.short	0x0028
        /*0108*/ 	.byte	0x00, 0xf0, 0x11, 0x00


	//----- nvinfo : EIATTR_KPARAM_INFO
	.align		4
.L_3133:
        /*010c*/ 	.byte	0x04, 0x17
        /*010e*/ 	.short	(.L_3135 - .L_3134)
.L_3134:
        /*0110*/ 	.word	0x00000000
        /*0114*/ 	.short	0x0004
        /*0116*/ 	.short	0x0020
        /*0118*/ 	.byte	0x00, 0xf0, 0x21, 0x00


	//----- nvinfo : EIATTR_KPARAM_INFO
	.align		4
.L_3135:
        /*011c*/ 	.byte	0x04, 0x17
        /*011e*/ 	.short	(.L_3137 - .L_3136)
.L_3136:
        /*0120*/ 	.word	0x00000000
        /*0124*/ 	.short	0x0003
        /*0126*/ 	.short	0x0018
        /*0128*/ 	.byte	0x00, 0xf0, 0x21, 0x00


	//----- nvinfo : EIATTR_KPARAM_INFO
	.align		4
.L_3137:
        /*012c*/ 	.byte	0x04, 0x17
        /*012e*/ 	.short	(.L_3139 - .L_3138)
.L_3138:
        /*0130*/ 	.word	0x00000000
        /*0134*/ 	.short	0x0002
        /*0136*/ 	.short	0x0010
        /*0138*/ 	.byte	0x00, 0xf0, 0x21, 0x00


	//----- nvinfo : EIATTR_KPARAM_INFO
	.align		4
.L_3139:
        /*013c*/ 	.byte	0x04, 0x17
        /*013e*/ 	.short	(.L_3141 - .L_3140)
.L_3140:
        /*0140*/ 	.word	0x00000000
        /*0144*/ 	.short	0x0001
        /*0146*/ 	.short	0x0008
        /*0148*/ 	.byte	0x00, 0xf0, 0x21, 0x00


	//----- nvinfo : EIATTR_KPARAM_INFO
	.align		4
.L_3141:
        /*014c*/ 	.byte	0x04, 0x17
        /*014e*/ 	.short	(.L_3143 - .L_3142)
.L_3142:
        /*0150*/ 	.word	0x00000000
        /*0154*/ 	.short	0x0000
        /*0156*/ 	.short	0x0000
        /*0158*/ 	.byte	0x00, 0xf0, 0x21, 0x00


	//----- nvinfo : EIATTR_MAXREG_COUNT
	.align		4
.L_3143:
        /*015c*/ 	.byte	0x03, 0x1b
        /*015e*/ 	.short	0x00ff


	//----- nvinfo : EIATTR_NUM_BARRIERS
	.align		4
        /*0160*/ 	.byte	0x02, 0x4c
        /*0162*/ 	.byte	0x01
	.zero		1


	//----- nvinfo : EIATTR_MERCURY_ISA_VERSION
	.align		4
        /*0164*/ 	.byte	0x03, 0x5f
        /*0166*/ 	.short	0x0000


	//----- nvinfo : EIATTR_EXIT_INSTR_OFFSETS
	.align		4
        /*0168*/ 	.byte	0x04, 0x1c
        /*016a*/ 	.short	(.L_3145 - .L_3144)


	//   ....[0]....
.L_3144:
        /*016c*/ 	.word	0x000001f0


	//   ....[1]....
        /*0170*/ 	.word	0x000008b0


	//   ....[2]....
        /*0174*/ 	.word	0x00005940


	//   ....[3]....
        /*0178*/ 	.word	0x00005c40


	//   ....[4]....
        /*017c*/ 	.word	0x00005da0


	//   ....[5]....
        /*0180*/ 	.word	0x00005e40


	//   ....[6]....
        /*0184*/ 	.word	0x00005e80


	//----- nvinfo : EIATTR_CTAIDZ_USED
	.align		4
.L_3145:
        /*0188*/ 	.byte	0x01, 0x04
	.zero		2


	//----- nvinfo : EIATTR_CRS_STACK_SIZE
	.align		4
        /*018c*/ 	.byte	0x04, 0x1e
        /*018e*/ 	.short	(.L_3147 - .L_3146)
.L_3146:
        /*0190*/ 	.word	0x00000000
.L_3147:


//--------------------- .nv.info._Z23gemm_half_q_half_kernelILi2ELi128ELb1ELb1ELi64EEvPK6__halfPKjS4_S2_PS0_iiiiPKtS7_iiiiiibS2_i --------------------------
	.section	.nv.info._Z23gemm_half_q_half_kernelILi2ELi128ELb1ELb1ELi64EEvPK6__halfPKjS4_S2_PS0_iiiiPKtS7_iiiiiibS2_i,"",@"SHT_CUDA_INFO"
	.sectionflags	@""
	.align	4


	//----- nvinfo : EIATTR_CUDA_API_VERSION
	.align		4
        /*0000*/ 	.byte	0x04, 0x37
        /*0002*/ 	.short	(.L_3149 - .L_3148)
.L_3148:
        /*0004*/ 	.word	0x00000082


	//----- nvinfo : EIATTR_SW2861232_WAR
	.align		4
.L_3149:
        /*0008*/ 	.byte	0x01, 0x35
	.zero		2


	//----- nvinfo : EIATTR_PARAM_CBANK
	.align		4
        /*000c*/ 	.byte	0x04, 0x0a
        /*000e*/ 	.short	(.L_3151 - .L_3150)
	.align		4
.L_3150:
        /*0010*/ 	.word	index@(.nv.constant0._Z23gemm_half_q_half_kernelILi2ELi128ELb1ELb1ELi64EEvPK6__halfPKjS4_S2_PS0_iiiiPKtS7_iiiiiibS2_i)
        /*0014*/ 	.short	0x0160
        /*0016*/ 	.short	0x0074


	//----- nvinfo : EIATTR_CBANK_PARAM_SIZE
	.align		4
.L_3151:
        /*0018*/ 	.byte	0x03, 0x19
        /*001a*/ 	.short	0x0074


	//----- nvinfo : EIATTR_KPARAM_INFO
	.align		4
        /*001c*/ 	.byte	0x04, 0x17
        /*001e*/ 	.short	(.L_3153 - .L_3152)
.L_3152:
        /*0020*/ 	.word	0x00000000
        /*0024*/ 	.short	0x0013
        /*0026*/ 	.short	0x0070
        /*0028*/ 	.byte	0x00, 0xf0, 0x11, 0x00


	//----- nvinfo : EIATTR_KPARAM_INFO
	.align		4
.L_3153:
        /*002c*/ 	.byte	0x04, 0x17
        /*002e*/ 	.short	(.L_3155 - .L_3154)
.L_3154:
        /*0030*/ 	.word	0x00000000
        /*0034*/ 	.short	0x0012
        /*0036*/ 	.short	0x0068
        /*0038*/ 	.byte	0x00, 0xf0, 0x21, 0x00


	//----- nvinfo : EIATTR_KPARAM_INFO
	.align		4
.L_3155:
        /*003c*/ 	.byte	0x04, 0x17
        /*003e*/ 	.short	(.L_3157 - .L_3156)
.L_3156:
        /*0040*/ 	.word	0x00000000
        /*0044*/ 	.short	0x0011
        /*0046*/ 	.short	0x0060
        /*0048*/ 	.byte	0x00, 0xf0, 0x05, 0x00


	//----- nvinfo : EIATTR_KPARAM_INFO
	.align		4
.L_3157:
        /*004c*/ 	.byte	0x04, 0x17
        /*004e*/ 	.short	(.L_3159 - .L_3158)
.L_3158:
        /*0050*/ 	.word	0x00000000
        /*0054*/ 	.short	0x0010
        /*0056*/ 	.short	0x005c
        /*0058*/ 	.byte	0x00, 0xf0, 0x11, 0x00


	//----- nvinfo : EIATTR_KPARAM_INFO
	.align		4
.L_3159:
        /*005c*/ 	.byte	0x04, 0x17
        /*005e*/ 	.short	(.L_3161 - .L_3160)
.L_3160:
        /*0060*/ 	.word	0x00000000
        /*0064*/ 	.short	0x000f
        /*0066*/ 	.short	0x0058
        /*0068*/ 	.byte	0x00, 0xf0, 0x11, 0x00


	//----- nvinfo : EIATTR_KPARAM_INFO
	.align		4
.L_3161:
        /*006c*/ 	.byte	0x04, 0x17
        /*006e*/ 	.short	(.L_3163 - .L_3162)
.L_3162:
        /*0070*/ 	.word	0x00000000
        /*0074*/ 	.short	0x000e
        /*0076*/ 	.short	0x0054
        /*0078*/ 	.byte	0x00, 0xf0, 0x11, 0x00


	//----- nvinfo : EIATTR_KPARAM_INFO
	.align		4
.L_3163:
        /*007c*/ 	.byte	0x04, 0x17
        /*007e*/ 	.short	(.L_3165 - .L_3164)
.L_3164:
        /*0080*/ 	.word	0x00000000
        /*0084*/ 	.short	0x000d
        /*0086*/ 	.short	0x0050
        /*0088*/ 	.byte	0x00, 0xf0, 0x11, 0x00


	//----- nvinfo : EIATTR_KPARAM_INFO
	.align		4
.L_3165:
        /*008c*/ 	.byte	0x04, 0x17
        /*008e*/ 	.short	(.L_3167 - .L_3166)
.L_3166:
        /*0090*/ 	.word	0x00000000
        /*0094*/ 	.short	0x000c
        /*0096*/ 	.short	0x004c
        /*0098*/ 	.byte	0x00, 0xf0, 0x11, 0x00


	//----- nvinfo : EIATTR_KPARAM_INFO
	.align		4
.L_3167:
        /*009c*/ 	.byte	0x04, 0x17
        /*009e*/ 	.short	(.L_3169 - .L_3168)
.L_3168:
        /*00a0*/ 	.word	0x00000000
        /*00a4*/ 	.short	0x000b
        /*00a6*/ 	.short	0x0048
        /*00a8*/ 	.byte	0x00, 0xf0, 0x11, 0x00


	//----- nvinfo : EIATTR_KPARAM_INFO
	.align		4
.L_3169:
        /*00ac*/ 	.byte	0x04, 0x17
        /*00ae*/ 	.short	(.L_3171 - .L_3170)
.L_3170:
        /*00b0*/ 	.word	0x00000000
        /*00b4*/ 	.short	0x000a
        /*00b6*/ 	.short	0x0040
        /*00b8*/ 	.byte	0x00, 0xf0, 0x21, 0x00


	//----- nvinfo : EIATTR_KPARAM_INFO
	.align		4
.L_3171:
        /*00bc*/ 	.byte	0x04, 0x17
        /*00be*/ 	.short	(.L_3173 - .L_3172)
.L_3172:
        /*00c0*/ 	.word	0x00000000
        /*00c4*/ 	.short	0x0009
        /*00c6*/ 	.short	0x0038
        /*00c8*/ 	.byte	0x00, 0xf0, 0x21, 0x00


	//----- nvinfo : EIATTR_KPARAM_INFO
	.align		4
.L_3173:
        /*00cc*/ 	.byte	0x04, 0x17
        /*00ce*/ 	.short	(.L_3175 - .L_3174)
.L_3174:
        /*00d0*/ 	.word	0x00000000
        /*00d4*/ 	.short	0x0008
        /*00d6*/ 	.short	0x0034
        /*00d8*/ 	.byte	0x00, 0xf0, 0x11, 0x00


	//----- nvinfo : EIATTR_KPARAM_INFO
	.align		4
.L_3175:
        /*00dc*/ 	.byte	0x04, 0x17
        /*00de*/ 	.short	(.L_3177 - .L_3176)
.L_3176:
        /*00e0*/ 	.word	0x00000000
        /*00e4*/ 	.short	0x0007
        /*00e6*/ 	.short	0x0030
        /*00e8*/ 	.byte	0x00, 0xf0, 0x11, 0x00


	//----- nvinfo : EIATTR_KPARAM_INFO
	.align		4
.L_3177:
        /*00ec*/ 	.byte	0x04, 0x17
        /*00ee*/ 	.short	(.L_3179 - .L_3178)
.L_3178:
        /*00f0*/ 	.word	0x00000000
        /*00f4*/ 	.short	0x0006
        /*00f6*/ 	.short	0x002c
        /*00f8*/ 	.byte	0x00, 0xf0, 0x11, 0x00


	//----- nvinfo : EIATTR_KPARAM_INFO
	.align		4
.L_3179:
        /*00fc*/ 	.byte	0x04, 0x17
        /*00fe*/ 	.short	(.L_3181 - .L_3180)
.L_3180:
        /*0100*/ 	.word	0x00000000
        /*0104*/ 	.short	0x0005
        /*0106*/ 	.short	0x0028
        /*0108*/ 	.byte	0x00, 0xf0, 0x11, 0x00


	//----- nvinfo : EIATTR_KPARAM_INFO
	.align		4
.L_3181:
        /*010c*/ 	.byte	0x04, 0x17
        /*010e*/ 	.short	(.L_3183 - .L_3182)
.L_3182:
        /*0110*/ 	.word	0x00000000
        /*0114*/ 	.short	0x0004
        /*0116*/ 	.short	0x0020
        /*0118*/ 	.byte	0x00, 0xf0, 0x21, 0x00


	//----- nvinfo : EIATTR_KPARAM_INFO
	.align		4
.L_3183:
        /*011c*/ 	.byte	0x04, 0x17
        /*011e*/ 	.short	(.L_3185 - .L_3184)
.L_3184:
        /*0120*/ 	.word	0x00000000
        /*0124*/ 	.short	0x0003
        /*0126*/ 	.short	0x0018
        /*0128*/ 	.byte	0x00, 0xf0, 0x21, 0x00


	//----- nvinfo : EIATTR_KPARAM_INFO
	.align		4
.L_3185:
        /*012c*/ 	.byte	0x04, 0x17
        /*012e*/ 	.short	(.L_3187 - .L_3186)
.L_3186:
        /*0130*/ 	.word	0x00000000
        /*0134*/ 	.short	0x0002
        /*0136*/ 	.short	0x0010
        /*0138*/ 	.byte	0x00, 0xf0, 0x21, 0x00


	//----- nvinfo : EIATTR_KPARAM_INFO
	.align		4
.L_3187:
        /*013c*/ 	.byte	0x04, 0x17
        /*013e*/ 	.short	(.L_3189 - .L_3188)
.L_3188:
        /*0140*/ 	.word	0x00000000
        /*0144*/ 	.short	0x0001
        /*0146*/ 	.short	0x0008
        /*0148*/ 	.byte	0x00, 0xf0, 0x21, 0x00


	//----- nvinfo : EIATTR_KPARAM_INFO
	.align		4
.L_3189:
        /*014c*/ 	.byte	0x04, 0x17
        /*014e*/ 	.short	(.L_3191 - .L_3190)
.L_3190:
        /*0150*/ 	.word	0x00000000
        /*0154*/ 	.short	0x0000
        /*0156*/ 	.short	0x0000
        /*0158*/ 	.byte	0x00, 0xf0, 0x21, 0x00


	//----- nvinfo : EIATTR_MAXREG_COUNT
	.align		4
.L_3191:
        /*015c*/ 	.byte	0x03, 0x1b
        /*015e*/ 	.short	0x00ff


	//----- nvinfo : EIATTR_NUM_BARRIERS
	.align		4
        /*0160*/ 	.byte	0x02, 0x4c
        /*0162*/ 	.byte	0x01
	.zero		1


	//----- nvinfo : EIATTR_MERCURY_ISA_VERSION
	.align		4
        /*0164*/ 	.byte	0x03, 0x5f
        /*0166*/ 	.short	0x0000


	//----- nvinfo : EIATTR_EXIT_INSTR_OFFSETS
	.align		4
        /*0168*/ 	.byte	0x04, 0x1c
        /*016a*/ 	.short	(.L_3193 - .L_3192)


	//   ....[0]....
.L_3192:
        /*016c*/ 	.word	0x000001f0


	//   ....[1]....
        /*0170*/ 	.word	0x000008b0


	//   ....[2]....
        /*0174*/ 	.word	0x00005e20


	//   ....[3]....
        /*0178*/ 	.word	0x00006120


	//   ....[4]....
        /*017c*/ 	.word	0x00006280


	//   ....[5]....
        /*0180*/ 	.word	0x00006320


	//   ....[6]....
        /*0184*/ 	.word	0x00006360


	//----- nvinfo : EIATTR_CTAIDZ_USED
	.align		4
.L_3193:
        /*0188*/ 	.byte	0x01, 0x04
	.zero		2


	//----- nvinfo : EIATTR_CRS_STACK_SIZE
	.align		4
        /*018c*/ 	.byte	0x04, 0x1e
        /*018e*/ 	.short	(.L_3195 - .L_3194)
.L_3194:
        /*0190*/ 	.word	0x00000000
.L_3195:


//--------------------- .nv.info._Z23gemm_half_q_half_kernelILi2ELi190ELb1ELb1ELi32EEvPK6__halfPKjS4_S2_PS0_iiiiPKtS7_iiiiiibS2_i --------------------------
	.section	.nv.info._Z23gemm_half_q_half_kernelILi2ELi190ELb1ELb1ELi32EEvPK6__halfPKjS4_S2_PS0_iiiiPKtS7_iiiiiibS2_i,"",@"SHT_CUDA_INFO"
	.sectionflags	@""
	.align	4


	//----- nvinfo : EIATTR_CUDA_API_VERSION
	.align		4
        /*0000*/ 	.byte	0x04, 0x37
        /*0002*/ 	.short	(.L_3197 - .L_3196)
.L_3196:
        /*0004*/ 	.word	0x00000082


	//----- nvinfo : EIATTR_SW2861232_WAR
	.align		4
.L_3197:
        /*0008*/ 	.byte	0x01, 0x35
	.zero		2


	//----- nvinfo : EIATTR_PARAM_CBANK
	.align		4
        /*000c*/ 	.byte	0x04, 0x0a
        /*000e*/ 	.short	(.L_3199 - .L_3198)
	.align		4
.L_3198:
        /*0010*/ 	.word	index@(.nv.constant0._Z23gemm_half_q_half_kernelILi2ELi190ELb1ELb1ELi32EEvPK6__halfPKjS4_S2_PS0_iiiiPKtS7_iiiiiibS2_i)
        /*0014*/ 	.short	0x0160
        /*0016*/ 	.short	0x0074


	//----- nvinfo : EIATTR_CBANK_PARAM_SIZE
	.align		4
.L_3199:
        /*0018*/ 	.byte	0x03, 0x19
        /*001a*/ 	.short	0x0074


	//----- nvinfo : EIATTR_KPARAM_INFO
	.align		4
        /*001c*/ 	.byte	0x04, 0x17
        /*001e*/ 	.short	(.L_3201 - .L_3200)
.L_3200:
        /*0020*/ 	.word	0x00000000
        /*0024*/ 	.short	0x0013
        /*0026*/ 	.short	0x0070
        /*0028*/ 	.byte	0x00, 0xf0, 0x11, 0x00


	//----- nvinfo : EIATTR_KPARAM_INFO
	.align		4
.L_3201:
        /*002c*/ 	.byte	0x04, 0x17
        /*002e*/ 	.short	(.L_3203 - .L_3202)
.L_3202:
        /*0030*/ 	.word	0x00000000
        /*0034*/ 	.short	0x0012
        /*0036*/ 	.short	0x0068
        /*0038*/ 	.byte	0x00, 0xf0, 0x21, 0x00


	//----- nvinfo : EIATTR_KPARAM_INFO
	.align		4
.L_3203:
        /*003c*/ 	.byte	0x04, 0x17
        /*003e*/ 	.short	(.L_3205 - .L_3204)
.L_3204:
        /*0040*/ 	.word	0x00000000
        /*0044*/ 	.short	0x0011
        /*0046*/ 	.short	0x0060
        /*0048*/ 	.byte	0x00, 0xf0, 0x05, 0x00


	//----- nvinfo : EIATTR_KPARAM_INFO
	.align		4
.L_3205:
        /*004c*/ 	.byte	0x04, 0x17
        /*004e*/ 	.short	(.L_3207 - .L_3206)
.L_3206:
        /*0050*/ 	.word	0x00000000
        /*0054*/ 	.short	0x0010
        /*0056*/ 	.short	0x005c
        /*0058*/ 	.byte	0x00, 0xf0, 0x11, 0x00


	//----- nvinfo : EIATTR_KPARAM_INFO
	.align		4
.L_3207:
        /*005c*/ 	.byte	0x04, 0x17
        /*005e*/ 	.short	(.L_3209 - .L_3208)
.L_3208:
        /*0060*/ 	.word	0x00000000
        /*0064*/ 	.short	0x000f
        /*0066*/ 	.short	0x0058
        /*0068*/ 	.byte	0x00, 0xf0, 0x11, 0x00


	//----- nvinfo : EIATTR_KPARAM_INFO
	.align		4
.L_3209:
        /*006c*/ 	.byte	0x04, 0x17
        /*006e*/ 	.short	(.L_3211 - .L_3210)
.L_3210:
        /*0070*/ 	.word	0x00000000
        /*0074*/ 	.short	0x000e
        /*0076*/ 	.short	0x0054
        /*0078*/ 	.byte	0x00, 0xf0, 0x11, 0x00


	//----- nvinfo : EIATTR_KPARAM_INFO
	.align		4
.L_3211:
        /*007c*/ 	.byte	0x04, 0x17
        /*007e*/ 	.short	(.L_3213 - .L_3212)
.L_3212:
        /*0080*/ 	.word	0x00000000
        /*0084*/ 	.short	0x000d
        /*0086*/ 	.short	0x0050
        /*0088*/ 	.byte	0x00, 0xf0, 0x11, 0x00


	//----- nvinfo : EIATTR_KPARAM_INFO
	.align		4
.L_3213:
        /*008c*/ 	.byte	0x04, 0x17
        /*008e*/ 	.short	(.L_3215 - .L_3214)
.L_3214:
        /*0090*/ 	.word	0x00000000
        /*0094*/ 	.short	0x000c
        /*0096*/ 	.short	0x004c
        /*0098*/ 	.byte	0x00, 0xf0, 0x11, 0x00


	//----- nvinfo : EIATTR_KPARAM_INFO
	.align		4
.L_3215:
        /*009c*/ 	.byte	0x04, 0x17
        /*009e*/ 	.short	(.L_3217 - .L_3216)
.L_3216:
        /*00a0*/ 	.word	0x00000000
        /*00a4*/ 	.short	0x000b
        /*00a6*/ 	.short	0x0048
        /*00a8*/ 	.byte	0x00, 0xf0, 0x11, 0x00


	//----- nvinfo : EIATTR_KPARAM_INFO
	.align		4
.L_3217:
        /*00ac*/ 	.byte	0x04, 0x17
        /*00ae*/ 	.short	(.L_3219 - .L_3218)
.L_3218:
        /*00b0*/ 	.word	0x00000000
        /*00b4*/ 	.short	0x000a
        /*00b6*/ 	.short	0x0040
        /*00b8*/ 	.byte	0x00, 0xf0, 0x21, 0x00


	//----- nvinfo : EIATTR_KPARAM_INFO
	.align		4
.L_3219:
        /*00bc*/ 	.byte	0x04, 0x17
        /*00be*/ 	.short	(.L_3221 - .L_3220)
.L_3220:
        /*00c0*/ 	.word	0x00000000
        /*00c4*/ 	.short	0x0009
        /*00c6*/ 	.short	0x0038
        /*00c8*/ 	.byte	0x00, 0xf0, 0x21, 0x00


	//----- nvinfo : EIATTR_KPARAM_INFO
	.align		4
.L_3221:
        /*00cc*/ 	.byte	0x04, 0x17
        /*00ce*/ 	.short	(.L_3223 - .L_3222)
.L_3222:
        /*00d0*/ 	.word	0x00000000
        /*00d4*/ 	.short	0x0008
        /*00d6*/ 	.short	0x0034
        /*00d8*/ 	.byte	0x00, 0xf0, 0x11, 0x00


	//----- nvinfo : EIATTR_KPARAM_INFO
	.align		4
.L_3223:
        /*00dc*/ 	.byte	0x04, 0x17
        /*00de*/ 	.short	(.L_3225 - .L_3224)
.L_3224:
        /*00e0*/ 	.word	0x00000000
        /*00e4*/ 	.short	0x0007
        /*00e6*/ 	.short	0x0030
        /*00e8*/ 	.byte	0x00, 0xf0, 0x11, 0x00


	//----- nvinfo : EIATTR_KPARAM_INFO
	.align		4
.L_3225:
        /*00ec*/ 	.byte	0x04, 0x17
        /*00ee*/ 	.short	(.L_3227 - .L_3226)
.L_3226:
        /*00f0*/ 	.word	0x00000000
        /*00f4*/ 	.short	0x0006
        /*00f6*/ 	.short	0x002c
        /*00f8*/ 	.byte	0x00, 0xf0, 0x11, 0x00


	//----- nvinfo : EIATTR_KPARAM_INFO
	.align		4
.L_3227:
        /*00fc*/ 	.byte	0x04, 0x17
        /*00fe*/ 	.short	(.L_3229 - .L_3228)
.L_3228:
        /*0100*/ 	.word	0x00000000
        /*0104*/ 	.short	0x0005
        /*0106*/ 	.short	0x0028
        /*0108*/ 	.byte	0x00, 0xf0, 0x11, 0x00


	//----- nvinfo : EIATTR_KPARAM_INFO
	.align		4
.L_3229:
        /*010c*/ 	.byte	0x04, 0x17
        /*010e*/ 	.short	(.L_3231 - .L_3230)
.L_3230:
        /*0110*/ 	.word	0x00000000
        /*0114*/ 	.short	0x0004
        /*0116*/ 	.short	0x0020
        /*0118*/ 	.byte	0x00, 0xf0, 0x21, 0x00


	//----- nvinfo : EIATTR_KPARAM_INFO
	.align		4
.L_3231:
        /*011c*/ 	.byte	0x04, 0x17
        /*011e*/ 	.short	(.L_3233 - .L_3232)
.L_3232:
        /*0120*/ 	.word	0x00000000
        /*0124*/ 	.short	0x0003
        /*0126*/ 	.short	0x0018
        /*0128*/ 	.byte	0x00, 0xf0, 0x21, 0x00


	//----- nvinfo : EIATTR_KPARAM_INFO
	.align		4
.L_3233:
        /*012c*/ 	.byte	0x04, 0x17
        /*012e*/ 	.short	(.L_3235 - .L_3234)
.L_3234:
        /*0130*/ 	.word	0x00000000
        /*0134*/ 	.short	0x0002
        /*0136*/ 	.short	0x0010
        /*0138*/ 	.byte	0x00, 0xf0, 0x21, 0x00


	//----- nvinfo : EIATTR_KPARAM_INFO
	.align		4
.L_3235:
        /*013c*/ 	.byte	0x04, 0x17
        /*013e*/ 	.short	(.L_3237 - .L_3236)
.L_3236:
        /*0140*/ 	.word	0x00000000
        /*0144*/ 	.short	0x0001
        /*0146*/ 	.short	0x0008
        /*0148*/ 	.byte	0x00, 0xf0, 0x21, 0x00


	//----- nvinfo : EIATTR_KPARAM_INFO
	.align		4
.L_3237:
        /*014c*/ 	.byte	0x04, 0x17
        /*014e*/ 	.short	(.L_3239 - .L_3238)
.L_3238:
        /*0150*/ 	.word	0x00000000
        /*0154*/ 	.short	0x0000
        /*0156*/ 	.short	0x0000
        /*0158*/ 	.byte	0x00, 0xf0, 0x21, 0x00


	//----- nvinfo : EIATTR_MAXREG_COUNT
	.align		4
.L_3239:
        /*015c*/ 	.byte	0x03, 0x1b
        /*015e*/ 	.short	0x00ff


	//----- nvinfo : EIATTR_NUM_BARRIERS
	.align		4
        /*0160*/ 	.byte	0x02, 0x4c
        /*0162*/ 	.byte	0x01
	.zero		1


	//----- nvinfo : EIATTR_MERCURY_ISA_VERSION
	.align		4
        /*0164*/ 	.byte	0x03, 0x5f
        /*0166*/ 	.short	0x0000


	//----- nvinfo : EIATTR_EXIT_INSTR_OFFSETS
	.align		4
        /*0168*/ 	.byte	0x04, 0x1c
        /*016a*/ 	.short	(.L_3241 - .L_3240)


	//   ....[0]....
.L_3240:
        /*016c*/ 	.word	0x000001e0


	//   ....[1]....
        /*0170*/ 	.word	0x00000c70


	//   ....[2]....
        /*0174*/ 	.word	0x0000fa60


	//   ....[3]....
        /*0178*/ 	.word	0x0000fd60


	//   ....[4]....
        /*017c*/ 	.word	0x0000fec0


	//   ....[5]....
        /*0180*/ 	.word	0x0000ff60


	//   ....[6]....
        /*0184*/ 	.word	0x0000ffa0


	//----- nvinfo : EIATTR_CTAIDZ_USED
	.align		4
.L_3241:
        /*0188*/ 	.byte	0x01, 0x04
	.zero		2


	//----- nvinfo : EIATTR_CRS_STACK_SIZE
	.align		4
        /*018c*/ 	.byte	0x04, 0x1e
        /*018e*/ 	.short	(.L_3243 - .L_3242)
.L_3242:
        /*0190*/ 	.word	0x00000000
.L_3243:


//--------------------- .nv.info._Z23gemm_half_q_half_kernelILi2ELi160ELb1ELb1ELi32EEvPK6__halfPKjS4_S2_PS0_iiiiPKtS7_iiiiiibS2_i --------------------------
	.section	.nv.info._Z23gemm_half_q_half_kernelILi2ELi160ELb1ELb1ELi32EEvPK6__halfPKjS4_S2_PS0_iiiiPKtS7_iiiiiibS2_i,"",@"SHT_CUDA_INFO"
	.sectionflags	@""
	.align	4


	//----- nvinfo : EIATTR_CUDA_API_VERSION
	.align		4
        /*0000*/ 	.byte	0x04, 0x37
        /*0002*/ 	.short	(.L_3245 - .L_3244)
.L_3244:
        /*0004*/ 	.word	0x00000082


	//----- nvinfo : EIATTR_SW2861232_WAR
	.align		4
.L_3245:
        /*0008*/ 	.byte	0x01, 0x35
	.zero		2


	//----- nvinfo : EIATTR_PARAM_CBANK
	.align		4
        /*000c*/ 	.byte	0x04, 0x0a
        /*000e*/ 	.short	(.L_3247 - .L_3246)
	.align		4
.L_3246:
        /*0010*/ 	.word	index@(.nv.constant0._Z23gemm_half_q_half_kernelILi2ELi160ELb1ELb1ELi32EEvPK6__halfPKjS4_S2_PS0_iiiiPKtS7_iiiiiibS2_i)
        /*0014*/ 	.short	0x0160
        /*0016*/ 	.short	0x0074


	//----- nvinfo : EIATTR_CBANK_PARAM_SIZE
	.align		4
.L_3247:
        /*0018*/ 	.byte	0x03, 0x19
        /*001a*/ 	.short	0x0074


	//----- nvinfo : EIATTR_KPARAM_INFO
	.align		4
        /*001c*/ 	.byte	0x04, 0x17
        /*001e*/ 	.short	(.L_3249 - .L_3248)
.L_3248:
        /*0020*/ 	.word	0x00000000
        /*0024*/ 	.short	0x0013
        /*0026*/ 	.short	0x0070
        /*0028*/ 	.byte	0x00, 0xf0, 0x11, 0x00


	//----- nvinfo : EIATTR_KPARAM_INFO
	.align		4
.L_3249:
        /*002c*/ 	.byte	0x04, 0x17
        /*002e*/ 	.short	(.L_3251 - .L_3250)
.L_3250:
        /*0030*/ 	.word	0x00000000
        /*0034*/ 	.short	0x0012
        /*0036*/ 	.short	0x0068
        /*0038*/ 	.byte	0x00, 0xf0, 0x21, 0x00


	//----- nvinfo : EIATTR_KPARAM_INFO
	.align		4
.L_3251:
        /*003c*/ 	.byte	0x04, 0x17
        /*003e*/ 	.short	(.L_3253 - .L_3252)
.L_3252:
        /*0040*/ 	.word	0x00000000
        /*0044*/ 	.short	0x0011
        /*0046*/ 	.short	0x0060
        /*0048*/ 	.byte	0x00, 0xf0, 0x05, 0x00


	//----- nvinfo : EIATTR_KPARAM_INFO
	.align		4
.L_3253:
        /*004c*/ 	.byte	0x04, 0x17
        /*004e*/ 	.short	(.L_3255 - .L_3254)
.L_3254:
        /*0050*/ 	.word	0x00000000
        /*0054*/ 	.short	0x0010
        /*0056*/ 	.short	0x005c
        /*0058*/ 	.byte	0x00, 0xf0, 0x11, 0x00


	//----- nvinfo : EIATTR_KPARAM_INFO
	.align		4
.L_3255:
        /*005c*/ 	.byte	0x04, 0x17
        /*005e*/ 	.short	(.L_3257 - .L_3256)
.L_3256:
        /*0060*/ 	.word	0x00000000
        /*0064*/ 	.short	0x000f
        /*0066*/ 	.short	0x0058
        /*0068*/ 	.byte	0x00, 0xf0, 0x11, 0x00


	//----- nvinfo : EIATTR_KPARAM_INFO
	.align		4
.L_3257:
        /*006c*/ 	.byte	0x04, 0x17
        /*006e*/ 	.short	(.L_3259 - .L_3258)
.L_3258:
        /*0070*/ 	.word	0x00000000
        /*0074*/ 	.short	0x000e
        /*0076*/ 	.short	0x0054
        /*0078*/ 	.byte	0x00, 0xf0, 0x11, 0x00


	//----- nvinfo : EIATTR_KPARAM_INFO
	.align		4
.L_3259:
        /*007c*/ 	.byte	0x04, 0x17
        /*007e*/ 	.short	(.L_3261 - .L_3260)
.L_3260:
        /*0080*/ 	.word	0x00000000
        /*0084*/ 	.short	0x000d
        /*0086*/ 	.short	0x0050
        /*0088*/ 	.byte	0x00, 0xf0, 0x11, 0x00


	//----- nvinfo : EIATTR_KPARAM_INFO
	.align		4
.L_3261:
        /*008c*/ 	.byte	0x04, 0x17
        /*008e*/ 	.short	(.L_3263 - .L_3262)
.L_3262:
        /*0090*/ 	.word	0x00000000
        /*0094*/ 	.short	0x000c
        /*0096*/ 	.short	0x004c
        /*0098*/ 	.byte	0x00, 0xf0, 0x11, 0x00


	//----- nvinfo : EIATTR_KPARAM_INFO
	.align		4
.L_3263:
        /*009c*/ 	.byte	0x04, 0x17
        /*009e*/ 	.short	(.L_3265 - .L_3264)
.L_3264:
        /*00a0*/ 	.word	0x00000000
        /*00a4*/ 	.short	0x000b
        /*00a6*/ 	.short	0x0048
        /*00a8*/ 	.byte	0x00, 0xf0, 0x11, 0x00


	//----- nvinfo : EIATTR_KPARAM_INFO
	.align		4
.L_3265:
        /*00ac*/ 	.byte	0x04, 0x17
        /*00ae*/ 	.short	(.L_3267 - .L_3266)
.L_3266:
        /*00b0*/ 	.word	0x00000000
        /*00b4*/ 	.short	0x000a
        /*00b6*/ 	.short	0x0040
        /*00b8*/ 	.byte	0x00, 0xf0, 0x21, 0x00


	//----- nvinfo : EIATTR_KPARAM_INFO
	.align		4
.L_3267:
        /*00bc*/ 	.byte	0x04, 0x17
        /*00be*/ 	.short	(.L_3269 - .L_3268)
.L_3268:
        /*00c0*/ 	.word	0x00000000
        /*00c4*/ 	.short	0x0009
        /*00c6*/ 	.short	0x0038
        /*00c8*/ 	.byte	0x00, 0xf0, 0x21, 0x00


	//----- nvinfo : EIATTR_KPARAM_INFO
	.align		4
.L_3269:
        /*00cc*/ 	.byte	0x04, 0x17
        /*00ce*/ 	.short	(.L_3271 - .L_3270)
.L_3270:
        /*00d0*/ 	.word	0x00000000
        /*00d4*/ 	.short	0x0008
        /*00d6*/ 	.short	0x0034
        /*00d8*/ 	.byte	0x00, 0xf0, 0x11, 0x00


	//----- nvinfo : EIATTR_KPARAM_INFO
	.align		4
.L_3271:
        /*00dc*/ 	.byte	0x04, 0x17
        /*00de*/ 	.short	(.L_3273 - .L_3272)
.L_3272:
        /*00e0*/ 	.word	0x00000000
        /*00e4*/ 	.short	0x0007
        /*00e6*/ 	.short	0x0030
        /*00e8*/ 	.byte	0x00, 0xf0, 0x11, 0x00


	//----- nvinfo : EIATTR_KPARAM_INFO
	.align		4
.L_3273:
        /*00ec*/ 	.byte	0x04, 0x17
        /*00ee*/ 	.short	(.L_3275 - .L_3274)
.L_3274:
        /*00f0*/ 	.word	0x00000000
        /*00f4*/ 	.short	0x0006
        /*00f6*/ 	.short	0x002c
        /*00f8*/ 	.byte	0x00, 0xf0, 0x11, 0x00


	//----- nvinfo : EIATTR_KPARAM_INFO
	.align		4
.L_3275:
        /*00fc*/ 	.byte	0x04, 0x17
        /*00fe*/ 	.short	(.L_3277 - .L_3276)
.L_3276:
        /*0100*/ 	.word	0x00000000
        /*0104*/ 	.short	0x0005
        /*0106*/ 	.short	0x0028
        /*0108*/ 	.byte	0x00, 0xf0, 0x11, 0x00


	//----- nvinfo : EIATTR_KPARAM_INFO
	.align		4
.L_3277:
        /*010c*/ 	.byte	0x04, 0x17
        /*010e*/ 	.short	(.L_3279 - .L_3278)
.L_3278:
        /*0110*/ 	.word	0x00000000
        /*0114*/ 	.short	0x0004
        /*0116*/ 	.short	0x0020
        /*0118*/ 	.byte	0x00, 0xf0, 0x21, 0x00


	//----- nvinfo : EIATTR_KPARAM_INFO
	.align		4
.L_3279:
        /*011c*/ 	.byte	0x04, 0x17
        /*011e*/ 	.short	(.L_3281 - .L_3280)
.L_3280:
        /*0120*/ 	.word	0x00000000
        /*0124*/ 	.short	0x0003
        /*0126*/ 	.short	0x0018
        /*0128*/ 	.byte	0x00, 0xf0, 0x21, 0x00


	//----- nvinfo : EIATTR_KPARAM_INFO
	.align		4
.L_3281:
        /*012c*/ 	.byte	0x04, 0x17
        /*012e*/ 	.short	(.L_3283 - .L_3282)
.L_3282:
        /*0130*/ 	.word	0x00000000
        /*0134*/ 	.short	0x0002
        /*0136*/ 	.short	0x0010
        /*0138*/ 	.byte	0x00, 0xf0, 0x21, 0x00


	//----- nvinfo : EIATTR_KPARAM_INFO
	.align		4
.L_3283:
        /*013c*/ 	.byte	0x04, 0x17
        /*013e*/ 	.short	(.L_3285 - .L_3284)
.L_3284:
        /*0140*/ 	.word	0x00000000
        /*0144*/ 	.short	0x0001
        /*0146*/ 	.short	0x0008
        /*0148*/ 	.byte	0x00, 0xf0, 0x21, 0x00


	//----- nvinfo : EIATTR_KPARAM_INFO
	.align		4
.L_3285:
        /*014c*/ 	.byte	0x04, 0x17
        /*014e*/ 	.short	(.L_3287 - .L_3286)
.L_3286:
        /*0150*/ 	.word	0x00000000
        /*0154*/ 	.short	0x0000
        /*0156*/ 	.short	0x0000
        /*0158*/ 	.byte	0x00, 0xf0, 0x21, 0x00


	//----- nvinfo : EIATTR_MAXREG_COUNT
	.align		4
.L_3287:
        /*015c*/ 	.byte	0x03, 0x1b
        /*015e*/ 	.short	0x00ff


	//----- nvinfo : EIATTR_NUM_BARRIERS
	.align		4
        /*0160*/ 	.byte	0x02, 0x4c
        /*0162*/ 	.byte	0x01
	.zero		1


	//----- nvinfo : EIATTR_MERCURY_ISA_VERSION
	.align		4
        /*0164*/ 	.byte	0x03, 0x5f
        /*0166*/ 	.short	0x0000


	//----- nvinfo : EIATTR_EXIT_INSTR_OFFSETS
	.align		4
        /*0168*/ 	.byte	0x04, 0x1c
        /*016a*/ 	.short	(.L_3289 - .L_3288)


	//   ....[0]....
.L_3288:
        /*016c*/ 	.word	0x000001e0


	//   ....[1]....
        /*0170*/ 	.word	0x000008a0


	//   ....[2]....
        /*0174*/ 	.word	0x00007950


	//   ....[3]....
        /*0178*/ 	.word	0x00007c50


	//   ....[4]....
        /*017c*/ 	.word	0x00007dc0


	//   ....[5]....
        /*0180*/ 	.word	0x00007e60


	//   ....[6]....
        /*0184*/ 	.word	0x00007ea0


	//----- nvinfo : EIATTR_CTAIDZ_USED
	.align		4
.L_3289:
        /*0188*/ 	.byte	0x01, 0x04
	.zero		2


	//----- nvinfo : EIATTR_CRS_STACK_SIZE
	.align		4
        /*018c*/ 	.byte	0x04, 0x1e
        /*018e*/ 	.short	(.L_3291 - .L_3290)
.L_3290:
        /*0190*/ 	.word	0x00000000
.L_3291:


//--------------------- .nv.info._Z23gemm_half_q_half_kernelILi2ELi40ELb1ELb1ELi32EEvPK6__halfPKjS4_S2_PS0_iiiiPKtS7_iiiiiibS2_i --------------------------
	.section	.nv.info._Z23gemm_half_q_half_kernelILi2ELi40ELb1ELb1ELi32EEvPK6__halfPKjS4_S2_PS0_iiiiPKtS7_iiiiiibS2_i,"",@"SHT_CUDA_INFO"
	.sectionflags	@""
	.align	4


	//----- nvinfo : EIATTR_CUDA_API_VERSION
	.align		4
        /*0000*/ 	.byte	0x04, 0x37
        /*0002*/ 	.short	(.L_3293 - .L_3292)
.L_3292:
        /*0004*/ 	.word	0x00000082


	//----- nvinfo : EIATTR_SW2861232_WAR
	.align		4
.L_3293:
        /*0008*/ 	.byte	0x01, 0x35
	.zero		2


	//----- nvinfo : EIATTR_PARAM_CBANK
	.align		4
        /*000c*/ 	.byte	0x04, 0x0a
        /*000e*/ 	.short	(.L_3295 - .L_3294)
	.align		4
.L_3294:
        /*0010*/ 	.word	index@(.nv.constant0._Z23gemm_half_q_half_kernelILi2ELi40ELb1ELb1ELi32EEvPK6__halfPKjS4_S2_PS0_iiiiPKtS7_iiiiiibS2_i)
        /*0014*/ 	.short	0x0160
        /*0016*/ 	.short	0x0074


	//----- nvinfo : EIATTR_CBANK_PARAM_SIZE
	.align		4
.L_3295:
        /*0018*/ 	.byte	0x03, 0x19
        /*001a*/ 	.short	0x0074


	//----- nvinfo : EIATTR_KPARAM_INFO
	.align		4
        /*001c*/ 	.byte	0x04, 0x17
        /*001e*/ 	.short	(.L_3297 - .L_3296)
.L_3296:
        /*0020*/ 	.word	0x00000000
        /*0024*/ 	.short	0x0013
        /*0026*/ 	.short	0x0070
        /*0028*/ 	.byte	0x00, 0xf0, 0x11, 0x00


	//----- nvinfo : EIATTR_KPARAM_INFO
	.align		4
.L_3297:
        /*002c*/ 	.byte	0x04, 0x17
        /*002e*/ 	.short	(.L_3299 - .L_3298)
.L_3298:
        /*0030*/ 	.word	0x00000000
        /*0034*/ 	.short	0x0012
        /*0036*/ 	.short	0x0068
        /*0038*/ 	.byte	0x00, 0xf0, 0x21, 0x00


	//----- nvinfo : EIATTR_KPARAM_INFO
	.align		4
.L_3299:
        /*003c*/ 	.byte	0x04, 0x17
        /*003e*/ 	.short	(.L_3301 - .L_3300)
.L_3300:
        /*0040*/ 	.word	0x00000000
        /*0044*/ 	.short	0x0011
        /*0046*/ 	.short	0x0060
        /*0048*/ 	.byte	0x00, 0xf0, 0x05, 0x00


	//----- nvinfo : EIATTR_KPARAM_INFO
	.align		4
.L_3301:
        /*004c*/ 	.byte	0x04, 0x17
        /*004e*/ 	.short	(.L_3303 - .L_3302)
.L_3302:
        /*0050*/ 	.word	0x00000000
        /*0054*/ 	.short	0x0010
        /*0056*/ 	.short	0x005c
        /*0058*/ 	.byte	0x00, 0xf0, 0x11, 0x00


	//----- nvinfo : EIATTR_KPARAM_INFO
	.align		4
.L_3303:
        /*005c*/ 	.byte	0x04, 0x17
        /*005e*/ 	.short	(.L_3305 - .L_3304)
.L_3304:
        /*0060*/ 	.word	0x00000000
        /*0064*/ 	.short	0x000f
        /*0066*/ 	.short	0x0058
        /*0068*/ 	.byte	0x00, 0xf0, 0x11, 0x00


	//----- nvinfo : EIATTR_KPARAM_INFO
	.align		4
.L_3305:
        /*006c*/ 	.byte	0x04, 0x17
        /*006e*/ 	.short	(.L_3307 - .L_3306)
.L_3306:
        /*0070*/ 	.word	0x00000000
        /*0074*/ 	.short	0x000e
        /*0076*/ 	.short	0x0054
        /*0078*/ 	.byte	0x00, 0xf0, 0x11, 0x00


	//----- nvinfo : EIATTR_KPARAM_INFO
	.align		4
.L_3307:
        /*007c*/ 	.byte	0x04, 0x17
        /*007e*/ 	.short	(.L_3309 - .L_3308)
.L_3308:
        /*0080*/ 	.word	0x00000000
        /*0084*/ 	.short	0x000d
        /*0086*/ 	.short	0x0050
        /*0088*/ 	.byte	0x00, 0xf0, 0x11, 0x00


	//----- nvinfo : EIATTR_KPARAM_INFO
	.align		4
.L_3309:
        /*008c*/ 	.byte	0x04, 0x17
        /*008e*/ 	.short	(.L_3311 - .L_3310)
.L_3310:
        /*0090*/ 	.word	0x00000000
        /*0094*/ 	.short	0x000c
        /*0096*/ 	.short	0x004c
        /*0098*/ 	.byte	0x00, 0xf0, 0x11, 0x00


	//----- nvinfo : EIATTR_KPARAM_INFO
	.align		4
.L_3311:
        /*009c*/ 	.byte	0x04, 0x17
        /*009e*/ 	.short	(.L_3313 - .L_3312)
.L_3312:
        /*00a0*/ 	.word	0x00000000
        /*00a4*/ 	.short	0x000b
        /*00a6*/ 	.short	0x0048
        /*00a8*/ 	.byte	0x00, 0xf0, 0x11, 0x00


	//----- nvinfo : EIATTR_KPARAM_INFO
	.align		4
.L_3313:
        /*00ac*/ 	.byte	0x04, 0x17
        /*00ae*/ 	.short	(.L_3315 - .L_3314)
.L_3314:
        /*00b0*/ 	.word	0x00000000
        /*00b4*/ 	.short	0x000a
        /*00b6*/ 	.short	0x0040
        /*00b8*/ 	.byte	0x00, 0xf0, 0x21, 0x00


	//----- nvinfo : EIATTR_KPARAM_INFO
	.align		4
.L_3315:
        /*00bc*/ 	.byte	0x04, 0x17
        /*00be*/ 	.short	(.L_3317 - .L_3316)
.L_3316:
        /*00c0*/ 	.word	0x00000000
        /*00c4*/ 	.short	0x0009
        /*00c6*/ 	.short	0x0038
        /*00c8*/ 	.byte	0x00, 0xf0, 0x21, 0x00


	//----- nvinfo : EIATTR_KPARAM_INFO
	.align		4
.L_3317:
        /*00cc*/ 	.byte	0x04, 0x17
        /*00ce*/ 	.short	(.L_3319 - .L_3318)
.L_3318:
        /*00d0*/ 	.word	0x00000000
        /*00d4*/ 	.short	0x0008
        /*00d6*/ 	.short	0x0034
        /*00d8*/ 	.byte	0x00, 0xf0, 0x11, 0x00


	//----- nvinfo : EIATTR_KPARAM_INFO
	.align		4
.L_3319:
        /*00dc*/ 	.byte	0x04, 0x17
        /*00de*/ 	.short	(.L_3321 - .L_3320)
.L_3320:
        /*00e0*/ 	.word	0x00000000
        /*00e4*/ 	.short	0x0007
        /*00e6*/ 	.short	0x0030
        /*00e8*/ 	.byte	0x00, 0xf0, 0x11, 0x00


	//----- nvinfo : EIATTR_KPARAM_INFO
	.align		4
.L_3321:
        /*00ec*/ 	.byte	0x04, 0x17
        /*00ee*/ 	.short	(.L_3323 - .L_3322)
.L_3322:
        /*00f0*/ 	.word	0x00000000
        /*00f4*/ 	.short	0x0006
        /*00f6*/ 	.short	0x002c
        /*00f8*/ 	.byte	0x00, 0xf0, 0x11, 0x00


	//----- nvinfo : EIATTR_KPARAM_INFO
	.align		4
.L_3323:
        /*00fc*/ 	.byte	0x04, 0x17
        /*00fe*/ 	.short	(.L_3325 - .L_3324)
.L_3324:
        /*0100*/ 	.word	0x00000000
        /*0104*/ 	.short	0x0005
        /*0106*/ 	.short	0x0028
        /*0108*/ 	.byte	0x00, 0xf0, 0x11, 0x00


	//----- nvinfo : EIATTR_KPARAM_INFO
	.align		4
.L_3325:
        /*010c*/ 	.byte	0x04, 0x17
        /*010e*/ 	.short	(.L_3327 - .L_3326)
.L_3326:
        /*0110*/ 	.word	0x00000000
        /*0114*/ 	.short	0x0004
        /*0116*/ 	.short	0x0020
        /*0118*/ 	.byte	0x00, 0xf0, 0x21, 0x00


	//----- nvinfo : EIATTR_KPARAM_INFO
	.align		4
.L_3327:
        /*011c*/ 	.byte	0x04, 0x17
        /*011e*/ 	.short	(.L_3329 - .L_3328)
.L_3328:
        /*0120*/ 	.word	0x00000000
        /*0124*/ 	.short	0x0003
        /*0126*/ 	.short	0x0018
        /*0128*/ 	.byte	0x00, 0xf0, 0x21, 0x00


	//----- nvinfo : EIATTR_KPARAM_INFO
	.align		4
.L_3329:
        /*012c*/ 	.byte	0x04, 0x17
        /*012e*/ 	.short	(.L_3331 - .L_3330)
.L_3330:
        /*0130*/ 	.word	0x00000000
        /*0134*/ 	.short	0x0002
        /*0136*/ 	.short	0x0010
        /*0138*/ 	.byte	0x00, 0xf0, 0x21, 0x00


	//----- nvinfo : EIATTR_KPARAM_INFO
	.align		4
.L_3331:
        /*013c*/ 	.byte	0x04, 0x17
        /*013e*/ 	.short	(.L_3333 - .L_3332)
.L_3332:
        /*0140*/ 	.word	0x00000000
        /*0144*/ 	.short	0x0001
        /*0146*/ 	.short	0x0008
        /*0148*/ 	.byte	0x00, 0xf0, 0x21, 0x00


	//----- nvinfo : EIATTR_KPARAM_INFO
	.align		4
.L_3333:
        /*014c*/ 	.byte	0x04, 0x17
        /*014e*/ 	.short	(.L_3335 - .L_3334)
.L_3334:
        /*0150*/ 	.word	0x00000000
        /*0154*/ 	.short	0x0000
        /*0156*/ 	.short	0x0000
        /*0158*/ 	.byte	0x00, 0xf0, 0x21, 0x00


	//----- nvinfo : EIATTR_MAXREG_COUNT
	.align		4
.L_3335:
        /*015c*/ 	.byte	0x03, 0x1b
        /*015e*/ 	.short	0x00ff


	//----- nvinfo : EIATTR_NUM_BARRIERS
	.align		4
        /*0160*/ 	.byte	0x02, 0x4c
        /*0162*/ 	.byte	0x01
	.zero		1


	//----- nvinfo : EIATTR_MERCURY_ISA_VERSION
	.align		4
        /*0164*/ 	.byte	0x03, 0x5f
        /*0166*/ 	.short	0x0000


	//----- nvinfo : EIATTR_EXIT_INSTR_OFFSETS
	.align		4
        /*0168*/ 	.byte	0x04, 0x1c
        /*016a*/ 	.short	(.L_3337 - .L_3336)


	//   ....[0]....
.L_3336:
        /*016c*/ 	.word	0x000001e0


	//   ....[1]....
        /*0170*/ 	.word	0x000008a0


	//   ....[2]....
        /*0174*/ 	.word	0x00006ac0


	//   ....[3]....
        /*0178*/ 	.word	0x00006dc0


	//   ....[4]....
        /*017c*/ 	.word	0x00006f20


	//   ....[5]....
        /*0180*/ 	.word	0x00006fc0


	//   ....[6]....
        /*0184*/ 	.word	0x00007000


	//----- nvinfo : EIATTR_CTAIDZ_USED
	.align		4
.L_3337:
        /*0188*/ 	.byte	0x01, 0x04
	.zero		2


	//----- nvinfo : EIATTR_CRS_STACK_SIZE
	.align		4
        /*018c*/ 	.byte	0x04, 0x1e
        /*018e*/ 	.short	(.L_3339 - .L_3338)
.L_3338:
        /*0190*/ 	.word	0x00000000
.L_3339:


//--------------------- .nv.info._Z23gemm_half_q_half_kernelILi2ELi10ELb1ELb1ELi32EEvPK6__halfPKjS4_S2_PS0_iiiiPKtS7_iiiiiibS2_i --------------------------
	.section	.nv.info._Z23gemm_half_q_half_kernelILi2ELi10ELb1ELb1ELi32EEvPK6__halfPKjS4_S2_PS0_iiiiPKtS7_iiiiiibS2_i,"",@"SHT_CUDA_INFO"
	.sectionflags	@""
	.align	4


	//----- nvinfo : EIATTR_CUDA_API_VERSION
	.align		4
        /*0000*/ 	.byte	0x04, 0x37
        /*0002*/ 	.short	(.L_3341 - .L_3340)
.L_3340:
        /*0004*/ 	.word	0x00000082


	//----- nvinfo : EIATTR_SW2861232_WAR
	.align		4
.L_3341:
        /*0008*/ 	.byte	0x01, 0x35
	.zero		2


	//----- nvinfo : EIATTR_PARAM_CBANK
	.align		4
        /*000c*/ 	.byte	0x04, 0x0a
        /*000e*/ 	.short	(.L_3343 - .L_3342)
	.align		4
.L_3342:
        /*0010*/ 	.word	index@(.nv.constant0._Z23gemm_half_q_half_kernelILi2ELi10ELb1ELb1ELi32EEvPK6__halfPKjS4_S2_PS0_iiiiPKtS7_iiiiiibS2_i)
        /*0014*/ 	.short	0x0160
        /*0016*/ 	.short	0x0074


	//----- nvinfo : EIATTR_CBANK_PARAM_SIZE
	.align		4
.L_3343:
        /*0018*/ 	.byte	0x03, 0x19
        /*001a*/ 	.short	0x0074


	//----- nvinfo : EIATTR_KPARAM_INFO
	.align		4
        /*001c*/ 	.byte	0x04, 0x17
        /*001e*/ 	.short	(.L_3345 - .L_3344)
.L_3344:
        /*0020*/ 	.word	0x00000000
        /*0024*/ 	.short	0x0013
        /*0026*/ 	.short	0x0070
        /*0028*/ 	.byte	0x00, 0xf0, 0x11, 0x00


	//----- nvinfo : EIATTR_KPARAM_INFO
	.align		4
.L_3345:
        /*002c*/ 	.byte	0x04, 0x17
        /*002e*/ 	.short	(.L_3347 - .L_3346)
.L_3346:
        /*0030*/ 	.word	0x00000000
        /*0034*/ 	.short	0x0012
        /*0036*/ 	.short	0x0068
        /*0038*/ 	.byte	0x00, 0xf0, 0x21, 0x00


	//----- nvinfo : EIATTR_KPARAM_INFO
	.align		4
.L_3347:
        /*003c*/ 	.byte	0x04, 0x17
        /*003e*/ 	.short	(.L_3349 - .L_3348)
.L_3348:
        /*0040*/ 	.word	0x00000000
        /*0044*/ 	.short	0x0011
        /*0046*/ 	.short	0x0060
        /*0048*/ 	.byte	0x00, 0xf0, 0x05, 0x00


	//----- nvinfo : EIATTR_KPARAM_INFO
	.align		4
.L_3349:
        /*004c*/ 	.byte	0x04, 0x17
        /*004e*/ 	.short	(.L_3351 - .L_3350)
.L_3350:
        /*0050*/ 	.word	0x00000000
        /*0054*/ 	.short	0x0010
        /*0056*/ 	.short	0x005c
        /*0058*/ 	.byte	0x00, 0xf0, 0x11, 0x00


	//----- nvinfo : EIATTR_KPARAM_INFO
	.align		4
.L_3351:
        /*005c*/ 	.byte	0x04, 0x17
        /*005e*/ 	.short	(.L_3353 - .L_3352)
.L_3352:
        /*0060*/ 	.word	0x00000000
        /*0064*/ 	.short	0x000f
        /*0066*/ 	.short	0x0058
        /*0068*/ 	.byte	0x00, 0xf0, 0x11, 0x00


	//----- nvinfo : EIATTR_KPARAM_INFO
	.align		4
.L_3353:
        /*006c*/ 	.byte	0x04, 0x17
        /*006e*/ 	.short	(.L_3355 - .L_3354)
.L_3354:
        /*0070*/ 	.word	0x00000000
        /*0074*/ 	.short	0x000e
        /*0076*/ 	.short	0x0054
        /*0078*/ 	.byte	0x00, 0xf0, 0x11, 0x00


	//----- nvinfo : EIATTR_KPARAM_INFO
	.align		4
.L_3355:
        /*007c*/ 	.byte	0x04, 0x17
        /*007e*/ 	.short	(.L_3357 - .L_3356)
.L_3356:
        /*0080*/ 	.word	0x00000000
        /*0084*/ 	.short	0x000d
        /*0086*/ 	.short	0x0050
        /*0088*/ 	.byte	0x00, 0xf0, 0x11, 0x00


	//----- nvinfo : EIATTR_KPARAM_INFO
	.align		4
.L_3357:
        /*008c*/ 	.byte	0x04, 0x17
        /*008e*/ 	.short	(.L_3359 - .L_3358)
.L_3358:
        /*0090*/ 	.word	0x00000000
        /*0094*/ 	.short	0x000c
        /*0096*/ 	.short	0x004c
        /*0098*/ 	.byte	0x00, 0xf0, 0x11, 0x00


	//----- nvinfo : EIATTR_KPARAM_INFO
	.align		4
.L_3359:
        /*009c*/ 	.byte	0x04, 0x17
        /*009e*/ 	.short	(.L_3361 - .L_3360)
.L_3360:
        /*00a0*/ 	.word	0x00000000
        /*00a4*/ 	.short	0x000b
        /*00a6*/ 	.short	0x0048
        /*00a8*/ 	.byte	0x00, 0xf0, 0x11, 0x00


	//----- nvinfo : EIATTR_KPARAM_INFO
	.align		4
.L_3361:
        /*00ac*/ 	.byte	0x04, 0x17
        /*00ae*/ 	.short	(.L_3363 - .L_3362)
.L_3362:
        /*00b0*/ 	.word	0x00000000
        /*00b4*/ 	.short	0x000a
        /*00b6*/ 	.short	0x0040
        /*00b8*/ 	.byte	0x00, 0xf0, 0x21, 0x00


	//----- nvinfo : EIATTR_KPARAM_INFO
	.align		4
.L_3363:
        /*00bc*/ 	.byte	0x04, 0x17
        /*00be*/ 	.short	(.L_3365 - .L_3364)
.L_3364:
        /*00c0*/ 	.word	0x00000000
        /*00c4*/ 	.short	0x0009
        /*00c6*/ 	.short	0x0038
        /*00c8*/ 	.byte	0x00, 0xf0, 0x21, 0x00


	//----- nvinfo : EIATTR_KPARAM_INFO
	.align		4
.L_3365:
        /*00cc*/ 	.byte	0x04, 0x17
        /*00ce*/ 	.short	(.L_3367 - .L_3366)
.L_3366:
        /*00d0*/ 	.word	0x00000000
        /*00d4*/ 	.short	0x0008
        /*00d6*/ 	.short	0x0034
        /*00d8*/ 	.byte	0x00, 0xf0, 0x11, 0x00


	//----- nvinfo : EIATTR_KPARAM_INFO
	.align		4
.L_3367:
        /*00dc*/ 	.byte	0x04, 0x17
        /*00de*/ 	.short	(.L_3369 - .L_3368)
.L_3368:
        /*00e0*/ 	.word	0x00000000
        /*00e4*/ 	.short	0x0007
        /*00e6*/ 	.short	0x0030
        /*00e8*/ 	.byte	0x00, 0xf0, 0x11, 0x00


	//----- nvinfo : EIATTR_KPARAM_INFO
	.align		4
.L_3369:
        /*00ec*/ 	.byte	0x04, 0x17
        /*00ee*/ 	.short	(.L_3371 - .L_3370)
.L_3370:
        /*00f0*/ 	.word	0x00000000
        /*00f4*/ 	.short	0x0006
        /*00f6*/ 	.short	0x002c
        /*00f8*/ 	.byte	0x00, 0xf0, 0x11, 0x00


	//----- nvinfo : EIATTR_KPARAM_INFO
	.align		4
.L_3371:
        /*00fc*/ 	.byte	0x04, 0x17
        /*00fe*/ 	.short	(.L_3373 - .L_3372)
.L_3372:
        /*0100*/ 	.word	0x00000000
        /*0104*/ 	.short	0x0005
        /*0106*/ 	.short	0x0028
        /*0108*/ 	.byte	0x00, 0xf0, 0x11, 0x00


	//----- nvinfo : EIATTR_KPARAM_INFO
	.align		4
.L_3373:
        /*010c*/ 	.byte	0x04, 0x17
        /*010e*/ 	.short	(.L_3375 - .L_3374)
.L_3374:
        /*0110*/ 	.word	0x00000000
        /*0114*/ 	.short	0x0004
        /*0116*/ 	.short	0x0020
        /*0118*/ 	.byte	0x00, 0xf0, 0x21, 0x00


	//----- nvinfo : EIATTR_KPARAM_INFO
	.align		4
.L_3375:
        /*011c*/ 	.byte	0x04, 0x17
        /*011e*/ 	.short	(.L_3377 - .L_3376)
.L_3376:
        /*0120*/ 	.word	0x00000000
        /*0124*/ 	.short	0x0003
        /*0126*/ 	.short	0x0018
        /*0128*/ 	.byte	0x00, 0xf0, 0x21, 0x00


	//----- nvinfo : EIATTR_KPARAM_INFO
	.align		4
.L_3377:
        /*012c*/ 	.byte	0x04, 0x17
        /*012e*/ 	.short	(.L_3379 - .L_3378)
.L_3378:
        /*0130*/ 	.word	0x00000000
        /*0134*/ 	.short	0x0002
        /*0136*/ 	.short	0x0010
        /*0138*/ 	.byte	0x00, 0xf0, 0x21, 0x00


	//----- nvinfo : EIATTR_KPARAM_INFO
	.align		4
.L_3379:
        /*013c*/ 	.byte	0x04, 0x17
        /*013e*/ 	.short	(.L_3381 - .L_3380)
.L_3380:
        /*0140*/ 	.word	0x00000000
        /*0144*/ 	.short	0x0001
        /*0146*/ 	.short	0x0008
        /*0148*/ 	.byte	0x00, 0xf0, 0x21, 0x00


	//----- nvinfo : EIATTR_KPARAM_INFO
	.align		4
.L_3381:
        /*014c*/ 	.byte	0x04, 0x17
        /*014e*/ 	.short	(.L_3383 - .L_3382)
.L_3382:
        /*0150*/ 	.word	0x00000000
        /*0154*/ 	.short	0x0000
        /*0156*/ 	.short	0x0000
        /*0158*/ 	.byte	0x00, 0xf0, 0x21, 0x00


	//----- nvinfo : EIATTR_MAXREG_COUNT
	.align		4
.L_3383:
        /*015c*/ 	.byte	0x03, 0x1b
        /*015e*/ 	.short	0x00ff


	//----- nvinfo : EIATTR_NUM_BARRIERS
	.align		4
        /*0160*/ 	.byte	0x02, 0x4c
        /*0162*/ 	.byte	0x01
	.zero		1


	//----- nvinfo : EIATTR_MERCURY_ISA_VERSION
	.align		4
        /*0164*/ 	.byte	0x03, 0x5f
        /*0166*/ 	.short	0x0000


	//----- nvinfo : EIATTR_EXIT_INSTR_OFFSETS
	.align		4
        /*0168*/ 	.byte	0x04, 0x1c
        /*016a*/ 	.short	(.L_3385 - .L_3384)


	//   ....[0]....
.L_3384:
        /*016c*/ 	.word	0x000001e0


	//   ....[1]....
        /*0170*/ 	.word	0x000008a0


	//   ....[2]....
        /*0174*/ 	.word	0x00005a40


	//   ....[3]....
        /*0178*/ 	.word	0x00005d40


	//   ....[4]....
        /*017c*/ 	.word	0x00005ea0


	//   ....[5]....
        /*0180*/ 	.word	0x00005f40


	//   ....[6]....
        /*0184*/ 	.word	0x00005f80


	//----- nvinfo : EIATTR_CTAIDZ_USED
	.align		4
.L_3385:
        /*0188*/ 	.byte	0x01, 0x04
	.zero		2


	//----- nvinfo : EIATTR_CRS_STACK_SIZE
	.align		4
        /*018c*/ 	.byte	0x04, 0x1e
        /*018e*/ 	.short	(.L_3387 - .L_3386)
.L_3386:
        /*0190*/ 	.word	0x00000000
.L_3387:


//--------------------- .nv.info._Z23gemm_half_q_half_kernelILi2ELi172ELb1ELb1ELi32EEvPK6__halfPKjS4_S2_PS0_iiiiPKtS7_iiiiiibS2_i --------------------------
	.section	.nv.info._Z23gemm_half_q_half_kernelILi2ELi172ELb1ELb1ELi32EEvPK6__halfPKjS4_S2_PS0_iiiiPKtS7_iiiiiibS2_i,"",@"SHT_CUDA_INFO"
	.sectionflags	@""
	.align	4


	//----- nvinfo : EIATTR_CUDA_API_VERSION
	.align		4
        /*0000*/ 	.byte	0x04, 0x37
        /*0002*/ 	.short	(.L_3389 - .L_3388)
.L_3388:
        /*0004*/ 	.word	0x00000082


	//----- nvinfo : EIATTR_SW2861232_WAR
	.align		4
.L_3389:
        /*0008*/ 	.byte	0x01, 0x35
	.zero		2


	//----- nvinfo : EIATTR_PARAM_CBANK
	.align		4
        /*000c*/ 	.byte	0x04, 0x0a
        /*000e*/ 	.short	(.L_3391 - .L_3390)
	.align		4
.L_3390:
        /*0010*/ 	.word	index@(.nv.constant0._Z23gemm_half_q_half_kernelILi2ELi172ELb1ELb1ELi32EEvPK6__halfPKjS4_S2_PS0_iiiiPKtS7_iiiiiibS2_i)
        /*0014*/ 	.short	0x0160
        /*0016*/ 	.short	0x0074


	//----- nvinfo : EIATTR_CBANK_PARAM_SIZE
	.align		4
.L_3391:
        /*0018*/ 	.byte	0x03, 0x19
        /*001a*/ 	.short	0x0074


	//----- nvinfo : EIATTR_KPARAM_INFO
	.align		4
        /*001c*/ 	.byte	0x04, 0x17
        /*001e*/ 	.short	(.L_3393 - .L_3392)
.L_3392:
        /*0020*/ 	.word	0x00000000
        /*0024*/ 	.short	0x0013
        /*0026*/ 	.short	0x0070
        /*0028*/ 	.byte	0x00, 0xf0, 0x11, 0x00


	//----- nvinfo : EIATTR_KPARAM_INFO
	.align		4
.L_3393:
        /*002c*/ 	.byte	0x04, 0x17
        /*002e*/ 	.short	(.L_3395 - .L_3394)
.L_3394:
        /*0030*/ 	.word	0x00000000
        /*0034*/ 	.short	0x0012
        /*0036*/ 	.short	0x0068
        /*0038*/ 	.byte	0x00, 0xf0, 0x21, 0x00


	//----- nvinfo : EIATTR_KPARAM_INFO
	.align		4
.L_3395:
        /*003c*/ 	.byte	0x04, 0x17
        /*003e*/ 	.short	(.L_3397 - .L_3396)
.L_3396:
        /*0040*/ 	.word	0x00000000
        /*0044*/ 	.short	0x0011
        /*0046*/ 	.short	0x0060
        /*0048*/ 	.byte	0x00, 0xf0, 0x05, 0x00


	//----- nvinfo : EIATTR_KPARAM_INFO
	.align		4
.L_3397:
        /*004c*/ 	.byte	0x04, 0x17
        /*004e*/ 	.short	(.L_3399 - .L_3398)
.L_3398:
        /*0050*/ 	.word	0x00000000
        /*0054*/ 	.short	0x0010
        /*0056*/ 	.short	0x005c
        /*0058*/ 	.byte	0x00, 0xf0, 0x11, 0x00


	//----- nvinfo : EIATTR_KPARAM_INFO
	.align		4
.L_3399:
        /*005c*/ 	.byte	0x04, 0x17
        /*005e*/ 	.short	(.L_3401 - .L_3400)
.L_3400:
        /*0060*/ 	.word	0x00000000
        /*0064*/ 	.short	0x000f
        /*0066*/ 	.short	0x0058
        /*0068*/ 	.byte	0x00, 0xf0, 0x11, 0x00


	//----- nvinfo : EIATTR_KPARAM_INFO
	.align		4
.L_3401:
        /*006c*/ 	.byte	0x04, 0x17
        /*006e*/ 	.short	(.L_3403 - .L_3402)
.L_3402:
        /*0070*/ 	.word	0x00000000
        /*0074*/ 	.short	0x000e
        /*0076*/ 	.short	0x0054
        /*0078*/ 	.byte	0x00, 0xf0, 0x11, 0x00


	//----- nvinfo : EIATTR_KPARAM_INFO
	.align		4
.L_3403:
        /*007c*/ 	.byte	0x04, 0x17
        /*007e*/ 	.short	(.L_3405 - .L_3404)
.L_3404:
        /*0080*/ 	.word	0x00000000
        /*0084*/ 	.short	0x000d
        /*0086*/ 	.short	0x0050
        /*0088*/ 	.byte	0x00, 0xf0, 0x11, 0x00


	//----- nvinfo : EIATTR_KPARAM_INFO
	.align		4
.L_3405:
        /*008c*/ 	.byte	0x04, 0x17
        /*008e*/ 	.short	(.L_3407 - .L_3406)
.L_3406:
        /*0090*/ 	.word	0x00000000
        /*0094*/ 	.short	0x000c
        /*0096*/ 	.short	0x004c
        /*0098*/ 	.byte	0x00, 0xf0, 0x11, 0x00


	//----- nvinfo : EIATTR_KPARAM_INFO
	.align		4
.L_3407:
        /*009c*/ 	.byte	0x04, 0x17
        /*009e*/ 	.short	(.L_3409 - .L_3408)
.L_3408:
        /*00a0*/ 	.word	0x00000000
        /*00a4*/ 	.short	0x000b
        /*00a6*/ 	.short	0x0048
        /*00a8*/ 	.byte	0x00, 0xf0, 0x11, 0x00


	//----- nvinfo : EIATTR_KPARAM_INFO
	.align		4
.L_3409:
        /*00ac*/ 	.byte	0x04, 0x17
        /*00ae*/ 	.short	(.L_3411 - .L_3410)
.L_3410:
        /*00b0*/ 	.word	0x00000000
        /*00b4*/ 	.short	0x000a
        /*00b6*/ 	.short	0x0040
        /*00b8*/ 	.byte	0x00, 0xf0, 0x21, 0x00


	//----- nvinfo : EIATTR_KPARAM_INFO
	.align		4
.L_3411:
        /*00bc*/ 	.byte	0x04, 0x17
        /*00be*/ 	.short	(.L_3413 - .L_3412)
.L_3412:
        /*00c0*/ 	.word	0x00000000
        /*00c4*/ 	.short	0x0009
        /*00c6*/ 	.short	0x0038
        /*00c8*/ 	.byte	0x00, 0xf0, 0x21, 0x00


	//----- nvinfo : EIATTR_KPARAM_INFO
	.align		4
.L_3413:
        /*00cc*/ 	.byte	0x04, 0x17
        /*00ce*/ 	.short	(.L_3415 - .L_3414)
.L_3414:
        /*00d0*/ 	.word	0x00000000
        /*00d4*/ 	.short	0x0008
        /*00d6*/ 	.short	0x0034
        /*00d8*/ 	.byte	0x00, 0xf0, 0x11, 0x00


	//----- nvinfo : EIATTR_KPARAM_INFO
	.align		4
.L_3415:
        /*00dc*/ 	.byte	0x04, 0x17
        /*00de*/ 	.short	(.L_3417 - .L_3416)
.L_3416:
        /*00e0*/ 	.word	0x00000000
        /*00e4*/ 	.short	0x0007
        /*00e6*/ 	.short	0x0030
        /*00e8*/ 	.byte	0x00, 0xf0, 0x11, 0x00


	//----- nvinfo : EIATTR_KPARAM_INFO
	.align		4
.L_3417:
        /*00ec*/ 	.byte	0x04, 0x17
        /*00ee*/ 	.short	(.L_3419 - .L_3418)
.L_3418:
        /*00f0*/ 	.word	0x00000000
        /*00f4*/ 	.short	0x0006
        /*00f6*/ 	.short	0x002c
        /*00f8*/ 	.byte	0x00, 0xf0, 0x11, 0x00


	//----- nvinfo : EIATTR_KPARAM_INFO
	.align		4
.L_3419:
        /*00fc*/ 	.byte	0x04, 0x17
        /*00fe*/ 	.short	(.L_3421 - .L_3420)
.L_3420:
        /*0100*/ 	.word	0x00000000
        /*0104*/ 	.short	0x0005
        /*0106*/ 	.short	0x0028
        /*0108*/ 	.byte	0x00, 0xf0, 0x11, 0x00


	//----- nvinfo : EIATTR_KPARAM_INFO
	.align		4
.L_3421:
        /*010c*/ 	.byte	0x04, 0x17
        /*010e*/ 	.short	(.L_3423 - .L_3422)
.L_3422:
        /*0110*/ 	.word	0x00000000
        /*0114*/ 	.short	0x0004
        /*0116*/ 	.short	0x0020
        /*0118*/ 	.byte	0x00, 0xf0, 0x21, 0x00


	//----- nvinfo : EIATTR_KPARAM_INFO
	.align		4
.L_3423:
        /*011c*/ 	.byte	0x04, 0x17
        /*011e*/ 	.short	(.L_3425 - .L_3424)
.L_3424:
        /*0120*/ 	.word	0x00000000
        /*0124*/ 	.short	0x0003
        /*0126*/ 	.short	0x0018
        /*0128*/ 	.byte	0x00, 0xf0, 0x21, 0x00


	//----- nvinfo : EIATTR_KPARAM_INFO
	.align		4
.L_3425:
        /*012c*/ 	.byte	0x04, 0x17
        /*012e*/ 	.short	(.L_3427 - .L_3426)
.L_3426:
        /*0130*/ 	.word	0x00000000
        /*0134*/ 	.short	0x0002
        /*0136*/ 	.short	0x0010
        /*0138*/ 	.byte	0x00, 0xf0, 0x21, 0x00


	//----- nvinfo : EIATTR_KPARAM_INFO
	.align		4
.L_3427:
        /*013c*/ 	.byte	0x04, 0x17
        /*013e*/ 	.short	(.L_3429 - .L_3428)
.L_3428:
        /*0140*/ 	.word	0x00000000
        /*0144*/ 	.short	0x0001
        /*0146*/ 	.short	0x0008
        /*0148*/ 	.byte	0x00, 0xf0, 0x21, 0x00


	//----- nvinfo : EIATTR_KPARAM_INFO
	.align		4
.L_3429:
        /*014c*/ 	.byte	0x04, 0x17
        /*014e*/ 	.short	(.L_3431 - .L_3430)
.L_3430:
        /*0150*/ 	.word	0x00000000
        /*0154*/ 	.short	0x0000
        /*0156*/ 	.short	0x0000
        /*0158*/ 	.byte	0x00, 0xf0, 0x21, 0x00


	//----- nvinfo : EIATTR_MAXREG_COUNT
	.align		4
.L_3431:
        /*015c*/ 	.byte	0x03, 0x1b
        /*015e*/ 	.short	0x00ff


	//----- nvinfo : EIATTR_NUM_BARRIERS
	.align		4
        /*0160*/ 	.byte	0x02, 0x4c
        /*0162*/ 	.byte	0x01
	.zero		1


	//----- nvinfo : EIATTR_MERCURY_ISA_VERSION
	.align		4
        /*0164*/ 	.byte	0x03, 0x5f
        /*0166*/ 	.short	0x0000


	//----- nvinfo : EIATTR_EXIT_INSTR_OFFSETS
	.align		4
        /*0168*/ 	.byte	0x04, 0x1c
        /*016a*/ 	.short	(.L_3433 - .L_3432)


	//   ....[0]....
.L_3432:
        /*016c*/ 	.word	0x000001e0


	//   ....[1]....
        /*0170*/ 	.word	0x00000c70


	//   ....[2]....
        /*0174*/ 	.word	0x0000d220


	//   ....[3]....
        /*0178*/ 	.word	0x0000d520


	//   ....[4]....
        /*017c*/ 	.word	0x0000d680


	//   ....[5]....
        /*0180*/ 	.word	0x0000d720


	//   ....[6]....
        /*0184*/ 	.word	0x0000d760


	//----- nvinfo : EIATTR_CTAIDZ_USED
	.align		4
.L_3433:
        /*0188*/ 	.byte	0x01, 0x04
	.zero		2


	//----- nvinfo : EIATTR_CRS_STACK_SIZE
	.align		4
        /*018c*/ 	.byte	0x04, 0x1e
        /*018e*/ 	.short	(.L_3435 - .L_3434)
.L_3434:
        /*0190*/ 	.word	0x00000000
.L_3435:


//--------------------- .nv.info._Z23gemm_half_q_half_kernelILi2ELi176ELb1ELb1ELi32EEvPK6__halfPKjS4_S2_PS0_iiiiPKtS7_iiiiiibS2_i --------------------------
	.section	.nv.info._Z23gemm_half_q_half_kernelILi2ELi176ELb1ELb1ELi32EEvPK6__halfPKjS4_S2_PS0_iiiiPKtS7_iiiiiibS2_i,"",@"SHT_CUDA_INFO"
	.sectionflags	@""
	.align	4


	//----- nvinfo : EIATTR_CUDA_API_VERSION
	.align		4
        /*0000*/ 	.byte	0x04, 0x37
        /*0002*/ 	.short	(.L_3437 - .L_3436)
.L_3436:
        /*0004*/ 	.word	0x00000082


	//----- nvinfo : EIATTR_SW2861232_WAR
	.align		4
.L_3437:
        /*0008*/ 	.byte	0x01, 0x35
	.zero		2


	//----- nvinfo : EIATTR_PARAM_CBANK
	.align		4
        /*000c*/ 	.byte	0x04, 0x0a
        /*000e*/ 	.short	(.L_3439 - .L_3438)
	.align		4
.L_3438:
        /*0010*/ 	.word	index@(.nv.constant0._Z23gemm_half_q_half_kernelILi2ELi176ELb1ELb1ELi32EEvPK6__halfPKjS4_S2_PS0_iiiiPKtS7_iiiiiibS2_i)
        /*0014*/ 	.short	0x0160
        /*0016*/ 	.short	0x0074


	//----- nvinfo : EIATTR_CBANK_PARAM_SIZE
	.align		4
.L_3439:
        /*0018*/ 	.byte	0x03, 0x19
        /*001a*/ 	.short	0x0074


	//----- nvinfo : EIATTR_KPARAM_INFO
	.align		4
        /*001c*/ 	.byte	0x04, 0x17
        /*001e*/ 	.short	(.L_3441 - .L_3440)
.L_3440:
        /*0020*/ 	.word	0x00000000
        /*0024*/ 	.short	0x0013
        /*0026*/ 	.short	0x0070
        /*0028*/ 	.byte	0x00, 0xf0, 0x11, 0x00


	//----- nvinfo : EIATTR_KPARAM_INFO
	.align		4
.L_3441:
        /*002c*/ 	.byte	0x04, 0x17
        /*002e*/ 	.short	(.L_3443 - .L_3442)
.L_3442:
        /*0030*/ 	.word	0x00000000
        /*0034*/ 	.short	0x0012
        /*0036*/ 	.short	0x0068
        /*0038*/ 	.byte	0x00, 0xf0, 0x21, 0x00


	//----- nvinfo : EIATTR_KPARAM_INFO
	.align		4
.L_3443:
        /*003c*/ 	.byte	0x04, 0x17
        /*003e*/ 	.short	(.L_3445 - .L_3444)
.L_3444:
        /*0040*/ 	.word	0x00000000
        /*0044*/ 	.short	0x0011
        /*0046*/ 	.short	0x0060
        /*0048*/ 	.byte	0x00, 0xf0, 0x05, 0x00


	//----- nvinfo : EIATTR_KPARAM_INFO
	.align		4
.L_3445:
        /*004c*/ 	.byte	0x04, 0x17
        /*004e*/ 	.short	(.L_3447 - .L_3446)
.L_3446:
        /*0050*/ 	.word	0x00000000
        /*0054*/ 	.short	0x0010
        /*0056*/ 	.short	0x005c
        /*0058*/ 	.byte	0x00, 0xf0, 0x11, 0x00


	//----- nvinfo : EIATTR_KPARAM_INFO
	.align		4
.L_3447:
        /*005c*/ 	.byte	0x04, 0x17
        /*005e*/ 	.short	(.L_3449 - .L_3448)
.L_3448:
        /*0060*/ 	.word	0x00000000
        /*0064*/ 	.short	0x000f
        /*0066*/ 	.short	0x0058
        /*0068*/ 	.byte	0x00, 0xf0, 0x11, 0x00


	//----- nvinfo : EIATTR_KPARAM_INFO
	.align		4
.L_3449:
        /*006c*/ 	.byte	0x04, 0x17
        /*006e*/ 	.short	(.L_3451 - .L_3450)
.L_3450:
        /*0070*/ 	.word	0x00000000
        /*0074*/ 	.short	0x000e
        /*0076*/ 	.short	0x0054
        /*0078*/ 	.byte	0x00, 0xf0, 0x11, 0x00


	//----- nvinfo : EIATTR_KPARAM_INFO
	.align		4
.L_3451:
        /*007c*/ 	.byte	0x04, 0x17
        /*007e*/ 	.short	(.L_3453 - .L_3452)
.L_3452:
        /*0080*/ 	.word	0x00000000
        /*0084*/ 	.short	0x000d
        /*0086*/ 	.short	0x0050
        /*0088*/ 	.byte	0x00, 0xf0, 0x11, 0x00


	//----- nvinfo : EIATTR_KPARAM_INFO
	.align		4
.L_3453:
        /*008c*/ 	.byte	0x04, 0x17
        /*008e*/ 	.short	(.L_3455 - .L_3454)
.L_3454:
        /*0090*/ 	.word	0x00000000
        /*0094*/ 	.short	0x000c
        /*0096*/ 	.short	0x004c
        /*0098*/ 	.byte	0x00, 0xf0, 0x11, 0x00


	//----- nvinfo : EIATTR_KPARAM_INFO
	.align		4
.L_3455:
        /*009c*/ 	.byte	0x04, 0x17
        /*009e*/ 	.short	(.L_3457 - .L_3456)
.L_3456:
        /*00a0*/ 	.word	0x00000000
        /*00a4*/ 	.short	0x000b
        /*00a6*/ 	.short	0x0048
        /*00a8*/ 	.byte	0x00, 0xf0, 0x11, 0x00


	//----- nvinfo : EIATTR_KPARAM_INFO
	.align		4
.L_3457:
        /*00ac*/ 	.byte	0x04, 0x17
        /*00ae*/ 	.short	(.L_3459 - .L_3458)
.L_3458:
        /*00b0*/ 	.word	0x00000000
        /*00b4*/ 	.short	0x000a
        /*00b6*/ 	.short	0x0040
        /*00b8*/ 	.byte	0x00, 0xf0, 0x21, 0x00


	//----- nvinfo : EIATTR_KPARAM_INFO
	.align		4
.L_3459:
        /*00bc*/ 	.byte	0x04, 0x17
        /*00be*/ 	.short	(.L_3461 - .L_3460)
.L_3460:
        /*00c0*/ 	.word	0x00000000
        /*00c4*/ 	.short	0x0009
        /*00c6*/ 	.short	0x0038
        /*00c8*/ 	.byte	0x00, 0xf0, 0x21, 0x00


	//----- nvinfo : EIATTR_KPARAM_INFO
	.align		4
.L_3461:
        /*00cc*/ 	.byte	0x04, 0x17
        /*00ce*/ 	.short	(.L_3463 - .L_3462)
.L_3462:
        /*00d0*/ 	.word	0x00000000
        /*00d4*/ 	.short	0x0008
        /*00d6*/ 	.short	0x0034
        /*00d8*/ 	.byte	0x00, 0xf0, 0x11, 0x00


	//----- nvinfo : EIATTR_KPARAM_INFO
	.align		4
.L_3463:
        /*00dc*/ 	.byte	0x04, 0x17
        /*00de*/ 	.short	(.L_3465 - .L_3464)
.L_3464:
        /*00e0*/ 	.word	0x00000000
        /*00e4*/ 	.short	0x0007
        /*00e6*/ 	.short	0x0030
        /*00e8*/ 	.byte	0x00, 0xf0, 0x11, 0x00


	//----- nvinfo : EIATTR_KPARAM_INFO
	.align		4
.L_3465:
        /*00ec*/ 	.byte	0x04, 0x17
        /*00ee*/ 	.short	(.L_3467 - .L_3466)
.L_3466:
        /*00f0*/ 	.word	0x00000000
        /*00f4*/ 	.short	0x0006
        /*00f6*/ 	.short	0x002c
        /*00f8*/ 	.byte	0x00, 0xf0, 0x11, 0x00


	//----- nvinfo : EIATTR_KPARAM_INFO
	.align		4
.L_3467:
        /*00fc*/ 	.byte	0x04, 0x17
        /*00fe*/ 	.short	(.L_3469 - .L_3468)
.L_3468:
        /*0100*/ 	.word	0x00000000
        /*0104*/ 	.short	0x0005
        /*0106*/ 	.short	0x0028
        /*0108*/ 	.byte	0x00, 0xf0, 0x11, 0x00


	//----- nvinfo : EIATTR_KPARAM_INFO
	.align		4
.L_3469:
        /*010c*/ 	.byte	0x04, 0x17
        /*010e*/ 	.short	(.L_3471 - .L_3470)
.L_3470:
        /*0110*/ 	.word	0x00000000
        /*0114*/ 	.short	0x0004
        /*0116*/ 	.short	0x0020
        /*0118*/ 	.byte	0x00, 0xf0, 0x21, 0x00


	//----- nvinfo : EIATTR_KPARAM_INFO
	.align		4
.L_3471:
        /*011c*/ 	.byte	0x04, 0x17
        /*011e*/ 	.short	(.L_3473 - .L_3472)
.L_3472:
        /*0120*/ 	.word	0x00000000
        /*0124*/ 	.short	0x0003
        /*0126*/ 	.short	0x0018
        /*0128*/ 	.byte	0x00, 0xf0, 0x21, 0x00


	//----- nvinfo : EIATTR_KPARAM_INFO
	.align		4
.L_3473:
        /*012c*/ 	.byte	0x04, 0x17
        /*012e*/ 	.short	(.L_3475 - .L_3474)
.L_3474:
        /*0130*/ 	.word	0x00000000
        /*0134*/ 	.short	0x0002
        /*0136*/ 	.short	0x0010
        /*0138*/ 	.byte	0x00, 0xf0, 0x21, 0x00


	//----- nvinfo : EIATTR_KPARAM_INFO
	.align		4
.L_3475:
        /*013c*/ 	.byte	0x04, 0x17
        /*013e*/ 	.short	(.L_3477 - .L_3476)
.L_3476:
        /*0140*/ 	.word	0x00000000
        /*0144*/ 	.short	0x0001
        /*0146*/ 	.short	0x0008
        /*0148*/ 	.byte	0x00, 0xf0, 0x21, 0x00


	//----- nvinfo : EIATTR_KPARAM_INFO
	.align		4
.L_3477:
        /*014c*/ 	.byte	0x04, 0x17
        /*014e*/ 	.short	(.L_3479 - .L_3478)
.L_3478:
        /*0150*/ 	.word	0x00000000
        /*0154*/ 	.short	0x0000
        /*0156*/ 	.short	0x0000
        /*0158*/ 	.byte	0x00, 0xf0, 0x21, 0x00


	//----- nvinfo : EIATTR_MAXREG_COUNT
	.align		4
.L_3479:
        /*015c*/ 	.byte	0x03, 0x1b
        /*015e*/ 	.short	0x00ff


	//----- nvinfo : EIATTR_NUM_BARRIERS
	.align		4
        /*0160*/ 	.byte	0x02, 0x4c
        /*0162*/ 	.byte	0x01
	.zero		1


	//----- nvinfo : EIATTR_MERCURY_ISA_VERSION
	.align		4
        /*0164*/ 	.byte	0x03, 0x5f
        /*0166*/ 	.short	0x0000


	//----- nvinfo : EIATTR_EXIT_INSTR_OFFSETS
	.align		4
        /*0168*/ 	.byte	0x04, 0x1c
        /*016a*/ 	.short	(.L_3481 - .L_3480)


	//   ....[0]....
.L_3480:
        /*016c*/ 	.word	0x000001e0


	//   ....[1]....
        /*0170*/ 	.word	0x00000c70


	//   ....[2]....
        /*0174*/ 	.word	0x000099f0


	//   ....[3]....
        /*0178*/ 	.word	0x00009cf0


	//   ....[4]....
        /*017c*/ 	.word	0x00009e50


	//   ....[5]....
        /*0180*/ 	.word	0x00009ef0


	//   ....[6]....
        /*0184*/ 	.word	0x00009f30


	//----- nvinfo : EIATTR_CTAIDZ_USED
	.align		4
.L_3481:
        /*0188*/ 	.byte	0x01, 0x04
	.zero		2


	//----- nvinfo : EIATTR_CRS_STACK_SIZE
	.align		4
        /*018c*/ 	.byte	0x04, 0x1e
        /*018e*/ 	.short	(.L_3483 - .L_3482)
.L_3482:
        /*0190*/ 	.word	0x00000000
.L_3483:


//--------------------- .nv.info._Z23gemm_half_q_half_kernelILi2ELi152ELb1ELb1ELi32EEvPK6__halfPKjS4_S2_PS0_iiiiPKtS7_iiiiiibS2_i --------------------------
	.section	.nv.info._Z23gemm_half_q_half_kernelILi2ELi152ELb1ELb1ELi32EEvPK6__halfPKjS4_S2_PS0_iiiiPKtS7_iiiiiibS2_i,"",@"SHT_CUDA_INFO"
	.sectionflags	@""
	.align	4


	//----- nvinfo : EIATTR_CUDA_API_VERSION
	.align		4
        /*0000*/ 	.byte	0x04, 0x37
        /*0002*/ 	.short	(.L_3485 - .L_3484)
.L_3484:
        /*0004*/ 	.word	0x00000082


	//----- nvinfo : EIATTR_SW2861232_WAR
	.align		4
.L_3485:
        /*0008*/ 	.byte	0x01, 0x35
	.zero		2


	//----- nvinfo : EIATTR_PARAM_CBANK
	.align		4
        /*000c*/ 	.byte	0x04, 0x0a
        /*000e*/ 	.short	(.L_3487 - .L_3486)
	.align		4
.L_3486:
        /*0010*/ 	.word	index@(.nv.constant0._Z23gemm_half_q_half_kernelILi2ELi152ELb1ELb1ELi32EEvPK6__halfPKjS4_S2_PS0_iiiiPKtS7_iiiiiibS2_i)
        /*0014*/ 	.short	0x0160
        /*0016*/ 	.short	0x0074


	//----- nvinfo : EIATTR_CBANK_PARAM_SIZE
	.align		4
.L_3487:
        /*0018*/ 	.byte	0x03, 0x19
        /*001a*/ 	.short	0x0074


	//----- nvinfo : EIATTR_KPARAM_INFO
	.align		4
        /*001c*/ 	.byte	0x04, 0x17
        /*001e*/ 	.short	(.L_3489 - .L_3488)
.L_3488:
        /*0020*/ 	.word	0x00000000
        /*0024*/ 	.short	0x0013
        /*0026*/ 	.short	0x0070
        /*0028*/ 	.byte	0x00, 0xf0, 0x11, 0x00


	//----- nvinfo : EIATTR_KPARAM_INFO
	.align		4
.L_3489:
        /*002c*/ 	.byte	0x04, 0x17
        /*002e*/ 	.short	(.L_3491 - .L_3490)
.L_3490:
        /*0030*/ 	.word	0x00000000
        /*0034*/ 	.short	0x0012
        /*0036*/ 	.short	0x0068
        /*0038*/ 	.byte	0x00, 0xf0, 0x21, 0x00


	//----- nvinfo : EIATTR_KPARAM_INFO
	.align		4
.L_3491:
        /*003c*/ 	.byte	0x04, 0x17
        /*003e*/ 	.short	(.L_3493 - .L_3492)
.L_3492:
        /*0040*/ 	.word	0x00000000
        /*0044*/ 	.short	0x0011
        /*0046*/ 	.short	0x0060
        /*0048*/ 	.byte	0x00, 0xf0, 0x05, 0x00


	//----- nvinfo : EIATTR_KPARAM_INFO
	.align		4
.L_3493:
        /*004c*/ 	.byte	0x04, 0x17
        /*004e*/ 	.short	(.L_3495 - .L_3494)
.L_3494:
        /*0050*/ 	.word	0x00000000
        /*0054*/ 	.short	0x0010
        /*0056*/ 	.short	0x005c
        /*0058*/ 	.byte	0x00, 0xf0, 0x11, 0x00


	//----- nvinfo : EIATTR_KPARAM_INFO
	.align		4
.L_3495:
        /*005c*/ 	.byte	0x04, 0x17
        /*005e*/ 	.short	(.L_3497 - .L_3496)
.L_3496:
        /*0060*/ 	.word	0x00000000
        /*0064*/ 	.short	0x000f
        /*0066*/ 	.short	0x0058
        /*0068*/ 	.byte	0x00, 0xf0, 0x11, 0x00


	//----- nvinfo : EIATTR_KPARAM_INFO
	.align		4
.L_3497:
        /*006c*/ 	.byte	0x04, 0x17
        /*006e*/ 	.short	(.L_3499 - .L_3498)
.L_3498:
        /*0070*/ 	.word	0x00000000
        /*0074*/ 	.short	0x000e
        /*0076*/ 	.short	0x0054
        /*0078*/ 	.byte	0x00, 0xf0, 0x11, 0x00


	//----- nvinfo : EIATTR_KPARAM_INFO
	.align		4
.L_3499:
        /*007c*/ 	.byte	0x04, 0x17
        /*007e*/ 	.short	(.L_3501 - .L_3500)
.L_3500:
        /*0080*/ 	.word	0x00000000
        /*0084*/ 	.short	0x000d
        /*0086*/ 	.short	0x0050
        /*0088*/ 	.byte	0x00, 0xf0, 0x11, 0x00


	//----- nvinfo : EIATTR_KPARAM_INFO
	.align		4
.L_3501:
        /*008c*/ 	.byte	0x04, 0x17
        /*008e*/ 	.short	(.L_3503 - .L_3502)
.L_3502:
        /*0090*/ 	.word	0x00000000
        /*0094*/ 	.short	0x000c
        /*0096*/ 	.short	0x004c
        /*0098*/ 	.byte	0x00, 0xf0, 0x11, 0x00


	//----- nvinfo : EIATTR_KPARAM_INFO
	.align		4
.L_3503:
        /*009c*/ 	.byte	0x04, 0x17
        /*009e*/ 	.short	(.L_3505 - .L_3504)
.L_3504:
        /*00a0*/ 	.word	0x00000000
        /*00a4*/ 	.short	0x000b
        /*00a6*/ 	.short	0x0048
        /*00a8*/ 	.byte	0x00, 0xf0, 0x11, 0x00


	//----- nvinfo : EIATTR_KPARAM_INFO
	.align		4
.L_3505:
        /*00ac*/ 	.byte	0x04, 0x17
        /*00ae*/ 	.short	(.L_3507 - .L_3506)
.L_3506:
        /*00b0*/ 	.word	0x00000000
        /*00b4*/ 	.short	0x000a
        /*00b6*/ 	.short	0x0040
        /*00b8*/ 	.byte	0x00, 0xf0, 0x21, 0x00


	//----- nvinfo : EIATTR_KPARAM_INFO
	.align		4
.L_3507:
        /*00bc*/ 	.byte	0x04, 0x17
        /*00be*/ 	.short	(.L_3509 - .L_3508)
.L_3508:
        /*00c0*/ 	.word	0x00000000
        /*00c4*/ 	.short	0x0009
        /*00c6*/ 	.short	0x0038
        /*00c8*/ 	.byte	0x00, 0xf0, 0x21, 0x00


	//----- nvinfo : EIATTR_KPARAM_INFO
	.align		4
.L_3509:
        /*00cc*/ 	.byte	0x04, 0x17
        /*00ce*/ 	.short	(.L_3511 - .L_3510)
.L_3510:
        /*00d0*/ 	.word	0x00000000
        /*00d4*/ 	.short	0x0008
        /*00d6*/ 	.short	0x0034
        /*00d8*/ 	.byte	0x00, 0xf0, 0x11, 0x00


	//----- nvinfo : EIATTR_KPARAM_INFO
	.align		4
.L_3511:
        /*00dc*/ 	.byte	0x04, 0x17
        /*00de*/ 	.short	(.L_3513 - .L_3512)
.L_3512:
        /*00e0*/ 	.word	0x00000000
        /*00e4*/ 	.short	0x0007
        /*00e6*/ 	.short	0x0030
        /*00e8*/ 	.byte	0x00, 0xf0, 0x11, 0x00


	//----- nvinfo : EIATTR_KPARAM_INFO
	.align		4
.L_3513:
        /*00ec*/ 	.byte	0x04, 0x17
        /*00ee*/ 	.short	(.L_3515 - .L_3514)
.L_3514:
        /*00f0*/ 	.word	0x00000000
        /*00f4*/ 	.short	0x0006
        /*00f6*/ 	.short	0x002c
        /*00f8*/ 	.byte	0x00, 0xf0, 0x11, 0x00


	//----- nvinfo : EIATTR_KPARAM_INFO
	.align		4
.L_3515:
        /*00fc*/ 	.byte	0x04, 0x17
        /*00fe*/ 	.short	(.L_3517 - .L_3516)
.L_3516:
        /*0100*/ 	.word	0x00000000
        /*0104*/ 	.short	0x0005
        /*0106*/ 	.short	0x0028
        /*0108*/ 	.byte	0x00, 0xf0, 0x11, 0x00


	//----- nvinfo : EIATTR_KPARAM_INFO
	.align		4
.L_3517:
        /*010c*/ 	.byte	0x04, 0x17
        /*010e*/ 	.short	(.L_3519 - .L_3518)
.L_3518:
        /*0110*/ 	.word	0x00000000
        /*0114*/ 	.short	0x0004
        /*0116*/ 	.short	0x0020
        /*0118*/ 	.byte	0x00, 0xf0, 0x21, 0x00


	//----- nvinfo : EIATTR_KPARAM_INFO
	.align		4
.L_3519:
        /*011c*/ 	.byte	0x04, 0x17
        /*011e*/ 	.short	(.L_3521 - .L_3520)
.L_3520:
        /*0120*/ 	.word	0x00000000
        /*0124*/ 	.short	0x0003
        /*0126*/ 	.short	0x0018
        /*0128*/ 	.byte	0x00, 0xf0, 0x21, 0x00


	//----- nvinfo : EIATTR_KPARAM_INFO
	.align		4
.L_3521:
        /*012c*/ 	.byte	0x04, 0x17
        /*012e*/ 	.short	(.L_3523 - .L_3522)
.L_3522:
        /*0130*/ 	.word	0x00000000
        /*0134*/ 	.short	0x0002
        /*0136*/ 	.short	0x0010
        /*0138*/ 	.byte	0x00, 0xf0, 0x21, 0x00


	//----- nvinfo : EIATTR_KPARAM_INFO
	.align		4
.L_3523:
        /*013c*/ 	.byte	0x04, 0x17
        /*013e*/ 	.short	(.L_3525 - .L_3524)
.L_3524:
        /*0140*/ 	.word	0x00000000
        /*0144*/ 	.short	0x0001
        /*0146*/ 	.short	0x0008
        /*0148*/ 	.byte	0x00, 0xf0, 0x21, 0x00


	//----- nvinfo : EIATTR_KPARAM_INFO
	.align		4
.L_3525:
        /*014c*/ 	.byte	0x04, 0x17
        /*014e*/ 	.short	(.L_3527 - .L_3526)
.L_3526:
        /*0150*/ 	.word	0x00000000
        /*0154*/ 	.short	0x0000
        /*0156*/ 	.short	0x0000
        /*0158*/ 	.byte	0x00, 0xf0, 0x21, 0x00


	//----- nvinfo : EIATTR_MAXREG_COUNT
	.align		4
.L_3527:
        /*015c*/ 	.byte	0x03, 0x1b
        /*015e*/ 	.short	0x00ff


	//----- nvinfo : EIATTR_NUM_BARRIERS
	.align		4
        /*0160*/ 	.byte	0x02, 0x4c
        /*0162*/ 	.byte	0x01
	.zero		1


	//----- nvinfo : EIATTR_MERCURY_ISA_VERSION
	.align		4
        /*0164*/ 	.byte	0x03, 0x5f
        /*0166*/ 	.short	0x0000


	//----- nvinfo : EIATTR_EXIT_INSTR_OFFSETS
	.align		4
        /*0168*/ 	.byte	0x04, 0x1c
        /*016a*/ 	.short	(.L_3529 - .L_3528)


	//   ....[0]....
.L_3528:
        /*016c*/ 	.word	0x000001e0


	//   ....[1]....
        /*0170*/ 	.word	0x00000c70


	//   ....[2]....
        /*0174*/ 	.word	0x0000b530


	//   ....[3]....
        /*0178*/ 	.word	0x0000b830


	//   ....[4]....
        /*017c*/ 	.word	0x0000b990


	//   ....[5]....
        /*0180*/ 	.word	0x0000ba30


	//   ....[6]....
        /*0184*/ 	.word	0x0000ba70


	//----- nvinfo : EIATTR_CTAIDZ_USED
	.align		4
.L_3529:
        /*0188*/ 	.byte	0x01, 0x04
	.zero		2


	//----- nvinfo : EIATTR_CRS_STACK_SIZE
	.align		4
        /*018c*/ 	.byte	0x04, 0x1e
        /*018e*/ 	.short	(.L_3531 - .L_3530)
.L_3530:
        /*0190*/ 	.word	0x00000000
.L_3531:


//--------------------- .nv.info._Z23gemm_half_q_half_kernelILi2ELi140ELb1ELb1ELi32EEvPK6__halfPKjS4_S2_PS0_iiiiPKtS7_iiiiiibS2_i --------------------------
	.section	.nv.info._Z23gemm_half_q_half_kernelILi2ELi140ELb1ELb1ELi32EEvPK6__halfPKjS4_S2_PS0_iiiiPKtS7_iiiiiibS2_i,"",@"SHT_CUDA_INFO"
	.sectionflags	@""
	.align	4


	//----- nvinfo : EIATTR_CUDA_API_VERSION
	.align		4
        /*0000*/ 	.byte	0x04, 0x37
        /*0002*/ 	.short	(.L_3533 - .L_3532)
.L_3532:
        /*0004*/ 	.word	0x00000082


	//----- nvinfo : EIATTR_SW2861232_WAR
	.align		4
.L_3533:
        /*0008*/ 	.byte	0x01, 0x35
	.zero		2


	//----- nvinfo : EIATTR_PARAM_CBANK
	.align		4
        /*000c*/ 	.byte	0x04, 0x0a
        /*000e*/ 	.short	(.L_3535 - .L_3534)
	.align		4
.L_3534:
        /*0010*/ 	.word	index@(.nv.constant0._Z23gemm_half_q_half_kernelILi2ELi140ELb1ELb1ELi32EEvPK6__halfPKjS4_S2_PS0_iiiiPKtS7_iiiiiibS2_i)
        /*0014*/ 	.short	0x0160
        /*0016*/ 	.short	0x0074


	//----- nvinfo : EIATTR_CBANK_PARAM_SIZE
	.align		4
.L_3535:
        /*0018*/ 	.byte	0x03, 0x19
        /*001a*/ 	.short	0x0074


	//----- nvinfo : EIATTR_KPARAM_INFO
	.align		4
        /*001c*/ 	.byte	0x04, 0x17
        /*001e*/ 	.short	(.L_3537 - .L_3536)
.L_3536:
        /*0020*/ 	.word	0x00000000
        /*0024*/ 	.short	0x0013
        /*0026*/ 	.short	0x0070
        /*0028*/ 	.byte	0x00, 0xf0, 0x11, 0x00


	//----- nvinfo : EIATTR_KPARAM_INFO
	.align		4
.L_3537:
        /*002c*/ 	.byte	0x04, 0x17
        /*002e*/ 	.short	(.L_3539 - .L_3538)
.L_3538:
        /*0030*/ 	.word	0x00000000
        /*0034*/ 	.short	0x0012
        /*0036*/ 	.short	0x0068
        /*0038*/ 	.byte	0x00, 0xf0, 0x21, 0x00


	//----- nvinfo : EIATTR_KPARAM_INFO
	.align		4
.L_3539:
        /*003c*/ 	.byte	0x04, 0x17
        /*003e*/ 	.short	(.L_3541 - .L_3540)
.L_3540:
        /*0040*/ 	.word	0x00000000
        /*0044*/ 	.short	0x0011
        /*0046*/ 	.short	0x0060
        /*0048*/ 	.byte	0x00, 0xf0, 0x05, 0x00


	//----- nvinfo : EIATTR_KPARAM_INFO
	.align		4
.L_3541:
        /*004c*/ 	.byte	0x04, 0x17
        /*004e*/ 	.short	(.L_3543 - .L_3542)
.L_3542:
        /*0050*/ 	.word	0x00000000
        /*0054*/ 	.short	0x0010
        /*0056*/ 	.short	0x005c
        /*0058*/ 	.byte	0x00, 0xf0, 0x11, 0x00


	//----- nvinfo : EIATTR_KPARAM_INFO
	.align		4
.L_3543:
        /*005c*/ 	.byte	0x04, 0x17
        /*005e*/ 	.short	(.L_3545 - .L_3544)
.L_3544:
        /*0060*/ 	.word	0x00000000
        /*0064*/ 	.short	0x000f
        /*0066*/ 	.short	0x0058
        /*0068*/ 	.byte	0x00, 0xf0, 0x11, 0x00


	//----- nvinfo : EIATTR_KPARAM_INFO
	.align		4
.L_3545:
        /*006c*/ 	.byte	0x04, 0x17
        /*006e*/ 	.short	(.L_3547 - .L_3546)
.L_3546:
        /*0070*/ 	.word	0x00000000
        /*0074*/ 	.short	0x000e
        /*0076*/ 	.short	0x0054
        /*0078*/ 	.byte	0x00, 0xf0, 0x11, 0x00


	//----- nvinfo : EIATTR_KPARAM_INFO
	.align		4
.L_3547:
        /*007c*/ 	.byte	0x04, 0x17
        /*007e*/ 	.short	(.L_3549 - .L_3548)
.L_3548:
        /*0080*/ 	.word	0x00000000
        /*0084*/ 	.short	0x000d
        /*0086*/ 	.short	0x0050
        /*0088*/ 	.byte	0x00, 0xf0, 0x11, 0x00


	//----- nvinfo : EIATTR_KPARAM_INFO
	.align		4
.L_3549:
        /*008c*/ 	.byte	0x04, 0x17
        /*008e*/ 	.short	(.L_3551 - .L_3550)
.L_3550:
        /*0090*/ 	.word	0x00000000
        /*0094*/ 	.short	0x000c
        /*0096*/ 	.short	0x004c
        /*0098*/ 	.byte	0x00, 0xf0, 0x11, 0x00


	//----- nvinfo : EIATTR_KPARAM_INFO
	.align		4
.L_3551:
        /*009c*/ 	.byte	0x04, 0x17
        /*009e*/ 	.short	(.L_3553 - .L_3552)
.L_3552:
        /*00a0*/ 	.word	0x00000000
        /*00a4*/ 	.short	0x000b
        /*00a6*/ 	.short	0x0048
        /*00a8*/ 	.byte	0x00, 0xf0, 0x11, 0x00


	//----- nvinfo : EIATTR_KPARAM_INFO
	.align		4
.L_3553:
        /*00ac*/ 	.byte	0x04, 0x17
        /*00ae*/ 	.short	(.L_3555 - .L_3554)
.L_3554:
        /*00b0*/ 	.word	0x00000000
        /*00b4*/ 	.short	0x000a
        /*00b6*/ 	.short	0x0040
        /*00b8*/ 	.byte	0x00, 0xf0, 0x21, 0x00


	//----- nvinfo : EIATTR_KPARAM_INFO
	.align		4
.L_3555:
        /*00bc*/ 	.byte	0x04, 0x17
        /*00be*/ 	.short	(.L_3557 - .L_3556)
.L_3556:
        /*00c0*/ 	.word	0x00000000
        /*00c4*/ 	.short	0x0009
        /*00c6*/ 	.short	0x0038
        /*00c8*/ 	.byte	0x00, 0xf0, 0x21, 0x00


	//----- nvinfo : EIATTR_KPARAM_INFO
	.align		4
.L_3557:
        /*00cc*/ 	.byte	0x04, 0x17
        /*00ce*/ 	.short	(.L_3559 - .L_3558)
.L_3558:
        /*00d0*/ 	.word	0x00000000
        /*00d4*/ 	.short	0x0008
        /*00d6*/ 	.short	0x0034
        /*00d8*/ 	.byte	0x00, 0xf0, 0x11, 0x00


	//----- nvinfo : EIATTR_KPARAM_INFO
	.align		4
.L_3559:
        /*00dc*/ 	.byte	0x04, 0x17
        /*00de*/ 	.short	(.L_3561 - .L_3560)
.L_3560:
        /*00e0*/ 	.word	0x00000000
        /*00e4*/ 	.short	0x0007
        /*00e6*/ 	.short	0x0030
        /*00e8*/ 	.byte	0x00, 0xf0, 0x11, 0x00


	//----- nvinfo : EIATTR_KPARAM_INFO
	.align		4
.L_3561:
        /*00ec*/ 	.byte	0x04, 0x17
        /*00ee*/ 	.short	(.L_3563 - .L_3562)
.L_3562:
        /*00f0*/ 	.word	0x00000000
        /*00f4*/ 	.short	0x0006
        /*00f6*/ 	.short	0x002c
        /*00f8*/ 	.byte	0x00, 0xf0, 0x11, 0x00


	//----- nvinfo : EIATTR_KPARAM_INFO
	.align		4
.L_3563:
        /*00fc*/ 	.byte	0x04, 0x17
        /*00fe*/ 	.short	(.L_3565 - .L_3564)
.L_3564:
        /*0100*/ 	.word	0x00000000
        /*0104*/ 	.short	0x0005
        /*0106*/ 	.short	0x0028
        /*0108*/ 	.byte	0x00, 0xf0, 0x11, 0x00


	//----- nvinfo : EIATTR_KPARAM_INFO
	.align		4
.L_3565:
        /*010c*/ 	.byte	0x04, 0x17
        /*010e*/ 	.short	(.L_3567 - .L_3566)
.L_3566:
        /*0110*/ 	.word	0x00000000
        /*0114*/ 	.short	0x0004
        /*0116*/ 	.short	0x0020
        /*0118*/ 	.byte	0x00, 0xf0, 0x21, 0x00


	//----- nvinfo : EIATTR_KPARAM_INFO
	.align		4
.L_3567:
        /*011c*/ 	.byte	0x04, 0x17
        /*011e*/ 	.short	(.L_3569 - .L_3568)
.L_3568:
        /*0120*/ 	.word	0x00000000
        /*0124*/ 	.short	0x0003
        /*0126*/ 	.short	0x0018
        /*0128*/ 	.byte	0x00, 0xf0, 0x21, 0x00


	//----- nvinfo : EIATTR_KPARAM_INFO
	.align		4
.L_3569:
        /*012c*/ 	.byte	0x04, 0x17
        /*012e*/ 	.short	(.L_3571 - .L_3570)
.L_3570:
        /*0130*/ 	.word	0x00000000
        /*0134*/ 	.short	0x0002
        /*0136*/ 	.short	0x0010
        /*0138*/ 	.byte	0x00, 0xf0, 0x21, 0x00


	//----- nvinfo : EIATTR_KPARAM_INFO
	.align		4
.L_3571:
        /*013c*/ 	.byte	0x04, 0x17
        /*013e*/ 	.short	(.L_3573 - .L_3572)
.L_3572:
        /*0140*/ 	.word	0x00000000
        /*0144*/ 	.short	0x0001
        /*0146*/ 	.short	0x0008
        /*0148*/ 	.byte	0x00, 0xf0, 0x21, 0x00


	//----- nvinfo : EIATTR_KPARAM_INFO
	.align		4
.L_3573:
        /*014c*/ 	.byte	0x04, 0x17
        /*014e*/ 	.short	(.L_3575 - .L_3574)
.L_3574:
        /*0150*/ 	.word	0x00000000
        /*0154*/ 	.short	0x0000
        /*0156*/ 	.short	0x0000
        /*0158*/ 	.byte	0x00, 0xf0, 0x21, 0x00


	//----- nvinfo : EIATTR_MAXREG_COUNT
	.align		4
.L_3575:
        /*015c*/ 	.byte	0x03, 0x1b
        /*015e*/ 	.short	0x00ff


	//----- nvinfo : EIATTR_NUM_BARRIERS
	.align		4
        /*0160*/ 	.byte	0x02, 0x4c
        /*0162*/ 	.byte	0x01
	.zero		1


	//----- nvinfo : EIATTR_MERCURY_ISA_VERSION
	.align		4
        /*0164*/ 	.byte	0x03, 0x5f
        /*0166*/ 	.short	0x0000


	//----- nvinfo : EIATTR_EXIT_INSTR_OFFSETS
	.align		4
        /*0168*/ 	.byte	0x04, 0x1c
        /*016a*/ 	.short	(.L_3577 - .L_3576)


	//   ....[0]....
.L_3576:
        /*016c*/ 	.word	0x000001e0


	//   ....[1]....
        /*0170*/ 	.word	0x00000c70


	//   ....[2]....
        /*0174*/ 	.word	0x0000b390


	//   ....[3]....
        /*0178*/ 	.word	0x0000b690


	//   ....[4]....
        /*017c*/ 	.word	0x0000b7f0


	//   ....[5]....
        /*0180*/ 	.word	0x0000b890


	//   ....[6]....
        /*0184*/ 	.word	0x0000b8d0


	//----- nvinfo : EIATTR_CTAIDZ_USED
	.align		4
.L_3577:
        /*0188*/ 	.byte	0x01, 0x04
	.zero		2


	//----- nvinfo : EIATTR_CRS_STACK_SIZE
	.align		4
        /*018c*/ 	.byte	0x04, 0x1e
        /*018e*/ 	.short	(.L_3579 - .L_3578)
.L_3578:
        /*0190*/ 	.word	0x00000000
.L_3579:


//--------------------- .nv.info._Z23gemm_half_q_half_kernelILi2ELi20ELb1ELb1ELi32EEvPK6__halfPKjS4_S2_PS0_iiiiPKtS7_iiiiiibS2_i --------------------------
	.section	.nv.info._Z23gemm_half_q_half_kernelILi2ELi20ELb1ELb1ELi32EEvPK6__halfPKjS4_S2_PS0_iiiiPKtS7_iiiiiibS2_i,"",@"SHT_CUDA_INFO"
	.sectionflags	@""
	.align	4


	//----- nvinfo : EIATTR_CUDA_API_VERSION
	.align		4
        /*0000*/ 	.byte	0x04, 0x37
        /*0002*/ 	.short	(.L_3581 - .L_3580)
.L_3580:
        /*0004*/ 	.word	0x00000082


	//----- nvinfo : EIATTR_SW2861232_WAR
	.align		4
.L_3581:
        /*0008*/ 	.byte	0x01, 0x35
	.zero		2


	//----- nvinfo : EIATTR_PARAM_CBANK
	.align		4
        /*000c*/ 	.byte	0x04, 0x0a
        /*000e*/ 	.short	(.L_3583 - .L_3582)
	.align		4
.L_3582:
        /*0010*/ 	.word	index@(.nv.constant0._Z23gemm_half_q_half_kernelILi2ELi20ELb1ELb1ELi32EEvPK6__halfPKjS4_S2_PS0_iiiiPKtS7_iiiiiibS2_i)
        /*0014*/ 	.short	0x0160
        /*0016*/ 	.short	0x0074


	//----- nvinfo : EIATTR_CBANK_PARAM_SIZE
	.align		4
.L_3583:
        /*0018*/ 	.byte	0x03, 0x19
        /*001a*/ 	.short	0x0074


	//----- nvinfo : EIATTR_KPARAM_INFO
	.align		4
        /*001c*/ 	.byte	0x04, 0x17
        /*001e*/ 	.short	(.L_3585 - .L_3584)
.L_3584:
        /*0020*/ 	.word	0x00000000
        /*0024*/ 	.short	0x0013
        /*0026*/ 	.short	0x0070
        /*0028*/ 	.byte	0x00, 0xf0, 0x11, 0x00


	//----- nvinfo : EIATTR_KPARAM_INFO
	.align		4
.L_3585:
        /*002c*/ 	.byte	0x04, 0x17
        /*002e*/ 	.short	(.L_3587 - .L_3586)
.L_3586:
        /*0030*/ 	.word	0x00000000
        /*0034*/ 	.short	0x0012
        /*0036*/ 	.short	0x0068
        /*0038*/ 	.byte	0x00, 0xf0, 0x21, 0x00


	//----- nvinfo : EIATTR_KPARAM_INFO
	.align		4
.L_3587:
        /*003c*/ 	.byte	0x04, 0x17
        /*003e*/ 	.short	(.L_3589 - .L_3588)
.L_3588:
        /*0040*/ 	.word	0x00000000
        /*0044*/ 	.short	0x0011
        /*0046*/ 	.short	0x0060
        /*0048*/ 	.byte	0x00, 0xf0, 0x05, 0x00


	//----- nvinfo : EIATTR_KPARAM_INFO
	.align		4
.L_3589:
        /*004c*/ 	.byte	0x04, 0x17
        /*004e*/ 	.short	(.L_3591 - .L_3590)
.L_3590:
        /*0050*/ 	.word	0x00000000
        /*0054*/ 	.short	0x0010
        /*0056*/ 	.short	0x005c
        /*0058*/ 	.byte	0x00, 0xf0, 0x11, 0x00


	//----- nvinfo : EIATTR_KPARAM_INFO
	.align		4
.L_3591:
        /*005c*/ 	.byte	0x04, 0x17
        /*005e*/ 	.short	(.L_3593 - .L_3592)
.L_3592:
        /*0060*/ 	.word	0x00000000
        /*0064*/ 	.short	0x000f
        /*0066*/ 	.short	0x0058
        /*0068*/ 	.byte	0x00, 0xf0, 0x11, 0x00


	//----- nvinfo : EIATTR_KPARAM_INFO
	.align		4
.L_3593:
        /*006c*/ 	.byte	0x04, 0x17
        /*006e*/ 	.short	(.L_3595 - .L_3594)
.L_3594:
        /*0070*/ 	.word	0x00000000
        /*0074*/ 	.short	0x000e
        /*0076*/ 	.short	0x0054
        /*0078*/ 	.byte	0x00, 0xf0, 0x11, 0x00


	//----- nvinfo : EIATTR_KPARAM_INFO
	.align		4
.L_3595:
        /*007c*/ 	.byte	0x04, 0x17
        /*007e*/ 	.short	(.L_3597 - .L_3596)
.L_3596:
        /*0080*/ 	.word	0x00000000
        /*0084*/ 	.short	0x000d
        /*0086*/ 	.short	0x0050
        /*0088*/ 	.byte	0x00, 0xf0, 0x11, 0x00


	//----- nvinfo : EIATTR_KPARAM_INFO
	.align		4
.L_3597:
        /*008c*/ 	.byte	0x04, 0x17
        /*008e*/ 	.short	(.L_3599 - .L_3598)
.L_3598:
        /*0090*/ 	.word	0x00000000
        /*0094*/ 	.short	0x000c
        /*0096*/ 	.short	0x004c
        /*0098*/ 	.byte	0x00, 0xf0, 0x11, 0x00


	//----- nvinfo : EIATTR_KPARAM_INFO
	.align		4
.L_3599:
        /*009c*/ 	.byte	0x04, 0x17
        /*009e*/ 	.short	(.L_3601 - .L_3600)
.L_3600:
        /*00a0*/ 	.word	0x00000000
        /*00a4*/ 	.short	0x000b
        /*00a6*/ 	.short	0x0048
        /*00a8*/ 	.byte	0x00, 0xf0, 0x11, 0x00


	//----- nvinfo : EIATTR_KPARAM_INFO
	.align		4
.L_3601:
        /*00ac*/ 	.byte	0x04, 0x17
        /*00ae*/ 	.short	(.L_3603 - .L_3602)
.L_3602:
        /*00b0*/ 	.word	0x00000000
        /*00b4*/ 	.short	0x000a
        /*00b6*/ 	.short	0x0040
        /*00b8*/ 	.byte	0x00, 0xf0, 0x21, 0x00


	//----- nvinfo : EIATTR_KPARAM_INFO
	.align		4
.L_3603:
        /*00bc*/ 	.byte	0x04, 0x17
        /*00be*/ 	.short	(.L_3605 - .L_3604)
.L_3604:
        /*00c0*/ 	.word	0x00000000
        /*00c4*/ 	.short	0x0009
        /*00c6*/ 	.short	0x0038
        /*00c8*/ 	.byte	0x00, 0xf0, 0x21, 0x00


	//----- nvinfo : EIATTR_KPARAM_INFO
	.align		4
.L_3605:
        /*00cc*/ 	.byte	0x04, 0x17
        /*00ce*/ 	.short	(.L_3607 - .L_3606)
.L_3606:
        /*00d0*/ 	.word	0x00000000
        /*00d4*/ 	.short	0x0008
        /*00d6*/ 	.short	0x0034
        /*00d8*/ 	.byte	0x00, 0xf0, 0x11, 0x00


	//----- nvinfo : EIATTR_KPARAM_INFO
	.align		4
.L_3607:
        /*00dc*/ 	.byte	0x04, 0x17
        /*00de*/ 	.short	(.L_3609 - .L_3608)
.L_3608:
        /*00e0*/ 	.word	0x00000000
        /*00e4*/ 	.short	0x0007
        /*00e6*/ 	.short	0x0030
        /*00e8*/ 	.byte	0x00, 0xf0, 0x11, 0x00


	//----- nvinfo : EIATTR_KPARAM_INFO
	.align		4
.L_3609:
        /*00ec*/ 	.byte	0x04, 0x17
        /*00ee*/ 	.short	(.L_3611 - .L_3610)
.L_3610:
        /*00f0*/ 	.word	0x00000000
        /*00f4*/ 	.short	0x0006
        /*00f6*/ 	.short	0x002c
        /*00f8*/ 	.byte	0x00, 0xf0, 0x11, 0x00


	//----- nvinfo : EIATTR_KPARAM_INFO
	.align		4
.L_3611:
        /*00fc*/ 	.byte	0x04, 0x17
        /*00fe*/ 	.short	(.L_3613 - .L_3612)
.L_3612:
        /*0100*/ 	.word	0x00000000
        /*0104*/ 	.short	0x0005
        /*0106*/ 	.short	0x0028
        /*0108*/ 	.byte	0x00, 0xf0, 0x11, 0x00


	//----- nvinfo : EIATTR_KPARAM_INFO
	.align		4
.L_3613:
        /*010c*/ 	.byte	0x04, 0x17
        /*010e*/ 	.short	(.L_3615 - .L_3614)
.L_3614:
        /*0110*/ 	.word	0x00000000
        /*0114*/ 	.short	0x0004
        /*0116*/ 	.short	0x0020
        /*0118*/ 	.byte	0x00, 0xf0, 0x21, 0x00


	//----- nvinfo : EIATTR_KPARAM_INFO
	.align		4
.L_3615:
        /*011c*/ 	.byte	0x04, 0x17
        /*011e*/ 	.short	(.L_3617 - .L_3616)
.L_3616:
        /*0120*/ 	.word	0x00000000
        /*0124*/ 	.short	0x0003
        /*0126*/ 	.short	0x0018
        /*0128*/ 	.byte	0x00, 0xf0, 0x21, 0x00


	//----- nvinfo : EIATTR_KPARAM_INFO
	.align		4
.L_3617:
        /*012c*/ 	.byte	0x04, 0x17
        /*012e*/ 	.short	(.L_3619 - .L_3618)
.L_3618:
        /*0130*/ 	.word	0x00000000
        /*0134*/ 	.short	0x0002
        /*0136*/ 	.short	0x0010
        /*0138*/ 	.byte	0x00, 0xf0, 0x21, 0x00


	//----- nvinfo : EIATTR_KPARAM_INFO
	.align		4
.L_3619:
        /*013c*/ 	.byte	0x04, 0x17
        /*013e*/ 	.short	(.L_3621 - .L_3620)
.L_3620:
        /*0140*/ 	.word	0x00000000
        /*0144*/ 	.short	0x0001
        /*0146*/ 	.short	0x0008
        /*0148*/ 	.byte	0x00, 0xf0, 0x21, 0x00


	//----- nvinfo : EIATTR_KPARAM_INFO
	.align		4
.L_3621:
        /*014c*/ 	.byte	0x04, 0x17
        /*014e*/ 	.short	(.L_3623 - .L_3622)
.L_3622:
        /*0150*/ 	.word	0x00000000
        /*0154*/ 	.short	0x0000
        /*0156*/ 	.short	0x0000
        /*0158*/ 	.byte	0x00, 0xf0, 0x21, 0x00


	//----- nvinfo : EIATTR_MAXREG_COUNT
	.align		4
.L_3623:
        /*015c*/ 	.byte	0x03, 0x1b
        /*015e*/ 	.short	0x00ff


	//----- nvinfo : EIATTR_NUM_BARRIERS
	.align		4
        /*0160*/ 	.byte	0x02, 0x4c
        /*0162*/ 	.byte	0x01
	.zero		1


	//----- nvinfo : EIATTR_MERCURY_ISA_VERSION
	.align		4
        /*0164*/ 	.byte	0x03, 0x5f
        /*0166*/ 	.short	0x0000


	//----- nvinfo : EIATTR_EXIT_INSTR_OFFSETS
	.align		4
        /*0168*/ 	.byte	0x04, 0x1c
        /*016a*/ 	.short	(.L_3625 - .L_3624)


	//   ....[0]....
.L_3624:
        /*016c*/ 	.word	0x000001e0


	//   ....[1]....
        /*0170*/ 	.word	0x000008a0


	//   ....[2]....
        /*0174*/ 	.word	0x00004690


	//   ....[3]....
        /*0178*/ 	.word	0x00004990


	//   ....[4]....
        /*017c*/ 	.word	0x00004af0


	//   ....[5]....
        /*0180*/ 	.word	0x00004b90


	//   ....[6]....
        /*0184*/ 	.word	0x00004bd0


	//----- nvinfo : EIATTR_CTAIDZ_USED
	.align		4
.L_3625:
        /*0188*/ 	.byte	0x01, 0x04
	.zero		2


	//----- nvinfo : EIATTR_CRS_STACK_SIZE
	.align		4
        /*018c*/ 	.byte	0x04, 0x1e
        /*018e*/ 	.short	(.L_3627 - .L_3626)
.L_3626:
        /*0190*/ 	.word	0x00000000
.L_3627:


//--------------------- .nv.info._Z23gemm_half_q_half_kernelILi2ELi38ELb1ELb1ELi32EEvPK6__halfPKjS4_S2_PS0_iiiiPKtS7_iiiiiibS2_i --------------------------
	.section	.nv.info._Z23gemm_half_q_half_kernelILi2ELi38ELb1ELb1ELi32EEvPK6__halfPKjS4_S2_PS0_iiiiPKtS7_iiiiiibS2_i,"",@"SHT_CUDA_INFO"
	.sectionflags	@""
	.align	4


	//----- nvinfo : EIATTR_CUDA_API_VERSION
	.align		4
        /*0000*/ 	.byte	0x04, 0x37
        /*0002*/ 	.short	(.L_3629 - .L_3628)
.L_3628:
        /*0004*/ 	.word	0x00000082


	//----- nvinfo : EIATTR_SW2861232_WAR
	.align		4
.L_3629:
        /*0008*/ 	.byte	0x01, 0x35
	.zero		2


	//----- nvinfo : EIATTR_PARAM_CBANK
	.align		4
        /*000c*/ 	.byte	0x04, 0x0a
        /*000e*/ 	.short	(.L_3631 - .L_3630)
	.align		4
.L_3630:
        /*0010*/ 	.word	index@(.nv.constant0._Z23gemm_half_q_half_kernelILi2ELi38ELb1ELb1ELi32EEvPK6__halfPKjS4_S2_PS0_iiiiPKtS7_iiiiiibS2_i)
        /*0014*/ 	.short	0x0160
        /*0016*/ 	.short	0x0074


	//----- nvinfo : EIATTR_CBANK_PARAM_SIZE
	.align		4
.L_3631:
        /*0018*/ 	.byte	0x03, 0x19
        /*001a*/ 	.short	0x0074


	//----- nvinfo : EIATTR_KPARAM_INFO
	.align		4
        /*001c*/ 	.byte	0x04, 0x17
        /*001e*/ 	.short	(.L_3633 - .L_3632)
.L_3632:
        /*0020*/ 	.word	0x00000000
        /*0024*/ 	.short	0x0013
        /*0026*/ 	.short	0x0070
        /*0028*/ 	.byte	0x00, 0xf0, 0x11, 0x00


	//----- nvinfo : EIATTR_KPARAM_INFO
	.align		4
.L_3633:
        /*002c*/ 	.byte	0x04, 0x17
        /*002e*/ 	.short	(.L_3635 - .L_3634)
.L_3634:
        /*0030*/ 	.word	0x00000000
        /*0034*/ 	.short	0x0012
        /*0036*/ 	.short	0x0068
        /*0038*/ 	.byte	0x00, 0xf0, 0x21, 0x00


	//----- nvinfo : EIATTR_KPARAM_INFO
	.align		4
.L_3635:
        /*003c*/ 	.byte	0x04, 0x17
        /*003e*/ 	.short	(.L_3637 - .L_3636)
.L_3636:
        /*0040*/ 	.word	0x00000000
        /*0044*/ 	.short	0x0011
        /*0046*/ 	.short	0x0060
        /*0048*/ 	.byte	0x00, 0xf0, 0x05, 0x00


	//----- nvinfo : EIATTR_KPARAM_INFO
	.align		4
.L_3637:
        /*004c*/ 	.byte	0x04, 0x17
        /*004e*/ 	.short	(.L_3639 - .L_3638)
.L_3638:
        /*0050*/ 	.word	0x00000000
        /*0054*/ 	.short	0x0010
        /*0056*/ 	.short	0x005c
        /*0058*/ 	.byte	0x00, 0xf0, 0x11, 0x00


	//----- nvinfo : EIATTR_KPARAM_INFO
	.align		4
.L_3639:
        /*005c*/ 	.byte	0x04, 0x17
        /*005e*/ 	.short	(.L_3641 - .L_3640)
.L_3640:
        /*0060*/ 	.word	0x00000000
        /*0064*/ 	.short	0x000f
        /*0066*/ 	.short	0x0058
        /*0068*/ 	.byte	0x00, 0xf0, 0x11, 0x00


	//----- nvinfo : EIATTR_KPARAM_INFO
	.align		4
.L_3641:
        /*006c*/ 	.byte	0x04, 0x17
        /*006e*/ 	.short	(.L_3643 - .L_3642)
.L_3642:
        /*0070*/ 	.word	0x00000000
        /*0074*/ 	.short	0x000e
        /*0076*/ 	.short	0x0054
        /*0078*/ 	.byte	0x00, 0xf0, 0x11, 0x00


	//----- nvinfo : EIATTR_KPARAM_INFO
	.align		4
.L_3643:
        /*007c*/ 	.byte	0x04, 0x17
        /*007e*/ 	.short	(.L_3645 - .L_3644)
.L_3644:
        /*0080*/ 	.word	0x00000000
        /*0084*/ 	.short	0x000d
        /*0086*/ 	.short	0x0050
        /*0088*/ 	.byte	0x00, 0xf0, 0x11, 0x00


	//----- nvinfo : EIATTR_KPARAM_INFO
	.align		4
.L_3645:
        /*008c*/ 	.byte	0x04, 0x17
        /*008e*/ 	.short	(.L_3647 - .L_3646)
.L_3646:
        /*0090*/ 	.word	0x00000000
        /*0094*/ 	.short	0x000c
        /*0096*/ 	.short	0x004c
        /*0098*/ 	.byte	0x00, 0xf0, 0x11, 0x00


	//----- nvinfo : EIATTR_KPARAM_INFO
	.align		4
.L_3647:
        /*009c*/ 	.byte	0x04, 0x17
        /*009e*/ 	.short	(.L_3649 - .L_3648)
.L_3648:
        /*00a0*/ 	.word	0x00000000
        /*00a4*/ 	.short	0x000b
        /*00a6*/ 	.short	0x0048
        /*00a8*/ 	.byte	0x00, 0xf0, 0x11, 0x00


	//----- nvinfo : EIATTR_KPARAM_INFO
	.align		4
.L_3649:
        /*00ac*/ 	.byte	0x04, 0x17
        /*00ae*/ 	.short	(.L_3651 - .L_3650)
.L_3650:
        /*00b0*/ 	.word	0x00000000
        /*00b4*/ 	.short	0x000a
        /*00b6*/ 	.short	0x0040
        /*00b8*/ 	.byte	0x00, 0xf0, 0x21, 0x00


	//----- nvinfo : EIATTR_KPARAM_INFO
	.align		4
.L_3651:
        /*00bc*/ 	.byte	0x04, 0x17
        /*00be*/ 	.short	(.L_3653 - .L_3652)
.L_3652:
        /*00c0*/ 	.word	0x00000000
        /*00c4*/ 	.short	0x0009
        /*00c6*/ 	.short	0x0038
        /*00c8*/ 	.byte	0x00, 0xf0, 0x21, 0x00


	//----- nvinfo : EIATTR_KPARAM_INFO
	.align		4
.L_3653:
        /*00cc*/ 	.byte	0x04, 0x17
        /*00ce*/ 	.short	(.L_3655 - .L_3654)
.L_3654:
        /*00d0*/ 	.word	0x00000000
        /*00d4*/ 	.short	0x0008
        /*00d6*/ 	.short	0x0034
        /*00d8*/ 	.byte	0x00, 0xf0, 0x11, 0x00


	//----- nvinfo : EIATTR_KPARAM_INFO
	.align		4
.L_3655:
        /*00dc*/ 	.byte	0x04, 0x17
        /*00de*/ 	.short	(.L_3657 - .L_3656)
.L_3656:
        /*00e0*/ 	.word	0x00000000
        /*00e4*/ 	.short	0x0007
        /*00e6*/ 	.short	0x0030
        /*00e8*/ 	.byte	0x00, 0xf0, 0x11, 0x00


	//----- nvinfo : EIATTR_KPARAM_INFO
	.align		4
.L_3657:
        /*00ec*/ 	.byte	0x04, 0x17
        /*00ee*/ 	.short	(.L_3659 - .L_3658)
.L_3658:
        /*00f0*/ 	.word	0x00000000
        /*00f4*/ 	.short	0x0006
        /*00f6*/ 	.short	0x002c
        /*00f8*/ 	.byte	0x00, 0xf0, 0x11, 0x00


	//----- nvinfo : EIATTR_KPARAM_INFO
	.align		4
.L_3659:
        /*00fc*/ 	.byte	0x04, 0x17
        /*00fe*/ 	.short	(.L_3661 - .L_3660)
.L_3660:
        /*0100*/ 	.word	0x00000000
        /*0104*/ 	.short	0x0005
        /*0106*/ 	.short	0x0028
        /*0108*/ 	.byte	0x00, 0xf0, 0x11, 0x00


	//----- nvinfo : EIATTR_KPARAM_INFO
	.align		4
.L_3661:
        /*010c*/ 	.byte	0x04, 0x17
        /*010e*/ 	.short	(.L_3663 - .L_3662)
.L_3662:
        /*0110*/ 	.word	0x00000000
        /*0114*/ 	.short	0x0004
        /*0116*/ 	.short	0x0020
        /*0118*/ 	.byte	0x00, 0xf0, 0x21, 0x00


	//----- nvinfo : EIATTR_KPARAM_INFO
	.align		4
.L_3663:
        /*011c*/ 	.byte	0x04, 0x17
        /*011e*/ 	.short	(.L_3665 - .L_3664)
.L_3664:
        /*0120*/ 	.word	0x00000000
        /*0124*/ 	.short	0x0003
        /*0126*/ 	.short	0x0018
        /*0128*/ 	.byte	0x00, 0xf0, 0x21, 0x00


	//----- nvinfo : EIATTR_KPARAM_INFO
	.align		4
.L_3665:
        /*012c*/ 	.byte	0x04, 0x17
        /*012e*/ 	.short	(.L_3667 - .L_3666)
.L_3666:
        /*0130*/ 	.word	0x00000000
        /*0134*/ 	.short	0x0002
        /*0136*/ 	.short	0x0010
        /*0138*/ 	.byte	0x00, 0xf0, 0x21, 0x00


	//----- nvinfo : EIATTR_KPARAM_INFO
	.align		4
.L_3667:
        /*013c*/ 	.byte	0x04, 0x17
        /*013e*/ 	.short	(.L_3669 - .L_3668)
.L_3668:
        /*0140*/ 	.word	0x00000000
        /*0144*/ 	.short	0x0001
        /*0146*/ 	.short	0x0008
        /*0148*/ 	.byte	0x00, 0xf0, 0x21, 0x00


	//----- nvinfo : EIATTR_KPARAM_INFO
	.align		4
.L_3669:
        /*014c*/ 	.byte	0x04, 0x17
        /*014e*/ 	.short	(.L_3671 - .L_3670)
.L_3670:
        /*0150*/ 	.word	0x00000000
        /*0154*/ 	.short	0x0000
        /*0156*/ 	.short	0x0000
        /*0158*/ 	.byte	0x00, 0xf0, 0x21, 0x00


	//----- nvinfo : EIATTR_MAXREG_COUNT
	.align		4
.L_3671:
        /*015c*/ 	.byte	0x03, 0x1b
        /*015e*/ 	.short	0x00ff


	//----- nvinfo : EIATTR_NUM_BARRIERS
	.align		4
        /*0160*/ 	.byte	0x02, 0x4c
        /*0162*/ 	.byte	0x01
	.zero		1


	//----- nvinfo : EIATTR_MERCURY_ISA_VERSION
	.align		4
        /*0164*/ 	.byte	0x03, 0x5f
        /*0166*/ 	.short	0x0000


	//----- nvinfo : EIATTR_EXIT_INSTR_OFFSETS
	.align		4
        /*0168*/ 	.byte	0x04, 0x1c
        /*016a*/ 	.short	(.L_3673 - .L_3672)


	//   ....[0]....
.L_3672:
        /*016c*/ 	.word	0x000001e0


	//   ....[1]....
        /*0170*/ 	.word	0x000008a0


	//   ....[2]....
        /*0174*/ 	.word	0x00005760


	//   ....[3]....
        /*0178*/ 	.word	0x00005a60


	//   ....[4]....
        /*017c*/ 	.word	0x00005bc0


	//   ....[5]....
        /*0180*/ 	.word	0x00005c60


	//   ....[6]....
        /*0184*/ 	.word	0x00005ca0


	//----- nvinfo : EIATTR_CTAIDZ_USED
	.align		4
.L_3673:
        /*0188*/ 	.byte	0x01, 0x04
	.zero		2


	//----- nvinfo : EIATTR_CRS_STACK_SIZE
	.align		4
        /*018c*/ 	.byte	0x04, 0x1e
        /*018e*/ 	.short	(.L_3675 - .L_3674)
.L_3674:
        /*0190*/ 	.word	0x00000000
.L_3675:


//--------------------- .nv.info._Z23gemm_half_q_half_kernelILi2ELi128ELb1ELb1ELi32EEvPK6__halfPKjS4_S2_PS0_iiiiPKtS7_iiiiiibS2_i --------------------------
	.section	.nv.info._Z23gemm_half_q_half_kernelILi2ELi128ELb1ELb1ELi32EEvPK6__halfPKjS4_S2_PS0_iiiiPKtS7_iiiiiibS2_i,"",@"SHT_CUDA_INFO"
	.sectionflags	@""
	.align	4


	//----- nvinfo : EIATTR_CUDA_API_VERSION
	.align		4
        /*0000*/ 	.byte	0x04, 0x37
        /*0002*/ 	.short	(.L_3677 - .L_3676)
.L_3676:
        /*0004*/ 	.word	0x00000082


	//----- nvinfo : EIATTR_SW2861232_WAR
	.align		4
.L_3677:
        /*0008*/ 	.byte	0x01, 0x35
	.zero		2


	//----- nvinfo : EIATTR_PARAM_CBANK
	.align		4
        /*000c*/ 	.byte	0x04, 0x0a
        /*000e*/ 	.short	(.L_3679 - .L_3678)
	.align		4
.L_3678:
        /*0010*/ 	.word	index@(.nv.constant0._Z23gemm_half_q_half_kernelILi2ELi128ELb1ELb1ELi32EEvPK6__halfPKjS4_S2_PS0_iiiiPKtS7_iiiiiibS2_i)
        /*0014*/ 	.short	0x0160
        /*0016*/ 	.short	0x0074


	//----- nvinfo : EIATTR_CBANK_PARAM_SIZE
	.align		4
.L_3679:
        /*0018*/ 	.byte	0x03, 0x19
        /*001a*/ 	.short	0x0074


	//----- nvinfo : EIATTR_KPARAM_INFO
	.align		4
        /*001c*/ 	.byte	0x04, 0x17
        /*001e*/ 	.short	(.L_3681 - .L_3680)
.L_3680:
        /*0020*/ 	.word	0x00000000
        /*0024*/ 	.short	0x0013
        /*0026*/ 	.short	0x0070
        /*0028*/ 	.byte	0x00, 0xf0, 0x11, 0x00


	//----- nvinfo : EIATTR_KPARAM_INFO
	.align		4
.L_3681:
        /*002c*/ 	.byte	0x04, 0x17
        /*002e*/ 	.short	(.L_3683 - .L_3682)
.L_3682:
        /*0030*/ 	.word	0x00000000
        /*0034*/ 	.short	0x0012
        /*0036*/ 	.short	0x0068
        /*0038*/ 	.byte	0x00, 0xf0, 0x21, 0x00


	//----- nvinfo : EIATTR_KPARAM_INFO
	.align		4
.L_3683:
        /*003c*/ 	.byte	0x04, 0x17
        /*003e*/ 	.short	(.L_3685 - .L_3684)
.L_3684:
        /*0040*/ 	.word	0x00000000
        /*0044*/ 	.short	0x0011
        /*0046*/ 	.short	0x0060
        /*0048*/ 	.byte	0x00, 0xf0, 0x05, 0x00


	//----- nvinfo : EIATTR_KPARAM_INFO
	.align		4
.L_3685:
        /*004c*/ 	.byte	0x04, 0x17
        /*004e*/ 	.short	(.L_3687 - .L_3686)
.L_3686:
        /*0050*/ 	.word	0x00000000
        /*0054*/ 	.short	0x0010
        /*0056*/ 	.short	0x005c
        /*0058*/ 	.byte	0x00, 0xf0, 0x11, 0x00


	//----- nvinfo : EIATTR_KPARAM_INFO
	.align		4
.L_3687:
        /*005c*/ 	.byte	0x04, 0x17
        /*005e*/ 	.short	(.L_3689 - .L_3688)
.L_3688:
        /*0060*/ 	.word	0x00000000
        /*0064*/ 	.short	0x000f
        /*0066*/ 	.short	0x0058
        /*0068*/ 	.byte	0x00, 0xf0, 0x11, 0x00


	//----- nvinfo : EIATTR_KPARAM_INFO
	.align		4
.L_3689:
        /*006c*/ 	.byte	0x04, 0x17
        /*006e*/ 	.short	(.L_3691 - .L_3690)
.L_3690:
        /*0070*/ 	.word	0x00000000
        /*0074*/ 	.short	0x000e
        /*0076*/ 	.short	0x0054
        /*0078*/ 	.byte	0x00, 0xf0, 0x11, 0x00


	//----- nvinfo : EIATTR_KPARAM_INFO
	.align		4
.L_3691:
        /*007c*/ 	.byte	0x04, 0x17
        /*007e*/ 	.short	(.L_3693 - .L_3692)
.L_3692:
        /*0080*/ 	.word	0x00000000
        /*0084*/ 	.short	0x000d
        /*0086*/ 	.short	0x0050
        /*0088*/ 	.byte	0x00, 0xf0, 0x11, 0x00


	//----- nvinfo : EIATTR_KPARAM_INFO
	.align		4
.L_3693:
        /*008c*/ 	.byte	0x04, 0x17
        /*008e*/ 	.short	(.L_3695 - .L_3694)
.L_3694:
        /*0090*/ 	.word	0x00000000
        /*0094*/ 	.short	0x000c
        /*0096*/ 	.short	0x004c
        /*0098*/ 	.byte	0x00, 0xf0, 0x11, 0x00


	//----- nvinfo : EIATTR_KPARAM_INFO
	.align		4
.L_3695:
        /*009c*/ 	.byte	0x04, 0x17
        /*009e*/ 	.short	(.L_3697 - .L_3696)
.L_3696:
        /*00a0*/ 	.word	0x00000000
        /*00a4*/ 	.short	0x000b
        /*00a6*/ 	.short	0x0048
        /*00a8*/ 	.byte	0x00, 0xf0, 0x11, 0x00


	//----- nvinfo : EIATTR_KPARAM_INFO
	.align		4
.L_3697:
        /*00ac*/ 	.byte	0x04, 0x17
        /*00ae*/ 	.short	(.L_3699 - .L_3698)
.L_3698:
        /*00b0*/ 	.word	0x00000000
        /*00b4*/ 	.short	0x000a
        /*00b6*/ 	.short	0x0040
        /*00b8*/ 	.byte	0x00, 0xf0, 0x21, 0x00


	//----- nvinfo : EIATTR_KPARAM_INFO
	.align		4
.L_3699:
        /*00bc*/ 	.byte	0x04, 0x17
        /*00be*/ 	.short	(.L_3701 - .L_3700)
.L_3700:
        /*00c0*/ 	.word	0x00000000
        /*00c4*/ 	.short	0x0009
        /*00c6*/ 	.short	0x0038
        /*00c8*/ 	.byte	0x00, 0xf0, 0x21, 0x00


	//----- nvinfo : EIATTR_KPARAM_INFO
	.align		4
.L_3701:
        /*00cc*/ 	.byte	0x04, 0x17
        /*00ce*/ 	.short	(.L_3703 - .L_3702)
.L_3702:
        /*00d0*/ 	.word	0x00000000
        /*00d4*/ 	.short	0x0008
        /*00d6*/ 	.short	0x0034
        /*00d8*/ 	.byte	0x00, 0xf0, 0x11, 0x00


	//----- nvinfo : EIATTR_KPARAM_INFO
	.align		4
.L_3703:
        /*00dc*/ 	.byte	0x04, 0x17
        /*00de*/ 	.short	(.L_3705 - .L_3704)
.L_3704:
        /*00e0*/ 	.word	0x00000000
        /*00e4*/ 	.short	0x0007
        /*00e6*/ 	.short	0x0030
        /*00e8*/ 	.byte	0x00, 0xf0, 0x11, 0x00


	//----- nvinfo : EIATTR_KPARAM_INFO
	.align		4
.L_3705:
        /*00ec*/ 	.byte	0x04, 0x17
        /*00ee*/ 	.short	(.L_3707 - .L_3706)
.L_3706:
        /*00f0*/ 	.word	0x00000000
        /*00f4*/ 	.short	0x0006
        /*00f6*/ 	.short	0x002c
        /*00f8*/ 	.byte	0x00, 0xf0, 0x11, 0x00


	//----- nvinfo : EIATTR_KPARAM_INFO
	.align		4
.L_3707:
        /*00fc*/ 	.byte	0x04, 0x17
        /*00fe*/ 	.short	(.L_3709 - .L_3708)
.L_3708:
        /*0100*/ 	.word	0x00000000
        /*0104*/ 	.short	0x0005
        /*0106*/ 	.short	0x0028
        /*0108*/ 	.byte	0x00, 0xf0, 0x11, 0x00


	//----- nvinfo : EIATTR_KPARAM_INFO
	.align		4
.L_3709:
        /*010c*/ 	.byte	0x04, 0x17
        /*010e*/ 	.short	(.L_3711 - .L_3710)
.L_3710:
        /*0110*/ 	.word	0x00000000
        /*0114*/ 	.short	0x0004
        /*0116*/ 	.short	0x0020
        /*0118*/ 	.byte	0x00, 0xf0, 0x21, 0x00


	//----- nvinfo : EIATTR_KPARAM_INFO
	.align		4
.L_3711:
        /*011c*/ 	.byte	0x04, 0x17
        /*011e*/ 	.short	(.L_3713 - .L_3712)
.L_3712:
        /*0120*/ 	.word	0x00000000
        /*0124*/ 	.short	0x0003
        /*0126*/ 	.short	0x0018
        /*0128*/ 	.byte	0x00, 0xf0, 0x21, 0x00


	//----- nvinfo : EIATTR_KPARAM_INFO
	.align		4
.L_3713:
        /*012c*/ 	.byte	0x04, 0x17
        /*012e*/ 	.short	(.L_3715 - .L_3714)
.L_3714:
        /*0130*/ 	.word	0x00000000
        /*0134*/ 	.short	0x0002
        /*0136*/ 	.short	0x0010
        /*0138*/ 	.byte	0x00, 0xf0, 0x21, 0x00


	//----- nvinfo : EIATTR_KPARAM_INFO
	.align		4
.L_3715:
        /*013c*/ 	.byte	0x04, 0x17
        /*013e*/ 	.short	(.L_3717 - .L_3716)
.L_3716:
        /*0140*/ 	.word	0x00000000
        /*0144*/ 	.short	0x0001
        /*0146*/ 	.short	0x0008
        /*0148*/ 	.byte	0x00, 0xf0, 0x21, 0x00


	//----- nvinfo : EIATTR_KPARAM_INFO
	.align		4
.L_3717:
        /*014c*/ 	.byte	0x04, 0x17
        /*014e*/ 	.short	(.L_3719 - .L_3718)
.L_3718:
        /*0150*/ 	.word	0x00000000
        /*0154*/ 	.short	0x0000
        /*0156*/ 	.short	0x0000
        /*0158*/ 	.byte	0x00, 0xf0, 0x21, 0x00


	//----- nvinfo : EIATTR_MAXREG_COUNT
	.align		4
.L_3719:
        /*015c*/ 	.byte	0x03, 0x1b
        /*015e*/ 	.short	0x00ff


	//----- nvinfo : EIATTR_NUM_BARRIERS
	.align		4
        /*0160*/ 	.byte	0x02, 0x4c
        /*0162*/ 	.byte	0x01
	.zero		1


	//----- nvinfo : EIATTR_MERCURY_ISA_VERSION
	.align		4
        /*0164*/ 	.byte	0x03, 0x5f
        /*0166*/ 	.short	0x0000


	//----- nvinfo : EIATTR_EXIT_INSTR_OFFSETS
	.align		4
        /*0168*/ 	.byte	0x04, 0x1c
        /*016a*/ 	.short	(.L_3721 - .L_3720)


	//   ....[0]....
.L_3720:
        /*016c*/ 	.word	0x000001e0


	//   ....[1]....
        /*0170*/ 	.word	0x000008a0


	//   ....[2]....
        /*0174*/ 	.word	0x00005ae0


	//   ....[3]....
        /*0178*/ 	.word	0x00005de0


	//   ....[4]....
        /*017c*/ 	.word	0x00005f40


	//   ....[5]....
        /*0180*/ 	.word	0x00005fe0


	//   ....[6]....
        /*0184*/ 	.word	0x00006020


	//----- nvinfo : EIATTR_CTAIDZ_USED
	.align		4
.L_3721:
        /*0188*/ 	.byte	0x01, 0x04
	.zero		2


	//----- nvinfo : EIATTR_CRS_STACK_SIZE
	.align		4
        /*018c*/ 	.byte	0x04, 0x1e
        /*018e*/ 	.short	(.L_3723 - .L_3722)
.L_3722:
        /*0190*/ 	.word	0x00000000
.L_3723:


//--------------------- .nv.info._Z23gemm_half_q_half_kernelILi1ELi190ELb1ELb1ELi64EEvPK6__halfPKjS4_S2_PS0_iiiiPKtS7_iiiiiibS2_i --------------------------
	.section	.nv.info._Z23gemm_half_q_half_kernelILi1ELi190ELb1ELb1ELi64EEvPK6__halfPKjS4_S2_PS0_iiiiPKtS7_iiiiiibS2_i,"",@"SHT_CUDA_INFO"
	.sectionflags	@""
	.align	4


	//----- nvinfo : EIATTR_CUDA_API_VERSION
	.align		4
        /*0000*/ 	.byte	0x04, 0x37
        /*0002*/ 	.short	(.L_3725 - .L_3724)
.L_3724:
        /*0004*/ 	.word	0x00000082


	//----- nvinfo : EIATTR_SW2861232_WAR
	.align		4
.L_3725:
        /*0008*/ 	.byte	0x01, 0x35
	.zero		2


	//----- nvinfo : EIATTR_PARAM_CBANK
	.align		4
        /*000c*/ 	.byte	0x04, 0x0a
        /*000e*/ 	.short	(.L_3727 - .L_3726)
	.align		4
.L_3726:
        /*0010*/ 	.word	index@(.nv.constant0._Z23gemm_half_q_half_kernelILi1ELi190ELb1ELb1ELi64EEvPK6__halfPKjS4_S2_PS0_iiiiPKtS7_iiiiiibS2_i)
        /*0014*/ 	.short	0x0160
        /*0016*/ 	.short	0x0074


	//----- nvinfo : EIATTR_CBANK_PARAM_SIZE
	.align		4
.L_3727:
        /*0018*/ 	.byte	0x03, 0x19
        /*001a*/ 	.short	0x0074


	//----- nvinfo : EIATTR_KPARAM_INFO
	.align		4
        /*001c*/ 	.byte	0x04, 0x17
        /*001e*/ 	.short	(.L_3729 - .L_3728)
.L_3728:
        /*0020*/ 	.word	0x00000000
        /*0024*/ 	.short	0x0013
        /*0026*/ 	.short	0x0070
        /*0028*/ 	.byte	0x00, 0xf0, 0x11, 0x00


	//----- nvinfo : EIATTR_KPARAM_INFO
	.align		4
.L_3729:
        /*002c*/ 	.byte	0x04, 0x17
        /*002e*/ 	.short	(.L_3731 - .L_3730)
.L_3730:
        /*0030*/ 	.word	0x00000000
        /*0034*/ 	.short	0x0012
        /*0036*/ 	.short	0x0068
        /*0038*/ 	.byte	0x00, 0xf0, 0x21, 0x00


	//----- nvinfo : EIATTR_KPARAM_INFO
	.align		4
.L_3731:
        /*003c*/ 	.byte	0x04, 0x17
        /*003e*/ 	.short	(.L_3733 - .L_3732)
.L_3732:
        /*0040*/ 	.word	0x00000000
        /*0044*/ 	.short	0x0011
        /*0046*/ 	.short	0x0060
        /*0048*/ 	.byte	0x00, 0xf0, 0x05, 0x00


	//----- nvinfo : EIATTR_KPARAM_INFO
	.align		4
.L_3733:
        /*004c*/ 	.byte	0x04, 0x17
        /*004e*/ 	.short	(.L_3735 - .L_3734)
.L_3734:
        /*0050*/ 	.word	0x00000000
        /*0054*/ 	.short	0x0010
        /*0056*/ 	.short	0x005c
        /*0058*/ 	.byte	0x00, 0xf0, 0x11, 0x00


	//----- nvinfo : EIATTR_KPARAM_INFO
	.align		4
.L_3735:
        /*005c*/ 	.byte	0x04, 0x17
        /*005e*/ 	.short	(.L_3737 - .L_3736)
.L_3736:
        /*0060*/ 	.word	0x00000000
        /*0064*/ 	.short	0x000f
        /*0066*/ 	.short	0x0058
        /*0068*/ 	.byte	0x00, 0xf0, 0x11, 0x00


	//----- nvinfo : EIATTR_KPARAM_INFO
	.align		4
.L_3737:
        /*006c*/ 	.byte	0x04, 0x17
        /*006e*/ 	.short	(.L_3739 - .L_3738)
.L_3738:
        /*0070*/ 	.word	0x00000000
        /*0074*/ 	.short	0x000e
        /*0076*/ 	.short	0x0054
        /*0078*/ 	.byte	0x00, 0xf0, 0x11, 0x00


	//----- nvinfo : EIATTR_KPARAM_INFO
	.align		4
.L_3739:
        /*007c*/ 	.byte	0x04, 0x17
        /*007e*/ 	.short	(.L_3741 - .L_3740)
.L_3740:
        /*0080*/ 	.word	0x00000000
        /*0084*/ 	.short	0x000d
        /*0086*/ 	.short	0x0050
        /*0088*/ 	.byte	0x00, 0xf0, 0x11, 0x00


	//----- nvinfo : EIATTR_KPARAM_INFO
	.align		4
.L_3741:
        /*008c*/ 	.byte	0x04, 0x17
        /*008e*/ 	.short	(.L_3743 - .L_3742)
.L_3742:
        /*0090*/ 	.word	0x00000000
        /*0094*/ 	.short	0x000c
        /*0096*/ 	.short	0x004c
        /*0098*/ 	.byte	0x00, 0xf0, 0x11, 0x00


	//----- nvinfo : EIATTR_KPARAM_INFO
	.align		4
.L_3743:
        /*009c*/ 	.byte	0x04, 0x17
        /*009e*/ 	.short	(.L_3745 - .L_3744)
.L_3744:
        /*00a0*/ 	.word	0x00000000
        /*00a4*/ 	.short	0x000b
        /*00a6*/ 	.short	0x0048
        /*00a8*/ 	.byte	0x00, 0xf0, 0x11, 0x00


	//----- nvinfo : EIATTR_KPARAM_INFO
	.align		4
.L_3745:
        /*00ac*/ 	.byte	0x04, 0x17
        /*00ae*/ 	.short	(.L_3747 - .L_3746)
.L_3746:
        /*00b0*/ 	.word	0x00000000
        /*00b4*/ 	.short	0x000a
        /*00b6*/ 	.short	0x0040
        /*00b8*/ 	.byte	0x00, 0xf0, 0x21, 0x00


	//----- nvinfo : EIATTR_KPARAM_INFO
	.align		4
.L_3747:
        /*00bc*/ 	.byte	0x04, 0x17
        /*00be*/ 	.short	(.L_3749 - .L_3748)
.L_3748:
        /*00c0*/ 	.word	0x00000000
        /*00c4*/ 	.short	0x0009
        /*00c6*/ 	.short	0x0038
        /*00c8*/ 	.byte	0x00, 0xf0, 0x21, 0x00


	//----- nvinfo : EIATTR_KPARAM_INFO
	.align		4
.L_3749:
        /*00cc*/ 	.byte	0x04, 0x17
        /*00ce*/ 	.short	(.L_3751 - .L_3750)
.L_3750:
        /*00d0*/ 	.word	0x00000000
        /*00d4*/ 	.short	0x0008
        /*00d6*/ 	.short	0x0034
        /*00d8*/ 	.byte	0x00, 0xf0, 0x11, 0x00


	//----- nvinfo : EIATTR_KPARAM_INFO
	.align		4
.L_3751:
        /*00dc*/ 	.byte	0x04, 0x17
        /*00de*/ 	.short	(.L_3753 - .L_3752)
.L_3752:
        /*00e0*/ 	.word	0x00000000
        /*00e4*/ 	.short	0x0007
        /*00e6*/ 	.short	0x0030
        /*00e8*/ 	.byte	0x00, 0xf0, 0x11, 0x00


	//----- nvinfo : EIATTR_KPARAM_INFO
	.align		4
.L_3753:
        /*00ec*/ 	.byte	0x04, 0x17
        /*00ee*/ 	.short	(.L_3755 - .L_3754)
.L_3754:
        /*00f0*/ 	.word	0x00000000
        /*00f4*/ 	.short	0x0006
        /*00f6*/ 	.short	0x002c
        /*00f8*/ 	.byte	0x00, 0xf0, 0x11, 0x00


	//----- nvinfo : EIATTR_KPARAM_INFO
	.align		4
.L_3755:
        /*00fc*/ 	.byte	0x04, 0x17
        /*00fe*/ 	.short	(.L_3757 - .L_3756)
.L_3756:
        /*0100*/ 	.word	0x00000000
        /*0104*/ 	.short	0x0005
        /*0106*/ 	.short	0x0028
        /*0108*/ 	.byte	0x00, 0xf0, 0x11, 0x00


	//----- nvinfo : EIATTR_KPARAM_INFO
	.align		4
.L_3757:
        /*010c*/ 	.byte	0x04, 0x17
        /*010e*/ 	.short	(.L_3759 - .L_3758)
.L_3758:
        /*0110*/ 	.word	0x00000000
        /*0114*/ 	.short	0x0004
        /*0116*/ 	.short	0x0020
        /*0118*/ 	.byte	0x00, 0xf0, 0x21, 0x00


	//----- nvinfo : EIATTR_KPARAM_INFO
	.align		4
.L_3759:
        /*011c*/ 	.byte	0x04, 0x17
        /*011e*/ 	.short	(.L_3761 - .L_3760)
.L_3760:
        /*0120*/ 	.word	0x00000000
        /*0124*/ 	.short	0x0003
        /*0126*/ 	.short	0x0018
        /*0128*/ 	.byte	0x00, 0xf0, 0x21, 0x00


	//----- nvinfo : EIATTR_KPARAM_INFO
	.align		4
.L_3761:
        /*012c*/ 	.byte	0x04, 0x17
        /*012e*/ 	.short	(.L_3763 - .L_3762)
.L_3762:
        /*0130*/ 	.word	0x00000000
        /*0134*/ 	.short	0x0002
        /*0136*/ 	.short	0x0010
        /*0138*/ 	.byte	0x00, 0xf0, 0x21, 0x00


	//----- nvinfo : EIATTR_KPARAM_INFO
	.align		4
.L_3763:
        /*013c*/ 	.byte	0x04, 0x17
        /*013e*/ 	.short	(.L_3765 - .L_3764)
.L_3764:
        /*0140*/ 	.word	0x00000000
        /*0144*/ 	.short	0x0001
        /*0146*/ 	.short	0x0008
        /*0148*/ 	.byte	0x00, 0xf0, 0x21, 0x00


	//----- nvinfo : EIATTR_KPARAM_INFO
	.align		4
.L_3765:
        /*014c*/ 	.byte	0x04, 0x17
        /*014e*/ 	.short	(.L_3767 - .L_3766)
.L_3766:
        /*0150*/ 	.word	0x00000000
        /*0154*/ 	.short	0x0000
        /*0156*/ 	.short	0x0000
        /*0158*/ 	.byte	0x00, 0xf0, 0x21, 0x00


	//----- nvinfo : EIATTR_MAXREG_COUNT
	.align		4
.L_3767:
        /*015c*/ 	.byte	0x03, 0x1b
        /*015e*/ 	.short	0x00ff


	//----- nvinfo : EIATTR_NUM_BARRIERS
	.align		4
        /*0160*/ 	.byte	0x02, 0x4c
        /*0162*/ 	.byte	0x01
	.zero		1


	//----- nvinfo : EIATTR_MERCURY_ISA_VERSION
	.align		4
        /*0164*/ 	.byte	0x03, 0x5f
        /*0166*/ 	.short	0x0000


	//----- nvinfo : EIATTR_EXIT_INSTR_OFFSETS
	.align		4
        /*0168*/ 	.byte	0x04, 0x1c
        /*016a*/ 	.short	(.L_3769 - .L_3768)


	//   ....[0]....
.L_3768:
        /*016c*/ 	.word	0x000000b0


	//   ....[1]....
        /*0170*/ 	.word	0x000002f0


	//   ....[2]....
        /*0174*/ 	.word	0x0000b2f0


	//   ....[3]....
        /*0178*/ 	.word	0x0000b4b0


	//   ....[4]....
        /*017c*/ 	.word	0x0000b550


	//   ....[5]....
        /*0180*/ 	.word	0x0000b590


	//----- nvinfo : EIATTR_CTAIDZ_USED
	.align		4
.L_3769:
        /*0184*/ 	.byte	0x01, 0x04
	.zero		2


	//----- nvinfo : EIATTR_CRS_STACK_SIZE
	.align		4
        /*0188*/ 	.byte	0x04, 0x1e
        /*018a*/ 	.short	(.L_3771 - .L_3770)
.L_3770:
        /*018c*/ 	.word	0x00000000
.L_3771:


//--------------------- .nv.info._Z23gemm_half_q_half_kernelILi1ELi160ELb1ELb1ELi64EEvPK6__halfPKjS4_S2_PS0_iiiiPKtS7_iiiiiibS2_i --------------------------
	.section	.nv.info._Z23gemm_half_q_half_kernelILi1ELi160ELb1ELb1ELi64EEvPK6__halfPKjS4_S2_PS0_iiiiPKtS7_iiiiiibS2_i,"",@"SHT_CUDA_INFO"
	.sectionflags	@""
	.align	4


	//----- nvinfo : EIATTR_CUDA_API_VERSION
	.align		4
        /*0000*/ 	.byte	0x04, 0x37
        /*0002*/ 	.short	(.L_3773 - .L_3772)
.L_3772:
        /*0004*/ 	.word	0x00000082


	//----- nvinfo : EIATTR_SW2861232_WAR
	.align		4
.L_3773:
        /*0008*/ 	.byte	0x01, 0x35
	.zero		2


	//----- nvinfo : EIATTR_PARAM_CBANK
	.align		4
        /*000c*/ 	.byte	0x04, 0x0a
        /*000e*/ 	.short	(.L_3775 - .L_3774)
	.align		4
.L_3774:
        /*0010*/ 	.word	index@(.nv.constant0._Z23gemm_half_q_half_kernelILi1ELi160ELb1ELb1ELi64EEvPK6__halfPKjS4_S2_PS0_iiiiPKtS7_iiiiiibS2_i)
        /*0014*/ 	.short	0x0160
        /*0016*/ 	.short	0x0074


	//----- nvinfo : EIATTR_CBANK_PARAM_SIZE
	.align		4
.L_3775:
        /*0018*/ 	.byte	0x03, 0x19
        /*001a*/ 	.short	0x0074


	//----- nvinfo : EIATTR_KPARAM_INFO
	.align		4
        /*001c*/ 	.byte	0x04, 0x17
        /*001e*/ 	.short	(.L_3777 - .L_3776)
.L_3776:
        /*0020*/ 	.word	0x00000000
        /*0024*/ 	.short	0x0013
        /*0026*/ 	.short	0x0070
        /*0028*/ 	.byte	0x00, 0xf0, 0x11, 0x00


	//----- nvinfo : EIATTR_KPARAM_INFO
	.align		4
.L_3777:
        /*002c*/ 	.byte	0x04, 0x17
        /*002e*/ 	.short	(.L_3779 - .L_3778)
.L_3778:
        /*0030*/ 	.word	0x00000000
        /*0034*/ 	.short	0x0012
        /*0036*/ 	.short	0x0068
        /*0038*/ 	.byte	0x00, 0xf0, 0x21, 0x00


	//----- nvinfo : EIATTR_KPARAM_INFO
	.align		4
.L_3779:
        /*003c*/ 	.byte	0x04, 0x17
        /*003e*/ 	.short	(.L_3781 - .L_3780)
.L_3780:
        /*0040*/ 	.word	0x00000000
        /*0044*/ 	.short	0x0011
        /*0046*/ 	.short	0x0060
        /*0048*/ 	.byte	0x00, 0xf0, 0x05, 0x00


	//----- nvinfo : EIATTR_KPARAM_INFO
	.align		4
.L_3781:
        /*004c*/ 	.byte	0x04, 0x17
        /*004e*/ 	.short	(.L_3783 - .L_3782)
.L_3782:
        /*0050*/ 	.word	0x00000000
        /*0054*/ 	.short	0x0010
        /*0056*/ 	.short	0x005c
        /*0058*/ 	.byte	0x00, 0xf0, 0x11, 0x00


	//----- nvinfo : EIATTR_KPARAM_INFO
	.align		4
.L_3783:
        /*005c*/ 	.byte	0x04, 0x17
        /*005e*/ 	.short	(.L_3785 - .L_3784)
.L_3784:
        /*0060*/ 	.word	0x00000000
        /*0064*/ 	.short	0x000f
        /*0066*/ 	.short	0x0058
        /*0068*/ 	.byte	0x00, 0xf0, 0x11, 0x00


	//----- nvinfo : EIATTR_KPARAM_INFO
	.align		4
.L_3785:
        /*006c*/ 	.byte	0x04, 0x17
        /*006e*/ 	.short	(.L_3787 - .L_3786)
.L_3786:
        /*0070*/ 	.word	0x00000000
        /*0074*/ 	.short	0x000e
        /*0076*/ 	.short	0x0054
        /*0078*/ 	.byte	0x00, 0xf0, 0x11, 0x00


	//----- nvinfo : EIATTR_KPARAM_INFO
	.align		4
.L_3787:
        /*007c*/ 	.byte	0x04, 0x17
        /*007e*/ 	.short	(.L_3789 - .L_3788)
.L_3788:
        /*0080*/ 	.word	0x00000000
        /*0084*/ 	.short	0x000d
        /*0086*/ 	.short	0x0050
        /*0088*/ 	.byte	0x00, 0xf0, 0x11, 0x00


	//----- nvinfo : EIATTR_KPARAM_INFO
	.align		4
.L_3789:
        /*008c*/ 	.byte	0x04, 0x17
        /*008e*/ 	.short	(.L_3791 - .L_3790)
.L_3790:
        /*0090*/ 	.word	0x00000000
        /*0094*/ 	.short	0x000c
        /*0096*/ 	.short	0x004c
        /*0098*/ 	.byte	0x00, 0xf0, 0x11, 0x00


	//----- nvinfo : EIATTR_KPARAM_INFO
	.align		4
.L_3791:
        /*009c*/ 	.byte	0x04, 0x17
        /*009e*/ 	.short	(.L_3793 - .L_3792)
.L_3792:
        /*00a0*/ 	.word	0x00000000
        /*00a4*/ 	.short	0x000b
        /*00a6*/ 	.short	0x0048
        /*00a8*/ 	.byte	0x00, 0xf0, 0x11, 0x00


	//----- nvinfo : EIATTR_KPARAM_INFO
	.align		4
.L_3793:
        /*00ac*/ 	.byte	0x04, 0x17
        /*00ae*/ 	.short	(.L_3795 - .L_3794)
.L_3794:
        /*00b0*/ 	.word	0x00000000
        /*00b4*/ 	.short	0x000a
        /*00b6*/ 	.short	0x0040
        /*00b8*/ 	.byte	0x00, 0xf0, 0x21, 0x00


	//----- nvinfo : EIATTR_KPARAM_INFO
	.align		4
.L_3795:
        /*00bc*/ 	.byte	0x04, 0x17
        /*00be*/ 	.short	(.L_3797 - .L_3796)
.L_3796:
        /*00c0*/ 	.word	0x00000000
        /*00c4*/ 	.short	0x0009
        /*00c6*/ 	.short	0x0038
        /*00c8*/ 	.byte	0x00, 0xf0, 0x21, 0x00


	//----- nvinfo : EIATTR_KPARAM_INFO
	.align		4
.L_3797:
        /*00cc*/ 	.byte	0x04, 0x17
        /*00ce*/ 	.short	(.L_3799 - .L_3798)
.L_3798:
        /*00d0*/ 	.word	0x00000000
        /*00d4*/ 	.short	0x0008
        /*00d6*/ 	.short	0x0034
        /*00d8*/ 	.byte	0x00, 0xf0, 0x11, 0x00


	//----- nvinfo : EIATTR_KPARAM_INFO
	.align		4
.L_3799:
        /*00dc*/ 	.byte	0x04, 0x17
        /*00de*/ 	.short	(.L_3801 - .L_3800)
.L_3800:
        /*00e0*/ 	.word	0x00000000
        /*00e4*/ 	.short	0x0007
        /*00e6*/ 	.short	0x0030
        /*00e8*/ 	.byte	0x00, 0xf0, 0x11, 0x00


	//----- nvinfo : EIATTR_KPARAM_INFO
	.align		4
.L_3801:
        /*00ec*/ 	.byte	0x04, 0x17
        /*00ee*/ 	.short	(.L_3803 - .L_3802)
.L_3802:
        /*00f0*/ 	.word	0x00000000
        /*00f4*/ 	.short	0x0006
        /*00f6*/ 	.short	0x002c
        /*00f8*/ 	.byte	0x00, 0xf0, 0x11, 0x00


	//----- nvinfo : EIATTR_KPARAM_INFO
	.align		4
.L_3803:
        /*00fc*/ 	.byte	0x04, 0x17
        /*00fe*/ 	.short	(.L_3805 - .L_3804)
.L_3804:
        /*0100*/ 	.word	0x00000000
        /*0104*/ 	.short	0x0005
        /*0106*/ 	.short	0x0028
        /*0108*/ 	.byte	0x00, 0xf0, 0x11, 0x00


	//----- nvinfo : EIATTR_KPARAM_INFO
	.align		4
.L_3805:
        /*010c*/ 	.byte	0x04, 0x17
        /*010e*/ 	.short	(.L_3807 - .L_3806)
.L_3806:
        /*0110*/ 	.word	0x00000000
        /*0114*/ 	.short	0x0004
        /*0116*/ 	.short	0x0020
        /*0118*/ 	.byte	0x00, 0xf0, 0x21, 0x00


	//----- nvinfo : EIATTR_KPARAM_INFO
	.align		4
.L_3807:
        /*011c*/ 	.byte	0x04, 0x17
        /*011e*/ 	.short	(.L_3809 - .L_3808)
.L_3808:
        /*0120*/ 	.word	0x00000000
        /*0124*/ 	.short	0x0003
        /*0126*/ 	.short	0x0018
        /*0128*/ 	.byte	0x00, 0xf0, 0x21, 0x00


	//----- nvinfo : EIATTR_KPARAM_INFO
	.align		4
.L_3809:
        /*012c*/ 	.byte	0x04, 0x17
        /*012e*/ 	.short	(.L_3811 - .L_3810)
.L_3810:
        /*0130*/ 	.word	0x00000000
        /*0134*/ 	.short	0x0002
        /*0136*/ 	.short	0x0010
        /*0138*/ 	.byte	0x00, 0xf0, 0x21, 0x00


	//----- nvinfo : EIATTR_KPARAM_INFO
	.align		4
.L_3811:
        /*013c*/ 	.byte	0x04, 0x17
        /*013e*/ 	.short	(.L_3813 - .L_3812)
.L_3812:
        /*0140*/ 	.word	0x00000000
        /*0144*/ 	.short	0x0001
        /*0146*/ 	.short	0x0008
        /*0148*/ 	.byte	0x00, 0xf0, 0x21, 0x00


	//----- nvinfo : EIATTR_KPARAM_INFO
	.align		4
.L_3813:
        /*014c*/ 	.byte	0x04, 0x17
        /*014e*/ 	.short	(.L_3815 - .L_3814)
.L_3814:
        /*0150*/ 	.word	0x00000000
        /*0154*/ 	.short	0x0000
        /*0156*/ 	.short	0x0000
        /*0158*/ 	.byte	0x00, 0xf0, 0x21, 0x00


	//----- nvinfo : EIATTR_MAXREG_COUNT
	.align		4
.L_3815:
        /*015c*/ 	.byte	0x03, 0x1b
        /*015e*/ 	.short	0x00ff


	//----- nvinfo : EIATTR_NUM_BARRIERS
	.align		4
        /*0160*/ 	.byte	0x02, 0x4c
        /*0162*/ 	.byte	0x01
	.zero		1


	//----- nvinfo : EIATTR_MERCURY_ISA_VERSION
	.align		4
        /*0164*/ 	.byte	0x03, 0x5f
        /*0166*/ 	.short	0x0000


	//----- nvinfo : EIATTR_EXIT_INSTR_OFFSETS
	.align		4
        /*0168*/ 	.byte	0x04, 0x1c
        /*016a*/ 	.short	(.L_3817 - .L_3816)


	//   ....[0]....
.L_3816:
        /*016c*/ 	.word	0x000000a0


	//   ....[1]....
        /*0170*/ 	.word	0x000002e0


	//   ....[2]....
        /*0174*/ 	.word	0x00005790


	//   ....[3]....
        /*0178*/ 	.word	0x00005950


	//   ....[4]....
        /*017c*/ 	.word	0x000059f0


	//   ....[5]....
        /*0180*/ 	.word	0x00005a30


	//----- nvinfo : EIATTR_CTAIDZ_USED
	.align		4
.L_3817:
        /*0184*/ 	.byte	0x01, 0x04
	.zero		2


	//----- nvinfo : EIATTR_CRS_STACK_SIZE
	.align		4
        /*0188*/ 	.byte	0x04, 0x1e
        /*018a*/ 	.short	(.L_3819 - .L_3818)
.L_3818:
        /*018c*/ 	.word	0x00000000
.L_3819:


//--------------------- .nv.info._Z23gemm_half_q_half_kernelILi1ELi40ELb1ELb1ELi64EEvPK6__halfPKjS4_S2_PS0_iiiiPKtS7_iiiiiibS2_i --------------------------
	.section	.nv.info._Z23gemm_half_q_half_kernelILi1ELi40ELb1ELb1ELi64EEvPK6__halfPKjS4_S2_PS0_iiiiPKtS7_iiiiiibS2_i,"",@"SHT_CUDA_INFO"
	.sectionflags	@""
	.align	4


	//----- nvinfo : EIATTR_CUDA_API_VERSION
	.align		4
        /*0000*/ 	.byte	0x04, 0x37
        /*0002*/ 	.short	(.L_3821 - .L_3820)
.L_3820:
        /*0004*/ 	.word	0x00000082


	//----- nvinfo : EIATTR_SW2861232_WAR
	.align		4
.L_3821:
        /*0008*/ 	.byte	0x01, 0x35
	.zero		2


	//----- nvinfo : EIATTR_PARAM_CBANK
	.align		4
        /*000c*/ 	.byte	0x04, 0x0a
        /*000e*/ 	.short	(.L_3823 - .L_3822)
	.align		4
.L_3822:
        /*0010*/ 	.word	index@(.nv.constant0._Z23gemm_half_q_half_kernelILi1ELi40ELb1ELb1ELi64EEvPK6__halfPKjS4_S2_PS0_iiiiPKtS7_iiiiiibS2_i)
        /*0014*/ 	.short	0x0160
        /*0016*/ 	.short	0x0074


	//----- nvinfo : EIATTR_CBANK_PARAM_SIZE
	.align		4
.L_3823:
        /*0018*/ 	.byte	0x03, 0x19
        /*001a*/ 	.short	0x0074


	//----- nvinfo : EIATTR_KPARAM_INFO
	.align		4
        /*001c*/ 	.byte	0x04, 0x17
        /*001e*/ 	.short	(.L_3825 - .L_3824)
.L_3824:
        /*0020*/ 	.word	0x00000000
        /*0024*/ 	.short	0x0013
        /*0026*/ 	.short	0x0070
        /*0028*/ 	.byte	0x00, 0xf0, 0x11, 0x00


	//----- nvinfo : EIATTR_KPARAM_INFO
	.align		4
.L_3825:
        /*002c*/ 	.byte	0x04, 0x17
        /*002e*/ 	.short	(.L_3827 - .L_3826)
.L_3826:
        /*0030*/ 	.word	0x00000000
        /*0034*/ 	.short	0x0012
        /*0036*/ 	.short	0x0068
        /*0038*/ 	.byte	0x00, 0xf0, 0x21, 0x00


	//----- nvinfo : EIATTR_KPARAM_INFO
	.align		4
.L_3827:
        /*003c*/ 	.byte	0x04, 0x17
        /*003e*/ 	.short	(.L_3829 - .L_3828)
.L_3828:
        /*0040*/ 	.word	0x00000000
        /*0044*/ 	.short	0x0011
        /*0046*/ 	.short	0x0060
        /*0048*/ 	.byte	0x00, 0xf0, 0x05, 0x00


	//----- nvinfo : EIATTR_KPARAM_INFO
	.align		4
.L_3829:
        /*004c*/ 	.byte	0x04, 0x17
        /*004e*/ 	.short	(.L_3831 - .L_3830)
.L_3830:
        /*0050*/ 	.word	0x00000000
        /*0054*/ 	.short	0x0010
        /*0056*/ 	.short	0x005c
        /*0058*/ 	.byte	0x00, 0xf0, 0x11, 0x00


	//----- nvinfo : EIATTR_KPARAM_INFO
	.align		4
.L_3831:
        /*005c*/ 	.byte	0x04, 0x17
        /*005e*/ 	.short	(.L_3833 - .L_3832)
.L_3832:
        /*0060*/ 	.word	0x00000000
        /*0064*/ 	.short	0x000f
        /*0066*/ 	.short	0x0058
        /*0068*/ 	.byte	0x00, 0xf0, 0x11, 0x00


	//----- nvinfo : EIATTR_KPARAM_INFO
	.align		4
.L_3833:
        /*006c*/ 	.byte	0x04, 0x17
        /*006e*/ 	.short	(.L_3835 - .L_3834)
.L_3834:
        /*0070*/ 	.word	0x00000000
        /*0074*/ 	.short	0x000e
        /*0076*/ 	.short	0x0054
        /*0078*/ 	.byte	0x00, 0xf0, 0x11, 0x00


	//----- nvinfo : EIATTR_KPARAM_INFO
	.align		4
.L_3835:
        /*007c*/ 	.byte	0x04, 0x17
        /*007e*/ 	.short	(.L_3837 - .L_3836)
.L_3836:
        /*0080*/ 	.word	0x00000000
        /*0084*/ 	.short	0x000d
        /*0086*/ 	.short	0x0050
        /*0088*/ 	.byte	0x00, 0xf0, 0x11, 0x00


	//----- nvinfo : EIATTR_KPARAM_INFO
	.align		4
.L_3837:
        /*008c*/ 	.byte	0x04, 0x17
        /*008e*/ 	.short	(.L_3839 - .L_3838)
.L_3838:
        /*0090*/ 	.word	0x00000000
        /*0094*/ 	.short	0x000c
        /*0096*/ 	.short	0x004c
        /*0098*/ 	.byte	0x00, 0xf0, 0x11, 0x00


	//----- nvinfo : EIATTR_KPARAM_INFO
	.align		4
.L_3839:
        /*009c*/ 	.byte	0x04, 0x17
        /*009e*/ 	.short	(.L_3841 - .L_3840)
.L_3840:
        /*00a0*/ 	.word	0x00000000
        /*00a4*/ 	.short	0x000b
        /*00a6*/ 	.short	0x0048
        /*00a8*/ 	.byte	0x00, 0xf0, 0x11, 0x00


	//----- nvinfo : EIATTR_KPARAM_INFO
	.align		4
.L_3841:
        /*00ac*/ 	.byte	0x04, 0x17
        /*00ae*/ 	.short	(.L_3843 - .L_3842)
.L_3842:
        /*00b0*/ 	.word	0x00000000
        /*00b4*/ 	.short	0x000a
        /*00b6*/ 	.short	0x0040
        /*00b8*/ 	.byte	0x00, 0xf0, 0x21, 0x00


	//----- nvinfo : EIATTR_KPARAM_INFO
	.align		4
.L_3843:
        /*00bc*/ 	.byte	0x04, 0x17
        /*00be*/ 	.short	(.L_3845 - .L_3844)
.L_3844:
        /*00c0*/ 	.word	0x00000000
        /*00c4*/ 	.short	0x0009
        /*00c6*/ 	.short	0x0038
        /*00c8*/ 	.byte	0x00, 0xf0, 0x21, 0x00


	//----- nvinfo : EIATTR_KPARAM_INFO
	.align		4
.L_3845:
        /*00cc*/ 	.byte	0x04, 0x17
        /*00ce*/ 	.short	(.L_3847 - .L_3846)
.L_3846:
        /*00d0*/ 	.word	0x00000000
        /*00d4*/ 	.short	0x0008
        /*00d6*/ 	.short	0x0034
        /*00d8*/ 	.byte	0x00, 0xf0, 0x11, 0x00


	//----- nvinfo : EIATTR_KPARAM_INFO
	.align		4
.L_3847:
        /*00dc*/ 	.byte	0x04, 0x17
        /*00de*/ 	.short	(.L_3849 - .L_3848)
.L_3848:
        /*00e0*/ 	.word	0x00000000
        /*00e4*/ 	.short	0x0007
        /*00e6*/ 	.short	0x0030
        /*00e8*/ 	.byte	0x00, 0xf0, 0x11, 0x00


	//----- nvinfo : EIATTR_KPARAM_INFO
	.align		4
.L_3849:
        /*00ec*/ 	.byte	0x04, 0x17
        /*00ee*/ 	.short	(.L_3851 - .L_3850)
.L_3850:
        /*00f0*/ 	.word	0x00000000
        /*00f4*/ 	.short	0x0006
        /*00f6*/ 	.short	0x002c
        /*00f8*/ 	.byte	0x00, 0xf0, 0x11, 0x00


	//----- nvinfo : EIATTR_KPARAM_INFO
	.align		4
.L_3851:
        /*00fc*/ 	.byte	0x04, 0x17
        /*00fe*/ 	.short	(.L_3853 - .L_3852)
.L_3852:
        /*0100*/ 	.word	0x00000000
        /*0104*/ 	.short	0x0005
        /*0106*/ 	.short	0x0028
        /*0108*/ 	.byte	0x00, 0xf0, 0x11, 0x00


	//----- nvinfo : EIATTR_KPARAM_INFO
	.align		4
.L_3853:
        /*010c*/ 	.byte	0x04, 0x17
        /*010e*/ 	.short	(.L_3855 - .L_3854)
.L_3854:
        /*0110*/ 	.word	0x00000000
        /*0114*/ 	.short	0x0004
        /*0116*/ 	.short	0x0020
        /*0118*/ 	.byte	0x00, 0xf0, 0x21, 0x00


	//----- nvinfo : EIATTR_KPARAM_INFO
	.align		4
.L_3855:
        /*011c*/ 	.byte	0x04, 0x17
        /*011e*/ 	.short	(.L_3857 - .L_3856)
.L_3856:
        /*0120*/ 	.word	0x00000000
        /*0124*/ 	.short	0x0003
        /*0126*/ 	.short	0x0018
        /*0128*/ 	.byte	0x00, 0xf0, 0x21, 0x00


	//----- nvinfo : EIATTR_KPARAM_INFO
	.align		4
.L_3857:
        /*012c*/ 	.byte	0x04, 0x17
        /*012e*/ 	.short	(.L_3859 - .L_3858)
.L_3858:
        /*0130*/ 	.word	0x00000000
        /*0134*/ 	.short	0x0002
        /*0136*/ 	.short	0x0010
        /*0138*/ 	.byte	0x00, 0xf0, 0x21, 0x00


	//----- nvinfo : EIATTR_KPARAM_INFO
	.align		4
.L_3859:
        /*013c*/ 	.byte	0x04, 0x17
        /*013e*/ 	.short	(.L_3861 - .L_3860)
.L_3860:
        /*0140*/ 	.word	0x00000000
        /*0144*/ 	.short	0x0001
        /*0146*/ 	.short	0x0008
        /*0148*/ 	.byte	0x00, 0xf0, 0x21, 0x00


	//----- nvinfo : EIATTR_KPARAM_INFO
	.align		4
.L_3861:
        /*014c*/ 	.byte	0x04, 0x17
        /*014e*/ 	.short	(.L_3863 - .L_3862)
.L_3862:
        /*0150*/ 	.word	0x00000000
        /*0154*/ 	.short	0x0000
        /*0156*/ 	.short	0x0000
        /*0158*/ 	.byte	0x00, 0xf0, 0x21, 0x00


	//----- nvinfo : EIATTR_MAXREG_COUNT
	.align		4
.L_3863:
        /*015c*/ 	.byte	0x03, 0x1b
        /*015e*/ 	.short	0x00ff


	//----- nvinfo : EIATTR_NUM_BARRIERS
	.align		4
        /*0160*/ 	.byte	0x02, 0x4c
        /*0162*/ 	.byte	0x01
	.zero		1


	//----- nvinfo : EIATTR_MERCURY_ISA_VERSION
	.align		4
        /*0164*/ 	.byte	0x03, 0x5f
        /*0166*/ 	.short	0x0000


	//----- nvinfo : EIATTR_EXIT_INSTR_OFFSETS
	.align		4
        /*0168*/ 	.byte	0x04, 0x1c
        /*016a*/ 	.short	(.L_3865 - .L_3864)


	//   ....[0]....
.L_3864:
        /*016c*/ 	.word	0x000000a0


	//   ....[1]....
        /*0170*/ 	.word	0x000002e0


	//   ....[2]....
        /*0174*/ 	.word	0x000049c0


	//   ....[3]....
        /*0178*/ 	.word	0x00004b80


	//   ....[4]....
        /*017c*/ 	.word	0x00004c20


	//   ....[5]....
        /*0180*/ 	.word	0x00004c60


	//----- nvinfo : EIATTR_CTAIDZ_USED
	.align		4
.L_3865:
        /*0184*/ 	.byte	0x01, 0x04
	.zero		2


	//----- nvinfo : EIATTR_CRS_STACK_SIZE
	.align		4
        /*0188*/ 	.byte	0x04, 0x1e
        /*018a*/ 	.short	(.L_3867 - .L_3866)
.L_3866:
        /*018c*/ 	.word	0x00000000
.L_3867:


//--------------------- .nv.info._Z23gemm_half_q_half_kernelILi1ELi10ELb1ELb1ELi64EEvPK6__halfPKjS4_S2_PS0_iiiiPKtS7_iiiiiibS2_i --------------------------
	.section	.nv.info._Z23gemm_half_q_half_kernelILi1ELi10ELb1ELb1ELi64EEvPK6__halfPKjS4_S2_PS0_iiiiPKtS7_iiiiiibS2_i,"",@"SHT_CUDA_INFO"
	.sectionflags	@""
	.align	4


	//----- nvinfo : EIATTR_CUDA_API_VERSION
	.align		4
        /*0000*/ 	.byte	0x04, 0x37
        /*0002*/ 	.short	(.L_3869 - .L_3868)
.L_3868:
        /*0004*/ 	.word	0x00000082


	//----- nvinfo : EIATTR_SW2861232_WAR
	.align		4
.L_3869:
        /*0008*/ 	.byte	0x01, 0x35
	.zero		2


	//----- nvinfo : EIATTR_PARAM_CBANK
	.align		4
        /*000c*/ 	.byte	0x04, 0x0a
        /*000e*/ 	.short	(.L_3871 - .L_3870)
	.align		4
.L_3870:
        /*0010*/ 	.word	index@(.nv.constant0._Z23gemm_half_q_half_kernelILi1ELi10ELb1ELb1ELi64EEvPK6__halfPKjS4_S2_PS0_iiiiPKtS7_iiiiiibS2_i)
        /*0014*/ 	.short	0x0160
        /*0016*/ 	.short	0x0074


	//----- nvinfo : EIATTR_CBANK_PARAM_SIZE
	.align		4
.L_3871:
        /*0018*/ 	.byte	0x03, 0x19
        /*001a*/ 	.short	0x0074


	//----- nvinfo : EIATTR_KPARAM_INFO
	.align		4
        /*001c*/ 	.byte	0x04, 0x17
        /*001e*/ 	.short	(.L_3873 - .L_3872)
.L_3872:
        /*0020*/ 	.word	0x00000000
        /*0024*/ 	.short	0x0013
        /*0026*/ 	.short	0x0070
        /*0028*/ 	.byte	0x00, 0xf0, 0x11, 0x00


	//----- nvinfo : EIATTR_KPARAM_INFO
	.align		4
.L_3873:
        /*002c*/ 	.byte	0x04, 0x17
        /*002e*/ 	.short	(.L_3875 - .L_3874)
.L_3874:
        /*0030*/ 	.word	0x00000000
        /*0034*/ 	.short	0x0012
        /*0036*/ 	.short	0x0068
        /*0038*/ 	.byte	0x00, 0xf0, 0x21, 0x00


	//----- nvinfo : EIATTR_KPARAM_INFO
	.align		4
.L_3875:
        /*003c*/ 	.byte	0x04, 0x17
        /*003e*/ 	.short	(.L_3877 - .L_3876)
.L_3876:
        /*0040*/ 	.word	0x00000000
        /*0044*/ 	.short	0x0011
        /*0046*/ 	.short	0x0060
        /*0048*/ 	.byte	0x00, 0xf0, 0x05, 0x00


	//----- nvinfo : EIATTR_KPARAM_INFO
	.align		4
.L_3877:
        /*004c*/ 	.byte	0x04, 0x17
        /*004e*/ 	.short	(.L_3879 - .L_3878)
.L_3878:
        /*0050*/ 	.word	0x00000000
        /*0054*/ 	.short	0x0010
        /*0056*/ 	.short	0x005c
        /*0058*/ 	.byte	0x00, 0xf0, 0x11, 0x00


	//----- nvinfo : EIATTR_KPARAM_INFO
	.align		4
.L_3879:
        /*005c*/ 	.byte	0x04, 0x17
        /*005e*/ 	.short	(.L_3881 - .L_3880)
.L_3880:
        /*0060*/ 	.word	0x00000000
        /*0064*/ 	.short	0x000f
        /*0066*/ 	.short	0x0058
        /*0068*/ 	.byte	0x00, 0xf0, 0x11, 0x00


	//----- nvinfo : EIATTR_KPARAM_INFO
	.align		4
.L_3881:
        /*006c*/ 	.byte	0x04, 0x17
        /*006e*/ 	.short	(.L_3883 - .L_3882)
.L_3882:
        /*0070*/ 	.word	0x00000000
        /*0074*/ 	.short	0x000e
        /*0076*/ 	.short	0x0054
        /*0078*/ 	.byte	0x00, 0xf0, 0x11, 0x00


	//----- nvinfo : EIATTR_KPARAM_INFO
	.align		4
.L_3883:
        /*007c*/ 	.byte	0x04, 0x17
        /*007e*/ 	.short	(.L_3885 - .L_3884)
.L_3884:
        /*0080*/ 	.word	0x00000000
        /*0084*/ 	.short	0x000d
        /*0086*/ 	.short	0x0050
        /*0088*/ 	.byte	0x00, 0xf0, 0x11, 0x00


	//----- nvinfo : EIATTR_KPARAM_INFO
	.align		4
.L_3885:
        /*008c*/ 	.byte	0x04, 0x17
        /*008e*/ 	.short	(.L_3887 - .L_3886)
.L_3886:
        /*0090*/ 	.word	0x00000000
        /*0094*/ 	.short	0x000c
        /*0096*/ 	.short	0x004c
        /*0098*/ 	.byte	0x00, 0xf0, 0x11, 0x00


	//----- nvinfo : EIATTR_KPARAM_INFO
	.align		4
.L_3887:
        /*009c*/ 	.byte	0x04, 0x17
        /*009e*/ 	.short	(.L_3889 - .L_3888)
.L_3888:
        /*00a0*/ 	.word	0x00000000
        /*00a4*/ 	.short	0x000b
        /*00a6*/ 	.short	0x0048
        /*00a8*/ 	.byte	0x00, 0xf0, 0x11, 0x00


	//----- nvinfo : EIATTR_KPARAM_INFO
	.align		4
.L_3889:
        /*00ac*/ 	.byte	0x04, 0x17
        /*00ae*/ 	.short	(.L_3891 - .L_3890)
.L_3890:
        /*00b0*/ 	.word	0x00000000
        /*00b4*/ 	.short	0x000a
        /*00b6*/ 	.short	0x0040
        /*00b8*/ 	.byte	0x00, 0xf0, 0x21, 0x00


	//----- nvinfo : EIATTR_KPARAM_INFO
	.align		4
.L_3891:
        /*00bc*/ 	.byte	0x04, 0x17
        /*00be*/ 	.short	(.L_3893 - .L_3892)
.L_3892:
        /*00c0*/ 	.word	0x00000000
        /*00c4*/ 	.short	0x0009
        /*00c6*/ 	.short	0x0038
        /*00c8*/ 	.byte	0x00, 0xf0, 0x21, 0x00


	//----- nvinfo : EIATTR_KPARAM_INFO
	.align		4
.L_3893:
        /*00cc*/ 	.byte	0x04, 0x17
        /*00ce*/ 	.short	(.L_3895 - .L_3894)
.L_3894:
        /*00d0*/ 	.word	0x00000000
        /*00d4*/ 	.short	0x0008
        /*00d6*/ 	.short	0x0034
        /*00d8*/ 	.byte	0x00, 0xf0, 0x11, 0x00


	//----- nvinfo : EIATTR_KPARAM_INFO
	.align		4
.L_3895:
        /*00dc*/ 	.byte	0x04, 0x17
        /*00de*/ 	.short	(.L_3897 - .L_3896)
.L_3896:
        /*00e0*/ 	.word	0x00000000
        /*00e4*/ 	.short	0x0007
        /*00e6*/ 	.short	0x0030
        /*00e8*/ 	.byte	0x00, 0xf0, 0x11, 0x00


	//----- nvinfo : EIATTR_KPARAM_INFO
	.align		4
.L_3897:
        /*00ec*/ 	.byte	0x04, 0x17
        /*00ee*/ 	.short	(.L_3899 - .L_3898)
.L_3898:
        /*00f0*/ 	.word	0x00000000
        /*00f4*/ 	.short	0x0006
        /*00f6*/ 	.short	0x002c
        /*00f8*/ 	.byte	0x00, 0xf0, 0x11, 0x00


	//----- nvinfo : EIATTR_KPARAM_INFO
	.align		4
.L_3899:
        /*00fc*/ 	.byte	0x04, 0x17
        /*00fe*/ 	.short	(.L_3901 - .L_3900)
.L_3900:
        /*0100*/ 	.word	0x00000000
        /*0104*/ 	.short	0x0005
        /*0106*/ 	.short	0x0028
        /*0108*/ 	.byte	0x00, 0xf0, 0x11, 0x00


	//----- nvinfo : EIATTR_KPARAM_INFO
	.align		4
.L_3901:
        /*010c*/ 	.byte	0x04, 0x17
        /*010e*/ 	.short	(.L_3903 - .L_3902)
.L_3902:
        /*0110*/ 	.word	0x00000000
        /*0114*/ 	.short	0x0004
        /*0116*/ 	.short	0x0020
        /*0118*/ 	.byte	0x00, 0xf0, 0x21, 0x00


	//----- nvinfo : EIATTR_KPARAM_INFO
	.align		4
.L_3903:
        /*011c*/ 	.byte	0x04, 0x17
        /*011e*/ 	.short	(.L_3905 - .L_3904)
.L_3904:
        /*0120*/ 	.word	0x00000000
        /*0124*/ 	.short	0x0003
        /*0126*/ 	.short	0x0018
        /*0128*/ 	.byte	0x00, 0xf0, 0x21, 0x00


	//----- nvinfo : EIATTR_KPARAM_INFO
	.align		4
.L_3905:
        /*012c*/ 	.byte	0x04, 0x17
        /*012e*/ 	.short	(.L_3907 - .L_3906)
.L_3906:
        /*0130*/ 	.word	0x00000000
        /*0134*/ 	.short	0x0002
        /*0136*/ 	.short	0x0010
        /*0138*/ 	.byte	0x00, 0xf0, 0x21, 0x00


	//----- nvinfo : EIATTR_KPARAM_INFO
	.align		4
.L_3907:
        /*013c*/ 	.byte	0x04, 0x17
        /*013e*/ 	.short	(.L_3909 - .L_3908)
.L_3908:
        /*0140*/ 	.word	0x00000000
        /*0144*/ 	.short	0x0001
        /*0146*/ 	.short	0x0008
        /*0148*/ 	.byte	0x00, 0xf0, 0x21, 0x00


	//----- nvinfo : EIATTR_KPARAM_INFO
	.align		4
.L_3909:
        /*014c*/ 	.byte	0x04, 0x17
        /*014e*/ 	.short	(.L_3911 - .L_3910)
.L_3910:
        /*0150*/ 	.word	0x00000000
        /*0154*/ 	.short	0x0000
        /*0156*/ 	.short	0x0000
        /*0158*/ 	.byte	0x00, 0xf0, 0x21, 0x00


	//----- nvinfo : EIATTR_MAXREG_COUNT
	.align		4
.L_3911:
        /*015c*/ 	.byte	0x03, 0x1b
        /*015e*/ 	.short	0x00ff


	//----- nvinfo : EIATTR_NUM_BARRIERS
	.align		4
        /*0160*/ 	.byte	0x02, 0x4c
        /*0162*/ 	.byte	0x01
	.zero		1


	//----- nvinfo : EIATTR_MERCURY_ISA_VERSION
	.align		4
        /*0164*/ 	.byte	0x03, 0x5f
        /*0166*/ 	.short	0x0000


	//----- nvinfo : EIATTR_EXIT_INSTR_OFFSETS
	.align		4
        /*0168*/ 	.byte	0x04, 0x1c
        /*016a*/ 	.short	(.L_3913 - .L_3912)


	//   ....[0]....
.L_3912:
        /*016c*/ 	.word	0x000000a0


	//   ....[1]....
        /*0170*/ 	.word	0x000002e0


	//   ....[2]....
        /*0174*/ 	.word	0x00003c70


	//   ....[3]....
        /*0178*/ 	.word	0x00003e30


	//   ....[4]....
        /*017c*/ 	.word	0x00003ed0


	//   ....[5]....
        /*0180*/ 	.word	0x00003f10


	//----- nvinfo : EIATTR_CTAIDZ_USED
	.align		4
.L_3913:
        /*0184*/ 	.byte	0x01, 0x04
	.zero		2


	//----- nvinfo : EIATTR_CRS_STACK_SIZE
	.align		4
        /*0188*/ 	.byte	0x04, 0x1e
        /*018a*/ 	.short	(.L_3915 - .L_3914)
.L_3914:
        /*018c*/ 	.word	0x00000000
.L_3915:


//--------------------- .nv.info._Z23gemm_half_q_half_kernelILi1ELi172ELb1ELb1ELi64EEvPK6__halfPKjS4_S2_PS0_iiiiPKtS7_iiiiiibS2_i --------------------------
	.section	.nv.info._Z23gemm_half_q_half_kernelILi1ELi172ELb1ELb1ELi64EEvPK6__halfPKjS4_S2_PS0_iiiiPKtS7_iiiiiibS2_i,"",@"SHT_CUDA_INFO"
	.sectionflags	@""
	.align	4


	//----- nvinfo : EIATTR_CUDA_API_VERSION
	.align		4
        /*0000*/ 	.byte	0x04, 0x37
        /*0002*/ 	.short	(.L_3917 - .L_3916)
.L_3916:
        /*0004*/ 	.word	0x00000082


	//----- nvinfo : EIATTR_SW2861232_WAR
	.align		4
.L_3917:
        /*0008*/ 	.byte	0x01, 0x35
	.zero		2


	//----- nvinfo : EIATTR_PARAM_CBANK
	.align		4
        /*000c*/ 	.byte	0x04, 0x0a
        /*000e*/ 	.short	(.L_3919 - .L_3918)
	.align		4
.L_3918:
        /*0010*/ 	.word	index@(.nv.constant0._Z23gemm_half_q_half_kernelILi1ELi172ELb1ELb1ELi64EEvPK6__halfPKjS4_S2_PS0_iiiiPKtS7_iiiiiibS2_i)
        /*0014*/ 	.short	0x0160
        /*0016*/ 	.short	0x0074


	//----- nvinfo : EIATTR_CBANK_PARAM_SIZE
	.align		4
.L_3919:
        /*0018*/ 	.byte	0x03, 0x19
        /*001a*/ 	.short	0x0074


	//----- nvinfo : EIATTR_KPARAM_INFO
	.align		4
        /*001c*/ 	.byte	0x04, 0x17
        /*001e*/ 	.short	(.L_3921 - .L_3920)
.L_3920:
        /*0020*/ 	.word	0x00000000
        /*0024*/ 	.short	0x0013
        /*0026*/ 	.short	0x0070
        /*0028*/ 	.byte	0x00, 0xf0, 0x11, 0x00


	//----- nvinfo : EIATTR_KPARAM_INFO
	.align		4
.L_3921:
        /*002c*/ 	.byte	0x04, 0x17
        /*002e*/ 	.short	(.L_3923 - .L_3922)
.L_3922:
        /*0030*/ 	.word	0x00000000
        /*0034*/ 	.short	0x0012
        /*0036*/ 	.short	0x0068
        /*0038*/ 	.byte	0x00, 0xf0, 0x21, 0x00


	//----- nvinfo : EIATTR_KPARAM_INFO
	.align		4
.L_3923:
        /*003c*/ 	.byte	0x04, 0x17
        /*003e*/ 	.short	(.L_3925 - .L_3924)
.L_3924:
        /*0040*/ 	.word	0x00000000
        /*0044*/ 	.short	0x0011
        /*0046*/ 	.short	0x0060
        /*0048*/ 	.byte	0x00, 0xf0, 0x05, 0x00


	//----- nvinfo : EIATTR_KPARAM_INFO
	.align		4
.L_3925:
        /*004c*/ 	.byte	0x04, 0x17
        /*004e*/ 	.short	(.L_3927 - .L_3926)
.L_3926:
        /*0050*/ 	.word	0x00000000
        /*0054*/ 	.short	0x0010
        /*0056*/ 	.short	0x005c
        /*0058*/ 	.byte	0x00, 0xf0, 0x11, 0x00


	//----- nvinfo : EIATTR_KPARAM_INFO
	.align		4
.L_3927:
        /*005c*/ 	.byte	0x04, 0x17
        /*005e*/ 	.short	(.L_3929 - .L_3928)
.L_3928:
        /*0060*/ 	.word	0x00000000
        /*0064*/ 	.short	0x000f
        /*0066*/ 	.short	0x0058
        /*0068*/ 	.byte	0x00, 0xf0, 0x11, 0x00


	//----- nvinfo : EIATTR_KPARAM_INFO
	.align		4
.L_3929:
        /*006c*/ 	.byte	0x04, 0x17
        /*006e*/ 	.short	(.L_3931 - .L_3930)
.L_3930:
        /*0070*/ 	.word	0x00000000
        /*0074*/ 	.short	0x000e
        /*0076*/ 	.short	0x0054
        /*0078*/ 	.byte	0x00, 0xf0, 0x11, 0x00


	//----- nvinfo : EIATTR_KPARAM_INFO
	.align		4
.L_3931:
        /*007c*/ 	.byte	0x04, 0x17
        /*007e*/ 	.short	(.L_3933 - .L_3932)
.L_3932:
        /*0080*/ 	.word	0x00000000
        /*0084*/ 	.short	0x000d
        /*0086*/ 	.short	0x0050
        /*0088*/ 	.byte	0x00, 0xf0, 0x11, 0x00


	//----- nvinfo : EIATTR_KPARAM_INFO
	.align		4
.L_3933:
        /*008c*/ 	.byte	0x04, 0x17
        /*008e*/ 	.short	(.L_3935 - .L_3934)
.L_3934:
        /*0090*/ 	.word	0x00000000
        /*0094*/ 	.short	0x000c
        /*0096*/ 	.short	0x004c
        /*0098*/ 	.byte	0x00, 0xf0, 0x11, 0x00


	//----- nvinfo : EIATTR_KPARAM_INFO
	.align		4
.L_3935:
        /*009c*/ 	.byte	0x04, 0x17
        /*009e*/ 	.short	(.L_3937 - .L_3936)
.L_3936:
        /*00a0*/ 	.word	0x00000000
        /*00a4*/ 	.short	0x000b
        /*00a6*/ 	.short	0x0048
        /*00a8*/ 	.byte	0x00, 0xf0, 0x11, 0x00


	//----- nvinfo : EIATTR_KPARAM_INFO
	.align		4
.L_3937:
        /*00ac*/ 	.byte	0x04, 0x17
        /*00ae*/ 	.short	(.L_3939 - .L_3938)
.L_3938:
        /*00b0*/ 	.word	0x00000000
        /*00b4*/ 	.short	0x000a
        /*00b6*/ 	.short	0x0040
        /*00b8*/ 	.byte	0x00, 0xf0, 0x21, 0x00


	//----- nvinfo : EIATTR_KPARAM_INFO
	.align		4
.L_3939:
        /*00bc*/ 	.byte	0x04, 0x17
        /*00be*/ 	.short	(.L_3941 - .L_3940)
.L_3940:
        /*00c0*/ 	.word	0x00000000
        /*00c4*/ 	.short	0x0009
        /*00c6*/ 	.short	0x0038
        /*00c8*/ 	.byte	0x00, 0xf0, 0x21, 0x00


	//----- nvinfo : EIATTR_KPARAM_INFO
	.align		4
.L_3941:
        /*00cc*/ 	.byte	0x04, 0x17
        /*00ce*/ 	.short	(.L_3943 - .L_3942)
.L_3942:
        /*00d0*/ 	.word	0x00000000
        /*00d4*/ 	.short	0x0008
        /*00d6*/ 	.short	0x0034
        /*00d8*/ 	.byte	0x00, 0xf0, 0x11, 0x00


	//----- nvinfo : EIATTR_KPARAM_INFO
	.align		4
.L_3943:
        /*00dc*/ 	.byte	0x04, 0x17
        /*00de*/ 	.short	(.L_3945 - .L_3944)
.L_3944:
        /*00e0*/ 	.word	0x00000000
        /*00e4*/ 	.short	0x0007
        /*00e6*/ 	.short	0x0030
        /*00e8*/ 	.byte	0x00, 0xf0, 0x11, 0x00


	//----- nvinfo : EIATTR_KPARAM_INFO
	.align		4
.L_3945:
        /*00ec*/ 	.byte	0x04, 0x17
        /*00ee*/ 	.short	(.L_3947 - .L_3946)
.L_3946:
        /*00f0*/ 	.word	0x00000000
        /*00f4*/ 	.short	0x0006
        /*00f6*/ 	.short	0x002c
        /*00f8*/ 	.byte	0x00, 0xf0, 0x11, 0x00


	//----- nvinfo : EIATTR_KPARAM_INFO
	.align		4
.L_3947:
        /*00fc*/ 	.byte	0x04, 0x17
        /*00fe*/ 	.short	(.L_3949 - .L_3948)
.L_3948:
        /*0100*/ 	.word	0x00000000
        /*0104*/ 	.short	0x0005
        /*0106*/ 	.short	0x0028
        /*0108*/ 	.byte	0x00, 0xf0, 0x11, 0x00


	//----- nvinfo : EIATTR_KPARAM_INFO
	.align		4
.L_3949:
        /*010c*/ 	.byte	0x04, 0x17
        /*010e*/ 	.short	(.L_3951 - .L_3950)
.L_3950:
        /*0110*/ 	.word	0x00000000
        /*0114*/ 	.short	0x0004
        /*0116*/ 	.short	0x0020
        /*0118*/ 	.byte	0x00, 0xf0, 0x21, 0x00


	//----- nvinfo : EIATTR_KPARAM_INFO
	.align		4
.L_3951:
        /*011c*/ 	.byte	0x04, 0x17
        /*011e*/ 	.short	(.L_3953 - .L_3952)
.L_3952:
        /*0120*/ 	.word	0x00000000
        /*0124*/ 	.short	0x0003
        /*0126*/ 	.short	0x0018
        /*0128*/ 	.byte	0x00, 0xf0, 0x21, 0x00


	//----- nvinfo : EIATTR_KPARAM_INFO
	.align		4
.L_3953:
        /*012c*/ 	.byte	0x04, 0x17
        /*012e*/ 	.short	(.L_3955 - .L_3954)
.L_3954:
        /*0130*/ 	.word	0x00000000
        /*0134*/ 	.short	0x0002
        /*0136*/ 	.short	0x0010
        /*0138*/ 	.byte	0x00, 0xf0, 0x21, 0x00


	//----- nvinfo : EIATTR_KPARAM_INFO
	.align		4
.L_3955:
        /*013c*/ 	.byte	0x04, 0x17
        /*013e*/ 	.short	(.L_3957 - .L_3956)
.L_3956:
        /*0140*/ 	.word	0x00000000
        /*0144*/ 	.short	0x0001
        /*0146*/ 	.short	0x0008
        /*0148*/ 	.byte	0x00, 0xf0, 0x21, 0x00


	//----- nvinfo : EIATTR_KPARAM_INFO
	.align		4
.L_3957:
        /*014c*/ 	.byte	0x04, 0x17
        /*014e*/ 	.short	(.L_3959 - .L_3958)
.L_3958:
        /*0150*/ 	.word	0x00000000
        /*0154*/ 	.short	0x0000
        /*0156*/ 	.short	0x0000
        /*0158*/ 	.byte	0x00, 0xf0, 0x21, 0x00


	//----- nvinfo : EIATTR_MAXREG_COUNT
	.align		4
.L_3959:
        /*015c*/ 	.byte	0x03, 0x1b
        /*015e*/ 	.short	0x00ff


	//----- nvinfo : EIATTR_NUM_BARRIERS
	.align		4
        /*0160*/ 	.byte	0x02, 0x4c
        /*0162*/ 	.byte	0x01
	.zero		1


	//----- nvinfo : EIATTR_MERCURY_ISA_VERSION
	.align		4
        /*0164*/ 	.byte	0x03, 0x5f
        /*0166*/ 	.short	0x0000


	//----- nvinfo : EIATTR_EXIT_INSTR_OFFSETS
	.align		4
        /*0168*/ 	.byte	0x04, 0x1c
        /*016a*/ 	.short	(.L_3961 - .L_3960)


	//   ....[0]....
.L_3960:
        /*016c*/ 	.word	0x000000b0


	//   ....[1]....
        /*0170*/ 	.word	0x000002f0


	//   ....[2]....
        /*0174*/ 	.word	0x00009160


	//   ....[3]....
        /*0178*/ 	.word	0x00009320


	//   ....[4]....
        /*017c*/ 	.word	0x000093c0


	//   ....[5]....
        /*0180*/ 	.word	0x00009400


	//----- nvinfo : EIATTR_CTAIDZ_USED
	.align		4
.L_3961:
        /*0184*/ 	.byte	0x01, 0x04
	.zero		2


	//----- nvinfo : EIATTR_CRS_STACK_SIZE
	.align		4
        /*0188*/ 	.byte	0x04, 0x1e
        /*018a*/ 	.short	(.L_3963 - .L_3962)
.L_3962:
        /*018c*/ 	.word	0x00000000
.L_3963:


//--------------------- .nv.info._Z23gemm_half_q_half_kernelILi1ELi176ELb1ELb1ELi64EEvPK6__halfPKjS4_S2_PS0_iiiiPKtS7_iiiiiibS2_i --------------------------
	.section	.nv.info._Z23gemm_half_q_half_kernelILi1ELi176ELb1ELb1ELi64EEvPK6__halfPKjS4_S2_PS0_iiiiPKtS7_iiiiiibS2_i,"",@"SHT_CUDA_INFO"
	.sectionflags	@""
	.align	4


	//----- nvinfo : EIATTR_CUDA_API_VERSION
	.align		4
        /*0000*/ 	.byte	0x04, 0x37
        /*0002*/ 	.short	(.L_3965 - .L_3964)
.L_3964:
        /*0004*/ 	.word	0x00000082


	//----- nvinfo : EIATTR_SW2861232_WAR
	.align		4
.L_3965:
        /*0008*/ 	.byte	0x01, 0x35
	.zero		2


	//----- nvinfo : EIATTR_PARAM_CBANK
	.align		4
        /*000c*/ 	.byte	0x04, 0x0a
        /*000e*/ 	.short	(.L_3967 - .L_3966)
	.align		4
.L_3966:
        /*0010*/ 	.word	index@(.nv.constant0._Z23gemm_half_q_half_kernelILi1ELi176ELb1ELb1ELi64EEvPK6__halfPKjS4_S2_PS0_iiiiPKtS7_iiiiiibS2_i)
        /*0014*/ 	.short	0x0160
        /*0016*/ 	.short	0x0074


	//----- nvinfo : EIATTR_CBANK_PARAM_SIZE
	.align		4
.L_3967:
        /*0018*/ 	.byte	0x03, 0x19
        /*001a*/ 	.short	0x0074


	//----- nvinfo : EIATTR_KPARAM_INFO
	.align		4
        /*001c*/ 	.byte	0x04, 0x17
        /*001e*/ 	.short	(.L_3969 - .L_3968)
.L_3968:
        /*0020*/ 	.word	0x00000000
        /*0024*/ 	.short	0x0013
        /*0026*/ 	.short	0x0070
        /*0028*/ 	.byte	0x00, 0xf0, 0x11, 0x00


	//----- nvinfo : EIATTR_KPARAM_INFO
	.align		4
.L_3969:
        /*002c*/ 	.byte	0x04, 0x17
        /*002e*/ 	.short	(.L_3971 - .L_3970)
.L_3970:
        /*0030*/ 	.word	0x00000000
        /*0034*/ 	.short	0x0012
        /*0036*/ 	.short	0x0068
        /*0038*/ 	.byte	0x00, 0xf0, 0x21, 0x00


	//----- nvinfo : EIATTR_KPARAM_INFO
	.align		4
.L_3971:
        /*003c*/ 	.byte	0x04, 0x17
        /*003e*/ 	.short	(.L_3973 - .L_3972)
.L_3972:
        /*0040*/ 	.word	0x00000000
        /*0044*/ 	.short	0x0011
        /*0046*/ 	.short	0x0060
        /*0048*/ 	.byte	0x00, 0xf0, 0x05, 0x00


	//----- nvinfo : EIATTR_KPARAM_INFO
	.align		4
.L_3973:
        /*004c*/ 	.byte	0x04, 0x17
        /*004e*/ 	.short	(.L_3975 - .L_3974)
.L_3974:
        /*0050*/ 	.word	0x00000000
        /*0054*/ 	.short	0x0010
        /*0056*/ 	.short	0x005c
        /*0058*/ 	.byte	0x00, 0xf0, 0x11, 0x00


	//----- nvinfo : EIATTR_KPARAM_INFO
	.align		4
.L_3975:
        /*005c*/ 	.byte	0x04, 0x17
        /*005e*/ 	.short	(.L_3977 - .L_3976)
.L_3976:
        /*0060*/ 	.word	0x00000000
        /*0064*/ 	.short	0x000f
        /*0066*/ 	.short	0x0058
        /*0068*/ 	.byte	0x00, 0xf0, 0x11, 0x00


	//----- nvinfo : EIATTR_KPARAM_INFO
	.align		4
.L_3977:
        /*006c*/ 	.byte	0x04, 0x17
        /*006e*/ 	.short	(.L_3979 - .L_3978)
.L_3978:
        /*0070*/ 	.word	0x00000000
        /*0074*/ 	.short	0x000e
        /*0076*/ 	.short	0x0054
        /*0078*/ 	.byte	0x00, 0xf0, 0x11, 0x00


	//----- nvinfo : EIATTR_KPARAM_INFO
	.align		4
.L_3979:
        /*007c*/ 	.byte	0x04, 0x17
        /*007e*/ 	.short	(.L_3981 - .L_3980)
.L_3980:
        /*0080*/ 	.word	0x00000000
        /*0084*/ 	.short	0x000d
        /*0086*/ 	.short	0x0050
        /*0088*/ 	.byte	0x00, 0xf0, 0x11, 0x00


	//----- nvinfo : EIATTR_KPARAM_INFO
	.align		4
.L_3981:
        /*008c*/ 	.byte	0x04, 0x17
        /*008e*/ 	.short	(.L_3983 - .L_3982)
.L_3982:
        /*0090*/ 	.word	0x00000000
        /*0094*/ 	.short	0x000c
        /*0096*/ 	.short	0x004c
        /*0098*/ 	.byte	0x00, 0xf0, 0x11, 0x00


	//----- nvinfo : EIATTR_KPARAM_INFO
	.align		4
.L_3983:
        /*009c*/ 	.byte	0x04, 0x17
        /*009e*/ 	.short	(.L_3985 - .L_3984)
.L_3984:
        /*00a0*/ 	.word	0x00000000
        /*00a4*/ 	.short	0x000b
        /*00a6*/ 	.short	0x0048
        /*00a8*/ 	.byte	0x00, 0xf0, 0x11, 0x00


	//----- nvinfo : EIATTR_KPARAM_INFO
	.align		4
.L_3985:
        /*00ac*/ 	.byte	0x04, 0x17
        /*00ae*/ 	.short	(.L_3987 - .L_3986)
.L_3986:
        /*00b0*/ 	.word	0x00000000
        /*00b4*/ 	.short	0x000a
        /*00b6*/ 	.short	0x0040
        /*00b8*/ 	.byte	0x00, 0xf0, 0x21, 0x00


	//----- nvinfo : EIATTR_KPARAM_INFO
	.align		4
.L_3987:
        /*00bc*/ 	.byte	0x04, 0x17
        /*00be*/ 	.short	(.L_3989 - .L_3988)
.L_3988:
        /*00c0*/ 	.word	0x00000000
        /*00c4*/ 	.short	0x0009
        /*00c6*/ 	.short	0x0038
        /*00c8*/ 	.byte	0x00, 0xf0, 0x21, 0x00


	//----- nvinfo : EIATTR_KPARAM_INFO
	.align		4
.L_3989:
        /*00cc*/ 	.byte	0x04, 0x17
        /*00ce*/ 	.short	(.L_3991 - .L_3990)
.L_3990:
        /*00d0*/ 	.word	0x00000000
        /*00d4*/ 	.short	0x0008
        /*00d6*/ 	.short	0x0034
        /*00d8*/ 	.byte	0x00, 0xf0, 0x11, 0x00


	//----- nvinfo : EIATTR_KPARAM_INFO
	.align		4
.L_3991:
        /*00dc*/ 	.byte	0x04, 0x17
        /*00de*/ 	.short	(.L_3993 - .L_3992)
.L_3992:
        /*00e0*/ 	.word	0x00000000
        /*00e4*/ 	.short	0x0007
        /*00e6*/ 	.short	0x0030
        /*00e8*/ 	.byte	0x00, 0xf0, 0x11, 0x00


	//----- nvinfo : EIATTR_KPARAM_INFO
	.align		4
.L_3993:
        /*00ec*/ 	.byte	0x04, 0x17
        /*00ee*/ 	.short	(.L_3995 - .L_3994)
.L_3994:
        /*00f0*/ 	.word	0x00000000
        /*00f4*/ 	.short	0x0006
        /*00f6*/ 	.short	0x002c
        /*00f8*/ 	.byte	0x00, 0xf0, 0x11, 0x00


	//----- nvinfo : EIATTR_KPARAM_INFO
	.align		4
.L_3995:
        /*00fc*/ 	.byte	0x04, 0x17
        /*00fe*/ 	.short	(.L_3997 - .L_3996)
.L_3996:
        /*0100*/ 	.word	0x00000000
        /*0104*/ 	.short	0x0005
        /*0106*/ 	.short	0x0028
        /*0108*/ 	.byte	0x00, 0xf0, 0x11, 0x00


	//----- nvinfo : EIATTR_KPARAM_INFO
	.align		4
.L_3997:
        /*010c*/ 	.byte	0x04, 0x17
        /*010e*/ 	.short	(.L_3999 - .L_3998)
.L_3998:
        /*0110*/ 	.word	0x00000000
        /*0114*/ 	.short	0x0004
        /*0116*/ 	.short	0x0020
        /*0118*/ 	.byte	0x00, 0xf0, 0x21, 0x00


	//----- nvinfo : EIATTR_KPARAM_INFO
	.align		4
.L_3999:
        /*011c*/ 	.byte	0x04, 0x17
        /*011e*/ 	.short	(.L_4001 - .L_4000)
.L_4000:
        /*0120*/ 	.word	0x00000000
        /*0124*/ 	.short	0x0003
        /*0126*/ 	.short	0x0018
        /*0128*/ 	.byte	0x00, 0xf0, 0x21, 0x00


	//----- nvinfo : EIATTR_KPARAM_INFO
	.align		4
.L_4001:
        /*012c*/ 	.byte	0x04, 0x17
        /*012e*/ 	.short	(.L_4003 - .L_4002)
.L_4002:
        /*0130*/ 	.word	0x00000000
        /*0134*/ 	.short	0x0002
        /*0136*/ 	.short	0x0010
        /*0138*/ 	.byte	0x00, 0xf0, 0x21, 0x00


	//----- nvinfo : EIATTR_KPARAM_INFO
	.align		4
.L_4003:
        /*013c*/ 	.byte	0x04, 0x17
        /*013e*/ 	.short	(.L_4005 - .L_4004)
.L_4004:
        /*0140*/ 	.word	0x00000000
        /*0144*/ 	.short	0x0001
        /*0146*/ 	.short	0x0008
        /*0148*/ 	.byte	0x00, 0xf0, 0x21, 0x00


	//----- nvinfo : EIATTR_KPARAM_INFO
	.align		4
.L_4005:
        /*014c*/ 	.byte	0x04, 0x17
        /*014e*/ 	.short	(.L_4007 - .L_4006)
.L_4006:
        /*0150*/ 	.word	0x00000000
        /*0154*/ 	.short	0x0000
        /*0156*/ 	.short	0x0000
        /*0158*/ 	.byte	0x00, 0xf0, 0x21, 0x00


	//----- nvinfo : EIATTR_MAXREG_COUNT
	.align		4
.L_4007:
        /*015c*/ 	.byte	0x03, 0x1b
        /*015e*/ 	.short	0x00ff


	//----- nvinfo : EIATTR_NUM_BARRIERS
	.align		4
        /*0160*/ 	.byte	0x02, 0x4c
        /*0162*/ 	.byte	0x01
	.zero		1


	//----- nvinfo : EIATTR_MERCURY_ISA_VERSION
	.align		4
        /*0164*/ 	.byte	0x03, 0x5f
        /*0166*/ 	.short	0x0000


	//----- nvinfo : EIATTR_EXIT_INSTR_OFFSETS
	.align		4
        /*0168*/ 	.byte	0x04, 0x1c
        /*016a*/ 	.short	(.L_4009 - .L_4008)


	//   ....[0]....
.L_4008:
        /*016c*/ 	.word	0x000000b0


	//   ....[1]....
        /*0170*/ 	.word	0x000002f0


	//   ....[2]....
        /*0174*/ 	.word	0x00006e50


	//   ....[3]....
        /*0178*/ 	.word	0x00007010


	//   ....[4]....
        /*017c*/ 	.word	0x000070b0


	//   ....[5]....
        /*0180*/ 	.word	0x000070f0


	//----- nvinfo : EIATTR_CTAIDZ_USED
	.align		4
.L_4009:
        /*0184*/ 	.byte	0x01, 0x04
	.zero		2


	//----- nvinfo : EIATTR_CRS_STACK_SIZE
	.align		4
        /*0188*/ 	.byte	0x04, 0x1e
        /*018a*/ 	.short	(.L_4011 - .L_4010)
.L_4010:
        /*018c*/ 	.word	0x00000000
.L_4011:


//--------------------- .nv.info._Z23gemm_half_q_half_kernelILi1ELi152ELb1ELb1ELi64EEvPK6__halfPKjS4_S2_PS0_iiiiPKtS7_iiiiiibS2_i --------------------------
	.section	.nv.info._Z23gemm_half_q_half_kernelILi1ELi152ELb1ELb1ELi64EEvPK6__halfPKjS4_S2_PS0_iiiiPKtS7_iiiiiibS2_i,"",@"SHT_CUDA_INFO"
	.sectionflags	@""
	.align	4


	//----- nvinfo : EIATTR_CUDA_API_VERSION
	.align		4
        /*0000*/ 	.byte	0x04, 0x37
        /*0002*/ 	.short	(.L_4013 - .L_4012)
.L_4012:
        /*0004*/ 	.word	0x00000082


	//----- nvinfo : EIATTR_SW2861232_WAR
	.align		4
.L_4013:
        /*0008*/ 	.byte	0x01, 0x35
	.zero		2


	//----- nvinfo : EIATTR_PARAM_CBANK
	.align		4
        /*000c*/ 	.byte	0x04, 0x0a
        /*000e*/ 	.short	(.L_4015 - .L_4014)
	.align		4
.L_4014:
        /*0010*/ 	.word	index@(.nv.constant0._Z23gemm_half_q_half_kernelILi1ELi152ELb1ELb1ELi64EEvPK6__halfPKjS4_S2_PS0_iiiiPKtS7_iiiiiibS2_i)
        /*0014*/ 	.short	0x0160
        /*0016*/ 	.short	0x0074


	//----- nvinfo : EIATTR_CBANK_PARAM_SIZE
	.align		4
.L_4015:
        /*0018*/ 	.byte	0x03, 0x19
        /*001a*/ 	.short	0x0074


	//----- nvinfo : EIATTR_KPARAM_INFO
	.align		4
        /*001c*/ 	.byte	0x04, 0x17
        /*001e*/ 	.short	(.L_4017 - .L_4016)
.L_4016:
        /*0020*/ 	.word	0x00000000
        /*0024*/ 	.short	0x0013
        /*0026*/ 	.short	0x0070
        /*0028*/ 	.byte	0x00, 0xf0, 0x11, 0x00


	//----- nvinfo : EIATTR_KPARAM_INFO
	.align		4
.L_4017:
        /*002c*/ 	.byte	0x04, 0x17
        /*002e*/ 	.short	(.L_4019 - .L_4018)
.L_4018:
        /*0030*/ 	.word	0x00000000
        /*0034*/ 	.short	0x0012
        /*0036*/ 	.short	0x0068
        /*0038*/ 	.byte	0x00, 0xf0, 0x21, 0x00


	//----- nvinfo : EIATTR_KPARAM_INFO
	.align		4
.L_4019:
        /*003c*/ 	.byte	0x04, 0x17
        /*003e*/ 	.short	(.L_4021 - .L_4020)
.L_4020:
        /*0040*/ 	.word	0x00000000
        /*0044*/ 	.short	0x0011
        /*0046*/ 	.short	0x0060
        /*0048*/ 	.byte	0x00, 0xf0, 0x05, 0x00


	//----- nvinfo : EIATTR_KPARAM_INFO
	.align		4
.L_4021:
        /*004c*/ 	.byte	0x04, 0x17
        /*004e*/ 	.short	(.L_4023 - .L_4022)
.L_4022:
        /*0050*/ 	.word	0x00000000
        /*0054*/ 	.short	0x0010
        /*0056*/ 	.short	0x005c
        /*0058*/ 	.byte	0x00, 0xf0, 0x11, 0x00


	//----- nvinfo : EIATTR_KPARAM_INFO
	.align		4
.L_4023:
        /*005c*/ 	.byte	0x04, 0x17
        /*005e*/ 	.short	(.L_4025 - .L_4024)
.L_4024:
        /*0060*/ 	.word	0x00000000
        /*0064*/ 	.short	0x000f
        /*0066*/ 	.short	0x0058
        /*0068*/ 	.byte	0x00, 0xf0, 0x11, 0x00


	//----- nvinfo : EIATTR_KPARAM_INFO
	.align		4
.L_4025:
        /*006c*/ 	.byte	0x04, 0x17
        /*006e*/ 	.short	(.L_4027 - .L_4026)
.L_4026:
        /*0070*/ 	.word	0x00000000
        /*0074*/ 	.short	0x000e
        /*0076*/ 	.short	0x0054
        /*0078*/ 	.byte	0x00, 0xf0, 0x11, 0x00


	//----- nvinfo : EIATTR_KPARAM_INFO
	.align		4
.L_4027:
        /*007c*/ 	.byte	0x04, 0x17
        /*007e*/ 	.short	(.L_4029 - .L_4028)
.L_4028:
        /*0080*/ 	.word	0x00000000
        /*0084*/ 	.short	0x000d
        /*0086*/ 	.short	0x0050
        /*0088*/ 	.byte	0x00, 0xf0, 0x11, 0x00


	//----- nvinfo : EIATTR_KPARAM_INFO
	.align		4
.L_4029:
        /*008c*/ 	.byte	0x04, 0x17
        /*008e*/ 	.short	(.L_4031 - .L_4030)
.L_4030:
        /*0090*/ 	.word	0x00000000
        /*0094*/ 	.short	0x000c
        /*0096*/ 	.short	0x004c
        /*0098*/ 	.byte	0x00, 0xf0, 0x11, 0x00


	//----- nvinfo : EIATTR_KPARAM_INFO
	.align		4
.L_4031:
        /*009c*/ 	.byte	0x04, 0x17
        /*009e*/ 	.short	(.L_4033 - .L_4032)
.L_4032:
        /*00a0*/ 	.word	0x00000000
        /*00a4*/ 	.short	0x000b
        /*00a6*/ 	.short	0x0048
        /*00a8*/ 	.byte	0x00, 0xf0, 0x11, 0x00


	//----- nvinfo : EIATTR_KPARAM_INFO
	.align		4
.L_4033:
        /*00ac*/ 	.byte	0x04, 0x17
        /*00ae*/ 	.short	(.L_4035 - .L_4034)
.L_4034:
        /*00b0*/ 	.word	0x00000000
        /*00b4*/ 	.short	0x000a
        /*00b6*/ 	.short	0x0040
        /*00b8*/ 	.byte	0x00, 0xf0, 0x21, 0x00


	//----- nvinfo : EIATTR_KPARAM_INFO
	.align		4
.L_4035:
        /*00bc*/ 	.byte	0x04, 0x17
        /*00be*/ 	.short	(.L_4037 - .L_4036)
.L_4036:
        /*00c0*/ 	.word	0x00000000
        /*00c4*/ 	.short	0x0009
        /*00c6*/ 	.short	0x0038
        /*00c8*/ 	.byte	0x00, 0xf0, 0x21, 0x00


	//----- nvinfo : EIATTR_KPARAM_INFO
	.align		4
.L_4037:
        /*00cc*/ 	.byte	0x04, 0x17
        /*00ce*/ 	.short	(.L_4039 - .L_4038)
.L_4038:
        /*00d0*/ 	.word	0x00000000
        /*00d4*/ 	.short	0x0008
        /*00d6*/ 	.short	0x0034
        /*00d8*/ 	.byte	0x00, 0xf0, 0x11, 0x00


	//----- nvinfo : EIATTR_KPARAM_INFO
	.align		4
.L_4039:
        /*00dc*/ 	.byte	0x04, 0x17
        /*00de*/ 	.short	(.L_4041 - .L_4040)
.L_4040:
        /*00e0*/ 	.word	0x00000000
        /*00e4*/ 	.short	0x0007
        /*00e6*/ 	.short	0x0030
        /*00e8*/ 	.byte	0x00, 0xf0, 0x11, 0x00


	//----- nvinfo : EIATTR_KPARAM_INFO
	.align		4
.L_4041:
        /*00ec*/ 	.byte	0x04, 0x17
        /*00ee*/ 	.short	(.L_4043 - .L_4042)
.L_4042:
        /*00f0*/ 	.word	0x00000000
        /*00f4*/ 	.short	0x0006
        /*00f6*/ 	.short	0x002c
        /*00f8*/ 	.byte	0x00, 0xf0, 0x11, 0x00


	//----- nvinfo : EIATTR_KPARAM_INFO
	.align		4
.L_4043:
        /*00fc*/ 	.byte	0x04, 0x17
        /*00fe*/ 	.short	(.L_4045 - .L_4044)
.L_4044:
        /*0100*/ 	.word	0x00000000
        /*0104*/ 	.short	0x0005
        /*0106*/ 	.short	0x0028
        /*0108*/ 	.byte	0x00, 0xf0, 0x11, 0x00


	//----- nvinfo : EIATTR_KPARAM_INFO
	.align		4
.L_4045:
        /*010c*/ 	.byte	0x04, 0x17
        /*010e*/ 	.short	(.L_4047 - .L_4046)
.L_4046:
        /*0110*/ 	.word	0x00000000
        /*0114*/ 	.short	0x0004
        /*0116*/ 	.short	0x0020
        /*0118*/ 	.byte	0x00, 0xf0, 0x21, 0x00


	//----- nvinfo : EIATTR_KPARAM_INFO
	.align		4
.L_4047:
        /*011c*/ 	.byte	0x04, 0x17
        /*011e*/ 	.short	(.L_4049 - .L_4048)
.L_4048:
        /*0120*/ 	.word	0x00000000
        /*0124*/ 	.short	0x0003
        /*0126*/ 	.short	0x0018
        /*0128*/ 	.byte	0x00, 0xf0, 0x21, 0x00


	//----- nvinfo : EIATTR_KPARAM_INFO
	.align		4
.L_4049:
        /*012c*/ 	.byte	0x04, 0x17
        /*012e*/ 	.short	(.L_4051 - .L_4050)
.L_4050:
        /*0130*/ 	.word	0x00000000
        /*0134*/ 	.short	0x0002
        /*0136*/ 	.short	0x0010
        /*0138*/ 	.byte	0x00, 0xf0, 0x21, 0x00


	//----- nvinfo : EIATTR_KPARAM_INFO
	.align		4
.L_4051:
        /*013c*/ 	.byte	0x04, 0x17
        /*013e*/ 	.short	(.L_4053 - .L_4052)
.L_4052:
        /*0140*/ 	.word	0x00000000
        /*0144*/ 	.short	0x0001
        /*0146*/ 	.short	0x0008
        /*0148*/ 	.byte	0x00, 0xf0, 0x21, 0x00


	//----- nvinfo : EIATTR_KPARAM_INFO
	.align		4
.L_4053:
        /*014c*/ 	.byte	0x04, 0x17
        /*014e*/ 	.short	(.L_4055 - .L_4054)
.L_4054:
        /*0150*/ 	.word	0x00000000
        /*0154*/ 	.short	0x0000
        /*0156*/ 	.short	0x0000
        /*0158*/ 	.byte	0x00, 0xf0, 0x21, 0x00


	//----- nvinfo : EIATTR_MAXREG_COUNT
	.align		4
.L_4055:
        /*015c*/ 	.byte	0x03, 0x1b
        /*015e*/ 	.short	0x00ff


	//----- nvinfo : EIATTR_NUM_BARRIERS
	.align		4
        /*0160*/ 	.byte	0x02, 0x4c
        /*0162*/ 	.byte	0x01
	.zero		1


	//----- nvinfo : EIATTR_MERCURY_ISA_VERSION
	.align		4
        /*0164*/ 	.byte	0x03, 0x5f
        /*0166*/ 	.short	0x0000


	//----- nvinfo : EIATTR_EXIT_INSTR_OFFSETS
	.align		4
        /*0168*/ 	.byte	0x04, 0x1c
        /*016a*/ 	.short	(.L_4057 - .L_4056)


	//   ....[0]....
.L_4056:
        /*016c*/ 	.word	0x000000b0


	//   ....[1]....
        /*0170*/ 	.word	0x000002f0


	//   ....[2]....
        /*0174*/ 	.word	0x00007a90


	//   ....[3]....
        /*0178*/ 	.word	0x00007c50


	//   ....[4]....
        /*017c*/ 	.word	0x00007cf0


	//   ....[5]....
        /*0180*/ 	.word	0x00007d30


	//----- nvinfo : EIATTR_CTAIDZ_USED
	.align		4
.L_4057:
        /*0184*/ 	.byte	0x01, 0x04
	.zero		2


	//----- nvinfo : EIATTR_CRS_STACK_SIZE
	.align		4
        /*0188*/ 	.byte	0x04, 0x1e
        /*018a*/ 	.short	(.L_4059 - .L_4058)
.L_4058:
        /*018c*/ 	.word	0x00000000
.L_4059:


//--------------------- .nv.info._Z23gemm_half_q_half_kernelILi1ELi140ELb1ELb1ELi64EEvPK6__halfPKjS4_S2_PS0_iiiiPKtS7_iiiiiibS2_i --------------------------
	.section	.nv.info._Z23gemm_half_q_half_kernelILi1ELi140ELb1ELb1ELi64EEvPK6__halfPKjS4_S2_PS0_iiiiPKtS7_iiiiiibS2_i,"",@"SHT_CUDA_INFO"
	.sectionflags	@""
	.align	4


	//----- nvinfo : EIATTR_CUDA_API_VERSION
	.align		4
        /*0000*/ 	.byte	0x04, 0x37
        /*0002*/ 	.short	(.L_4061 - .L_4060)
.L_4060:
        /*0004*/ 	.word	0x00000082


	//----- nvinfo : EIATTR_SW2861232_WAR
	.align		4
.L_4061:
        /*0008*/ 	.byte	0x01, 0x35
	.zero		2


	//----- nvinfo : EIATTR_PARAM_CBANK
	.align		4
        /*000c*/ 	.byte	0x04, 0x0a
        /*000e*/ 	.short	(.L_4063 - .L_4062)
	.align		4
.L_4062:
        /*0010*/ 	.word	index@(.nv.constant0._Z23gemm_half_q_half_kernelILi1ELi140ELb1ELb1ELi64EEvPK6__halfPKjS4_S2_PS0_iiiiPKtS7_iiiiiibS2_i)
        /*0014*/ 	.short	0x0160
        /*0016*/ 	.short	0x0074


	//----- nvinfo : EIATTR_CBANK_PARAM_SIZE
	.align		4
.L_4063:
        /*0018*/ 	.byte	0x03, 0x19
        /*001a*/ 	.short	0x0074


	//----- nvinfo : EIATTR_KPARAM_INFO
	.align		4
        /*001c*/ 	.byte	0x04, 0x17
        /*001e*/ 	.short	(.L_4065 - .L_4064)
.L_4064:
        /*0020*/ 	.word	0x00000000
        /*0024*/ 	.short	0x0013
        /*0026*/ 	.short	0x0070
        /*0028*/ 	.byte	0x00, 0xf0, 0x11, 0x00


	//----- nvinfo : EIATTR_KPARAM_INFO
	.align		4
.L_4065:
        /*002c*/ 	.byte	0x04, 0x17
        /*002e*/ 	.short	(.L_4067 - .L_4066)
.L_4066:
        /*0030*/ 	.word	0x00000000
        /*0034*/ 	.short	0x0012
        /*0036*/ 	.short	0x0068
        /*0038*/ 	.byte	0x00, 0xf0, 0x21, 0x00


	//----- nvinfo : EIATTR_KPARAM_INFO
	.align		4
.L_4067:
        /*003c*/ 	.byte	0x04, 0x17
        /*003e*/ 	.short	(.L_4069 - .L_4068)
.L_4068:
        /*0040*/ 	.word	0x00000000
        /*0044*/ 	.short	0x0011
        /*0046*/ 	.short	0x0060
        /*0048*/ 	.byte	0x00, 0xf0, 0x05, 0x00


	//----- nvinfo : EIATTR_KPARAM_INFO
	.align		4
.L_4069:
        /*004c*/ 	.byte	0x04, 0x17
        /*004e*/ 	.short	(.L_4071 - .L_4070)
.L_4070:
        /*0050*/ 	.word	0x00000000
        /*0054*/ 	.short	0x0010
        /*0056*/ 	.short	0x005c
        /*0058*/ 	.byte	0x00, 0xf0, 0x11, 0x00


	//----- nvinfo : EIATTR_KPARAM_INFO
	.align		4
.L_4071:
        /*005c*/ 	.byte	0x04, 0x17
        /*005e*/ 	.short	(.L_4073 - .L_4072)
.L_4072:
        /*0060*/ 	.word	0x00000000
        /*0064*/ 	.short	0x000f
        /*0066*/ 	.short	0x0058
        /*0068*/ 	.byte	0x00, 0xf0, 0x11, 0x00


	//----- nvinfo : EIATTR_KPARAM_INFO
	.align		4
.L_4073:
        /*006c*/ 	.byte	0x04, 0x17
        /*006e*/ 	.short	(.L_4075 - .L_4074)
.L_4074:
        /*0070*/ 	.word	0x00000000
        /*0074*/ 	.short	0x000e
        /*0076*/ 	.short	0x0054
        /*0078*/ 	.byte	0x00, 0xf0, 0x11, 0x00


	//----- nvinfo : EIATTR_KPARAM_INFO
	.align		4
.L_4075:
        /*007c*/ 	.byte	0x04, 0x17
        /*007e*/ 	.short	(.L_4077 - .L_4076)
.L_4076:
        /*0080*/ 	.word	0x00000000
        /*0084*/ 	.short	0x000d
        /*0086*/ 	.short	0x0050
        /*0088*/ 	.byte	0x00, 0xf0, 0x11, 0x00


	//----- nvinfo : EIATTR_KPARAM_INFO
	.align		4
.L_4077:
        /*008c*/ 	.byte	0x04, 0x17
        /*008e*/ 	.short	(.L_4079 - .L_4078)
.L_4078:
        /*0090*/ 	.word	0x00000000
        /*0094*/ 	.short	0x000c
        /*0096*/ 	.short	0x004c
        /*0098*/ 	.byte	0x00, 0xf0, 0x11, 0x00


	//----- nvinfo : EIATTR_KPARAM_INFO
	.align		4
.L_4079:
        /*009c*/ 	.byte	0x04, 0x17
        /*009e*/ 	.short	(.L_4081 - .L_4080)
.L_4080:
        /*00a0*/ 	.word	0x00000000
        /*00a4*/ 	.short	0x000b
        /*00a6*/ 	.short	0x0048
        /*00a8*/ 	.byte	0x00, 0xf0, 0x11, 0x00


	//----- nvinfo : EIATTR_KPARAM_INFO
	.align		4
.L_4081:
        /*00ac*/ 	.byte	0x04, 0x17
        /*00ae*/ 	.short	(.L_4083 - .L_4082)
.L_4082:
        /*00b0*/ 	.word	0x00000000
        /*00b4*/ 	.short	0x000a
        /*00b6*/ 	.short	0x0040
        /*00b8*/ 	.byte	0x00, 0xf0, 0x21, 0x00


	//----- nvinfo : EIATTR_KPARAM_INFO
	.align		4
.L_4083:
        /*00bc*/ 	.byte	0x04, 0x17
        /*00be*/ 	.short	(.L_4085 - .L_4084)
.L_4084:
        /*00c0*/ 	.word	0x00000000
        /*00c4*/ 	.short	0x0009
        /*00c6*/ 	.short	0x0038
        /*00c8*/ 	.byte	0x00, 0xf0, 0x21, 0x00


	//----- nvinfo : EIATTR_KPARAM_INFO
	.align		4
.L_4085:
        /*00cc*/ 	.byte	0x04, 0x17
        /*00ce*/ 	.short	(.L_4087 - .L_4086)
.L_4086:
        /*00d0*/ 	.word	0x00000000
        /*00d4*/ 	.short	0x0008
        /*00d6*/ 	.short	0x0034
        /*00d8*/ 	.byte	0x00, 0xf0, 0x11, 0x00


	//----- nvinfo : EIATTR_KPARAM_INFO
	.align		4
.L_4087:
        /*00dc*/ 	.byte	0x04, 0x17
        /*00de*/ 	.short	(.L_4089 - .L_4088)
.L_4088:
        /*00e0*/ 	.word	0x00000000
        /*00e4*/ 	.short	0x0007
        /*00e6*/ 	.short	0x0030
        /*00e8*/ 	.byte	0x00, 0xf0, 0x11, 0x00


	//----- nvinfo : EIATTR_KPARAM_INFO
	.align		4
.L_4089:
        /*00ec*/ 	.byte	0x04, 0x17
        /*00ee*/ 	.short	(.L_4091 - .L_4090)
.L_4090:
        /*00f0*/ 	.word	0x00000000
        /*00f4*/ 	.short	0x0006
        /*00f6*/ 	.short	0x002c
        /*00f8*/ 	.byte	0x00, 0xf0, 0x11, 0x00


	//----- nvinfo : EIATTR_KPARAM_INFO
	.align		4
.L_4091:
        /*00fc*/ 	.byte	0x04, 0x17
        /*00fe*/ 	.short	(.L_4093 - .L_4092)
.L_4092:
        /*0100*/ 	.word	0x00000000
        /*0104*/ 	.short	0x0005
        /*0106*/ 	.short	0x0028
        /*0108*/ 	.byte	0x00, 0xf0, 0x11, 0x00


	//----- nvinfo : EIATTR_KPARAM_INFO
	.align		4
.L_4093:
        /*010c*/ 	.byte	0x04, 0x17
        /*010e*/ 	.short	(.L_4095 - .L_4094)
.L_4094:
        /*0110*/ 	.word	0x00000000
        /*0114*/ 	.short	0x0004
        /*0116*/ 	.short	0x0020
        /*0118*/ 	.byte	0x00, 0xf0, 0x21, 0x00


	//----- nvinfo : EIATTR_KPARAM_INFO
	.align		4
.L_4095:
        /*011c*/ 	.byte	0x04, 0x17
        /*011e*/ 	.short	(.L_4097 - .L_4096)
.L_4096:
        /*0120*/ 	.word	0x00000000
        /*0124*/ 	.short	0x0003
        /*0126*/ 	.short	0x0018
        /*0128*/ 	.byte	0x00, 0xf0, 0x21, 0x00


	//----- nvinfo : EIATTR_KPARAM_INFO
	.align		4
.L_4097:
        /*012c*/ 	.byte	0x04, 0x17
        /*012e*/ 	.short	(.L_4099 - .L_4098)
.L_4098:
        /*0130*/ 	.word	0x00000000
        /*0134*/ 	.short	0x0002
        /*0136*/ 	.short	0x0010
        /*0138*/ 	.byte	0x00, 0xf0, 0x21, 0x00


	//----- nvinfo : EIATTR_KPARAM_INFO
	.align		4
.L_4099:
        /*013c*/ 	.byte	0x04, 0x17
        /*013e*/ 	.short	(.L_4101 - .L_4100)
.L_4100:
        /*0140*/ 	.word	0x00000000
        /*0144*/ 	.short	0x0001
        /*0146*/ 	.short	0x0008
        /*0148*/ 	.byte	0x00, 0xf0, 0x21, 0x00


	//----- nvinfo : EIATTR_KPARAM_INFO
	.align		4
.L_4101:
        /*014c*/ 	.byte	0x04, 0x17
        /*014e*/ 	.short	(.L_4103 - .L_4102)
.L_4102:
        /*0150*/ 	.word	0x00000000
        /*0154*/ 	.short	0x0000
        /*0156*/ 	.short	0x0000
        /*0158*/ 	.byte	0x00, 0xf0, 0x21, 0x00


	//----- nvinfo : EIATTR_MAXREG_COUNT
	.align		4
.L_4103:
        /*015c*/ 	.byte	0x03, 0x1b
        /*015e*/ 	.short	0x00ff


	//----- nvinfo : EIATTR_NUM_BARRIERS
	.align		4
        /*0160*/ 	.byte	0x02, 0x4c
        /*0162*/ 	.byte	0x01
	.zero		1


	//----- nvinfo : EIATTR_MERCURY_ISA_VERSION
	.align		4
        /*0164*/ 	.byte	0x03, 0x5f
        /*0166*/ 	.short	0x0000


	//----- nvinfo : EIATTR_EXIT_INSTR_OFFSETS
	.align		4
        /*0168*/ 	.byte	0x04, 0x1c
        /*016a*/ 	.short	(.L_4105 - .L_4104)


	//   ....[0]....
.L_4104:
        /*016c*/ 	.word	0x000000b0


	//   ....[1]....
        /*0170*/ 	.word	0x000002f0


	//   ....[2]....
        /*0174*/ 	.word	0x000078e0


	//   ....[3]....
        /*0178*/ 	.word	0x00007aa0


	//   ....[4]....
        /*017c*/ 	.word	0x00007b40


	//   ....[5]....
        /*0180*/ 	.word	0x00007b80


	//----- nvinfo : EIATTR_CTAIDZ_USED
	.align		4
.L_4105:
        /*0184*/ 	.byte	0x01, 0x04
	.zero		2


	//----- nvinfo : EIATTR_CRS_STACK_SIZE
	.align		4
        /*0188*/ 	.byte	0x04, 0x1e
        /*018a*/ 	.short	(.L_4107 - .L_4106)
.L_4106:
        /*018c*/ 	.word	0x00000000
.L_4107:


//--------------------- .nv.info._Z23gemm_half_q_half_kernelILi1ELi20ELb1ELb1ELi64EEvPK6__halfPKjS4_S2_PS0_iiiiPKtS7_iiiiiibS2_i --------------------------
	.section	.nv.info._Z23gemm_half_q_half_kernelILi1ELi20ELb1ELb1ELi64EEvPK6__halfPKjS4_S2_PS0_iiiiPKtS7_iiiiiibS2_i,"",@"SHT_CUDA_INFO"
	.sectionflags	@""
	.align	4


	//----- nvinfo : EIATTR_CUDA_API_VERSION
	.align		4
        /*0000*/ 	.byte	0x04, 0x37
        /*0002*/ 	.short	(.L_4109 - .L_4108)
.L_4108:
        /*0004*/ 	.word	0x00000082


	//----- nvinfo : EIATTR_SW2861232_WAR
	.align		4
.L_4109:
        /*0008*/ 	.byte	0x01, 0x35
	.zero		2


	//----- nvinfo : EIATTR_PARAM_CBANK
	.align		4
        /*000c*/ 	.byte	0x04, 0x0a
        /*000e*/ 	.short	(.L_4111 - .L_4110)
	.align		4
.L_4110:
        /*0010*/ 	.word	index@(.nv.constant0._Z23gemm_half_q_half_kernelILi1ELi20ELb1ELb1ELi64EEvPK6__halfPKjS4_S2_PS0_iiiiPKtS7_iiiiiibS2_i)
        /*0014*/ 	.short	0x0160
        /*0016*/ 	.short	0x0074


	//----- nvinfo : EIATTR_CBANK_PARAM_SIZE
	.align		4
.L_4111:
        /*0018*/ 	.byte	0x03, 0x19
        /*001a*/ 	.short	0x0074


	//----- nvinfo : EIATTR_KPARAM_INFO
	.align		4
        /*001c*/ 	.byte	0x04, 0x17
        /*001e*/ 	.short	(.L_4113 - .L_4112)
.L_4112:
        /*0020*/ 	.word	0x00000000
        /*0024*/ 	.short	0x0013
        /*0026*/ 	.short	0x0070
        /*0028*/ 	.byte	0x00, 0xf0, 0x11, 0x00


	//----- nvinfo : EIATTR_KPARAM_INFO
	.align		4
.L_4113:
        /*002c*/ 	.byte	0x04, 0x17
        /*002e*/ 	.short	(.L_4115 - .L_4114)
.L_4114:
        /*0030*/ 	.word	0x00000000
        /*0034*/ 	.short	0x0012
        /*0036*/ 	.short	0x0068
        /*0038*/ 	.byte	0x00, 0xf0, 0x21, 0x00


	//----- nvinfo : EIATTR_KPARAM_INFO
	.align		4
.L_4115:
        /*003c*/ 	.byte	0x04, 0x17
        /*003e*/ 	.short	(.L_4117 - .L_4116)
.L_4116:
        /*0040*/ 	.word	0x00000000
        /*0044*/ 	.short	0x0011
        /*0046*/ 	.short	0x0060
        /*0048*/ 	.byte	0x00, 0xf0, 0x05, 0x00


	//----- nvinfo : EIATTR_KPARAM_INFO
	.align		4
.L_4117:
        /*004c*/ 	.byte	0x04, 0x17
        /*004e*/ 	.short	(.L_4119 - .L_4118)
.L_4118:
        /*0050*/ 	.word	0x00000000
        /*0054*/ 	.short	0x0010
        /*0056*/ 	.short	0x005c
        /*0058*/ 	.byte	0x00, 0xf0, 0x11, 0x00


	//----- nvinfo : EIATTR_KPARAM_INFO
	.align		4
.L_4119:
        /*005c*/ 	.byte	0x04, 0x17
        /*005e*/ 	.short	(.L_4121 - .L_4120)
.L_4120:
        /*0060*/ 	.word	0x00000000
        /*0064*/ 	.short	0x000f
        /*0066*/ 	.short	0x0058
        /*0068*/ 	.byte	0x00, 0xf0, 0x11, 0x00


	//----- nvinfo : EIATTR_KPARAM_INFO
	.align		4
.L_4121:
        /*006c*/ 	.byte	0x04, 0x17
        /*006e*/ 	.short	(.L_4123 - .L_4122)
.L_4122:
        /*0070*/ 	.word	0x00000000
        /*0074*/ 	.short	0x000e
        /*0076*/ 	.short	0x0054
        /*0078*/ 	.byte	0x00, 0xf0, 0x11, 0x00


	//----- nvinfo : EIATTR_KPARAM_INFO
	.align		4
.L_4123:
        /*007c*/ 	.byte	0x04, 0x17
        /*007e*/ 	.short	(.L_4125 - .L_4124)
.L_4124:
        /*0080*/ 	.word	0x00000000
        /*0084*/ 	.short	0x000d
        /*0086*/ 	.short	0x0050
        /*0088*/ 	.byte	0x00, 0xf0, 0x11, 0x00


	//----- nvinfo : EIATTR_KPARAM_INFO
	.align		4
.L_4125:
        /*008c*/ 	.byte	0x04, 0x17
        /*008e*/ 	.short	(.L_4127 - .L_4126)
.L_4126:
        /*0090*/ 	.word	0x00000000
        /*0094*/ 	.short	0x000c
        /*0096*/ 	.short	0x004c
        /*0098*/ 	.byte	0x00, 0xf0, 0x11, 0x00


	//----- nvinfo : EIATTR_KPARAM_INFO
	.align		4
.L_4127:
        /*009c*/ 	.byte	0x04, 0x17
        /*009e*/ 	.short	(.L_4129 - .L_4128)
.L_4128:
        /*00a0*/ 	.word	0x00000000
        /*00a4*/ 	.short	0x000b
        /*00a6*/ 	.short	0x0048
        /*00a8*/ 	.byte	0x00, 0xf0, 0x11, 0x00


	//----- nvinfo : EIATTR_KPARAM_INFO
	.align		4
.L_4129:
        /*00ac*/ 	.byte	0x04, 0x17
        /*00ae*/ 	.short	(.L_4131 - .L_4130)
.L_4130:
        /*00b0*/ 	.word	0x00000000
        /*00b4*/ 	.short	0x000a
        /*00b6*/ 	.short	0x0040
        /*00b8*/ 	.byte	0x00, 0xf0, 0x21, 0x00


	//----- nvinfo : EIATTR_KPARAM_INFO
	.align		4
.L_4131:
        /*00bc*/ 	.byte	0x04, 0x17
        /*00be*/ 	.short	(.L_4133 - .L_4132)
.L_4132:
        /*00c0*/ 	.word	0x00000000
        /*00c4*/ 	.short	0x0009
        /*00c6*/ 	.short	0x0038
        /*00c8*/ 	.byte	0x00, 0xf0, 0x21, 0x00


	//----- nvinfo : EIATTR_KPARAM_INFO
	.align		4
.L_4133:
        /*00cc*/ 	.byte	0x04, 0x17
        /*00ce*/ 	.short	(.L_4135 - .L_4134)
.L_4134:
        /*00d0*/ 	.word	0x00000000
        /*00d4*/ 	.short	0x0008
        /*00d6*/ 	.short	0x0034
        /*00d8*/ 	.byte	0x00, 0xf0, 0x11, 0x00


	//----- nvinfo : EIATTR_KPARAM_INFO
	.align		4
.L_4135:
        /*00dc*/ 	.byte	0x04, 0x17
        /*00de*/ 	.short	(.L_4137 - .L_4136)
.L_4136:
        /*00e0*/ 	.word	0x00000000
        /*00e4*/ 	.short	0x0007
        /*00e6*/ 	.short	0x0030
        /*00e8*/ 	.byte	0x00, 0xf0, 0x11, 0x00


	//----- nvinfo : EIATTR_KPARAM_INFO
	.align		4
.L_4137:
        /*00ec*/ 	.byte	0x04, 0x17
        /*00ee*/ 	.short	(.L_4139 - .L_4138)
.L_4138:
        /*00f0*/ 	.word	0x00000000
        /*00f4*/ 	.short	0x0006
        /*00f6*/ 	.short	0x002c
        /*00f8*/ 	.byte	0x00, 0xf0, 0x11, 0x00


	//----- nvinfo : EIATTR_KPARAM_INFO
	.align		4
.L_4139:
        /*00fc*/ 	.byte	0x04, 0x17
        /*00fe*/ 	.short	(.L_4141 - .L_4140)
.L_4140:
        /*0100*/ 	.word	0x00000000
        /*0104*/ 	.short	0x0005
        /*0106*/ 	.short	0x0028
        /*0108*/ 	.byte	0x00, 0xf0, 0x11, 0x00


	//----- nvinfo : EIATTR_KPARAM_INFO
	.align		4
.L_4141:
        /*010c*/ 	.byte	0x04, 0x17
        /*010e*/ 	.short	(.L_4143 - .L_4142)
.L_4142:
        /*0110*/ 	.word	0x00000000
        /*0114*/ 	.short	0x0004
        /*0116*/ 	.short	0x0020
        /*0118*/ 	.byte	0x00, 0xf0, 0x21, 0x00


	//----- nvinfo : EIATTR_KPARAM_INFO
	.align		4
.L_4143:
        /*011c*/ 	.byte	0x04, 0x17
        /*011e*/ 	.short	(.L_4145 - .L_4144)
.L_4144:
        /*0120*/ 	.word	0x00000000
        /*0124*/ 	.short	0x0003
        /*0126*/ 	.short	0x0018
        /*0128*/ 	.byte	0x00, 0xf0, 0x21, 0x00


	//----- nvinfo : EIATTR_KPARAM_INFO
	.align		4
.L_4145:
        /*012c*/ 	.byte	0x04, 0x17
        /*012e*/ 	.short	(.L_4147 - .L_4146)
.L_4146:
        /*0130*/ 	.word	0x00000000
        /*0134*/ 	.short	0x0002
        /*0136*/ 	.short	0x0010
        /*0138*/ 	.byte	0x00, 0xf0, 0x21, 0x00


	//----- nvinfo : EIATTR_KPARAM_INFO
	.align		4
.L_4147:
        /*013c*/ 	.byte	0x04, 0x17
        /*013e*/ 	.short	(.L_4149 - .L_4148)
.L_4148:
        /*0140*/ 	.word	0x00000000
        /*0144*/ 	.short	0x0001
        /*0146*/ 	.short	0x0008
        /*0148*/ 	.byte	0x00, 0xf0, 0x21, 0x00


	//----- nvinfo : EIATTR_KPARAM_INFO
	.align		4
.L_4149:
        /*014c*/ 	.byte	0x04, 0x17
        /*014e*/ 	.short	(.L_4151 - .L_4150)
.L_4150:
        /*0150*/ 	.word	0x00000000
        /*0154*/ 	.short	0x0000
        /*0156*/ 	.short	0x0000
        /*0158*/ 	.byte	0x00, 0xf0, 0x21, 0x00


	//----- nvinfo : EIATTR_MAXREG_COUNT
	.align		4
.L_4151:
        /*015c*/ 	.byte	0x03, 0x1b
        /*015e*/ 	.short	0x00ff


	//----- nvinfo : EIATTR_NUM_BARRIERS
	.align		4
        /*0160*/ 	.byte	0x02, 0x4c
        /*0162*/ 	.byte	0x01
	.zero		1


	//----- nvinfo : EIATTR_MERCURY_ISA_VERSION
	.align		4
        /*0164*/ 	.byte	0x03, 0x5f
        /*0166*/ 	.short	0x0000


	//----- nvinfo : EIATTR_EXIT_INSTR_OFFSETS
	.align		4
        /*0168*/ 	.byte	0x04, 0x1c
        /*016a*/ 	.short	(.L_4153 - .L_4152)


	//   ....[0]....
.L_4152:
        /*016c*/ 	.word	0x000000a0


	//   ....[1]....
        /*0170*/ 	.word	0x000002e0


	//   ....[2]....
        /*0174*/ 	.word	0x000036c0


	//   ....[3]....
        /*0178*/ 	.word	0x00003880


	//   ....[4]....
        /*017c*/ 	.word	0x00003920


	//   ....[5]....
        /*0180*/ 	.word	0x00003960


	//----- nvinfo : EIATTR_CTAIDZ_USED
	.align		4
.L_4153:
        /*0184*/ 	.byte	0x01, 0x04
	.zero		2


	//----- nvinfo : EIATTR_CRS_STACK_SIZE
	.align		4
        /*0188*/ 	.byte	0x04, 0x1e
        /*018a*/ 	.short	(.L_4155 - .L_4154)
.L_4154:
        /*018c*/ 	.word	0x00000000
.L_4155:


//--------------------- .nv.info._Z23gemm_half_q_half_kernelILi1ELi38ELb1ELb1ELi64EEvPK6__halfPKjS4_S2_PS0_iiiiPKtS7_iiiiiibS2_i --------------------------
	.section	.nv.info._Z23gemm_half_q_half_kernelILi1ELi38ELb1ELb1ELi64EEvPK6__halfPKjS4_S2_PS0_iiiiPKtS7_iiiiiibS2_i,"",@"SHT_CUDA_INFO"
	.sectionflags	@""
	.align	4


	//----- nvinfo : EIATTR_CUDA_API_VERSION
	.align		4
        /*0000*/ 	.byte	0x04, 0x37
        /*0002*/ 	.short	(.L_4157 - .L_4156)
.L_4156:
        /*0004*/ 	.word	0x00000082


	//----- nvinfo : EIATTR_SW2861232_WAR
	.align		4
.L_4157:
        /*0008*/ 	.byte	0x01, 0x35
	.zero		2


	//----- nvinfo : EIATTR_PARAM_CBANK
	.align		4
        /*000c*/ 	.byte	0x04, 0x0a
        /*000e*/ 	.short	(.L_4159 - .L_4158)
	.align		4
.L_4158:
        /*0010*/ 	.word	index@(.nv.constant0._Z23gemm_half_q_half_kernelILi1ELi38ELb1ELb1ELi64EEvPK6__halfPKjS4_S2_PS0_iiiiPKtS7_iiiiiibS2_i)
        /*0014*/ 	.short	0x0160
        /*0016*/ 	.short	0x0074


	//----- nvinfo : EIATTR_CBANK_PARAM_SIZE
	.align		4
.L_4159:
        /*0018*/ 	.byte	0x03, 0x19
        /*001a*/ 	.short	0x0074


	//----- nvinfo : EIATTR_KPARAM_INFO
	.align		4
        /*001c*/ 	.byte	0x04, 0x17
        /*001e*/ 	.short	(.L_4161 - .L_4160)
.L_4160:
        /*0020*/ 	.word	0x00000000
        /*0024*/ 	.short	0x0013
        /*0026*/ 	.short	0x0070
        /*0028*/ 	.byte	0x00, 0xf0, 0x11, 0x00


	//----- nvinfo : EIATTR_KPARAM_INFO
	.align		4
.L_4161:
        /*002c*/ 	.byte	0x04, 0x17
        /*002e*/ 	.short	(.L_4163 - .L_4162)
.L_4162:
        /*0030*/ 	.word	0x00000000
        /*0034*/ 	.short	0x0012
        /*0036*/ 	.short	0x0068
        /*0038*/ 	.byte	0x00, 0xf0, 0x21, 0x00


	//----- nvinfo : EIATTR_KPARAM_INFO
	.align		4
.L_4163:
        /*003c*/ 	.byte	0x04, 0x17
        /*003e*/ 	.short	(.L_4165 - .L_4164)
.L_4164:
        /*0040*/ 	.word	0x00000000
        /*0044*/ 	.short	0x0011
        /*0046*/ 	.short	0x0060
        /*0048*/ 	.byte	0x00, 0xf0, 0x05, 0x00


	//----- nvinfo : EIATTR_KPARAM_INFO
	.align		4
.L_4165:
        /*004c*/ 	.byte	0x04, 0x17
        /*004e*/ 	.short	(.L_4167 - .L_4166)
.L_4166:
        /*0050*/ 	.word	0x00000000
        /*0054*/ 	.short	0x0010
        /*0056*/ 	.short	0x005c
        /*0058*/ 	.byte	0x00, 0xf0, 0x11, 0x00


	//----- nvinfo : EIATTR_KPARAM_INFO
	.align		4
.L_4167:
        /*005c*/ 	.byte	0x04, 0x17
        /*005e*/ 	.short	(.L_4169 - .L_4168)
.L_4168:
        /*0060*/ 	.word	0x00000000
        /*0064*/ 	.short	0x000f
        /*0066*/ 	.short	0x0058
        /*0068*/ 	.byte	0x00, 0xf0, 0x11, 0x00


	//----- nvinfo : EIATTR_KPARAM_INFO
	.align		4
.L_4169:
        /*006c*/ 	.byte	0x04, 0x17
        /*006e*/ 	.short	(.L_4171 - .L_4170)
.L_4170:
        /*0070*/ 	.word	0x00000000
        /*0074*/ 	.short	0x000e
        /*0076*/ 	.short	0x0054
        /*0078*/ 	.byte	0x00, 0xf0, 0x11, 0x00


	//----- nvinfo : EIATTR_KPARAM_INFO
	.align		4
.L_4171:
        /*007c*/ 	.byte	0x04, 0x17
        /*007e*/ 	.short	(.L_4173 - .L_4172)
.L_4172:
        /*0080*/ 	.word	0x00000000
        /*0084*/ 	.short	0x000d
        /*0086*/ 	.short	0x0050
        /*0088*/ 	.byte	0x00, 0xf0, 0x11, 0x00


	//----- nvinfo : EIATTR_KPARAM_INFO
	.align		4
.L_4173:
        /*008c*/ 	.byte	0x04, 0x17
        /*008e*/ 	.short	(.L_4175 - .L_4174)
.L_4174:
        /*0090*/ 	.word	0x00000000
        /*0094*/ 	.short	0x000c
        /*0096*/ 	.short	0x004c
        /*0098*/ 	.byte	0x00, 0xf0, 0x11, 0x00


	//----- nvinfo : EIATTR_KPARAM_INFO
	.align		4
.L_4175:
        /*009c*/ 	.byte	0x04, 0x17
        /*009e*/ 	.short	(.L_4177 - .L_4176)
.L_4176:
        /*00a0*/ 	.word	0x00000000
        /*00a4*/ 	.short	0x000b
        /*00a6*/ 	.short	0x0048
        /*00a8*/ 	.byte	0x00, 0xf0, 0x11, 0x00


	//----- nvinfo : EIATTR_KPARAM_INFO
	.align		4
.L_4177:
        /*00ac*/ 	.byte	0x04, 0x17
        /*00ae*/ 	.short	(.L_4179 - .L_4178)
.L_4178:
        /*00b0*/ 	.word	0x00000000
        /*00b4*/ 	.short	0x000a
        /*00b6*/ 	.short	0x0040
        /*00b8*/ 	.byte	0x00, 0xf0, 0x21, 0x00


	//----- nvinfo : EIATTR_KPARAM_INFO
	.align		4
.L_4179:
        /*00bc*/ 	.byte	0x04, 0x17
        /*00be*/ 	.short	(.L_4181 - .L_4180)
.L_4180:
        /*00c0*/ 	.word	0x00000000
        /*00c4*/ 	.short	0x0009
        /*00c6*/ 	.short	0x0038
        /*00c8*/ 	.byte	0x00, 0xf0, 0x21, 0x00


	//----- nvinfo : EIATTR_KPARAM_INFO
	.align		4
.L_4181:
        /*00cc*/ 	.byte	0x04, 0x17
        /*00ce*/ 	.short	(.L_4183 - .L_4182)
.L_4182:
        /*00d0*/ 	.word	0x00000000
        /*00d4*/ 	.short	0x0008
        /*00d6*/ 	.short	0x0034
        /*00d8*/ 	.byte	0x00, 0xf0, 0x11, 0x00


	//----- nvinfo : EIATTR_KPARAM_INFO
	.align		4
.L_4183:
        /*00dc*/ 	.byte	0x04, 0x17
        /*00de*/ 	.short	(.L_4185 - .L_4184)
.L_4184:
        /*00e0*/ 	.word	0x00000000
        /*00e4*/ 	.short	0x0007
        /*00e6*/ 	.short	0x0030
        /*00e8*/ 	.byte	0x00, 0xf0, 0x11, 0x00


	//----- nvinfo : EIATTR_KPARAM_INFO
	.align		4
.L_4185:
        /*00ec*/ 	.byte	0x04, 0x17
        /*00ee*/ 	.short	(.L_4187 - .L_4186)
.L_4186:
        /*00f0*/ 	.word	0x00000000
        /*00f4*/ 	.short	0x0006
        /*00f6*/ 	.short	0x002c
        /*00f8*/ 	.byte	0x00, 0xf0, 0x11, 0x00


	//----- nvinfo : EIATTR_KPARAM_INFO
	.align		4
.L_4187:
        /*00fc*/ 	.byte	0x04, 0x17
        /*00fe*/ 	.short	(.L_4189 - .L_4188)
.L_4188:
        /*0100*/ 	.word	0x00000000
        /*0104*/ 	.short	0x0005
        /*0106*/ 	.short	0x0028
        /*0108*/ 	.byte	0x00, 0xf0, 0x11, 0x00


	//----- nvinfo : EIATTR_KPARAM_INFO
	.align		4
.L_4189:
        /*010c*/ 	.byte	0x04, 0x17
        /*010e*/ 	.short	(.L_4191 - .L_4190)
.L_4190:
        /*0110*/ 	.word	0x00000000
        /*0114*/ 	.short	0x0004
        /*0116*/ 	.short	0x0020
        /*0118*/ 	.byte	0x00, 0xf0, 0x21, 0x00


	//----- nvinfo : EIATTR_KPARAM_INFO
	.align		4
.L_4191:
        /*011c*/ 	.byte	0x04, 0x17
        /*011e*/ 	.short	(.L_4193 - .L_4192)
.L_4192:
        /*0120*/ 	.word	0x00000000
        /*0124*/ 	.short	0x0003
        /*0126*/ 	.short	0x0018
        /*0128*/ 	.byte	0x00, 0xf0, 0x21, 0x00


	//----- nvinfo : EIATTR_KPARAM_INFO
	.align		4
.L_4193:
        /*012c*/ 	.byte	0x04, 0x17
        /*012e*/ 	.short	(.L_4195 - .L_4194)
.L_4194:
        /*0130*/ 	.word	0x00000000
        /*0134*/ 	.short	0x0002
        /*0136*/ 	.short	0x0010
        /*0138*/ 	.byte	0x00, 0xf0, 0x21, 0x00


	//----- nvinfo : EIATTR_KPARAM_INFO
	.align		4
.L_4195:
        /*013c*/ 	.byte	0x04, 0x17
        /*013e*/ 	.short	(.L_4197 - .L_4196)
.L_4196:
        /*0140*/ 	.word	0x00000000
        /*0144*/ 	.short	0x0001
        /*0146*/ 	.short	0x0008
        /*0148*/ 	.byte	0x00, 0xf0, 0x21, 0x00


	//----- nvinfo : EIATTR_KPARAM_INFO
	.align		4
.L_4197:
        /*014c*/ 	.byte	0x04, 0x17
        /*014e*/ 	.short	(.L_4199 - .L_4198)
.L_4198:
        /*0150*/ 	.word	0x00000000
        /*0154*/ 	.short	0x0000
        /*0156*/ 	.short	0x0000
        /*0158*/ 	.byte	0x00, 0xf0, 0x21, 0x00


	//----- nvinfo : EIATTR_MAXREG_COUNT
	.align		4
.L_4199:
        /*015c*/ 	.byte	0x03, 0x1b
        /*015e*/ 	.short	0x00ff


	//----- nvinfo : EIATTR_NUM_BARRIERS
	.align		4
        /*0160*/ 	.byte	0x02, 0x4c
        /*0162*/ 	.byte	0x01
	.zero		1


	//----- nvinfo : EIATTR_MERCURY_ISA_VERSION
	.align		4
        /*0164*/ 	.byte	0x03, 0x5f
        /*0166*/ 	.short	0x0000


	//----- nvinfo : EIATTR_EXIT_INSTR_OFFSETS
	.align		4
        /*0168*/ 	.byte	0x04, 0x1c
        /*016a*/ 	.short	(.L_4201 - .L_4200)


	//   ....[0]....
.L_4200:
        /*016c*/ 	.word	0x000000b0


	//   ....[1]....
        /*0170*/ 	.word	0x000002f0


	//   ....[2]....
        /*0174*/ 	.word	0x00004360


	//   ....[3]....
        /*0178*/ 	.word	0x00004520


	//   ....[4]....
        /*017c*/ 	.word	0x000045c0


	//   ....[5]....
        /*0180*/ 	.word	0x00004600


	//----- nvinfo : EIATTR_CTAIDZ_USED
	.align		4
.L_4201:
        /*0184*/ 	.byte	0x01, 0x04
	.zero		2


	//----- nvinfo : EIATTR_CRS_STACK_SIZE
	.align		4
        /*0188*/ 	.byte	0x04, 0x1e
        /*018a*/ 	.short	(.L_4203 - .L_4202)
.L_4202:
        /*018c*/ 	.word	0x00000000
.L_4203:


//--------------------- .nv.info._Z23gemm_half_q_half_kernelILi1ELi128ELb1ELb1ELi64EEvPK6__halfPKjS4_S2_PS0_iiiiPKtS7_iiiiiibS2_i --------------------------
	.section	.nv.info._Z23gemm_half_q_half_kernelILi1ELi128ELb1ELb1ELi64EEvPK6__halfPKjS4_S2_PS0_iiiiPKtS7_iiiiiibS2_i,"",@"SHT_CUDA_INFO"
	.sectionflags	@""
	.align	4


	//----- nvinfo : EIATTR_CUDA_API_VERSION
	.align		4
        /*0000*/ 	.byte	0x04, 0x37
        /*0002*/ 	.short	(.L_4205 - .L_4204)
.L_4204:
        /*0004*/ 	.word	0x00000082


	//----- nvinfo : EIATTR_SW2861232_WAR
	.align		4
.L_4205:
        /*0008*/ 	.byte	0x01, 0x35
	.zero		2


	//----- nvinfo : EIATTR_PARAM_CBANK
	.align		4
        /*000c*/ 	.byte	0x04, 0x0a
        /*000e*/ 	.short	(.L_4207 - .L_4206)
	.align		4
.L_4206:
        /*0010*/ 	.word	index@(.nv.constant0._Z23gemm_half_q_half_kernelILi1ELi128ELb1ELb1ELi64EEvPK6__halfPKjS4_S2_PS0_iiiiPKtS7_iiiiiibS2_i)
        /*0014*/ 	.short	0x0160
        /*0016*/ 	.short	0x0074


	//----- nvinfo : EIATTR_CBANK_PARAM_SIZE
	.align		4
.L_4207:
        /*0018*/ 	.byte	0x03, 0x19
        /*001a*/ 	.short	0x0074


	//----- nvinfo : EIATTR_KPARAM_INFO
	.align		4
        /*001c*/ 	.byte	0x04, 0x17
        /*001e*/ 	.short	(.L_4209 - .L_4208)
.L_4208:
        /*0020*/ 	.word	0x00000000
        /*0024*/ 	.short	0x0013
        /*0026*/ 	.short	0x0070
        /*0028*/ 	.byte	0x00, 0xf0, 0x11, 0x00


	//----- nvinfo : EIATTR_KPARAM_INFO
	.align		4
.L_4209:
        /*002c*/ 	.byte	0x04, 0x17
        /*002e*/ 	.short	(.L_4211 - .L_4210)
.L_4210:
        /*0030*/ 	.word	0x00000000
        /*0034*/ 	.short	0x0012
        /*0036*/ 	.short	0x0068
        /*0038*/ 	.byte	0x00, 0xf0, 0x21, 0x00


	//----- nvinfo : EIATTR_KPARAM_INFO
	.align		4
.L_4211:
        /*003c*/ 	.byte	0x04, 0x17
        /*003e*/ 	.short	(.L_4213 - .L_4212)
.L_4212:
        /*0040*/ 	.word	0x00000000
        /*0044*/ 	.short	0x0011
        /*0046*/ 	.short	0x0060
        /*0048*/ 	.byte	0x00, 0xf0, 0x05, 0x00


	//----- nvinfo : EIATTR_KPARAM_INFO
	.align		4
.L_4213:
        /*004c*/ 	.byte	0x04, 0x17
        /*004e*/ 	.short	(.L_4215 - .L_4214)
.L_4214:
        /*0050*/ 	.word	0x00000000
        /*0054*/ 	.short	0x0010
        /*0056*/ 	.short	0x005c
        /*0058*/ 	.byte	0x00, 0xf0, 0x11, 0x00


	//----- nvinfo : EIATTR_KPARAM_INFO
	.align		4
.L_4215:
        /*005c*/ 	.byte	0x04, 0x17
        /*005e*/ 	.short	(.L_4217 - .L_4216)
.L_4216:
        /*0060*/ 	.word	0x00000000
        /*0064*/ 	.short	0x000f
        /*0066*/ 	.short	0x0058
        /*0068*/ 	.byte	0x00, 0xf0, 0x11, 0x00


	//----- nvinfo : EIATTR_KPARAM_INFO
	.align		4
.L_4217:
        /*006c*/ 	.byte	0x04, 0x17
        /*006e*/ 	.short	(.L_4219 - .L_4218)
.L_4218:
        /*0070*/ 	.word	0x00000000
        /*0074*/ 	.short	0x000e
        /*0076*/ 	.short	0x0054
        /*0078*/ 	.byte	0x00, 0xf0, 0x11, 0x00


	//----- nvinfo : EIATTR_KPARAM_INFO
	.align		4
.L_4219:
        /*007c*/ 	.byte	0x04, 0x17
        /*007e*/ 	.short	(.L_4221 - .L_4220)
.L_4220:
        /*0080*/ 	.word	0x00000000
        /*0084*/ 	.short	0x000d
        /*0086*/ 	.short	0x0050
        /*0088*/ 	.byte	0x00, 0xf0, 0x11, 0x00


	//----- nvinfo : EIATTR_KPARAM_INFO
	.align		4
.L_4221:
        /*008c*/ 	.byte	0x04, 0x17
        /*008e*/ 	.short	(.L_4223 - .L_4222)
.L_4222:
        /*0090*/ 	.word	0x00000000
        /*0094*/ 	.short	0x000c
        /*0096*/ 	.short	0x004c
        /*0098*/ 	.byte	0x00, 0xf0, 0x11, 0x00


	//----- nvinfo : EIATTR_KPARAM_INFO
	.align		4
.L_4223:
        /*009c*/ 	.byte	0x04, 0x17
        /*009e*/ 	.short	(.L_4225 - .L_4224)
.L_4224:
        /*00a0*/ 	.word	0x00000000
        /*00a4*/ 	.short	0x000b
        /*00a6*/ 	.short	0x0048
        /*00a8*/ 	.byte	0x00, 0xf0, 0x11, 0x00


	//----- nvinfo : EIATTR_KPARAM_INFO
	.align		4
.L_4225:
        /*00ac*/ 	.byte	0x04, 0x17
        /*00ae*/ 	.short	(.L_4227 - .L_4226)
.L_4226:
        /*00b0*/ 	.word	0x00000000
        /*00b4*/ 	.short	0x000a
        /*00b6*/ 	.short	0x0040
        /*00b8*/ 	.byte	0x00, 0xf0, 0x21, 0x00


	//----- nvinfo : EIATTR_KPARAM_INFO
	.align		4
.L_4227:
        /*00bc*/ 	.byte	0x04, 0x17
        /*00be*/ 	.short	(.L_4229 - .L_4228)
.L_4228:
        /*00c0*/ 	.word	0x00000000
        /*00c4*/ 	.short	0x0009
        /*00c6*/ 	.short	0x0038
        /*00c8*/ 	.byte	0x00, 0xf0, 0x21, 0x00


	//----- nvinfo : EIATTR_KPARAM_INFO
	.align		4
.L_4229:
        /*00cc*/ 	.byte	0x04, 0x17
        /*00ce*/ 	.short	(.L_4231 - .L_4230)
.L_4230:
        /*00d0*/ 	.word	0x00000000
        /*00d4*/ 	.short	0x0008
        /*00d6*/ 	.short	0x0034
        /*00d8*/ 	.byte	0x00, 0xf0, 0x11, 0x00


	//----- nvinfo : EIATTR_KPARAM_INFO
	.align		4
.L_4231:
        /*00dc*/ 	.byte	0x04, 0x17
        /*00de*/ 	.short	(.L_4233 - .L_4232)
.L_4232:
        /*00e0*/ 	.word	0x00000000
        /*00e4*/ 	.short	0x0007
        /*00e6*/ 	.short	0x0030
        /*00e8*/ 	.byte	0x00, 0xf0, 0x11, 0x00


	//----- nvinfo : EIATTR_KPARAM_INFO
	.align		4
.L_4233:
        /*00ec*/ 	.byte	0x04, 0x17
        /*00ee*/ 	.short	(.L_4235 - .L_4234)
.L_4234:
        /*00f0*/ 	.word	0x00000000
        /*00f4*/ 	.short	0x0006
        /*00f6*/ 	.short	0x002c
        /*00f8*/ 	.byte	0x00, 0xf0, 0x11, 0x00


	//----- nvinfo : EIATTR_KPARAM_INFO
	.align		4
.L_4235:
        /*00fc*/ 	.byte	0x04, 0x17
        /*00fe*/ 	.short	(.L_4237 - .L_4236)
.L_4236:
        /*0100*/ 	.word	0x00000000
        /*0104*/ 	.short	0x0005
        /*0106*/ 	.short	0x0028
        /*0108*/ 	.byte	0x00, 0xf0, 0x11, 0x00


	//----- nvinfo : EIATTR_KPARAM_INFO
	.align		4
.L_4237:
        /*010c*/ 	.byte	0x04, 0x17
        /*010e*/ 	.short	(.L_4239 - .L_4238)
.L_4238:
        /*0110*/ 	.word	0x00000000
        /*0114*/ 	.short	0x0004
        /*0116*/ 	.short	0x0020
        /*0118*/ 	.byte	0x00, 0xf0, 0x21, 0x00


	//----- nvinfo : EIATTR_KPARAM_INFO
	.align		4
.L_4239:
        /*011c*/ 	.byte	0x04, 0x17
        /*011e*/ 	.short	(.L_4241 - .L_4240)
.L_4240:
        /*0120*/ 	.word	0x00000000
        /*0124*/ 	.short	0x0003
        /*0126*/ 	.short	0x0018
        /*0128*/ 	.byte	0x00, 0xf0, 0x21, 0x00


	//----- nvinfo : EIATTR_KPARAM_INFO
	.align		4
.L_4241:
        /*012c*/ 	.byte	0x04, 0x17
        /*012e*/ 	.short	(.L_4243 - .L_4242)
.L_4242:
        /*0130*/ 	.word	0x00000000
        /*0134*/ 	.short	0x0002
        /*0136*/ 	.short	0x0010
        /*0138*/ 	.byte	0x00, 0xf0, 0x21, 0x00


	//----- nvinfo : EIATTR_KPARAM_INFO
	.align		4
.L_4243:
        /*013c*/ 	.byte	0x04, 0x17
        /*013e*/ 	.short	(.L_4245 - .L_4244)
.L_4244:
        /*0140*/ 	.word	0x00000000
        /*0144*/ 	.short	0x0001
        /*0146*/ 	.short	0x0008
        /*0148*/ 	.byte	0x00, 0xf0, 0x21, 0x00


	//----- nvinfo : EIATTR_KPARAM_INFO
	.align		4
.L_4245:
        /*014c*/ 	.byte	0x04, 0x17
        /*014e*/ 	.short	(.L_4247 - .L_4246)
.L_4246:
        /*0150*/ 	.word	0x00000000
        /*0154*/ 	.short	0x0000
        /*0156*/ 	.short	0x0000
        /*0158*/ 	.byte	0x00, 0xf0, 0x21, 0x00


	//----- nvinfo : EIATTR_MAXREG_COUNT
	.align		4
.L_4247:
        /*015c*/ 	.byte	0x03, 0x1b
        /*015e*/ 	.short	0x00ff


	//----- nvinfo : EIATTR_NUM_BARRIERS
	.align		4
        /*0160*/ 	.byte	0x02, 0x4c
        /*0162*/ 	.byte	0x01
	.zero		1


	//----- nvinfo : EIATTR_MERCURY_ISA_VERSION
	.align		4
        /*0164*/ 	.byte	0x03, 0x5f
        /*0166*/ 	.short	0x0000


	//----- nvinfo : EIATTR_EXIT_INSTR_OFFSETS
	.align		4
        /*0168*/ 	.byte	0x04, 0x1c
        /*016a*/ 	.short	(.L_4249 - .L_4248)


	//   ....[0]....
.L_4248:
        /*016c*/ 	.word	0x000000a0


	//   ....[1]....
        /*0170*/ 	.word	0x000002e0


	//   ....[2]....
        /*0174*/ 	.word	0x00003ed0


	//   ....[3]....
        /*0178*/ 	.word	0x00004090


	//   ....[4]....
        /*017c*/ 	.word	0x00004130


	//   ....[5]....
        /*0180*/ 	.word	0x00004170


	//----- nvinfo : EIATTR_CTAIDZ_USED
	.align		4
.L_4249:
        /*0184*/ 	.byte	0x01, 0x04
	.zero		2


	//----- nvinfo : EIATTR_CRS_STACK_SIZE
	.align		4
        /*0188*/ 	.byte	0x04, 0x1e
        /*018a*/ 	.short	(.L_4251 - .L_4250)
.L_4250:
        /*018c*/ 	.word	0x00000000
.L_4251:


//--------------------- .nv.info._Z23gemm_half_q_half_kernelILi1ELi190ELb1ELb1ELi32EEvPK6__halfPKjS4_S2_PS0_iiiiPKtS7_iiiiiibS2_i --------------------------
	.section	.nv.info._Z23gemm_half_q_half_kernelILi1ELi190ELb1ELb1ELi32EEvPK6__halfPKjS4_S2_PS0_iiiiPKtS7_iiiiiibS2_i,"",@"SHT_CUDA_INFO"
	.sectionflags	@""
	.align	4


	//----- nvinfo : EIATTR_CUDA_API_VERSION
	.align		4
        /*0000*/ 	.byte	0x04, 0x37
        /*0002*/ 	.short	(.L_4253 - .L_4252)
.L_4252:
        /*0004*/ 	.word	0x00000082


	//----- nvinfo : EIATTR_SW2861232_WAR
	.align		4
.L_4253:
        /*0008*/ 	.byte	0x01, 0x35
	.zero		2


	//----- nvinfo : EIATTR_PARAM_CBANK
	.align		4
        /*000c*/ 	.byte	0x04, 0x0a
        /*000e*/ 	.short	(.L_4255 - .L_4254)
	.align		4
.L_4254:
        /*0010*/ 	.word	index@(.nv.constant0._Z23gemm_half_q_half_kernelILi1ELi190ELb1ELb1ELi32EEvPK6__halfPKjS4_S2_PS0_iiiiPKtS7_iiiiiibS2_i)
        /*0014*/ 	.short	0x0160
        /*0016*/ 	.short	0x0074


	//----- nvinfo : EIATTR_CBANK_PARAM_SIZE
	.align		4
.L_4255:
        /*0018*/ 	.byte	0x03, 0x19
        /*001a*/ 	.short	0x0074


	//----- nvinfo : EIATTR_KPARAM_INFO
	.align		4
        /*001c*/ 	.byte	0x04, 0x17
        /*001e*/ 	.short	(.L_4257 - .L_4256)
.L_4256:
        /*0020*/ 	.word	0x00000000
        /*0024*/ 	.short	0x0013
        /*0026*/ 	.short	0x0070
        /*0028*/ 	.byte	0x00, 0xf0, 0x11, 0x00


	//----- nvinfo : EIATTR_KPARAM_INFO
	.align		4
.L_4257:
        /*002c*/ 	.byte	0x04, 0x17
        /*002e*/ 	.short	(.L_4259 - .L_4258)
.L_4258:
        /*0030*/ 	.word	0x00000000
        /*0034*/ 	.short	0x0012
        /*0036*/ 	.short	0x0068
        /*0038*/ 	.byte	0x00, 0xf0, 0x21, 0x00


	//----- nvinfo : EIATTR_KPARAM_INFO
	.align		4
.L_4259:
        /*003c*/ 	.byte	0x04, 0x17
        /*003e*/ 	.short	(.L_4261 - .L_4260)
.L_4260:
        /*0040*/ 	.word	0x00000000
        /*0044*/ 	.short	0x0011
        /*0046*/ 	.short	0x0060
        /*0048*/ 	.byte	0x00, 0xf0, 0x05, 0x00


	//----- nvinfo : EIATTR_KPARAM_INFO
	.align		4
.L_4261:
        /*004c*/ 	.byte	0x04, 0x17
        /*004e*/ 	.short	(.L_4263 - .L_4262)
.L_4262:
        /*0050*/ 	.word	0x00000000
        /*0054*/ 	.short	0x0010
        /*0056*/ 	.short	0x005c
        /*0058*/ 	.byte	0x00, 0xf0, 0x11, 0x00


	//----- nvinfo : EIATTR_KPARAM_INFO
	.align		4
.L_4263:
        /*005c*/ 	.byte	0x04, 0x17
        /*005e*/ 	.short	(.L_4265 - .L_4264)
.L_4264:
        /*0060*/ 	.word	0x00000000
        /*0064*/ 	.short	0x000f
        /*0066*/ 	.short	0x0058
        /*0068*/ 	.byte	0x00, 0xf0, 0x11, 0x00


	//----- nvinfo : EIATTR_KPARAM_INFO
	.align		4
.L_4265:
        /*006c*/ 	.byte	0x04, 0x17
        /*006e*/ 	.short	(.L_4267 - .L_4266)
.L_4266:
        /*0070*/ 	.word	0x00000000
        /*0074*/ 	.short	0x000e
        /*0076*/ 	.short	0x0054
        /*0078*/ 	.byte	0x00, 0xf0, 0x11, 0x00


	//----- nvinfo : EIATTR_KPARAM_INFO
	.align		4
.L_4267:
        /*007c*/ 	.byte	0x04, 0x17
        /*007e*/ 	.short	(.L_4269 - .L_4268)
.L_4268:
        /*0080*/ 	.word	0x00000000
        /*0084*/ 	.short	0x000d
        /*0086*/ 	.short	0x0050
        /*0088*/ 	.byte	0x00, 0xf0, 0x11, 0x00


	//----- nvinfo : EIATTR_KPARAM_INFO
	.align		4
.L_4269:
        /*008c*/ 	.byte	0x04, 0x17
        /*008e*/ 	.short	(.L_4271 - .L_4270)
.L_4270:
        /*0090*/ 	.word	0x00000000
        /*0094*/ 	.short	0x000c
        /*0096*/ 	.short	0x004c
        /*0098*/ 	.byte	0x00, 0xf0, 0x11, 0x00


	//----- nvinfo : EIATTR_KPARAM_INFO
	.align		4
.L_4271:
        /*009c*/ 	.byte	0x04, 0x17
        /*009e*/ 	.short	(.L_4273 - .L_4272)
.L_4272:
        /*00a0*/ 	.word	0x00000000
        /*00a4*/ 	.short	0x000b
        /*00a6*/ 	.short	0x0048
        /*00a8*/ 	.byte	0x00, 0xf0, 0x11, 0x00


	//----- nvinfo : EIATTR_KPARAM_INFO
	.align		4
.L_4273:
        /*00ac*/ 	.byte	0x04, 0x17
        /*00ae*/ 	.short	(.L_4275 - .L_4274)
.L_4274:
        /*00b0*/ 	.word	0x00000000
        /*00b4*/ 	.short	0x000a
        /*00b6*/ 	.short	0x0040
        /*00b8*/ 	.byte	0x00, 0xf0, 0x21, 0x00


	//----- nvinfo : EIATTR_KPARAM_INFO
	.align		4
.L_4275:
        /*00bc*/ 	.byte	0x04, 0x17
        /*00be*/ 	.short	(.L_4277 - .L_4276)
.L_4276:
        /*00c0*/ 	.word	0x00000000
        /*00c4*/ 	.short	0x0009
        /*00c6*/ 	.short	0x0038
        /*00c8*/ 	.byte	0x00, 0xf0, 0x21, 0x00


	//----- nvinfo : EIATTR_KPARAM_INFO
	.align		4
.L_4277:
        /*00cc*/ 	.byte	0x04, 0x17
        /*00ce*/ 	.short	(.L_4279 - .L_4278)
.L_4278:
        /*00d0*/ 	.word	0x00000000
        /*00d4*/ 	.short	0x0008
        /*00d6*/ 	.short	0x0034
        /*00d8*/ 	.byte	0x00, 0xf0, 0x11, 0x00


	//----- nvinfo : EIATTR_KPARAM_INFO
	.align		4
.L_4279:
        /*00dc*/ 	.byte	0x04, 0x17
        /*00de*/ 	.short	(.L_4281 - .L_4280)
.L_4280:
        /*00e0*/ 	.word	0x00000000
        /*00e4*/ 	.short	0x0007
        /*00e6*/ 	.short	0x0030
        /*00e8*/ 	.byte	0x00, 0xf0, 0x11, 0x00


	//----- nvinfo : EIATTR_KPARAM_INFO
	.align		4
.L_4281:
        /*00ec*/ 	.byte	0x04, 0x17
        /*00ee*/ 	.short	(.L_4283 - .L_4282)
.L_4282:
        /*00f0*/ 	.word	0x00000000
        /*00f4*/ 	.short	0x0006
        /*00f6*/ 	.short	0x002c
        /*00f8*/ 	.byte	0x00, 0xf0, 0x11, 0x00


	//----- nvinfo : EIATTR_KPARAM_INFO
	.align		4
.L_4283:
        /*00fc*/ 	.byte	0x04, 0x17
        /*00fe*/ 	.short	(.L_4285 - .L_4284)
.L_4284:
        /*0100*/ 	.word	0x00000000
        /*0104*/ 	.short	0x0005
        /*0106*/ 	.short	0x0028
        /*0108*/ 	.byte	0x00, 0xf0, 0x11, 0x00


	//----- nvinfo : EIATTR_KPARAM_INFO
	.align		4
.L_4285:
        /*010c*/ 	.byte	0x04, 0x17
        /*010e*/ 	.short	(.L_4287 - .L_4286)
.L_4286:
        /*0110*/ 	.word	0x00000000
        /*0114*/ 	.short	0x0004
        /*0116*/ 	.short	0x0020
        /*0118*/ 	.byte	0x00, 0xf0, 0x21, 0x00


	//----- nvinfo : EIATTR_KPARAM_INFO
	.align		4
.L_4287:
        /*011c*/ 	.byte	0x04, 0x17
        /*011e*/ 	.short	(.L_4289 - .L_4288)
.L_4288:
        /*0120*/ 	.word	0x00000000
        /*0124*/ 	.short	0x0003
        /*0126*/ 	.short	0x0018
        /*0128*/ 	.byte	0x00, 0xf0, 0x21, 0x00


	//----- nvinfo : EIATTR_KPARAM_INFO
	.align		4
.L_4289:
        /*012c*/ 	.byte	0x04, 0x17
        /*012e*/ 	.short	(.L_4291 - .L_4290)
.L_4290:
        /*0130*/ 	.word	0x00000000
        /*0134*/ 	.short	0x0002
        /*0136*/ 	.short	0x0010
        /*0138*/ 	.byte	0x00, 0xf0, 0x21, 0x00


	//----- nvinfo : EIATTR_KPARAM_INFO
	.align		4
.L_4291:
        /*013c*/ 	.byte	0x04, 0x17
        /*013e*/ 	.short	(.L_4293 - .L_4292)
.L_4292:
        /*0140*/ 	.word	0x00000000
        /*0144*/ 	.short	0x0001
        /*0146*/ 	.short	0x0008
        /*0148*/ 	.byte	0x00, 0xf0, 0x21, 0x00


	//----- nvinfo : EIATTR_KPARAM_INFO
	.align		4
.L_4293:
        /*014c*/ 	.byte	0x04, 0x17
        /*014e*/ 	.short	(.L_4295 - .L_4294)
.L_4294:
        /*0150*/ 	.word	0x00000000
        /*0154*/ 	.short	0x0000
        /*0156*/ 	.short	0x0000
        /*0158*/ 	.byte	0x00, 0xf0, 0x21, 0x00


	//----- nvinfo : EIATTR_MAXREG_COUNT
	.align		4
.L_4295:
        /*015c*/ 	.byte	0x03, 0x1b
        /*015e*/ 	.short	0x00ff


	//----- nvinfo : EIATTR_NUM_BARRIERS
	.align		4
        /*0160*/ 	.byte	0x02, 0x4c
        /*0162*/ 	.byte	0x01
	.zero		1


	//----- nvinfo : EIATTR_MERCURY_ISA_VERSION
	.align		4
        /*0164*/ 	.byte	0x03, 0x5f
        /*0166*/ 	.short	0x0000


	//----- nvinfo : EIATTR_EXIT_INSTR_OFFSETS
	.align		4
        /*0168*/ 	.byte	0x04, 0x1c
        /*016a*/ 	.short	(.L_4297 - .L_4296)


	//   ....[0]....
.L_4296:
        /*016c*/ 	.word	0x000000b0


	//   ....[1]....
        /*0170*/ 	.word	0x000002f0


	//   ....[2]....
        /*0174*/ 	.word	0x0000ad30


	//   ....[3]....
        /*0178*/ 	.word	0x0000aef0


	//   ....[4]....
        /*017c*/ 	.word	0x0000af90


	//   ....[5]....
        /*0180*/ 	.word	0x0000afd0


	//----- nvinfo : EIATTR_CTAIDZ_USED
	.align		4
.L_4297:
        /*0184*/ 	.byte	0x01, 0x04
	.zero		2


	//----- nvinfo : EIATTR_CRS_STACK_SIZE
	.align		4
        /*0188*/ 	.byte	0x04, 0x1e
        /*018a*/ 	.short	(.L_4299 - .L_4298)
.L_4298:
        /*018c*/ 	.word	0x00000000
.L_4299:


//--------------------- .nv.info._Z23gemm_half_q_half_kernelILi1ELi160ELb1ELb1ELi32EEvPK6__halfPKjS4_S2_PS0_iiiiPKtS7_iiiiiibS2_i --------------------------
	.section	.nv.info._Z23gemm_half_q_half_kernelILi1ELi160ELb1ELb1ELi32EEvPK6__halfPKjS4_S2_PS0_iiiiPKtS7_iiiiiibS2_i,"",@"SHT_CUDA_INFO"
	.sectionflags	@""
	.align	4


	//----- nvinfo : EIATTR_CUDA_API_VERSION
	.align		4
        /*0000*/ 	.byte	0x04, 0x37
        /*0002*/ 	.short	(.L_4301 - .L_4300)
.L_4300:
        /*0004*/ 	.word	0x00000082


	//----- nvinfo : EIATTR_SW2861232_WAR
	.align		4
.L_4301:
        /*0008*/ 	.byte	0x01, 0x35
	.zero		2


	//----- nvinfo : EIATTR_PARAM_CBANK
	.align		4
        /*000c*/ 	.byte	0x04, 0x0a
        /*000e*/ 	.short	(.L_4303 - .L_4302)
	.align		4
.L_4302:
        /*0010*/ 	.word	index@(.nv.constant0._Z23gemm_half_q_half_kernelILi1ELi160ELb1ELb1ELi32EEvPK6__halfPKjS4_S2_PS0_iiiiPKtS7_iiiiiibS2_i)
        /*0014*/ 	.short	0x0160
        /*0016*/ 	.short	0x0074


	//----- nvinfo : EIATTR_CBANK_PARAM_SIZE
	.align		4
.L_4303:
        /*0018*/ 	.byte	0x03, 0x19
        /*001a*/ 	.short	0x0074


	//----- nvinfo : EIATTR_KPARAM_INFO
	.align		4
        /*001c*/ 	.byte	0x04, 0x17
        /*001e*/ 	.short	(.L_4305 - .L_4304)
.L_4304:
        /*0020*/ 	.word	0x00000000
        /*0024*/ 	.short	0x0013
        /*0026*/ 	.short	0x0070
        /*0028*/ 	.byte	0x00, 0xf0, 0x11, 0x00


	//----- nvinfo : EIATTR_KPARAM_INFO
	.align		4
.L_4305:
        /*002c*/ 	.byte	0x04, 0x17
        /*002e*/ 	.short	(.L_4307 - .L_4306)
.L_4306:
        /*0030*/ 	.word	0x00000000
        /*0034*/ 	.short	0x0012
        /*0036*/ 	.short	0x0068
        /*0038*/ 	.byte	0x00, 0xf0, 0x21, 0x00


	//----- nvinfo : EIATTR_KPARAM_INFO
	.align		4
.L_4307:
        /*003c*/ 	.byte	0x04, 0x17
        /*003e*/ 	.short	(.L_4309 - .L_4308)
.L_4308:
        /*0040*/ 	.word	0x00000000
        /*0044*/ 	.short	0x0011
        /*0046*/ 	.short	0x0060
        /*0048*/ 	.byte	0x00, 0xf0, 0x05, 0x00


	//----- nvinfo : EIATTR_KPARAM_INFO
	.align		4
.L_4309:
        /*004c*/ 	.byte	0x04, 0x17
        /*004e*/ 	.short	(.L_4311 - .L_4310)
.L_4310:
        /*0050*/ 	.word	0x00000000
        /*0054*/ 	.short	0x0010
        /*0056*/ 	.short	0x005c
        /*0058*/ 	.byte	0x00, 0xf0, 0x11, 0x00


	//----- nvinfo : EIATTR_KPARAM_INFO
	.align		4
.L_4311:
        /*005c*/ 	.byte	0x04, 0x17
        /*005e*/ 	.short	(.L_4313 - .L_4312)
.L_4312:
        /*0060*/ 	.word	0x00000000
        /*0064*/ 	.short	0x000f
        /*0066*/ 	.short	0x0058
        /*0068*/ 	.byte	0x00, 0xf0, 0x11, 0x00


	//----- nvinfo : EIATTR_KPARAM_INFO
	.align		4
.L_4313:
        /*006c*/ 	.byte	0x04, 0x17
        /*006e*/ 	.short	(.L_4315 - .L_4314)
.L_4314:
        /*0070*/ 	.word	0x00000000
        /*0074*/ 	.short	0x000e
        /*0076*/ 	.short	0x0054
        /*0078*/ 	.byte	0x00, 0xf0, 0x11, 0x00


	//----- nvinfo : EIATTR_KPARAM_INFO
	.align		4
.L_4315:
        /*007c*/ 	.byte	0x04, 0x17
        /*007e*/ 	.short	(.L_4317 - .L_4316)
.L_4316:
        /*0080*/ 	.word	0x00000000
        /*0084*/ 	.short	0x000d
        /*0086*/ 	.short	0x0050
        /*0088*/ 	.byte	0x00, 0xf0, 0x11, 0x00


	//----- nvinfo : EIATTR_KPARAM_INFO
	.align		4
.L_4317:
        /*008c*/ 	.byte	0x04, 0x17
        /*008e*/ 	.short	(.L_4319 - .L_4318)
.L_4318:
        /*0090*/ 	.word	0x00000000
        /*0094*/ 	.short	0x000c
        /*0096*/ 	.short	0x004c
        /*0098*/ 	.byte	0x00, 0xf0, 0x11, 0x00


	//----- nvinfo : EIATTR_KPARAM_INFO
	.align		4
.L_4319:
        /*009c*/ 	.byte	0x04, 0x17
        /*009e*/ 	.short	(.L_4321 - .L_4320)
.L_4320:
        /*00a0*/ 	.word	0x00000000
        /*00a4*/ 	.short	0x000b
        /*00a6*/ 	.short	0x0048
        /*00a8*/ 	.byte	0x00, 0xf0, 0x11, 0x00


	//----- nvinfo : EIATTR_KPARAM_INFO
	.align		4
.L_4321:
        /*00ac*/ 	.byte	0x04, 0x17
        /*00ae*/ 	.short	(.L_4323 - .L_4322)
.L_4322:
        /*00b0*/ 	.word	0x00000000
        /*00b4*/ 	.short	0x000a
        /*00b6*/ 	.short	0x0040
        /*00b8*/ 	.byte	0x00, 0xf0, 0x21, 0x00


	//----- nvinfo : EIATTR_KPARAM_INFO
	.align		4
.L_4323:
        /*00bc*/ 	.byte	0x04, 0x17
        /*00be*/ 	.short	(.L_4325 - .L_4324)
.L_4324:
        /*00c0*/ 	.word	0x00000000
        /*00c4*/ 	.short	0x0009
        /*00c6*/ 	.short	0x0038
        /*00c8*/ 	.byte	0x00, 0xf0, 0x21, 0x00


	//----- nvinfo : EIATTR_KPARAM_INFO
	.align		4
.L_4325:
        /*00cc*/ 	.byte	0x04, 0x17
        /*00ce*/ 	.short	(.L_4327 - .L_4326)
.L_4326:
        /*00d0*/ 	.word	0x00000000
        /*00d4*/ 	.short	0x0008
        /*00d6*/ 	.short	0x0034
        /*00d8*/ 	.byte	0x00, 0xf0, 0x11, 0x00


	//----- nvinfo : EIATTR_KPARAM_INFO
	.align		4
.L_4327:
        /*00dc*/ 	.byte	0x04, 0x17
        /*00de*/ 	.short	(.L_4329 - .L_4328)
.L_4328:
        /*00e0*/ 	.word	0x00000000
        /*00e4*/ 	.short	0x0007
        /*00e6*/ 	.short	0x0030
        /*00e8*/ 	.byte	0x00, 0xf0, 0x11, 0x00


	//----- nvinfo : EIATTR_KPARAM_INFO
	.align		4
.L_4329:
        /*00ec*/ 	.byte	0x04, 0x17
        /*00ee*/ 	.short	(.L_4331 - .L_4330)
.L_4330:
        /*00f0*/ 	.word	0x00000000
        /*00f4*/ 	.short	0x0006
        /*00f6*/ 	.short	0x002c
        /*00f8*/ 	.byte	0x00, 0xf0, 0x11, 0x00


	//----- nvinfo : EIATTR_KPARAM_INFO
	.align		4
.L_4331:
        /*00fc*/ 	.byte	0x04, 0x17
        /*00fe*/ 	.short	(.L_4333 - .L_4332)
.L_4332:
        /*0100*/ 	.word	0x00000000
        /*0104*/ 	.short	0x0005
        /*0106*/ 	.short	0x0028
        /*0108*/ 	.byte	0x00, 0xf0, 0x11, 0x00


	//----- nvinfo : EIATTR_KPARAM_INFO
	.align		4
.L_4333:
        /*010c*/ 	.byte	0x04, 0x17
        /*010e*/ 	.short	(.L_4335 - .L_4334)
.L_4334:
        /*0110*/ 	.word	0x00000000
        /*0114*/ 	.short	0x0004
        /*0116*/ 	.short	0x0020
        /*0118*/ 	.byte	0x00, 0xf0, 0x21, 0x00


	//----- nvinfo : EIATTR_KPARAM_INFO
	.align		4
.L_4335:
        /*011c*/ 	.byte	0x04, 0x17
        /*011e*/ 	.short	(.L_4337 - .L_4336)
.L_4336:
        /*0120*/ 	.word	0x00000000
        /*0124*/ 	.short	0x0003
        /*0126*/ 	.short	0x0018
        /*0128*/ 	.byte	0x00, 0xf0, 0x21, 0x00


	//----- nvinfo : EIATTR_KPARAM_INFO
	.align		4
.L_4337:
        /*012c*/ 	.byte	0x04, 0x17
        /*012e*/ 	.short	(.L_4339 - .L_4338)
.L_4338:
        /*0130*/ 	.word	0x00000000
        /*0134*/ 	.short	0x0002
        /*0136*/ 	.short	0x0010
        /*0138*/ 	.byte	0x00, 0xf0, 0x21, 0x00


	//----- nvinfo : EIATTR_KPARAM_INFO
	.align		4
.L_4339:
        /*013c*/ 	.byte	0x04, 0x17
        /*013e*/ 	.short	(.L_4341 - .L_4340)
.L_4340:
        /*0140*/ 	.word	0x00000000
        /*0144*/ 	.short	0x0001
        /*0146*/ 	.short	0x0008
        /*0148*/ 	.byte	0x00, 0xf0, 0x21, 0x00


	//----- nvinfo : EIATTR_KPARAM_INFO
	.align		4
.L_4341:
        /*014c*/ 	.byte	0x04, 0x17
        /*014e*/ 	.short	(.L_4343 - .L_4342)
.L_4342:
        /*0150*/ 	.word	0x00000000
        /*0154*/ 	.short	0x0000
        /*0156*/ 	.short	0x0000
        /*0158*/ 	.byte	0x00, 0xf0, 0x21, 0x00


	//----- nvinfo : EIATTR_MAXREG_COUNT
	.align		4
.L_4343:
        /*015c*/ 	.byte	0x03, 0x1b
        /*015e*/ 	.short	0x00ff


	//----- nvinfo : EIATTR_NUM_BARRIERS
	.align		4
        /*0160*/ 	.byte	0x02, 0x4c
        /*0162*/ 	.byte	0x01
	.zero		1


	//----- nvinfo : EIATTR_MERCURY_ISA_VERSION
	.align		4
        /*0164*/ 	.byte	0x03, 0x5f
        /*0166*/ 	.short	0x0000


	//----- nvinfo : EIATTR_EXIT_INSTR_OFFSETS
	.align		4
        /*0168*/ 	.byte	0x04, 0x1c
        /*016a*/ 	.short	(.L_4345 - .L_4344)


	//   ....[0]....
.L_4344:
        /*016c*/ 	.word	0x00000090


	//   ....[1]....
        /*0170*/ 	.word	0x000002d0


	//   ....[2]....
        /*0174*/ 	.word	0x000054f0


	//   ....[3]....
        /*0178*/ 	.word	0x000056a0


	//   ....[4]....
        /*017c*/ 	.word	0x00005740


	//   ....[5]....
        /*0180*/ 	.word	0x00005780


	//----- nvinfo : EIATTR_CTAIDZ_USED
	.align		4
.L_4345:
        /*0184*/ 	.byte	0x01, 0x04
	.zero		2


	//----- nvinfo : EIATTR_CRS_STACK_SIZE
	.align		4
        /*0188*/ 	.byte	0x04, 0x1e
        /*018a*/ 	.short	(.L_4347 - .L_4346)
.L_4346:
        /*018c*/ 	.word	0x00000000
.L_4347:


//--------------------- .nv.info._Z23gemm_half_q_half_kernelILi1ELi40ELb1ELb1ELi32EEvPK6__halfPKjS4_S2_PS0_iiiiPKtS7_iiiiiibS2_i --------------------------
	.section	.nv.info._Z23gemm_half_q_half_kernelILi1ELi40ELb1ELb1ELi32EEvPK6__halfPKjS4_S2_PS0_iiiiPKtS7_iiiiiibS2_i,"",@"SHT_CUDA_INFO"
	.sectionflags	@""
	.align	4


	//----- nvinfo : EIATTR_CUDA_API_VERSION
	.align		4
        /*0000*/ 	.byte	0x04, 0x37
        /*0002*/ 	.short	(.L_4349 - .L_4348)
.L_4348:
        /*0004*/ 	.word	0x00000082


	//----- nvinfo : EIATTR_SW2861232_WAR
	.align		4
.L_4349:
        /*0008*/ 	.byte	0x01, 0x35
	.zero		2


	//----- nvinfo : EIATTR_PARAM_CBANK
	.align		4
        /*000c*/ 	.byte	0x04, 0x0a
        /*000e*/ 	.short	(.L_4351 - .L_4350)
	.align		4
.L_4350:
        /*0010*/ 	.word	index@(.nv.constant0._Z23gemm_half_q_half_kernelILi1ELi40ELb1ELb1ELi32EEvPK6__halfPKjS4_S2_PS0_iiiiPKtS7_iiiiiibS2_i)
        /*0014*/ 	.short	0x0160
        /*0016*/ 	.short	0x0074


	//----- nvinfo : EIATTR_CBANK_PARAM_SIZE
	.align		4
.L_4351:
        /*0018*/ 	.byte	0x03, 0x19
        /*001a*/ 	.short	0x0074


	//----- nvinfo : EIATTR_KPARAM_INFO
	.align		4
        /*001c*/ 	.byte	0x04, 0x17
        /*001e*/ 	.short	(.L_4353 - .L_4352)
.L_4352:
        /*0020*/ 	.word	0x00000000
        /*0024*/ 	.short	0x0013
        /*0026*/ 	.short	0x0070
        /*0028*/ 	.byte	0x00, 0xf0, 0x11, 0x00


	//----- nvinfo : EIATTR_KPARAM_INFO
	.align		4
.L_4353:
        /*002c*/ 	.byte	0x04, 0x17
        /*002e*/ 	.short	(.L_4355 - .L_4354)
.L_4354:
        /*0030*/ 	.word	0x00000000
        /*0034*/ 	.short	0x0012
        /*0036*/ 	.short	0x0068
        /*0038*/ 	.byte	0x00, 0xf0, 0x21, 0x00


	//----- nvinfo : EIATTR_KPARAM_INFO
	.align		4
.L_4355:
        /*003c*/ 	.byte	0x04, 0x17
        /*003e*/ 	.short	(.L_4357 - .L_4356)
.L_4356:
        /*0040*/ 	.word	0x00000000
        /*0044*/ 	.short	0x0011
        /*0046*/ 	.short	0x0060
        /*0048*/ 	.byte	0x00, 0xf0, 0x05, 0x00


	//----- nvinfo : EIATTR_KPARAM_INFO
	.align		4
.L_4357:
        /*004c*/ 	.byte	0x04, 0x17
        /*004e*/ 	.short	(.L_4359 - .L_4358)
.L_4358:
        /*0050*/ 	.word	0x00000000
        /*0054*/ 	.short	0x0010
        /*0056*/ 	.short	0x005c
        /*0058*/ 	.byte	0x00, 0xf0, 0x11, 0x00


	//----- nvinfo : EIATTR_KPARAM_INFO
	.align		4
.L_4359:
        /*005c*/ 	.byte	0x04, 0x17
        /*005e*/ 	.short	(.L_4361 - .L_4360)
.L_4360:
        /*0060*/ 	.word	0x00000000
        /*0064*/ 	.short	0x000f
        /*0066*/ 	.short	0x0058
        /*0068*/ 	.byte	0x00, 0xf0, 0x11, 0x00


	//----- nvinfo : EIATTR_KPARAM_INFO
	.align		4
.L_4361:
        /*006c*/ 	.byte	0x04, 0x17
        /*006e*/ 	.short	(.L_4363 - .L_4362)
.L_4362:
        /*0070*/ 	.word	0x00000000
        /*0074*/ 	.short	0x000e
        /*0076*/ 	.short	0x0054
        /*0078*/ 	.byte	0x00, 0xf0, 0x11, 0x00


	//----- nvinfo : EIATTR_KPARAM_INFO
	.align		4
.L_4363:
        /*007c*/ 	.byte	0x04, 0x17
        /*007e*/ 	.short	(.L_4365 - .L_4364)
.L_4364:
        /*0080*/ 	.word	0x00000000
        /*0084*/ 	.short	0x000d
        /*0086*/ 	.short	0x0050
        /*0088*/ 	.byte	0x00, 0xf0, 0x11, 0x00


	//----- nvinfo : EIATTR_KPARAM_INFO
	.align		4
.L_4365:
        /*008c*/ 	.byte	0x04, 0x17
        /*008e*/ 	.short	(.L_4367 - .L_4366)
.L_4366:
        /*0090*/ 	.word	0x00000000
        /*0094*/ 	.short	0x000c
        /*0096*/ 	.short	0x004c
        /*0098*/ 	.byte	0x00, 0xf0, 0x11, 0x00


	//----- nvinfo : EIATTR_KPARAM_INFO
	.align		4
.L_4367:
        /*009c*/ 	.byte	0x04, 0x17
        /*009e*/ 	.short	(.L_4369 - .L_4368)
.L_4368:
        /*00a0*/ 	.word	0x00000000
        /*00a4*/ 	.short	0x000b
        /*00a6*/ 	.short	0x0048
        /*00a8*/ 	.byte	0x00, 0xf0, 0x11, 0x00


	//----- nvinfo : EIATTR_KPARAM_INFO
	.align		4
.L_4369:
        /*00ac*/ 	.byte	0x04, 0x17
        /*00ae*/ 	.short	(.L_4371 - .L_4370)
.L_4370:
        /*00b0*/ 	.word	0x00000000
        /*00b4*/ 	.short	0x000a
        /*00b6*/ 	.short	0x0040
        /*00b8*/ 	.byte	0x00, 0xf0, 0x21, 0x00


	//----- nvinfo : EIATTR_KPARAM_INFO
	.align		4
.L_4371:
        /*00bc*/ 	.byte	0x04, 0x17
        /*00be*/ 	.short	(.L_4373 - .L_4372)
.L_4372:
        /*00c0*/ 	.word	0x00000000
        /*00c4*/ 	.short	0x0009
        /*00c6*/ 	.short	0x0038
        /*00c8*/ 	.byte	0x00, 0xf0, 0x21, 0x00


	//----- nvinfo : EIATTR_KPARAM_INFO
	.align		4
.L_4373:
        /*00cc*/ 	.byte	0x04, 0x17
        /*00ce*/ 	.short	(.L_4375 - .L_4374)
.L_4374:
        /*00d0*/ 	.word	0x00000000
        /*00d4*/ 	.short	0x0008
        /*00d6*/ 	.short	0x0034
        /*00d8*/ 	.byte	0x00, 0xf0, 0x11, 0x00


	//----- nvinfo : EIATTR_KPARAM_INFO
	.align		4
.L_4375:
        /*00dc*/ 	.byte	0x04, 0x17
        /*00de*/ 	.short	(.L_4377 - .L_4376)
.L_4376:
        /*00e0*/ 	.word	0x00000000
        /*00e4*/ 	.short	0x0007
        /*00e6*/ 	.short	0x0030
        /*00e8*/ 	.byte	0x00, 0xf0, 0x11, 0x00


	//----- nvinfo : EIATTR_KPARAM_INFO
	.align		4
.L_4377:
        /*00ec*/ 	.byte	0x04, 0x17
        /*00ee*/ 	.short	(.L_4379 - .L_4378)
.L_4378:
        /*00f0*/ 	.word	0x00000000
        /*00f4*/ 	.short	0x0006
        /*00f6*/ 	.short	0x002c
        /*00f8*/ 	.byte	0x00, 0xf0, 0x11, 0x00


	//----- nvinfo : EIATTR_KPARAM_INFO
	.align		4
.L_4379:
        /*00fc*/ 	.byte	0x04, 0x17
        /*00fe*/ 	.short	(.L_4381 - .L_4380)
.L_4380:
        /*0100*/ 	.word	0x00000000
        /*0104*/ 	.short	0x0005
        /*0106*/ 	.short	0x0028
        /*0108*/ 	.byte	0x00, 0xf0, 0x11, 0x00


	//----- nvinfo : EIATTR_KPARAM_INFO
	.align		4
.L_4381:
        /*010c*/ 	.byte	0x04, 0x17
        /*010e*/ 	.short	(.L_4383 - .L_4382)
.L_4382:
        /*0110*/ 	.word	0x00000000
        /*0114*/ 	.short	0x0004
        /*0116*/ 	.short	0x0020
        /*0118*/ 	.byte	0x00, 0xf0, 0x21, 0x00


	//----- nvinfo : EIATTR_KPARAM_INFO
	.align		4
.L_4383:
        /*011c*/ 	.byte	0x04, 0x17
        /*011e*/ 	.short	(.L_4385 - .L_4384)
.L_4384:
        /*0120*/ 	.word	0x00000000
        /*0124*/ 	.short	0x0003
        /*0126*/ 	.short	0x0018
        /*0128*/ 	.byte	0x00, 0xf0, 0x21, 0x00


	//----- nvinfo : EIATTR_KPARAM_INFO
	.align		4
.L_4385:
        /*012c*/ 	.byte	0x04, 0x17
        /*012e*/ 	.short	(.L_4387 - .L_4386)
.L_4386:
        /*0130*/ 	.word	0x00000000
        /*0134*/ 	.short	0x0002
        /*0136*/ 	.short	0x0010
        /*0138*/ 	.byte	0x00, 0xf0, 0x21, 0x00


	//----- nvinfo : EIATTR_KPARAM_INFO
	.align		4
.L_4387:
        /*013c*/ 	.byte	0x04, 0x17
        /*013e*/ 	.short	(.L_4389 - .L_4388)
.L_4388:
        /*0140*/ 	.word	0x00000000
        /*0144*/ 	.short	0x0001
        /*0146*/ 	.short	0x0008
        /*0148*/ 	.byte	0x00, 0xf0, 0x21, 0x00


	//----- nvinfo : EIATTR_KPARAM_INFO
	.align		4
.L_4389:
        /*014c*/ 	.byte	0x04, 0x17
        /*014e*/ 	.short	(.L_4391 - .L_4390)
.L_4390:
        /*0150*/ 	.word	0x00000000
        /*0154*/ 	.short	0x0000
        /*0156*/ 	.short	0x0000
        /*0158*/ 	.byte	0x00, 0xf0, 0x21, 0x00


	//----- nvinfo : EIATTR_MAXREG_COUNT
	.align		4
.L_4391:
        /*015c*/ 	.byte	0x03, 0x1b
        /*015e*/ 	.short	0x00ff


	//----- nvinfo : EIATTR_NUM_BARRIERS
	.align		4
        /*0160*/ 	.byte	0x02, 0x4c
        /*0162*/ 	.byte	0x01
	.zero		1


	//----- nvinfo : EIATTR_MERCURY_ISA_VERSION
	.align		4
        /*0164*/ 	.byte	0x03, 0x5f
        /*0166*/ 	.short	0x0000


	//----- nvinfo : EIATTR_EXIT_INSTR_OFFSETS
	.align		4
        /*0168*/ 	.byte	0x04, 0x1c
        /*016a*/ 	.short	(.L_4393 - .L_4392)


	//   ....[0]....
.L_4392:
        /*016c*/ 	.word	0x00000090


	//   ....[1]....
        /*0170*/ 	.word	0x000002d0


	//   ....[2]....
        /*0174*/ 	.word	0x00004700


	//   ....[3]....
        /*0178*/ 	.word	0x000048c0


	//   ....[4]....
        /*017c*/ 	.word	0x00004960


	//   ....[5]....
        /*0180*/ 	.word	0x000049a0


	//----- nvinfo : EIATTR_CTAIDZ_USED
	.align		4
.L_4393:
        /*0184*/ 	.byte	0x01, 0x04
	.zero		2


	//----- nvinfo : EIATTR_CRS_STACK_SIZE
	.align		4
        /*0188*/ 	.byte	0x04, 0x1e
        /*018a*/ 	.short	(.L_4395 - .L_4394)
.L_4394:
        /*018c*/ 	.word	0x00000000
.L_4395:


//--------------------- .nv.info._Z23gemm_half_q_half_kernelILi1ELi10ELb1ELb1ELi32EEvPK6__halfPKjS4_S2_PS0_iiiiPKtS7_iiiiiibS2_i --------------------------
	.section	.nv.info._Z23gemm_half_q_half_kernelILi1ELi10ELb1ELb1ELi32EEvPK6__halfPKjS4_S2_PS0_iiiiPKtS7_iiiiiibS2_i,"",@"SHT_CUDA_INFO"
	.sectionflags	@""
	.align	4


	//----- nvinfo : EIATTR_CUDA_API_VERSION
	.align		4
        /*0000*/ 	.byte	0x04, 0x37
        /*0002*/ 	.short	(.L_4397 - .L_4396)
.L_4396:
        /*0004*/ 	.word	0x00000082


	//----- nvinfo : EIATTR_SW2861232_WAR
	.align		4
.L_4397:
        /*0008*/ 	.byte	0x01, 0x35
	.zero		2


	//----- nvinfo : EIATTR_PARAM_CBANK
	.align		4
        /*000c*/ 	.byte	0x04, 0x0a
        /*000e*/ 	.short	(.L_4399 - .L_4398)
	.align		4
.L_4398:
        /*0010*/ 	.word	index@(.nv.constant0._Z23gemm_half_q_half_kernelILi1ELi10ELb1ELb1ELi32EEvPK6__halfPKjS4_S2_PS0_iiiiPKtS7_iiiiiibS2_i)
        /*0014*/ 	.short	0x0160
        /*0016*/ 	.short	0x0074


	//----- nvinfo : EIATTR_CBANK_PARAM_SIZE
	.align		4
.L_4399:
        /*0018*/ 	.byte	0x03, 0x19
        /*001a*/ 	.short	0x0074


	//----- nvinfo : EIATTR_KPARAM_INFO
	.align		4
        /*001c*/ 	.byte	0x04, 0x17
        /*001e*/ 	.short	(.L_4401 - .L_4400)
.L_4400:
        /*0020*/ 	.word	0x00000000
        /*0024*/ 	.short	0x0013
        /*0026*/ 	.short	0x0070
        /*0028*/ 	.byte	0x00, 0xf0, 0x11, 0x00


	//----- nvinfo : EIATTR_KPARAM_INFO
	.align		4
.L_4401:
        /*002c*/ 	.byte	0x04, 0x17
        /*002e*/ 	.short	(.L_4403 - .L_4402)
.L_4402:
        /*0030*/ 	.word	0x00000000
        /*0034*/ 	.short	0x0012
        /*0036*/ 	.short	0x0068
        /*0038*/ 	.byte	0x00, 0xf0, 0x21, 0x00


	//----- nvinfo : EIATTR_KPARAM_INFO
	.align		4
.L_4403:
        /*003c*/ 	.byte	0x04, 0x17
        /*003e*/ 	.short	(.L_4405 - .L_4404)
.L_4404:
        /*0040*/ 	.word	0x00000000
        /*0044*/ 	.short	0x0011
        /*0046*/ 	.short	0x0060
        /*0048*/ 	.byte	0x00, 0xf0, 0x05, 0x00


	//----- nvinfo : EIATTR_KPARAM_INFO
	.align		4
.L_4405:
        /*004c*/ 	.byte	0x04, 0x17
        /*004e*/ 	.short	(.L_4407 - .L_4406)
.L_4406:
        /*0050*/ 	.word	0x00000000
        /*0054*/ 	.short	0x0010
        /*0056*/ 	.short	0x005c
        /*0058*/ 	.byte	0x00, 0xf0, 0x11, 0x00


	//----- nvinfo : EIATTR_KPARAM_INFO
	.align		4
.L_4407:
        /*005c*/ 	.byte	0x04, 0x17
        /*005e*/ 	.short	(.L_4409 - .L_4408)
.L_4408:
        /*0060*/ 	.word	0x00000000
        /*0064*/ 	.short	0x000f
        /*0066*/ 	.short	0x0058
        /*0068*/ 	.byte	0x00, 0xf0, 0x11, 0x00


	//----- nvinfo : EIATTR_KPARAM_INFO
	.align		4
.L_4409:
        /*006c*/ 	.byte	0x04, 0x17
        /*006e*/ 	.short	(.L_4411 - .L_4410)
.L_4410:
        /*0070*/ 	.word	0x00000000
        /*0074*/ 	.short	0x000e
        /*0076*/ 	.short	0x0054
        /*0078*/ 	.byte	0x00, 0xf0, 0x11, 0x00


	//----- nvinfo : EIATTR_KPARAM_INFO
	.align		4
.L_4411:
        /*007c*/ 	.byte	0x04, 0x17
        /*007e*/ 	.short	(.L_4413 - .L_4412)
.L_4412:
        /*0080*/ 	.word	0x00000000
        /*0084*/ 	.short	0x000d
        /*0086*/ 	.short	0x0050
        /*0088*/ 	.byte	0x00, 0xf0, 0x11, 0x00


	//----- nvinfo : EIATTR_KPARAM_INFO
	.align		4
.L_4413:
        /*008c*/ 	.byte	0x04, 0x17
        /*008e*/ 	.short	(.L_4415 - .L_4414)
.L_4414:
        /*0090*/ 	.word	0x00000000
        /*0094*/ 	.short	0x000c
        /*0096*/ 	.short	0x004c
        /*0098*/ 	.byte	0x00, 0xf0, 0x11, 0x00


	//----- nvinfo : EIATTR_KPARAM_INFO
	.align		4
.L_4415:
        /*009c*/ 	.byte	0x04, 0x17
        /*009e*/ 	.short	(.L_4417 - .L_4416)
.L_4416:
        /*00a0*/ 	.word	0x00000000
        /*00a4*/ 	.short	0x000b
        /*00a6*/ 	.short	0x0048
        /*00a8*/ 	.byte	0x00, 0xf0, 0x11, 0x00


	//----- nvinfo : EIATTR_KPARAM_INFO
	.align		4
.L_4417:
        /*00ac*/ 	.byte	0x04, 0x17
        /*00ae*/ 	.short	(.L_4419 - .L_4418)
.L_4418:
        /*00b0*/ 	.word	0x00000000
        /*00b4*/ 	.short	0x000a
        /*00b6*/ 	.short	0x0040
        /*00b8*/ 	.byte	0x00, 0xf0, 0x21, 0x00


	//----- nvinfo : EIATTR_KPARAM_INFO
	.align		4
.L_4419:
        /*00bc*/ 	.byte	0x04, 0x17
        /*00be*/ 	.short	(.L_4421 - .L_4420)
.L_4420:
        /*00c0*/ 	.word	0x00000000
        /*00c4*/ 	.short	0x0009
        /*00c6*/ 	.short	0x0038
        /*00c8*/ 	.byte	0x00, 0xf0, 0x21, 0x00


	//----- nvinfo : EIATTR_KPARAM_INFO
	.align		4
.L_4421:
        /*00cc*/ 	.byte	0x04, 0x17
        /*00ce*/ 	.short	(.L_4423 - .L_4422)
.L_4422:
        /*00d0*/ 	.word	0x00000000
        /*00d4*/ 	.short	0x0008
        /*00d6*/ 	.short	0x0034
        /*00d8*/ 	.byte	0x00, 0xf0, 0x11, 0x00


	//----- nvinfo : EIATTR_KPARAM_INFO
	.align		4
.L_4423:
        /*00dc*/ 	.byte	0x04, 0x17
        /*00de*/ 	.short	(.L_4425 - .L_4424)
.L_4424:
        /*00e0*/ 	.word	0x00000000
        /*00e4*/ 	.short	0x0007
        /*00e6*/ 	.short	0x0030
        /*00e8*/ 	.byte	0x00, 0xf0, 0x11, 0x00


	//----- nvinfo : EIATTR_KPARAM_INFO
	.align		4
.L_4425:
        /*00ec*/ 	.byte	0x04, 0x17
        /*00ee*/ 	.short	(.L_4427 - .L_4426)
.L_4426:
        /*00f0*/ 	.word	0x00000000
        /*00f4*/ 	.short	0x0006
        /*00f6*/ 	.short	0x002c
        /*00f8*/ 	.byte	0x00, 0xf0, 0x11, 0x00


	//----- nvinfo : EIATTR_KPARAM_INFO
	.align		4
.L_4427:
        /*00fc*/ 	.byte	0x04, 0x17
        /*00fe*/ 	.short	(.L_4429 - .L_4428)
.L_4428:
        /*0100*/ 	.word	0x00000000
        /*0104*/ 	.short	0x0005
        /*0106*/ 	.short	0x0028
        /*0108*/ 	.byte	0x00, 0xf0, 0x11, 0x00


	//----- nvinfo : EIATTR_KPARAM_INFO
	.align		4
.L_4429:
        /*010c*/ 	.byte	0x04, 0x17
        /*010e*/ 	.short	(.L_4431 - .L_4430)
.L_4430:
        /*0110*/ 	.word	0x00000000
        /*0114*/ 	.short	0x0004
        /*0116*/ 	.short	0x0020
        /*0118*/ 	.byte	0x00, 0xf0, 0x21, 0x00


	//----- nvinfo : EIATTR_KPARAM_INFO
	.align		4
.L_4431:
        /*011c*/ 	.byte	0x04, 0x17
        /*011e*/ 	.short	(.L_4433 - .L_4432)
.L_4432:
        /*0120*/ 	.word	0x00000000
        /*0124*/ 	.short	0x0003
        /*0126*/ 	.short	0x0018
        /*0128*/ 	.byte	0x00, 0xf0, 0x21, 0x00


	//----- nvinfo : EIATTR_KPARAM_INFO
	.align		4
.L_4433:
        /*012c*/ 	.byte	0x04, 0x17
        /*012e*/ 	.short	(.L_4435 - .L_4434)
.L_4434:
        /*0130*/ 	.word	0x00000000
        /*0134*/ 	.short	0x0002
        /*0136*/ 	.short	0x0010
        /*0138*/ 	.byte	0x00, 0xf0, 0x21, 0x00


	//----- nvinfo : EIATTR_KPARAM_INFO
	.align		4
.L_4435:
        /*013c*/ 	.byte	0x04, 0x17
        /*013e*/ 	.short	(.L_4437 - .L_4436)
.L_4436:
        /*0140*/ 	.word	0x00000000
        /*0144*/ 	.short	0x0001
        /*0146*/ 	.short	0x0008
        /*0148*/ 	.byte	0x00, 0xf0, 0x21, 0x00


	//----- nvinfo : EIATTR_KPARAM_INFO
	.align		4
.L_4437:
        /*014c*/ 	.byte	0x04, 0x17
        /*014e*/ 	.short	(.L_4439 - .L_4438)
.L_4438:
        /*0150*/ 	.word	0x00000000
        /*0154*/ 	.short	0x0000
        /*0156*/ 	.short	0x0000
        /*0158*/ 	.byte	0x00, 0xf0, 0x21, 0x00


	//----- nvinfo : EIATTR_MAXREG_COUNT
	.align		4
.L_4439:
        /*015c*/ 	.byte	0x03, 0x1b
        /*015e*/ 	.short	0x00ff


	//----- nvinfo : EIATTR_NUM_BARRIERS
	.align		4
        /*0160*/ 	.byte	0x02, 0x4c
        /*0162*/ 	.byte	0x01
	.zero		1


	//----- nvinfo : EIATTR_MERCURY_ISA_VERSION
	.align		4
        /*0164*/ 	.byte	0x03, 0x5f
        /*0166*/ 	.short	0x0000


	//----- nvinfo : EIATTR_EXIT_INSTR_OFFSETS
	.align		4
        /*0168*/ 	.byte	0x04, 0x1c
        /*016a*/ 	.short	(.L_4441 - .L_4440)


	//   ....[0]....
.L_4440:
        /*016c*/ 	.word	0x000000a0


	//   ....[1]....
        /*0170*/ 	.word	0x000002e0


	//   ....[2]....
        /*0174*/ 	.word	0x00003980


	//   ....[3]....
        /*0178*/ 	.word	0x00003b40


	//   ....[4]....
        /*017c*/ 	.word	0x00003be0


	//   ....[5]....
        /*0180*/ 	.word	0x00003c20


	//----- nvinfo : EIATTR_CTAIDZ_USED
	.align		4
.L_4441:
        /*0184*/ 	.byte	0x01, 0x04
	.zero		2


	//----- nvinfo : EIATTR_CRS_STACK_SIZE
	.align		4
        /*0188*/ 	.byte	0x04, 0x1e
        /*018a*/ 	.short	(.L_4443 - .L_4442)
.L_4442:
        /*018c*/ 	.word	0x00000000
.L_4443:


//--------------------- .nv.info._Z23gemm_half_q_half_kernelILi1ELi172ELb1ELb1ELi32EEvPK6__halfPKjS4_S2_PS0_iiiiPKtS7_iiiiiibS2_i --------------------------
	.section	.nv.info._Z23gemm_half_q_half_kernelILi1ELi172ELb1ELb1ELi32EEvPK6__halfPKjS4_S2_PS0_iiiiPKtS7_iiiiiibS2_i,"",@"SHT_CUDA_INFO"
	.sectionflags	@""
	.align	4


	//----- nvinfo : EIATTR_CUDA_API_VERSION
	.align		4
        /*0000*/ 	.byte	0x04, 0x37
        /*0002*/ 	.short	(.L_4445 - .L_4444)
.L_4444:
        /*0004*/ 	.word	0x00000082


	//----- nvinfo : EIATTR_SW2861232_WAR
	.align		4
.L_4445:
        /*0008*/ 	.byte	0x01, 0x35
	.zero		2


	//----- nvinfo : EIATTR_PARAM_CBANK
	.align		4
        /*000c*/ 	.byte	0x04, 0x0a
        /*000e*/ 	.short	(.L_4447 - .L_4446)
	.align		4
.L_4446:
        /*0010*/ 	.word	index@(.nv.constant0._Z23gemm_half_q_half_kernelILi1ELi172ELb1ELb1ELi32EEvPK6__halfPKjS4_S2_PS0_iiiiPKtS7_iiiiiibS2_i)
        /*0014*/ 	.short	0x0160
        /*0016*/ 	.short	0x0074


	//----- nvinfo : EIATTR_CBANK_PARAM_SIZE
	.align		4
.L_4447:
        /*0018*/ 	.byte	0x03, 0x19
        /*001a*/ 	.short	0x0074


	//----- nvinfo : EIATTR_KPARAM_INFO
	.align		4
        /*001c*/ 	.byte	0x04, 0x17
        /*001e*/ 	.short	(.L_4449 - .L_4448)
.L_4448:
        /*0020*/ 	.word	0x00000000
        /*0024*/ 	.short	0x0013
        /*0026*/ 	.short	0x0070
        /*0028*/ 	.byte	0x00, 0xf0, 0x11, 0x00


	//----- nvinfo : EIATTR_KPARAM_INFO
	.align		4
.L_4449:
        /*002c*/ 	.byte	0x04, 0x17
        /*002e*/ 	.short	(.L_4451 - .L_4450)
.L_4450:
        /*0030*/ 	.word	0x00000000
        /*0034*/ 	.short	0x0012
        /*0036*/ 	.short	0x0068
        /*0038*/ 	.byte	0x00, 0xf0, 0x21, 0x00


	//----- nvinfo : EIATTR_KPARAM_INFO
	.align		4
.L_4451:
        /*003c*/ 	.byte	0x04, 0x17
        /*003e*/ 	.short	(.L_4453 - .L_4452)
.L_4452:
        /*0040*/ 	.word	0x00000000
        /*0044*/ 	.short	0x0011
        /*0046*/ 	.short	0x0060
        /*0048*/ 	.byte	0x00, 0xf0, 0x05, 0x00


	//----- nvinfo : EIATTR_KPARAM_INFO
	.align		4
.L_4453:
        /*004c*/ 	.byte	0x04, 0x17
        /*004e*/ 	.short	(.L_4455 - .L_4454)
.L_4454:
        /*0050*/ 	.word	0x00000000
        /*0054*/ 	.short	0x0010
        /*0056*/ 	.short	0x005c
        /*0058*/ 	.byte	0x00, 0xf0, 0x11, 0x00


	//----- nvinfo : EIATTR_KPARAM_INFO
	.align		4
.L_4455:
        /*005c*/ 	.byte	0x04, 0x17
        /*005e*/ 	.short	(.L_4457 - .L_4456)
.L_4456:
        /*0060*/ 	.word	0x00000000
        /*0064*/ 	.short	0x000f
        /*0066*/ 	.short	0x0058
        /*0068*/ 	.byte	0x00, 0xf0, 0x11, 0x00


	//----- nvinfo : EIATTR_KPARAM_INFO
	.align		4
.L_4457:
        /*006c*/ 	.byte	0x04, 0x17
        /*006e*/ 	.short	(.L_4459 - .L_4458)
.L_4458:
        /*0070*/ 	.word	0x00000000
        /*0074*/ 	.short	0x000e
        /*0076*/ 	.short	0x0054
        /*0078*/ 	.byte	0x00, 0xf0, 0x11, 0x00


	//----- nvinfo : EIATTR_KPARAM_INFO
	.align		4
.L_4459:
        /*007c*/ 	.byte	0x04, 0x17
        /*007e*/ 	.short	(.L_4461 - .L_4460)
.L_4460:
        /*0080*/ 	.word	0x00000000
        /*0084*/ 	.short	0x000d
        /*0086*/ 	.short	0x0050
        /*0088*/ 	.byte	0x00, 0xf0, 0x11, 0x00


	//----- nvinfo : EIATTR_KPARAM_INFO
	.align		4
.L_4461:
        /*008c*/ 	.byte	0x04, 0x17
        /*008e*/ 	.short	(.L_4463 - .L_4462)
.L_4462:
        /*0090*/ 	.word	0x00000000
        /*0094*/ 	.short	0x000c
        /*0096*/ 	.short	0x004c
        /*0098*/ 	.byte	0x00, 0xf0, 0x11, 0x00


	//----- nvinfo : EIATTR_KPARAM_INFO
	.align		4
.L_4463:
        /*009c*/ 	.byte	0x04, 0x17
        /*009e*/ 	.short	(.L_4465 - .L_4464)
.L_4464:
        /*00a0*/ 	.word	0x00000000
        /*00a4*/ 	.short	0x000b
        /*00a6*/ 	.short	0x0048
        /*00a8*/ 	.byte	0x00, 0xf0, 0x11, 0x00


	//----- nvinfo : EIATTR_KPARAM_INFO
	.align		4
.L_4465:
        /*00ac*/ 	.byte	0x04, 0x17
        /*00ae*/ 	.short	(.L_4467 - .L_4466)
.L_4466:
        /*00b0*/ 	.word	0x00000000
        /*00b4*/ 	.short	0x000a
        /*00b6*/ 	.short	0x0040
        /*00b8*/ 	.byte	0x00, 0xf0, 0x21, 0x00


	//----- nvinfo : EIATTR_KPARAM_INFO
	.align		4
.L_4467:
        /*00bc*/ 	.byte	0x04, 0x17
        /*00be*/ 	.short	(.L_4469 - .L_4468)
.L_4468:
        /*00c0*/ 	.word	0x00000000
        /*00c4*/ 	.short	0x0009
        /*00c6*/ 	.short	0x0038
        /*00c8*/ 	.byte	0x00, 0xf0, 0x21, 0x00


	//----- nvinfo : EIATTR_KPARAM_INFO
	.align		4
.L_4469:
        /*00cc*/ 	.byte	0x04, 0x17
        /*00ce*/ 	.short	(.L_4471 - .L_4470)
.L_4470:
        /*00d0*/ 	.word	0x00000000
        /*00d4*/ 	.short	0x0008
        /*00d6*/ 	.short	0x0034
        /*00d8*/ 	.byte	0x00, 0xf0, 0x11, 0x00


	//----- nvinfo : EIATTR_KPARAM_INFO
	.align		4
.L_4471:
        /*00dc*/ 	.byte	0x04, 0x17
        /*00de*/ 	.short	(.L_4473 - .L_4472)
.L_4472:
        /*00e0*/ 	.word	0x00000000
        /*00e4*/ 	.short	0x0007
        /*00e6*/ 	.short	0x0030
        /*00e8*/ 	.byte	0x00, 0xf0, 0x11, 0x00


	//----- nvinfo : EIATTR_KPARAM_INFO
	.align		4
.L_4473:
        /*00ec*/ 	.byte	0x04, 0x17
        /*00ee*/ 	.short	(.L_4475 - .L_4474)
.L_4474:
        /*00f0*/ 	.word	0x00000000
        /*00f4*/ 	.short	0x0006
        /*00f6*/ 	.short	0x002c
        /*00f8*/ 	.byte	0x00, 0xf0, 0x11, 0x00


	//----- nvinfo : EIATTR_KPARAM_INFO
	.align		4
.L_4475:
        /*00fc*/ 	.byte	0x04, 0x17
        /*00fe*/ 	.short	(.L_4477 - .L_4476)
.L_4476:
        /*0100*/ 	.word	0x00000000
        /*0104*/ 	.short	0x0005
        /*0106*/ 	.short	0x0028
        /*0108*/ 	.byte	0x00, 0xf0, 0x11, 0x00


	//----- nvinfo : EIATTR_KPARAM_INFO
	.align		4
.L_4477:
        /*010c*/ 	.byte	0x04, 0x17
        /*010e*/ 	.short	(.L_4479 - .L_4478)
.L_4478:
        /*0110*/ 	.word	0x00000000
        /*0114*/ 	.short	0x0004
        /*0116*/ 	.short	0x0020
        /*0118*/ 	.byte	0x00, 0xf0, 0x21, 0x00


	//----- nvinfo : EIATTR_KPARAM_INFO
	.align		4
.L_4479:
        /*011c*/ 	.byte	0x04, 0x17
        /*011e*/ 	.short	(.L_4481 - .L_4480)
.L_4480:
        /*0120*/ 	.word	0x00000000
        /*0124*/ 	.short	0x0003
        /*0126*/ 	.short	0x0018
        /*0128*/ 	.byte	0x00, 0xf0, 0x21, 0x00


	//----- nvinfo : EIATTR_KPARAM_INFO
	.align		4
.L_4481:
        /*012c*/ 	.byte	0x04, 0x17
        /*012e*/ 	.short	(.L_4483 - .L_4482)
.L_4482:
        /*0130*/ 	.word	0x00000000
        /*0134*/ 	.short	0x0002
        /*0136*/ 	.short	0x0010
        /*0138*/ 	.byte	0x00, 0xf0, 0x21, 0x00


	//----- nvinfo : EIATTR_KPARAM_INFO
	.align		4
.L_4483:
        /*013c*/ 	.byte	0x04, 0x17
        /*013e*/ 	.short	(.L_4485 - .L_4484)
.L_4484:
        /*0140*/ 	.word	0x00000000
        /*0144*/ 	.short	0x0001
        /*0146*/ 	.short	0x0008
        /*0148*/ 	.byte	0x00, 0xf0, 0x21, 0x00


	//----- nvinfo : EIATTR_KPARAM_INFO
	.align		4
.L_4485:
        /*014c*/ 	.byte	0x04, 0x17
        /*014e*/ 	.short	(.L_4487 - .L_4486)
.L_4486:
        /*0150*/ 	.word	0x00000000
        /*0154*/ 	.short	0x0000
        /*0156*/ 	.short	0x0000
        /*0158*/ 	.byte	0x00, 0xf0, 0x21, 0x00


	//----- nvinfo : EIATTR_MAXREG_COUNT
	.align		4
.L_4487:
        /*015c*/ 	.byte	0x03, 0x1b
        /*015e*/ 	.short	0x00ff


	//----- nvinfo : EIATTR_NUM_BARRIERS
	.align		4
        /*0160*/ 	.byte	0x02, 0x4c
        /*0162*/ 	.byte	0x01
	.zero		1


	//----- nvinfo : EIATTR_MERCURY_ISA_VERSION
	.align		4
        /*0164*/ 	.byte	0x03, 0x5f
        /*0166*/ 	.short	0x0000


	//----- nvinfo : EIATTR_EXIT_INSTR_OFFSETS
	.align		4
        /*0168*/ 	.byte	0x04, 0x1c
        /*016a*/ 	.short	(.L_4489 - .L_4488)


	//   ....[0]....
.L_4488:
        /*016c*/ 	.word	0x000000b0


	//   ....[1]....
        /*0170*/ 	.word	0x000002f0


	//   ....[2]....
        /*0174*/ 	.word	0x00008d90


	//   ....[3]....
        /*0178*/ 	.word	0x00008f50


	//   ....[4]....
        /*017c*/ 	.word	0x00008ff0


	//   ....[5]....
        /*0180*/ 	.word	0x00009030


	//----- nvinfo : EIATTR_CTAIDZ_USED
	.align		4
.L_4489:
        /*0184*/ 	.byte	0x01, 0x04
	.zero		2


	//----- nvinfo : EIATTR_CRS_STACK_SIZE
	.align		4
        /*0188*/ 	.byte	0x04, 0x1e
        /*018a*/ 	.short	(.L_4491 - .L_4490)
.L_4490:
        /*018c*/ 	.word	0x00000000
.L_4491:


//--------------------- .nv.info._Z23gemm_half_q_half_kernelILi1ELi176ELb1ELb1ELi32EEvPK6__halfPKjS4_S2_PS0_iiiiPKtS7_iiiiiibS2_i --------------------------
	.section	.nv.info._Z23gemm_half_q_half_kernelILi1ELi176ELb1ELb1ELi32EEvPK6__halfPKjS4_S2_PS0_iiiiPKtS7_iiiiiibS2_i,"",@"SHT_CUDA_INFO"
	.sectionflags	@""
	.align	4


	//----- nvinfo : EIATTR_CUDA_API_VERSION
	.align		4
        /*0000*/ 	.byte	0x04, 0x37
        /*0002*/ 	.short	(.L_4493 - .L_4492)
.L_4492:
        /*0004*/ 	.word	0x00000082


	//----- nvinfo : EIATTR_SW2861232_WAR
	.align		4
.L_4493:
        /*0008*/ 	.byte	0x01, 0x35
	.zero		2


	//----- nvinfo : EIATTR_PARAM_CBANK
	.align		4
        /*000c*/ 	.byte	0x04, 0x0a
        /*000e*/ 	.short	(.L_4495 - .L_4494)
	.align		4
.L_4494:
        /*0010*/ 	.word	index@(.nv.constant0._Z23gemm_half_q_half_kernelILi1ELi176ELb1ELb1ELi32EEvPK6__halfPKjS4_S2_PS0_iiiiPKtS7_iiiiiibS2_i)
        /*0014*/ 	.short	0x0160
        /*0016*/ 	.short	0x0074


	//----- nvinfo : EIATTR_CBANK_PARAM_SIZE
	.align		4
.L_4495:
        /*0018*/ 	.byte	0x03, 0x19
        /*001a*/ 	.short	0x0074


	//----- nvinfo : EIATTR_KPARAM_INFO
	.align		4
        /*001c*/ 	.byte	0x04, 0x17
        /*001e*/ 	.short	(.L_4497 - .L_4496)
.L_4496:
        /*0020*/ 	.word	0x00000000
        /*0024*/ 	.short	0x0013
        /*0026*/ 	.short	0x0070
        /*0028*/ 	.byte	0x00, 0xf0, 0x11, 0x00


	//----- nvinfo : EIATTR_KPARAM_INFO
	.align		4
.L_4497:
        /*002c*/ 	.byte	0x04, 0x17
        /*002e*/ 	.short	(.L_4499 - .L_4498)
.L_4498:
        /*0030*/ 	.word	0x00000000
        /*0034*/ 	.short	0x0012
        /*0036*/ 	.short	0x0068
        /*0038*/ 	.byte	0x00, 0xf0, 0x21, 0x00


	//----- nvinfo : EIATTR_KPARAM_INFO
	.align		4
.L_4499:
        /*003c*/ 	.byte	0x04, 0x17
        /*003e*/ 	.short	(.L_4501 - .L_4500)
.L_4500:
        /*0040*/ 	.word	0x00000000
        /*0044*/ 	.short	0x0011
        /*0046*/ 	.short	0x0060
        /*0048*/ 	.byte	0x00, 0xf0, 0x05, 0x00


	//----- nvinfo : EIATTR_KPARAM_INFO
	.align		4
.L_4501:
        /*004c*/ 	.byte	0x04, 0x17
        /*004e*/ 	.short	(.L_4503 - .L_4502)
.L_4502:
        /*0050*/ 	.word	0x00000000
        /*0054*/ 	.short	0x0010
        /*0056*/ 	.short	0x005c
        /*0058*/ 	.byte	0x00, 0xf0, 0x11, 0x00


	//----- nvinfo : EIATTR_KPARAM_INFO
	.align		4
.L_4503:
        /*005c*/ 	.byte	0x04, 0x17
        /*005e*/ 	.short	(.L_4505 - .L_4504)
.L_4504:
        /*0060*/ 	.word	0x00000000
        /*0064*/ 	.short	0x000f
        /*0066*/ 	.short	0x0058
        /*0068*/ 	.byte	0x00, 0xf0, 0x11, 0x00


	//----- nvinfo : EIATTR_KPARAM_INFO
	.align		4
.L_4505:
        /*006c*/ 	.byte	0x04, 0x17
        /*006e*/ 	.short	(.L_4507 - .L_4506)
.L_4506:
        /*0070*/ 	.word	0x00000000
        /*0074*/ 	.short	0x000e
        /*0076*/ 	.short	0x0054
        /*0078*/ 	.byte	0x00, 0xf0, 0x11, 0x00


	//----- nvinfo : EIATTR_KPARAM_INFO
	.align		4
.L_4507:
        /*007c*/ 	.byte	0x04, 0x17
        /*007e*/ 	.short	(.L_4509 - .L_4508)
.L_4508:
        /*0080*/ 	.word	0x00000000
        /*0084*/ 	.short	0x000d
        /*0086*/ 	.short	0x0050
        /*0088*/ 	.byte	0x00, 0xf0, 0x11, 0x00


	//----- nvinfo : EIATTR_KPARAM_INFO
	.align		4
.L_4509:
        /*008c*/ 	.byte	0x04, 0x17
        /*008e*/ 	.short	(.L_4511 - .L_4510)
.L_4510:
        /*0090*/ 	.word	0x00000000
        /*0094*/ 	.short	0x000c
        /*0096*/ 	.short	0x004c
        /*0098*/ 	.byte	0x00, 0xf0, 0x11, 0x00


	//----- nvinfo : EIATTR_KPARAM_INFO
	.align		4
.L_4511:
        /*009c*/ 	.byte	0x04, 0x17
        /*009e*/ 	.short	(.L_4513 - .L_4512)
.L_4512:
        /*00a0*/ 	.word	0x00000000
        /*00a4*/ 	.short	0x000b
        /*00a6*/ 	.short	0x0048
        /*00a8*/ 	.byte	0x00, 0xf0, 0x11, 0x00


	//----- nvinfo : EIATTR_KPARAM_INFO
	.align		4
.L_4513:
        /*00ac*/ 	.byte	0x04, 0x17
        /*00ae*/ 	.short	(.L_4515 - .L_4514)
.L_4514:
        /*00b0*/ 	.word	0x00000000
        /*00b4*/ 	.short	0x000a
        /*00b6*/ 	.short	0x0040
        /*00b8*/ 	.byte	0x00, 0xf0, 0x21, 0x00


	//----- nvinfo : EIATTR_KPARAM_INFO
	.align		4
.L_4515:
        /*00bc*/ 	.byte	0x04, 0x17
        /*00be*/ 	.short	(.L_4517 - .L_4516)
.L_4516:
        /*00c0*/ 	.word	0x00000000
        /*00c4*/ 	.short	0x0009
        /*00c6*/ 	.short	0x0038
        /*00c8*/ 	.byte	0x00, 0xf0, 0x21, 0x00


	//----- nvinfo : EIATTR_KPARAM_INFO
	.align		4
.L_4517:
        /*00cc*/ 	.byte	0x04, 0x17
        /*00ce*/ 	.short	(.L_4519 - .L_4518)
.L_4518:
        /*00d0*/ 	.word	0x00000000
        /*00d4*/ 	.short	0x0008
        /*00d6*/ 	.short	0x0034
        /*00d8*/ 	.byte	0x00, 0xf0, 0x11, 0x00


	//----- nvinfo : EIATTR_KPARAM_INFO
	.align		4
.L_4519:
        /*00dc*/ 	.byte	0x04, 0x17
        /*00de*/ 	.short	(.L_4521 - .L_4520)
.L_4520:
        /*00e0*/ 	.word	0x00000000
        /*00e4*/ 	.short	0x0007
        /*00e6*/ 	.short	0x0030
        /*00e8*/ 	.byte	0x00, 0xf0, 0x11, 0x00


	//----- nvinfo : EIATTR_KPARAM_INFO
	.align		4
.L_4521:
        /*00ec*/ 	.byte	0x04, 0x17
        /*00ee*/ 	.short	(.L_4523 - .L_4522)
.L_4522:
        /*00f0*/ 	.word	0x00000000
        /*00f4*/ 	.short	0x0006
        /*00f6*/ 	.short	0x002c
        /*00f8*/ 	.byte	0x00, 0xf0, 0x11, 0x00


	//----- nvinfo : EIATTR_KPARAM_INFO
	.align		4
.L_4523:
        /*00fc*/ 	.byte	0x04, 0x17
        /*00fe*/ 	.short	(.L_4525 - .L_4524)
.L_4524:
        /*0100*/ 	.word	0x00000000
        /*0104*/ 	.short	0x0005
        /*0106*/ 	.short	0x0028
        /*0108*/ 	.byte	0x00, 0xf0, 0x11, 0x00


	//----- nvinfo : EIATTR_KPARAM_INFO
	.align		4
.L_4525:
        /*010c*/ 	.byte	0x04, 0x17
        /*010e*/ 	.short	(.L_4527 - .L_4526)
.L_4526:
        /*0110*/ 	.word	0x00000000
        /*0114*/ 	.short	0x0004
        /*0116*/ 	.short	0x0020
        /*0118*/ 	.byte	0x00, 0xf0, 0x21, 0x00


	//----- nvinfo : EIATTR_KPARAM_INFO
	.align		4
.L_4527:
        /*011c*/ 	.byte	0x04, 0x17
        /*011e*/ 	.short	(.L_4529 - .L_4528)
.L_4528:
        /*0120*/ 	.word	0x00000000
        /*0124*/ 	.short	0x0003
        /*0126*/ 	.short	0x0018
        /*0128*/ 	.byte	0x00, 0xf0, 0x21, 0x00


	//----- nvinfo : EIATTR_KPARAM_INFO
	.align		4
.L_4529:
        /*012c*/ 	.byte	0x04, 0x17
        /*012e*/ 	.short	(.L_4531 - .L_4530)
.L_4530:
        /*0130*/ 	.word	0x00000000
        /*0134*/ 	.short	0x0002
        /*0136*/ 	.short	0x0010
        /*0138*/ 	.byte	0x00, 0xf0, 0x21, 0x00


	//----- nvinfo : EIATTR_KPARAM_INFO
	.align		4
.L_4531:
        /*013c*/ 	.byte	0x04, 0x17
        /*013e*/ 	.short	(.L_4533 - .L_4532)
.L_4532:
        /*0140*/ 	.word	0x00000000
        /*0144*/ 	.short	0x0001
        /*0146*/ 	.short	0x0008
        /*0148*/ 	.byte	0x00, 0xf0, 0x21, 0x00


	//----- nvinfo : EIATTR_KPARAM_INFO
	.align		4
.L_4533:
        /*014c*/ 	.byte	0x04, 0x17
        /*014e*/ 	.short	(.L_4535 - .L_4534)
.L_4534:
        /*0150*/ 	.word	0x00000000
        /*0154*/ 	.short	0x0000
        /*0156*/ 	.short	0x0000
        /*0158*/ 	.byte	0x00, 0xf0, 0x21, 0x00


	//----- nvinfo : EIATTR_MAXREG_COUNT
	.align		4
.L_4535:
        /*015c*/ 	.byte	0x03, 0x1b
        /*015e*/ 	.short	0x00ff


	//----- nvinfo : EIATTR_NUM_BARRIERS
	.align		4
        /*0160*/ 	.byte	0x02, 0x4c
        /*0162*/ 	.byte	0x01
	.zero		1


	//----- nvinfo : EIATTR_MERCURY_ISA_VERSION
	.align		4
        /*0164*/ 	.byte	0x03, 0x5f
        /*0166*/ 	.short	0x0000


	//----- nvinfo : EIATTR_EXIT_INSTR_OFFSETS
	.align		4
        /*0168*/ 	.byte	0x04, 0x1c
        /*016a*/ 	.short	(.L_4537 - .L_4536)


	//   ....[0]....
.L_4536:
        /*016c*/ 	.word	0x000000b0


	//   ....[1]....
        /*0170*/ 	.word	0x000002f0


	//   ....[2]....
        /*0174*/ 	.word	0x00006a70


	//   ....[3]....
        /*0178*/ 	.word	0x00006c30


	//   ....[4]....
        /*017c*/ 	.word	0x00006cd0


	//   ....[5]....
        /*0180*/ 	.word	0x00006d10


	//----- nvinfo : EIATTR_CTAIDZ_USED
	.align		4
.L_4537:
        /*0184*/ 	.byte	0x01, 0x04
	.zero		2


	//----- nvinfo : EIATTR_CRS_STACK_SIZE
	.align		4
        /*0188*/ 	.byte	0x04, 0x1e
        /*018a*/ 	.short	(.L_4539 - .L_4538)
.L_4538:
        /*018c*/ 	.word	0x00000000
.L_4539:


//--------------------- .nv.info._Z23gemm_half_q_half_kernelILi1ELi152ELb1ELb1ELi32EEvPK6__halfPKjS4_S2_PS0_iiiiPKtS7_iiiiiibS2_i --------------------------
	.section	.nv.info._Z23gemm_half_q_half_kernelILi1ELi152ELb1ELb1ELi32EEvPK6__halfPKjS4_S2_PS0_iiiiPKtS7_iiiiiibS2_i,"",@"SHT_CUDA_INFO"
	.sectionflags	@""
	.align	4


	//----- nvinfo : EIATTR_CUDA_API_VERSION
	.align		4
        /*0000*/ 	.byte	0x04, 0x37
        /*0002*/ 	.short	(.L_4541 - .L_4540)
.L_4540:
        /*0004*/ 	.word	0x00000082


	//----- nvinfo : EIATTR_SW2861232_WAR
	.align		4
.L_4541:
        /*0008*/ 	.byte	0x01, 0x35
	.zero		2


	//----- nvinfo : EIATTR_PARAM_CBANK
	.align		4
        /*000c*/ 	.byte	0x04, 0x0a
        /*000e*/ 	.short	(.L_4543 - .L_4542)
	.align		4
.L_4542:
        /*0010*/ 	.word	index@(.nv.constant0._Z23gemm_half_q_half_kernelILi1ELi152ELb1ELb1ELi32EEvPK6__halfPKjS4_S2_PS0_iiiiPKtS7_iiiiiibS2_i)
        /*0014*/ 	.short	0x0160
        /*0016*/ 	.short	0x0074


	//----- nvinfo : EIATTR_CBANK_PARAM_SIZE
	.align		4
.L_4543:
        /*0018*/ 	.byte	0x03, 0x19
        /*001a*/ 	.short	0x0074


	//----- nvinfo : EIATTR_KPARAM_INFO
	.align		4
        /*001c*/ 	.byte	0x04, 0x17
        /*001e*/ 	.short	(.L_4545 - .L_4544)
.L_4544:
        /*0020*/ 	.word	0x00000000
        /*0024*/ 	.short	0x0013
        /*0026*/ 	.short	0x0070
        /*0028*/ 	.byte	0x00, 0xf0, 0x11, 0x00


	//----- nvinfo : EIATTR_KPARAM_INFO
	.align		4
.L_4545:
        /*002c*/ 	.byte	0x04, 0x17
        /*002e*/ 	.short	(.L_4547 - .L_4546)
.L_4546:
        /*0030*/ 	.word	0x00000000
        /*0034*/ 	.short	0x0012
        /*0036*/ 	.short	0x0068
        /*0038*/ 	.byte	0x00, 0xf0, 0x21, 0x00


	//----- nvinfo : EIATTR_KPARAM_INFO
	.align		4
.L_4547:
        /*003c*/ 	.byte	0x04, 0x17
        /*003e*/ 	.short	(.L_4549 - .L_4548)
.L_4548:
        /*0040*/ 	.word	0x00000000
        /*0044*/ 	.short	0x0011
        /*0046*/ 	.short	0x0060
        /*0048*/ 	.byte	0x00, 0xf0, 0x05, 0x00


	//----- nvinfo : EIATTR_KPARAM_INFO
	.align		4
.L_4549:
        /*004c*/ 	.byte	0x04, 0x17
        /*004e*/ 	.short	(.L_4551 - .L_4550)
.L_4550:
        /*0050*/ 	.word	0x00000000
        /*0054*/ 	.short	0x0010
        /*0056*/ 	.short	0x005c
        /*0058*/ 	.byte	0x00, 0xf0, 0x11, 0x00


	//----- nvinfo : EIATTR_KPARAM_INFO
	.align		4
.L_4551:
        /*005c*/ 	.byte	0x04, 0x17
        /*005e*/ 	.short	(.L_4553 - .L_4552)
.L_4552:
        /*0060*/ 	.word	0x00000000
        /*0064*/ 	.short	0x000f
        /*0066*/ 	.short	0x0058
        /*0068*/ 	.byte	0x00, 0xf0, 0x11, 0x00


	//----- nvinfo : EIATTR_KPARAM_INFO
	.align		4
.L_4553:
        /*006c*/ 	.byte	0x04, 0x17
        /*006e*/ 	.short	(.L_4555 - .L_4554)
.L_4554:
        /*0070*/ 	.word	0x00000000
        /*0074*/ 	.short	0x000e
        /*0076*/ 	.short	0x0054
        /*0078*/ 	.byte	0x00, 0xf0, 0x11, 0x00


	//----- nvinfo : EIATTR_KPARAM_INFO
	.align		4
.L_4555:
        /*007c*/ 	.byte	0x04, 0x17
        /*007e*/ 	.short	(.L_4557 - .L_4556)
.L_4556:
        /*0080*/ 	.word	0x00000000
        /*0084*/ 	.short	0x000d
        /*0086*/ 	.short	0x0050
        /*0088*/ 	.byte	0x00, 0xf0, 0x11, 0x00


	//----- nvinfo : EIATTR_KPARAM_INFO
	.align		4
.L_4557:
        /*008c*/ 	.byte	0x04, 0x17
        /*008e*/ 	.short	(.L_4559 - .L_4558)
.L_4558:
        /*0090*/ 	.word	0x00000000
        /*0094*/ 	.short	0x000c
        /*0096*/ 	.short	0x004c
        /*0098*/ 	.byte	0x00, 0xf0, 0x11, 0x00


	//----- nvinfo : EIATTR_KPARAM_INFO
	.align		4
.L_4559:
        /*009c*/ 	.byte	0x04, 0x17
        /*009e*/ 	.short	(.L_4561 - .L_4560)
.L_4560:
        /*00a0*/ 	.word	0x00000000
        /*00a4*/ 	.short	0x000b
        /*00a6*/ 	.short	0x0048
        /*00a8*/ 	.byte	0x00, 0xf0, 0x11, 0x00


	//----- nvinfo : EIATTR_KPARAM_INFO
	.align		4
.L_4561:
        /*00ac*/ 	.byte	0x04, 0x17
        /*00ae*/ 	.short	(.L_4563 - .L_4562)
.L_4562:
        /*00b0*/ 	.word	0x00000000
        /*00b4*/ 	.short	0x000a
        /*00b6*/ 	.short	0x0040
        /*00b8*/ 	.byte	0x00, 0xf0, 0x21, 0x00


	//----- nvinfo : EIATTR_KPARAM_INFO
	.align		4
.L_4563:
        /*00bc*/ 	.byte	0x04, 0x17
        /*00be*/ 	.short	(.L_4565 - .L_4564)
.L_4564:
        /*00c0*/ 	.word	0x00000000
        /*00c4*/ 	.short	0x0009
        /*00c6*/ 	.short	0x0038
        /*00c8*/ 	.byte	0x00, 0xf0, 0x21, 0x00


	//----- nvinfo : EIATTR_KPARAM_INFO
	.align		4
.L_4565:
        /*00cc*/ 	.byte	0x04, 0x17
        /*00ce*/ 	.short	(.L_4567 - .L_4566)
.L_4566:
        /*00d0*/ 	.word	0x00000000
        /*00d4*/ 	.short	0x0008
        /*00d6*/ 	.short	0x0034
        /*00d8*/ 	.byte	0x00, 0xf0, 0x11, 0x00


	//----- nvinfo : EIATTR_KPARAM_INFO
	.align		4
.L_4567:
        /*00dc*/ 	.byte	0x04, 0x17
        /*00de*/ 	.short	(.L_4569 - .L_4568)
.L_4568:
        /*00e0*/ 	.word	0x00000000
        /*00e4*/ 	.short	0x0007
        /*00e6*/ 	.short	0x0030
        /*00e8*/ 	.byte	0x00, 0xf0, 0x11, 0x00


	//----- nvinfo : EIATTR_KPARAM_INFO
	.align		4
.L_4569:
        /*00ec*/ 	.byte	0x04, 0x17
        /*00ee*/ 	.short	(.L_4571 - .L_4570)
.L_4570:
        /*00f0*/ 	.word	0x00000000
        /*00f4*/ 	.short	0x0006
        /*00f6*/ 	.short	0x002c
        /*00f8*/ 	.byte	0x00, 0xf0, 0x11, 0x00


	//----- nvinfo : EIATTR_KPARAM_INFO
	.align		4
.L_4571:
        /*00fc*/ 	.byte	0x04, 0x17
        /*00fe*/ 	.short	(.L_4573 - .L_4572)
.L_4572:
        /*0100*/ 	.word	0x00000000
        /*0104*/ 	.short	0x0005
        /*0106*/ 	.short	0x0028
        /*0108*/ 	.byte	0x00, 0xf0, 0x11, 0x00


	//----- nvinfo : EIATTR_KPARAM_INFO
	.align		4
.L_4573:
        /*010c*/ 	.byte	0x04, 0x17
        /*010e*/ 	.short	(.L_4575 - .L_4574)
.L_4574:
        /*0110*/ 	.word	0x00000000
        /*0114*/ 	.short	0x0004
        /*0116*/ 	.short	0x0020
        /*0118*/ 	.byte	0x00, 0xf0, 0x21, 0x00


	//----- nvinfo : EIATTR_KPARAM_INFO
	.align		4
.L_4575:
        /*011c*/ 	.byte	0x04, 0x17
        /*011e*/ 	.short	(.L_4577 - .L_4576)
.L_4576:
        /*0120*/ 	.word	0x00000000
        /*0124*/ 	.short	0x0003
        /*0126*/ 	.short	0x0018
        /*0128*/ 	.byte	0x00, 0xf0, 0x21, 0x00


	//----- nvinfo : EIATTR_KPARAM_INFO
	.align		4
.L_4577:
        /*012c*/ 	.byte	0x04, 0x17
        /*012e*/ 	.short	(.L_4579 - .L_4578)
.L_4578:
        /*0130*/ 	.word	0x00000000
        /*0134*/ 	.short	0x0002
        /*0136*/ 	.short	0x0010
        /*0138*/ 	.byte	0x00, 0xf0, 0x21, 0x00


	//----- nvinfo : EIATTR_KPARAM_INFO
	.align		4
.L_4579:
        /*013c*/ 	.byte	0x04, 0x17
        /*013e*/ 	.short	(.L_4581 - .L_4580)
.L_4580:
        /*0140*/ 	.word	0x00000000
        /*0144*/ 	.short	0x0001
        /*0146*/ 	.short	0x0008
        /*0148*/ 	.byte	0x00, 0xf0, 0x21, 0x00


	//----- nvinfo : EIATTR_KPARAM_INFO
	.align		4
.L_4581:
        /*014c*/ 	.byte	0x04, 0x17
        /*014e*/ 	.short	(.L_4583 - .L_4582)
.L_4582:
        /*0150*/ 	.word	0x00000000
        /*0154*/ 	.short	0x0000
        /*0156*/ 	.short	0x0000
        /*0158*/ 	.byte	0x00, 0xf0, 0x21, 0x00


	//----- nvinfo : EIATTR_MAXREG_COUNT
	.align		4
.L_4583:
        /*015c*/ 	.byte	0x03, 0x1b
        /*015e*/ 	.short	0x00ff


	//----- nvinfo : EIATTR_NUM_BARRIERS
	.align		4
        /*0160*/ 	.byte	0x02, 0x4c
        /*0162*/ 	.byte	0x01
	.zero		1


	//----- nvinfo : EIATTR_MERCURY_ISA_VERSION
	.align		4
        /*0164*/ 	.byte	0x03, 0x5f
        /*0166*/ 	.short	0x0000


	//----- nvinfo : EIATTR_EXIT_INSTR_OFFSETS
	.align		4
        /*0168*/ 	.byte	0x04, 0x1c
        /*016a*/ 	.short	(.L_4585 - .L_4584)


	//   ....[0]....
.L_4584:
        /*016c*/ 	.word	0x000000b0


	//   ....[1]....
        /*0170*/ 	.word	0x000002f0


	//   ....[2]....
        /*0174*/ 	.word	0x000076d0


	//   ....[3]....
        /*0178*/ 	.word	0x00007890


	//   ....[4]....
        /*017c*/ 	.word	0x00007930


	//   ....[5]....
        /*0180*/ 	.word	0x00007970


	//----- nvinfo : EIATTR_CTAIDZ_USED
	.align		4
.L_4585:
        /*0184*/ 	.byte	0x01, 0x04
	.zero		2


	//----- nvinfo : EIATTR_CRS_STACK_SIZE
	.align		4
        /*0188*/ 	.byte	0x04, 0x1e
        /*018a*/ 	.short	(.L_4587 - .L_4586)
.L_4586:
        /*018c*/ 	.word	0x00000000
.L_4587:


//--------------------- .nv.info._Z23gemm_half_q_half_kernelILi1ELi140ELb1ELb1ELi32EEvPK6__halfPKjS4_S2_PS0_iiiiPKtS7_iiiiiibS2_i --------------------------
	.section	.nv.info._Z23gemm_half_q_half_kernelILi1ELi140ELb1ELb1ELi32EEvPK6__halfPKjS4_S2_PS0_iiiiPKtS7_iiiiiibS2_i,"",@"SHT_CUDA_INFO"
	.sectionflags	@""
	.align	4


	//----- nvinfo : EIATTR_CUDA_API_VERSION
	.align		4
        /*0000*/ 	.byte	0x04, 0x37
        /*0002*/ 	.short	(.L_4589 - .L_4588)
.L_4588:
        /*0004*/ 	.word	0x00000082


	//----- nvinfo : EIATTR_SW2861232_WAR
	.align		4
.L_4589:
        /*0008*/ 	.byte	0x01, 0x35
	.zero		2


	//----- nvinfo : EIATTR_PARAM_CBANK
	.align		4
        /*000c*/ 	.byte	0x04, 0x0a
        /*000e*/ 	.short	(.L_4591 - .L_4590)
	.align		4
.L_4590:
        /*0010*/ 	.word	index@(.nv.constant0._Z23gemm_half_q_half_kernelILi1ELi140ELb1ELb1ELi32EEvPK6__halfPKjS4_S2_PS0_iiiiPKtS7_iiiiiibS2_i)
        /*0014*/ 	.short	0x0160
        /*0016*/ 	.short	0x0074


	//----- nvinfo : EIATTR_CBANK_PARAM_SIZE
	.align		4
.L_4591:
        /*0018*/ 	.byte	0x03, 0x19
        /*001a*/ 	.short	0x0074


	//----- nvinfo : EIATTR_KPARAM_INFO
	.align		4
        /*001c*/ 	.byte	0x04, 0x17
        /*001e*/ 	.short	(.L_4593 - .L_4592)
.L_4592:
        /*0020*/ 	.word	0x00000000
        /*0024*/ 	.short	0x0013
        /*0026*/ 	.short	0x0070
        /*0028*/ 	.byte	0x00, 0xf0, 0x11, 0x00


	//----- nvinfo : EIATTR_KPARAM_INFO
	.align		4
.L_4593:
        /*002c*/ 	.byte	0x04, 0x17
        /*002e*/ 	.short	(.L_4595 - .L_4594)
.L_4594:
        /*0030*/ 	.word	0x00000000
        /*0034*/ 	.short	0x0012
        /*0036*/ 	.short	0x0068
        /*0038*/ 	.byte	0x00, 0xf0, 0x21, 0x00


	//----- nvinfo : EIATTR_KPARAM_INFO
	.align		4
.L_4595:
        /*003c*/ 	.byte	0x04, 0x17
        /*003e*/ 	.short	(.L_4597 - .L_4596)
.L_4596:
        /*0040*/ 	.word	0x00000000
        /*0044*/ 	.short	0x0011
        /*0046*/ 	.short	0x0060
        /*0048*/ 	.byte	0x00, 0xf0, 0x05, 0x00


	//----- nvinfo : EIATTR_KPARAM_INFO
	.align		4
.L_4597:
        /*004c*/ 	.byte	0x04, 0x17
        /*004e*/ 	.short	(.L_4599 - .L_4598)
.L_4598:
        /*0050*/ 	.word	0x00000000
        /*0054*/ 	.short	0x0010
        /*0056*/ 	.short	0x005c
        /*0058*/ 	.byte	0x00, 0xf0, 0x11, 0x00


	//----- nvinfo : EIATTR_KPARAM_INFO
	.align		4
.L_4599:
        /*005c*/ 	.byte	0x04, 0x17
        /*005e*/ 	.short	(.L_4601 - .L_4600)
.L_4600:
        /*0060*/ 	.word	0x00000000
        /*0064*/ 	.short	0x000f
        /*0066*/ 	.short	0x0058
        /*0068*/ 	.byte	0x00, 0xf0, 0x11, 0x00


	//----- nvinfo : EIATTR_KPARAM_INFO
	.align		4
.L_4601:
        /*006c*/ 	.byte	0x04, 0x17
        /*006e*/ 	.short	(.L_4603 - .L_4602)
.L_4602:
        /*0070*/ 	.word	0x00000000
        /*0074*/ 	.short	0x000e
        /*0076*/ 	.short	0x0054
        /*0078*/ 	.byte	0x00, 0xf0, 0x11, 0x00


	//----- nvinfo : EIATTR_KPARAM_INFO
	.align		4
.L_4603:
        /*007c*/ 	.byte	0x04, 0x17
        /*007e*/ 	.short	(.L_4605 - .L_4604)
.L_4604:
        /*0080*/ 	.word	0x00000000
        /*0084*/ 	.short	0x000d
        /*0086*/ 	.short	0x0050
        /*0088*/ 	.byte	0x00, 0xf0, 0x11, 0x00


	//----- nvinfo : EIATTR_KPARAM_INFO
	.align		4
.L_4605:
        /*008c*/ 	.byte	0x04, 0x17
        /*008e*/ 	.short	(.L_4607 - .L_4606)
.L_4606:
        /*0090*/ 	.word	0x00000000
        /*0094*/ 	.short	0x000c
        /*0096*/ 	.short	0x004c
        /*0098*/ 	.byte	0x00, 0xf0, 0x11, 0x00


	//----- nvinfo : EIATTR_KPARAM_INFO
	.align		4
.L_4607:
        /*009c*/ 	.byte	0x04, 0x17
        /*009e*/ 	.short	(.L_4609 - .L_4608)
.L_4608:
        /*00a0*/ 	.word	0x00000000
        /*00a4*/ 	.short	0x000b
        /*00a6*/ 	.short	0x0048
        /*00a8*/ 	.byte	0x00, 0xf0, 0x11, 0x00


	//----- nvinfo : EIATTR_KPARAM_INFO
	.align		4
.L_4609:
        /*00ac*/ 	.byte	0x04, 0x17
        /*00ae*/ 	.short	(.L_4611 - .L_4610)
.L_4610:
        /*00b0*/ 	.word	0x00000000
        /*00b4*/ 	.short	0x000a
        /*00b6*/ 	.short	0x0040
        /*00b8*/ 	.byte	0x00, 0xf0, 0x21, 0x00


	//----- nvinfo : EIATTR_KPARAM_INFO
	.align		4
.L_4611:
        /*00bc*/ 	.byte	0x04, 0x17
        /*00be*/ 	.short	(.L_4613 - .L_4612)
.L_4612:
        /*00c0*/ 	.word	0x00000000
        /*00c4*/ 	.short	0x0009
        /*00c6*/ 	.short	0x0038
        /*00c8*/ 	.byte	0x00, 0xf0, 0x21, 0x00


	//----- nvinfo : EIATTR_KPARAM_INFO
	.align		4
.L_4613:
        /*00cc*/ 	.byte	0x04, 0x17
        /*00ce*/ 	.short	(.L_4615 - .L_4614)
.L_4614:
        /*00d0*/ 	.word	0x00000000
        /*00d4*/ 	.short	0x0008
        /*00d6*/ 	.short	0x0034
        /*00d8*/ 	.byte	0x00, 0xf0, 0x11, 0x00


	//----- nvinfo : EIATTR_KPARAM_INFO
	.align		4
.L_4615:
        /*00dc*/ 	.byte	0x04, 0x17
        /*00de*/ 	.short	(.L_4617 - .L_4616)
.L_4616:
        /*00e0*/ 	.word	0x00000000
        /*00e4*/ 	.short	0x0007
        /*00e6*/ 	.short	0x0030
        /*00e8*/ 	.byte	0x00, 0xf0, 0x11, 0x00


	//----- nvinfo : EIATTR_KPARAM_INFO
	.align		4
.L_4617:
        /*00ec*/ 	.byte	0x04, 0x17
        /*00ee*/ 	.short	(.L_4619 - .L_4618)
.L_4618:
        /*00f0*/ 	.word	0x00000000
        /*00f4*/ 	.short	0x0006
        /*00f6*/ 	.short	0x002c
        /*00f8*/ 	.byte	0x00, 0xf0, 0x11, 0x00


	//----- nvinfo : EIATTR_KPARAM_INFO
	.align		4
.L_4619:
        /*00fc*/ 	.byte	0x04, 0x17
        /*00fe*/ 	.short	(.L_4621 - .L_4620)
.L_4620:
        /*0100*/ 	.word	0x00000000
        /*0104*/ 	.short	0x0005
        /*0106*/ 	.short	0x0028
        /*0108*/ 	.byte	0x00, 0xf0, 0x11, 0x00


	//----- nvinfo : EIATTR_KPARAM_INFO
	.align		4
.L_4621:
        /*010c*/ 	.byte	0x04, 0x17
        /*010e*/ 	.short	(.L_4623 - .L_4622)
.L_4622:
        /*0110*/ 	.word	0x00000000
        /*0114*/ 	.short	0x0004
        /*0116*/ 	.short	0x0020
        /*0118*/ 	.byte	0x00, 0xf0, 0x21, 0x00


	//----- nvinfo : EIATTR_KPARAM_INFO
	.align		4
.L_4623:
        /*011c*/ 	.byte	0x04, 0x17
        /*011e*/ 	.short	(.L_4625 - .L_4624)
.L_4624:
        /*0120*/ 	.word	0x00000000
        /*0124*/ 	.short	0x0003
        /*0126*/ 	.short	0x0018
        /*0128*/ 	.byte	0x00, 0xf0, 0x21, 0x00


	//----- nvinfo : EIATTR_KPARAM_INFO
	.align		4
.L_4625:
        /*012c*/ 	.byte	0x04, 0x17
        /*012e*/ 	.short	(.L_4627 - .L_4626)
.L_4626:
        /*0130*/ 	.word	0x00000000
        /*0134*/ 	.short	0x0002
        /*0136*/ 	.short	0x0010
        /*0138*/ 	.byte	0x00, 0xf0, 0x21, 0x00


	//----- nvinfo : EIATTR_KPARAM_INFO
	.align		4
.L_4627:
        /*013c*/ 	.byte	0x04, 0x17
        /*013e*/ 	.short	(.L_4629 - .L_4628)
.L_4628:
        /*0140*/ 	.word	0x00000000
        /*0144*/ 	.short	0x0001
        /*0146*/ 	.short	0x0008
        /*0148*/ 	.byte	0x00, 0xf0, 0x21, 0x00


	//----- nvinfo : EIATTR_KPARAM_INFO
	.align		4
.L_4629:
        /*014c*/ 	.byte	0x04, 0x17
        /*014e*/ 	.short	(.L_4631 - .L_4630)
.L_4630:
        /*0150*/ 	.word	0x00000000
        /*0154*/ 	.short	0x0000
        /*0156*/ 	.short	0x0000
        /*0158*/ 	.byte	0x00, 0xf0, 0x21, 0x00


	//----- nvinfo : EIATTR_MAXREG_COUNT
	.align		4
.L_4631:
        /*015c*/ 	.byte	0x03, 0x1b
        /*015e*/ 	.short	0x00ff


	//----- nvinfo : EIATTR_NUM_BARRIERS
	.align		4
        /*0160*/ 	.byte	0x02, 0x4c
        /*0162*/ 	.byte	0x01
	.zero		1


	//----- nvinfo : EIATTR_MERCURY_ISA_VERSION
	.align		4
        /*0164*/ 	.byte	0x03, 0x5f
        /*0166*/ 	.short	0x0000


	//----- nvinfo : EIATTR_EXIT_INSTR_OFFSETS
	.align		4
        /*0168*/ 	.byte	0x04, 0x1c
        /*016a*/ 	.short	(.L_4633 - .L_4632)


	//   ....[0]....
.L_4632:
        /*016c*/ 	.word	0x000000b0


	//   ....[1]....
        /*0170*/ 	.word	0x000002f0


	//   ....[2]....
        /*0174*/ 	.word	0x00007590


	//   ....[3]....
        /*0178*/ 	.word	0x00007750


	//   ....[4]....
        /*017c*/ 	.word	0x000077f0


	//   ....[5]....
        /*0180*/ 	.word	0x00007830


	//----- nvinfo : EIATTR_CTAIDZ_USED
	.align		4
.L_4633:
        /*0184*/ 	.byte	0x01, 0x04
	.zero		2


	//----- nvinfo : EIATTR_CRS_STACK_SIZE
	.align		4
        /*0188*/ 	.byte	0x04, 0x1e
        /*018a*/ 	.short	(.L_4635 - .L_4634)
.L_4634:
        /*018c*/ 	.word	0x00000000
.L_4635:


//--------------------- .nv.info._Z23gemm_half_q_half_kernelILi1ELi20ELb1ELb1ELi32EEvPK6__halfPKjS4_S2_PS0_iiiiPKtS7_iiiiiibS2_i --------------------------
	.section	.nv.info._Z23gemm_half_q_half_kernelILi1ELi20ELb1ELb1ELi32EEvPK6__halfPKjS4_S2_PS0_iiiiPKtS7_iiiiiibS2_i,"",@"SHT_CUDA_INFO"
	.sectionflags	@""
	.align	4


	//----- nvinfo : EIATTR_CUDA_API_VERSION
	.align		4
        /*0000*/ 	.byte	0x04, 0x37
        /*0002*/ 	.short	(.L_4637 - .L_4636)
.L_4636:
        /*0004*/ 	.word	0x00000082


	//----- nvinfo : EIATTR_SW2861232_WAR
	.align		4
.L_4637:
        /*0008*/ 	.byte	0x01, 0x35
	.zero		2


	//----- nvinfo : EIATTR_PARAM_CBANK
	.align		4
        /*000c*/ 	.byte	0x04, 0x0a
        /*000e*/ 	.short	(.L_4639 - .L_4638)
	.align		4
.L_4638:
        /*0010*/ 	.word	index@(.nv.constant0._Z23gemm_half_q_half_kernelILi1ELi20ELb1ELb1ELi32EEvPK6__halfPKjS4_S2_PS0_iiiiPKtS7_iiiiiibS2_i)
        /*0014*/ 	.short	0x0160
        /*0016*/ 	.short	0x0074


	//----- nvinfo : EIATTR_CBANK_PARAM_SIZE
	.align		4
.L_4639:
        /*0018*/ 	.byte	0x03, 0x19
        /*001a*/ 	.short	0x0074


	//----- nvinfo : EIATTR_KPARAM_INFO
	.align		4
        /*001c*/ 	.byte	0x04, 0x17
        /*001e*/ 	.short	(.L_4641 - .L_4640)
.L_4640:
        /*0020*/ 	.word	0x00000000
        /*0024*/ 	.short	0x0013
        /*0026*/ 	.short	0x0070
        /*0028*/ 	.byte	0x00, 0xf0, 0x11, 0x00


	//----- nvinfo : EIATTR_KPARAM_INFO
	.align		4
.L_4641:
        /*002c*/ 	.byte	0x04, 0x17
        /*002e*/ 	.short	(.L_4643 - .L_4642)
.L_4642:
        /*0030*/ 	.word	0x00000000
        /*0034*/ 	.short	0x0012
        /*0036*/ 	.short	0x0068
        /*0038*/ 	.byte	0x00, 0xf0, 0x21, 0x00


	//----- nvinfo : EIATTR_KPARAM_INFO
	.align		4
.L_4643:
        /*003c*/ 	.byte	0x04, 0x17
        /*003e*/ 	.short	(.L_4645 - .L_4644)
.L_4644:
        /*0040*/ 	.word	0x00000000
        /*0044*/ 	.short	0x0011
        /*0046*/ 	.short	0x0060
        /*0048*/ 	.byte	0x00, 0xf0, 0x05, 0x00


	//----- nvinfo : EIATTR_KPARAM_INFO
	.align		4
.L_4645:
        /*004c*/ 	.byte	0x04, 0x17
        /*004e*/ 	.short	(.L_4647 - .L_4646)
.L_4646:
        /*0050*/ 	.word	0x00000000
        /*0054*/ 	.short	0x0010
        /*0056*/ 	.short	0x005c
        /*0058*/ 	.byte	0x00, 0xf0, 0x11, 0x00


	//----- nvinfo : EIATTR_KPARAM_INFO
	.align		4
.L_4647:
        /*005c*/ 	.byte	0x04, 0x17
        /*005e*/ 	.short	(.L_4649 - .L_4648)
.L_4648:
        /*0060*/ 	.word	0x00000000
        /*0064*/ 	.short	0x000f
        /*0066*/ 	.short	0x0058
        /*0068*/ 	.byte	0x00, 0xf0, 0x11, 0x00


	//----- nvinfo : EIATTR_KPARAM_INFO
	.align		4
.L_4649:
        /*006c*/ 	.byte	0x04, 0x17
        /*006e*/ 	.short	(.L_4651 - .L_4650)
.L_4650:
        /*0070*/ 	.word	0x00000000
        /*0074*/ 	.short	0x000e
        /*0076*/ 	.short	0x0054
        /*0078*/ 	.byte	0x00, 0xf0, 0x11, 0x00


	//----- nvinfo : EIATTR_KPARAM_INFO
	.align		4
.L_4651:
        /*007c*/ 	.byte	0x04, 0x17
        /*007e*/ 	.short	(.L_4653 - .L_4652)
.L_4652:
        /*0080*/ 	.word	0x00000000
        /*0084*/ 	.short	0x000d
        /*0086*/ 	.short	0x0050
        /*0088*/ 	.byte	0x00, 0xf0, 0x11, 0x00


	//----- nvinfo : EIATTR_KPARAM_INFO
	.align		4
.L_4653:
        /*008c*/ 	.byte	0x04, 0x17
        /*008e*/ 	.short	(.L_4655 - .L_4654)
.L_4654:
        /*0090*/ 	.word	0x00000000
        /*0094*/ 	.short	0x000c
        /*0096*/ 	.short	0x004c
        /*0098*/ 	.byte	0x00, 0xf0, 0x11, 0x00


	//----- nvinfo : EIATTR_KPARAM_INFO
	.align		4
.L_4655:
        /*009c*/ 	.byte	0x04, 0x17
        /*009e*/ 	.short	(.L_4657 - .L_4656)
.L_4656:
        /*00a0*/ 	.word	0x00000000
        /*00a4*/ 	.short	0x000b
        /*00a6*/ 	.short	0x0048
        /*00a8*/ 	.byte	0x00, 0xf0, 0x11, 0x00


	//----- nvinfo : EIATTR_KPARAM_INFO
	.align		4
.L_4657:
        /*00ac*/ 	.byte	0x04, 0x17
        /*00ae*/ 	.short	(.L_4659 - .L_4658)
.L_4658:
        /*00b0*/ 	.word	0x00000000
        /*00b4*/ 	.short	0x000a
        /*00b6*/ 	.short	0x0040
        /*00b8*/ 	.byte	0x00, 0xf0, 0x21, 0x00


	//----- nvinfo : EIATTR_KPARAM_INFO
	.align		4
.L_4659:
        /*00bc*/ 	.byte	0x04, 0x17
        /*00be*/ 	.short	(.L_4661 - .L_4660)
.L_4660:
        /*00c0*/ 	.word	0x00000000
        /*00c4*/ 	.short	0x0009
        /*00c6*/ 	.short	0x0038
        /*00c8*/ 	.byte	0x00, 0xf0, 0x21, 0x00


	//----- nvinfo : EIATTR_KPARAM_INFO
	.align		4
.L_4661:
        /*00cc*/ 	.byte	0x04, 0x17
        /*00ce*/ 	.short	(.L_4663 - .L_4662)
.L_4662:
        /*00d0*/ 	.word	0x00000000
        /*00d4*/ 	.short	0x0008
        /*00d6*/ 	.short	0x0034
        /*00d8*/ 	.byte	0x00, 0xf0, 0x11, 0x00


	//----- nvinfo : EIATTR_KPARAM_INFO
	.align		4
.L_4663:
        /*00dc*/ 	.byte	0x04, 0x17
        /*00de*/ 	.short	(.L_4665 - .L_4664)
.L_4664:
        /*00e0*/ 	.word	0x00000000
        /*00e4*/ 	.short	0x0007
        /*00e6*/ 	.short	0x0030
        /*00e8*/ 	.byte	0x00, 0xf0, 0x11, 0x00


	//----- nvinfo : EIATTR_KPARAM_INFO
	.align		4
.L_4665:
        /*00ec*/ 	.byte	0x04, 0x17
        /*00ee*/ 	.short	(.L_4667 - .L_4666)
.L_4666:
        /*00f0*/ 	.word	0x00000000
        /*00f4*/ 	.short	0x0006
        /*00f6*/ 	.short	0x002c
        /*00f8*/ 	.byte	0x00, 0xf0, 0x11, 0x00


	//----- nvinfo : EIATTR_KPARAM_INFO
	.align		4
.L_4667:
        /*00fc*/ 	.byte	0x04, 0x17
        /*00fe*/ 	.short	(.L_4669 - .L_4668)
.L_4668:
        /*0100*/ 	.word	0x00000000
        /*0104*/ 	.short	0x0005
        /*0106*/ 	.short	0x0028
        /*0108*/ 	.byte	0x00, 0xf0, 0x11, 0x00


	//----- nvinfo : EIATTR_KPARAM_INFO
	.align		4
.L_4669:
        /*010c*/ 	.byte	0x04, 0x17
        /*010e*/ 	.short	(.L_4671 - .L_4670)
.L_4670:
        /*0110*/ 	.word	0x00000000
        /*0114*/ 	.short	0x0004
        /*0116*/ 	.short	0x0020
        /*0118*/ 	.byte	0x00, 0xf0, 0x21, 0x00


	//----- nvinfo : EIATTR_KPARAM_INFO
	.align		4
.L_4671:
        /*011c*/ 	.byte	0x04, 0x17
        /*011e*/ 	.short	(.L_4673 - .L_4672)
.L_4672:
        /*0120*/ 	.word	0x00000000
        /*0124*/ 	.short	0x0003
        /*0126*/ 	.short	0x0018
        /*0128*/ 	.byte	0x00, 0xf0, 0x21, 0x00


	//----- nvinfo : EIATTR_KPARAM_INFO
	.align		4
.L_4673:
        /*012c*/ 	.byte	0x04, 0x17
        /*012e*/ 	.short	(.L_4675 - .L_4674)
.L_4674:
        /*0130*/ 	.word	0x00000000
        /*0134*/ 	.short	0x0002
        /*0136*/ 	.short	0x0010
        /*0138*/ 	.byte	0x00, 0xf0, 0x21, 0x00


	//----- nvinfo : EIATTR_KPARAM_INFO
	.align		4
.L_4675:
        /*013c*/ 	.byte	0x04, 0x17
        /*013e*/ 	.short	(.L_4677 - .L_4676)
.L_4676:
        /*0140*/ 	.word	0x00000000
        /*0144*/ 	.short	0x0001
        /*0146*/ 	.short	0x0008
        /*0148*/ 	.byte	0x00, 0xf0, 0x21, 0x00


	//----- nvinfo : EIATTR_KPARAM_INFO
	.align		4
.L_4677:
        /*014c*/ 	.byte	0x04, 0x17
        /*014e*/ 	.short	(.L_4679 - .L_4678)
.L_4678:
        /*0150*/ 	.word	0x00000000
        /*0154*/ 	.short	0x0000
        /*0156*/ 	.short	0x0000
        /*0158*/ 	.byte	0x00, 0xf0, 0x21, 0x00


	//----- nvinfo : EIATTR_MAXREG_COUNT
	.align		4
.L_4679:
        /*015c*/ 	.byte	0x03, 0x1b
        /*015e*/ 	.short	0x00ff


	//----- nvinfo : EIATTR_NUM_BARRIERS
	.align		4
        /*0160*/ 	.byte	0x02, 0x4c
        /*0162*/ 	.byte	0x01
	.zero		1


	//----- nvinfo : EIATTR_MERCURY_ISA_VERSION
	.align		4
        /*0164*/ 	.byte	0x03, 0x5f
        /*0166*/ 	.short	0x0000


	//----- nvinfo : EIATTR_EXIT_INSTR_OFFSETS
	.align		4
        /*0168*/ 	.byte	0x04, 0x1c
        /*016a*/ 	.short	(.L_4681 - .L_4680)


	//   ....[0]....
.L_4680:
        /*016c*/ 	.word	0x000000a0


	//   ....[1]....
        /*0170*/ 	.word	0x000002e0


	//   ....[2]....
        /*0174*/ 	.word	0x000034b0


	//   ....[3]....
        /*0178*/ 	.word	0x00003670


	//   ....[4]....
        /*017c*/ 	.word	0x00003710


	//   ....[5]....
        /*0180*/ 	.word	0x00003750


	//----- nvinfo : EIATTR_CTAIDZ_USED
	.align		4
.L_4681:
        /*0184*/ 	.byte	0x01, 0x04
	.zero		2


	//----- nvinfo : EIATTR_CRS_STACK_SIZE
	.align		4
        /*0188*/ 	.byte	0x04, 0x1e
        /*018a*/ 	.short	(.L_4683 - .L_4682)
.L_4682:
        /*018c*/ 	.word	0x00000000
.L_4683:


//--------------------- .nv.info._Z23gemm_half_q_half_kernelILi1ELi38ELb1ELb1ELi32EEvPK6__halfPKjS4_S2_PS0_iiiiPKtS7_iiiiiibS2_i --------------------------
	.section	.nv.info._Z23gemm_half_q_half_kernelILi1ELi38ELb1ELb1ELi32EEvPK6__halfPKjS4_S2_PS0_iiiiPKtS7_iiiiiibS2_i,"",@"SHT_CUDA_INFO"
	.sectionflags	@""
	.align	4


	//----- nvinfo : EIATTR_CUDA_API_VERSION
	.align		4
        /*0000*/ 	.byte	0x04, 0x37
        /*0002*/ 	.short	(.L_4685 - .L_4684)
.L_4684:
        /*0004*/ 	.word	0x00000082


	//----- nvinfo : EIATTR_SW2861232_WAR
	.align		4
.L_4685:
        /*0008*/ 	.byte	0x01, 0x35
	.zero		2


	//----- nvinfo : EIATTR_PARAM_CBANK
	.align		4
        /*000c*/ 	.byte	0x04, 0x0a
        /*000e*/ 	.short	(.L_4687 - .L_4686)
	.align		4
.L_4686:
        /*0010*/ 	.word	index@(.nv.constant0._Z23gemm_half_q_half_kernelILi1ELi38ELb1ELb1ELi32EEvPK6__halfPKjS4_S2_PS0_iiiiPKtS7_iiiiiibS2_i)
        /*0014*/ 	.short	0x0160
        /*0016*/ 	.short	0x0074


	//----- nvinfo : EIATTR_CBANK_PARAM_SIZE
	.align		4
.L_4687:
        /*0018*/ 	.byte	0x03, 0x19
        /*001a*/ 	.short	0x0074


	//----- nvinfo : EIATTR_KPARAM_INFO
	.align		4
        /*001c*/ 	.byte	0x04, 0x17
        /*001e*/ 	.short	(.L_4689 - .L_4688)
.L_4688:
        /*0020*/ 	.word	0x00000000
        /*0024*/ 	.short	0x0013
        /*0026*/ 	.short	0x0070
        /*0028*/ 	.byte	0x00, 0xf0, 0x11, 0x00


	//----- nvinfo : EIATTR_KPARAM_INFO
	.align		4
.L_4689:
        /*002c*/ 	.byte	0x04, 0x17
        /*002e*/ 	.short	(.L_4691 - .L_4690)
.L_4690:
        /*0030*/ 	.word	0x00000000
        /*0034*/ 	.short	0x0012
        /*0036*/ 	.short	0x0068
        /*0038*/ 	.byte	0x00, 0xf0, 0x21, 0x00


	//----- nvinfo : EIATTR_KPARAM_INFO
	.align		4
.L_4691:
        /*003c*/ 	.byte	0x04, 0x17
        /*003e*/ 	.short	(.L_4693 - .L_4692)
.L_4692:
        /*0040*/ 	.word	0x00000000
        /*0044*/ 	.short	0x0011
        /*0046*/ 	.short	0x0060
        /*0048*/ 	.byte	0x00, 0xf0, 0x05, 0x00


	//----- nvinfo : EIATTR_KPARAM_INFO
	.align		4
.L_4693:
        /*004c*/ 	.byte	0x04, 0x17
        /*004e*/ 	.short	(.L_4695 - .L_4694)
.L_4694:
        /*0050*/ 	.word	0x00000000
        /*0054*/ 	.short	0x0010
        /*0056*/ 	.short	0x005c
        /*0058*/ 	.byte	0x00, 0xf0, 0x11, 0x00


	//----- nvinfo : EIATTR_KPARAM_INFO
	.align		4
.L_4695:
        /*005c*/ 	.byte	0x04, 0x17
        /*005e*/ 	.short	(.L_4697 - .L_4696)
.L_4696:
        /*0060*/ 	.word	0x00000000
        /*0064*/ 	.short	0x000f
        /*0066*/ 	.short	0x0058
        /*0068*/ 	.byte	0x00, 0xf0, 0x11, 0x00


	//----- nvinfo : EIATTR_KPARAM_INFO
	.align		4
.L_4697:
        /*006c*/ 	.byte	0x04, 0x17
        /*006e*/ 	.short	(.L_4699 - .L_4698)
.L_4698:
        /*0070*/ 	.word	0x00000000
        /*0074*/ 	.short	0x000e
        /*0076*/ 	.short	0x0054
        /*0078*/ 	.byte	0x00, 0xf0, 0x11, 0x00


	//----- nvinfo : EIATTR_KPARAM_INFO
	.align		4
.L_4699:
        /*007c*/ 	.byte	0x04, 0x17
        /*007e*/ 	.short	(.L_4701 - .L_4700)
.L_4700:
        /*0080*/ 	.word	0x00000000
        /*0084*/ 	.short	0x000d
        /*0086*/ 	.short	0x0050
        /*0088*/ 	.byte	0x00, 0xf0, 0x11, 0x00


	//----- nvinfo : EIATTR_KPARAM_INFO
	.align		4
.L_4701:
        /*008c*/ 	.byte	0x04, 0x17
        /*008e*/ 	.short	(.L_4703 - .L_4702)
.L_4702:
        /*0090*/ 	.word	0x00000000
        /*0094*/ 	.short	0x000c
        /*0096*/ 	.short	0x004c
        /*0098*/ 	.byte	0x00, 0xf0, 0x11, 0x00


	//----- nvinfo : EIATTR_KPARAM_INFO
	.align		4
.L_4703:
        /*009c*/ 	.byte	0x04, 0x17
        /*009e*/ 	.short	(.L_4705 - .L_4704)
.L_4704:
        /*00a0*/ 	.word	0x00000000
        /*00a4*/ 	.short	0x000b
        /*00a6*/ 	.short	0x0048
        /*00a8*/ 	.byte	0x00, 0xf0, 0x11, 0x00


	//----- nvinfo : EIATTR_KPARAM_INFO
	.align		4
.L_4705:
        /*00ac*/ 	.byte	0x04, 0x17
        /*00ae*/ 	.short	(.L_4707 - .L_4706)
.L_4706:
        /*00b0*/ 	.word	0x00000000
        /*00b4*/ 	.short	0x000a
        /*00b6*/ 	.short	0x0040
        /*00b8*/ 	.byte	0x00, 0xf0, 0x21, 0x00


	//----- nvinfo : EIATTR_KPARAM_INFO
	.align		4
.L_4707:
        /*00bc*/ 	.byte	0x04, 0x17
        /*00be*/ 	.short	(.L_4709 - .L_4708)
.L_4708:
        /*00c0*/ 	.word	0x00000000
        /*00c4*/ 	.short	0x0009
        /*00c6*/ 	.short	0x0038
        /*00c8*/ 	.byte	0x00, 0xf0, 0x21, 0x00


	//----- nvinfo : EIATTR_KPARAM_INFO
	.align		4
.L_4709:
        /*00cc*/ 	.byte	0x04, 0x17
        /*00ce*/ 	.short	(.L_4711 - .L_4710)
.L_4710:
        /*00d0*/ 	.word	0x00000000
        /*00d4*/ 	.short	0x0008
        /*00d6*/ 	.short	0x0034
        /*00d8*/ 	.byte	0x00, 0xf0, 0x11, 0x00


	//----- nvinfo : EIATTR_KPARAM_INFO
	.align		4
.L_4711:
        /*00dc*/ 	.byte	0x04, 0x17
        /*00de*/ 	.short	(.L_4713 - .L_4712)
.L_4712:
        /*00e0*/ 	.word	0x00000000
        /*00e4*/ 	.short	0x0007
        /*00e6*/ 	.short	0x0030
        /*00e8*/ 	.byte	0x00, 0xf0, 0x11, 0x00


	//----- nvinfo : EIATTR_KPARAM_INFO
	.align		4
.L_4713:
        /*00ec*/ 	.byte	0x04, 0x17
        /*00ee*/ 	.short	(.L_4715 - .L_4714)
.L_4714:
        /*00f0*/ 	.word	0x00000000
        /*00f4*/ 	.short	0x0006
        /*00f6*/ 	.short	0x002c
        /*00f8*/ 	.byte	0x00, 0xf0, 0x11, 0x00


	//----- nvinfo : EIATTR_KPARAM_INFO
	.align		4
.L_4715:
        /*00fc*/ 	.byte	0x04, 0x17
        /*00fe*/ 	.short	(.L_4717 - .L_4716)
.L_4716:
        /*0100*/ 	.word	0x00000000
        /*0104*/ 	.short	0x0005
        /*0106*/ 	.short	0x0028
        /*0108*/ 	.byte	0x00, 0xf0, 0x11, 0x00


	//----- nvinfo : EIATTR_KPARAM_INFO
	.align		4
.L_4717:
        /*010c*/ 	.byte	0x04, 0x17
        /*010e*/ 	.short	(.L_4719 - .L_4718)
.L_4718:
        /*0110*/ 	.word	0x00000000
        /*0114*/ 	.short	0x0004
        /*0116*/ 	.short	0x0020
        /*0118*/ 	.byte	0x00, 0xf0, 0x21, 0x00


	//----- nvinfo : EIATTR_KPARAM_INFO
	.align		4
.L_4719:
        /*011c*/ 	.byte	0x04, 0x17
        /*011e*/ 	.short	(.L_4721 - .L_4720)
.L_4720:
        /*0120*/ 	.word	0x00000000
        /*0124*/ 	.short	0x0003
        /*0126*/ 	.short	0x0018
        /*0128*/ 	.byte	0x00, 0xf0, 0x21, 0x00


	//----- nvinfo : EIATTR_KPARAM_INFO
	.align		4
.L_4721:
        /*012c*/ 	.byte	0x04, 0x17
        /*012e*/ 	.short	(.L_4723 - .L_4722)
.L_4722:
        /*0130*/ 	.word	0x00000000
        /*0134*/ 	.short	0x0002
        /*0136*/ 	.short	0x0010
        /*0138*/ 	.byte	0x00, 0xf0, 0x21, 0x00


	//----- nvinfo : EIATTR_KPARAM_INFO
	.align		4
.L_4723:
        /*013c*/ 	.byte	0x04, 0x17
        /*013e*/ 	.short	(.L_4725 - .L_4724)
.L_4724:
        /*0140*/ 	.word	0x00000000
        /*0144*/ 	.short	0x0001
        /*0146*/ 	.short	0x0008
        /*0148*/ 	.byte	0x00, 0xf0, 0x21, 0x00


	//----- nvinfo : EIATTR_KPARAM_INFO
	.align		4
.L_4725:
        /*014c*/ 	.byte	0x04, 0x17
        /*014e*/ 	.short	(.L_4727 - .L_4726)
.L_4726:
        /*0150*/ 	.word	0x00000000
        /*0154*/ 	.short	0x0000
        /*0156*/ 	.short	0x0000
        /*0158*/ 	.byte	0x00, 0xf0, 0x21, 0x00


	//----- nvinfo : EIATTR_MAXREG_COUNT
	.align		4
.L_4727:
        /*015c*/ 	.byte	0x03, 0x1b
        /*015e*/ 	.short	0x00ff


	//----- nvinfo : EIATTR_NUM_BARRIERS
	.align		4
        /*0160*/ 	.byte	0x02, 0x4c
        /*0162*/ 	.byte	0x01
	.zero		1


	//----- nvinfo : EIATTR_MERCURY_ISA_VERSION
	.align		4
        /*0164*/ 	.byte	0x03, 0x5f
        /*0166*/ 	.short	0x0000


	//----- nvinfo : EIATTR_EXIT_INSTR_OFFSETS
	.align		4
        /*0168*/ 	.byte	0x04, 0x1c
        /*016a*/ 	.short	(.L_4729 - .L_4728)


	//   ....[0]....
.L_4728:
        /*016c*/ 	.word	0x000000b0


	//   ....[1]....
        /*0170*/ 	.word	0x000002f0


	//   ....[2]....
        /*0174*/ 	.word	0x00004110


	//   ....[3]....
        /*0178*/ 	.word	0x000042d0


	//   ....[4]....
        /*017c*/ 	.word	0x00004370


	//   ....[5]....
        /*0180*/ 	.word	0x000043b0


	//----- nvinfo : EIATTR_CTAIDZ_USED
	.align		4
.L_4729:
        /*0184*/ 	.byte	0x01, 0x04
	.zero		2


	//----- nvinfo : EIATTR_CRS_STACK_SIZE
	.align		4
        /*0188*/ 	.byte	0x04, 0x1e
        /*018a*/ 	.short	(.L_4731 - .L_4730)
.L_4730:
        /*018c*/ 	.word	0x00000000
.L_4731:


//--------------------- .nv.info._Z23gemm_half_q_half_kernelILi1ELi128ELb1ELb1ELi32EEvPK6__halfPKjS4_S2_PS0_iiiiPKtS7_iiiiiibS2_i --------------------------
	.section	.nv.info._Z23gemm_half_q_half_kernelILi1ELi128ELb1ELb1ELi32EEvPK6__halfPKjS4_S2_PS0_iiiiPKtS7_iiiiiibS2_i,"",@"SHT_CUDA_INFO"
	.sectionflags	@""
	.align	4


	//----- nvinfo : EIATTR_CUDA_API_VERSION
	.align		4
        /*0000*/ 	.byte	0x04, 0x37
        /*0002*/ 	.short	(.L_4733 - .L_4732)
.L_4732:
        /*0004*/ 	.word	0x00000082


	//----- nvinfo : EIATTR_SW2861232_WAR
	.align		4
.L_4733:
        /*0008*/ 	.byte	0x01, 0x35
	.zero		2


	//----- nvinfo : EIATTR_PARAM_CBANK
	.align		4
        /*000c*/ 	.byte	0x04, 0x0a
        /*000e*/ 	.short	(.L_4735 - .L_4734)
	.align		4
.L_4734:
        /*0010*/ 	.word	index@(.nv.constant0._Z23gemm_half_q_half_kernelILi1ELi128ELb1ELb1ELi32EEvPK6__halfPKjS4_S2_PS0_iiiiPKtS7_iiiiiibS2_i)
        /*0014*/ 	.short	0x0160
        /*0016*/ 	.short	0x0074


	//----- nvinfo : EIATTR_CBANK_PARAM_SIZE
	.align		4
.L_4735:
        /*0018*/ 	.byte	0x03, 0x19
        /*001a*/ 	.short	0x0074


	//----- nvinfo : EIATTR_KPARAM_INFO
	.align		4
        /*001c*/ 	.byte	0x04, 0x17
        /*001e*/ 	.short	(.L_4737 - .L_4736)
.L_4736:
        /*0020*/ 	.word	0x00000000
        /*0024*/ 	.short	0x0013
        /*0026*/ 	.short	0x0070
        /*0028*/ 	.byte	0x00, 0xf0, 0x11, 0x00


	//----- nvinfo : EIATTR_KPARAM_INFO
	.align		4
.L_4737:
        /*002c*/ 	.byte	0x04, 0x17
        /*002e*/ 	.short	(.L_4739 - .L_4738)
.L_4738:
        /*0030*/ 	.word	0x00000000
        /*0034*/ 	.short	0x0012
        /*0036*/ 	.short	0x0068
        /*0038*/ 	.byte	0x00, 0xf0, 0x21, 0x00


	//----- nvinfo : EIATTR_KPARAM_INFO
	.align		4
.L_4739:
        /*003c*/ 	.byte	0x04, 0x17
        /*003e*/ 	.short	(.L_4741 - .L_4740)
.L_4740:
        /*0040*/ 	.word	0x00000000
        /*0044*/ 	.short	0x0011
        /*0046*/ 	.short	0x0060
        /*0048*/ 	.byte	0x00, 0xf0, 0x05, 0x00


	//----- nvinfo : EIATTR_KPARAM_INFO
	.align		4
.L_4741:
        /*004c*/ 	.byte	0x04, 0x17
        /*004e*/ 	.short	(.L_4743 - .L_4742)
.L_4742:
        /*0050*/ 	.word	0x00000000
        /*0054*/ 	.short	0x0010
        /*0056*/ 	.short	0x005c
        /*0058*/ 	.byte	0x00, 0xf0, 0x11, 0x00


	//----- nvinfo : EIATTR_KPARAM_INFO
	.align		4
.L_4743:
        /*005c*/ 	.byte	0x04, 0x17
        /*005e*/ 	.short	(.L_4745 - .L_4744)
.L_4744:
        /*0060*/ 	.word	0x00000000
        /*0064*/ 	.short	0x000f
        /*0066*/ 	.short	0x0058
        /*0068*/ 	.byte	0x00, 0xf0, 0x11, 0x00


	//----- nvinfo : EIATTR_KPARAM_INFO
	.align		4
.L_4745:
        /*006c*/ 	.byte	0x04, 0x17
        /*006e*/ 	.short	(.L_4747 - .L_4746)
.L_4746:
        /*0070*/ 	.word	0x00000000
        /*0074*/ 	.short	0x000e
        /*0076*/ 	.short	0x0054
        /*0078*/ 	.byte	0x00, 0xf0, 0x11, 0x00


	//----- nvinfo : EIATTR_KPARAM_INFO
	.align		4
.L_4747:
        /*007c*/ 	.byte	0x04, 0x17
        /*007e*/ 	.short	(.L_4749 - .L_4748)
.L_4748:
        /*0080*/ 	.word	0x00000000
        /*0084*/ 	.short	0x000d
        /*0086*/ 	.short	0x0050
        /*0088*/ 	.byte	0x00, 0xf0, 0x11, 0x00


	//----- nvinfo : EIATTR_KPARAM_INFO
	.align		4
.L_4749:
        /*008c*/ 	.byte	0x04, 0x17
        /*008e*/ 	.short	(.L_4751 - .L_4750)
.L_4750:
        /*0090*/ 	.word	0x00000000
        /*0094*/ 	.short	0x000c
        /*0096*/ 	.short	0x004c
        /*0098*/ 	.byte	0x00, 0xf0, 0x11, 0x00


	//----- nvinfo : EIATTR_KPARAM_INFO
	.align		4
.L_4751:
        /*009c*/ 	.byte	0x04, 0x17
        /*009e*/ 	.short	(.L_4753 - .L_4752)
.L_4752:
        /*00a0*/ 	.word	0x00000000
        /*00a4*/ 	.short	0x000b
        /*00a6*/ 	.short	0x0048
        /*00a8*/ 	.byte	0x00, 0xf0, 0x11, 0x00


	//----- nvinfo : EIATTR_KPARAM_INFO
	.align		4
.L_4753:
        /*00ac*/ 	.byte	0x04, 0x17
        /*00ae*/ 	.short	(.L_4755 - .L_4754)
.L_4754:
        /*00b0*/ 	.word	0x00000000
        /*00b4*/ 	.short	0x000a
        /*00b6*/ 	.short	0x0040
        /*00b8*/ 	.byte	0x00, 0xf0, 0x21, 0x00


	//----- nvinfo : EIATTR_KPARAM_INFO
	.align		4
.L_4755:
        /*00bc*/ 	.byte	0x04, 0x17
        /*00be*/ 	.short	(.L_4757 - .L_4756)
.L_4756:
        /*00c0*/ 	.word	0x00000000
        /*00c4*/ 	.short	0x0009
        /*00c6*/ 	.short	0x0038
        /*00c8*/ 	.byte	0x00, 0xf0, 0x21, 0x00


	//----- nvinfo : EIATTR_KPARAM_INFO
	.align		4
.L_4757:
        /*00cc*/ 	.byte	0x04, 0x17
        /*00ce*/ 	.short	(.L_4759 - .L_4758)
.L_4758:
        /*00d0*/ 	.word	0x00000000
        /*00d4*/ 	.short	0x0008
        /*00d6*/ 	.short	0x0034
        /*00d8*/ 	.byte	0x00, 0xf0, 0x11, 0x00


	//----- nvinfo : EIATTR_KPARAM_INFO
	.align		4
.L_4759:
        /*00dc*/ 	.byte	0x04, 0x17
        /*00de*/ 	.short	(.L_4761 - .L_4760)
.L_4760:
        /*00e0*/ 	.word	0x00000000
        /*00e4*/ 	.short	0x0007
        /*00e6*/ 	.short	0x0030
        /*00e8*/ 	.byte	0x00, 0xf0, 0x11, 0x00


	//----- nvinfo : EIATTR_KPARAM_INFO
	.align		4
.L_4761:
        /*00ec*/ 	.byte	0x04, 0x17
        /*00ee*/ 	.short	(.L_4763 - .L_4762)
.L_4762:
        /*00f0*/ 	.word	0x00000000
        /*00f4*/ 	.short	0x0006
        /*00f6*/ 	.short	0x002c
        /*00f8*/ 	.byte	0x00, 0xf0, 0x11, 0x00


	//----- nvinfo : EIATTR_KPARAM_INFO
	.align		4
.L_4763:
        /*00fc*/ 	.byte	0x04, 0x17
        /*00fe*/ 	.short	(.L_4765 - .L_4764)
.L_4764:
        /*0100*/ 	.word	0x00000000
        /*0104*/ 	.short	0x0005
        /*0106*/ 	.short	0x0028
        /*0108*/ 	.byte	0x00, 0xf0, 0x11, 0x00


	//----- nvinfo : EIATTR_KPARAM_INFO
	.align		4
.L_4765:
        /*010c*/ 	.byte	0x04, 0x17
        /*010e*/ 	.short	(.L_4767 - .L_4766)
.L_4766:
        /*0110*/ 	.word	0x00000000
        /*0114*/ 	.short	0x0004
        /*0116*/ 	.short	0x0020
        /*0118*/ 	.byte	0x00, 0xf0, 0x21, 0x00


	//----- nvinfo : EIATTR_KPARAM_INFO
	.align		4
.L_4767:
        /*011c*/ 	.byte	0x04, 0x17
        /*011e*/ 	.short	(.L_4769 - .L_4768)
.L_4768:
        /*0120*/ 	.word	0x00000000
        /*0124*/ 	.short	0x0003
        /*0126*/ 	.short	0x0018
        /*0128*/ 	.byte	0x00, 0xf0, 0x21, 0x00


	//----- nvinfo : EIATTR_KPARAM_INFO
	.align		4
.L_4769:
        /*012c*/ 	.byte	0x04, 0x17
        /*012e*/ 	.short	(.L_4771 - .L_4770)
.L_4770:
        /*0130*/ 	.word	0x00000000
        /*0134*/ 	.short	0x0002
        /*0136*/ 	.short	0x0010
        /*0138*/ 	.byte	0x00, 0xf0, 0x21, 0x00


	//----- nvinfo : EIATTR_KPARAM_INFO
	.align		4
.L_4771:
        /*013c*/ 	.byte	0x04, 0x17
        /*013e*/ 	.short	(.L_4773 - .L_4772)
.L_4772:
        /*0140*/ 	.word	0x00000000
        /*0144*/ 	.short	0x0001
        /*0146*/ 	.short	0x0008
        /*0148*/ 	.byte	0x00, 0xf0, 0x21, 0x00


	//----- nvinfo : EIATTR_KPARAM_INFO
	.align		4
.L_4773:
        /*014c*/ 	.byte	0x04, 0x17
        /*014e*/ 	.short	(.L_4775 - .L_4774)
.L_4774:
        /*0150*/ 	.word	0x00000000
        /*0154*/ 	.short	0x0000
        /*0156*/ 	.short	0x0000
        /*0158*/ 	.byte	0x00, 0xf0, 0x21, 0x00


	//----- nvinfo : EIATTR_MAXREG_COUNT
	.align		4
.L_4775:
        /*015c*/ 	.byte	0x03, 0x1b
        /*015e*/ 	.short	0x00ff


	//----- nvinfo : EIATTR_NUM_BARRIERS
	.align		4
        /*0160*/ 	.byte	0x02, 0x4c
        /*0162*/ 	.byte	0x01
	.zero		1


	//----- nvinfo : EIATTR_MERCURY_ISA_VERSION
	.align		4
        /*0164*/ 	.byte	0x03, 0x5f
        /*0166*/ 	.short	0x0000


	//----- nvinfo : EIATTR_EXIT_INSTR_OFFSETS
	.align		4
        /*0168*/ 	.byte	0x04, 0x1c
        /*016a*/ 	.short	(.L_4777 - .L_4776)


	//   ....[0]....
.L_4776:
        /*016c*/ 	.word	0x000000a0


	//   ....[1]....
        /*0170*/ 	.word	0x000002d0


	//   ....[2]....
        /*0174*/ 	.word	0x00003cf0


	//   ....[3]....
        /*0178*/ 	.word	0x00003e70


	//   ....[4]....
        /*017c*/ 	.word	0x00003f10


	//   ....[5]....
        /*0180*/ 	.word	0x00003f50


	//----- nvinfo : EIATTR_CTAIDZ_USED
	.align		4
.L_4777:
        /*0184*/ 	.byte	0x01, 0x04
	.zero		2


	//----- nvinfo : EIATTR_CRS_STACK_SIZE
	.align		4
        /*0188*/ 	.byte	0x04, 0x1e
        /*018a*/ 	.short	(.L_4779 - .L_4778)
.L_4778:
        /*018c*/ 	.word	0x00000000
.L_4779:


//--------------------- .nv.callgraph             --------------------------
	.section	.nv.callgraph,"",@"SHT_CUDA_CALLGRAPH"
	.align	4
	.sectionentsize	8
	.align		4
        /*0000*/ 	.word	0x00000000
	.align		4
        /*0004*/ 	.word	0xffffffff
	.align		4
        /*0008*/ 	.word	0x00000000
	.align		4
        /*000c*/ 	.word	0xfffffffe
	.align		4
        /*0010*/ 	.word	0x00000000
	.align		4
        /*0014*/ 	.word	0xfffffffd
	.align		4
        /*0018*/ 	.word	0x00000000
	.align		4
        /*001c*/ 	.word	0xfffffffc


//--------------------- .nv.rel.action            --------------------------
	.section	.nv.rel.action,"",@"SHT_CUDA_RELOCINFO"
	.align	8
	.sectionentsize	8
        /*0000*/ 	.byte	0x73, 0x00, 0x00, 0x00, 0x00, 0x00, 0x00, 0x00, 0x00, 0x00, 0x00, 0x11, 0x25, 0x00, 0x05, 0x36


//--------------------- .nv.constant4             --------------------------
	.section	.nv.constant4,"a",@progbits
	.align	8
	.align		8
.nv.constant4:
        /*0000*/ 	.dword	_ZN46_INTERNAL_7054510f_15_unit_exl2_3b_cu_5d0dd9e94cuda3std3__45__cpo5beginE
	.align		8
        /*0008*/ 	.dword	_ZN46_INTERNAL_7054510f_15_unit_exl2_3b_cu_5d0dd9e94cuda3std3__45__cpo3endE
	.align		8
        /*0010*/ 	.dword	_ZN46_INTERNAL_7054510f_15_unit_exl2_3b_cu_5d0dd9e94cuda3std3__45__cpo6cbeginE
	.align		8
        /*0018*/ 	.dword	_ZN46_INTERNAL_7054510f_15_unit_exl2_3b_cu_5d0dd9e94cuda3std3__45__cpo4cendE
	.align		8
        /*0020*/ 	.dword	_ZN46_INTERNAL_7054510f_15_unit_exl2_3b_cu_5d0dd9e94cuda3std3__45__cpo6rbeginE
	.align		8
        /*0028*/ 	.dword	_ZN46_INTERNAL_7054510f_15_unit_exl2_3b_cu_5d0dd9e94cuda3std3__45__cpo4rendE
	.align		8
        /*0030*/ 	.dword	_ZN46_INTERNAL_7054510f_15_unit_exl2_3b_cu_5d0dd9e94cuda3std3__45__cpo7crbeginE
	.align		8
        /*0038*/ 	.dword	_ZN46_INTERNAL_7054510f_15_unit_exl2_3b_cu_5d0dd9e94cuda3std3__45__cpo5crendE
	.align		8
        /*0040*/ 	.dword	_ZN46_INTERNAL_7054510f_15_unit_exl2_3b_cu_5d0dd9e94cuda3std3__448_GLOBAL__N__7054510f_15_unit_exl2_3b_cu_5d0dd9e96ignoreE
	.align		8
        /*0048*/ 	.dword	_ZN46_INTERNAL_7054510f_15_unit_exl2_3b_cu_5d0dd9e94cuda3std3__419piecewise_constructE
	.align		8
        /*0050*/ 	.dword	_ZN46_INTERNAL_7054510f_15_unit_exl2_3b_cu_5d0dd9e94cuda3std3__48in_placeE
	.align		8
        /*0058*/ 	.dword	_ZN46_INTERNAL_7054510f_15_unit_exl2_3b_cu_5d0dd9e94cuda3std3__420unreachable_sentinelE
	.align		8
        /*0060*/ 	.dword	_ZN46_INTERNAL_7054510f_15_unit_exl2_3b_cu_5d0dd9e94cuda3std6ranges3__45__cpo4swapE
	.align		8
        /*0068*/ 	.dword	_ZN46_INTERNAL_7054510f_15_unit_exl2_3b_cu_5d0dd9e94cuda3std6ranges3__45__cpo9iter_moveE
	.align		8
        /*0070*/ 	.dword	_ZN46_INTERNAL_7054510f_15_unit_exl2_3b_cu_5d0dd9e94cuda3std6ranges3__45__cpo5beginE
	.align		8
        /*0078*/ 	.dword	_ZN46_INTERNAL_7054510f_15_unit_exl2_3b_cu_5d0dd9e94cuda3std6ranges3__45__cpo3endE
	.align		8
        /*0080*/ 	.dword	_ZN46_INTERNAL_7054510f_15_unit_exl2_3b_cu_5d0dd9e94cuda3std6ranges3__45__cpo6cbeginE
	.align		8
        /*0088*/ 	.dword	_ZN46_INTERNAL_7054510f_15_unit_exl2_3b_cu_5d0dd9e94cuda3std6ranges3__45__cpo4cendE
	.align		8
        /*0090*/ 	.dword	_ZN46_INTERNAL_7054510f_15_unit_exl2_3b_cu_5d0dd9e94cuda3std6ranges3__45__cpo7advanceE
	.align		8
        /*0098*/ 	.dword	_ZN46_INTERNAL_7054510f_15_unit_exl2_3b_cu_5d0dd9e94cuda3std6ranges3__45__cpo9iter_swapE
	.align		8
        /*00a0*/ 	.dword	_ZN46_INTERNAL_7054510f_15_unit_exl2_3b_cu_5d0dd9e94cuda3std6ranges3__45__cpo4nextE
	.align		8
        /*00a8*/ 	.dword	_ZN46_INTERNAL_7054510f_15_unit_exl2_3b_cu_5d0dd9e94cuda3std6ranges3__45__cpo4prevE
	.align		8
        /*00b0*/ 	.dword	_ZN46_INTERNAL_7054510f_15_unit_exl2_3b_cu_5d0dd9e94cuda3std6ranges3__45__cpo4dataE
	.align		8
        /*00b8*/ 	.dword	_ZN46_INTERNAL_7054510f_15_unit_exl2_3b_cu_5d0dd9e94cuda3std6ranges3__45__cpo5cdataE
	.align		8
        /*00c0*/ 	.dword	_ZN46_INTERNAL_7054510f_15_unit_exl2_3b_cu_5d0dd9e94cuda3std6ranges3__45__cpo4sizeE
	.align		8
        /*00c8*/ 	.dword	_ZN46_INTERNAL_7054510f_15_unit_exl2_3b_cu_5d0dd9e94cuda3std6ranges3__45__cpo5ssizeE
	.align		8
        /*00d0*/ 	.dword	_ZN46_INTERNAL_7054510f_15_unit_exl2_3b_cu_5d0dd9e94cuda3std6ranges3__45__cpo8distanceE
	.align		8
        /*00d8*/ 	.dword	_ZN46_INTERNAL_7054510f_15_unit_exl2_3b_cu_5d0dd9e96thrust23THRUST_300001_SM_800_NS6system6detail10sequential3seqE


//--------------------- .nv.constant0._Z23gemm_half_q_half_kernelILi4ELi190ELb1ELb1ELi64EEvPK6__halfPKjS4_S2_PS0_iiiiPKtS7_iiiiiibS2_i --------------------------
	.section	.nv.constant0._Z23gemm_half_q_half_kernelILi4ELi190ELb1ELb1ELi64EEvPK6__halfPKjS4_S2_PS0_iiiiPKtS7_iiiiiibS2_i,"a",@progbits
	.sectionflags	@""
	.align	4
.nv.constant0._Z23gemm_half_q_half_kernelILi4ELi190ELb1ELb1ELi64EEvPK6__halfPKjS4_S2_PS0_iiiiPKtS7_iiiiiibS2_i:
	.zero		468


//--------------------- .nv.constant0._Z23gemm_half_q_half_kernelILi4ELi160ELb1ELb1ELi64EEvPK6__halfPKjS4_S2_PS0_iiiiPKtS7_iiiiiibS2_i --------------------------
	.section	.nv.constant0._Z23gemm_half_q_half_kernelILi4ELi160ELb1ELb1ELi64EEvPK6__halfPKjS4_S2_PS0_iiiiPKtS7_iiiiiibS2_i,"a",@progbits
	.sectionflags	@""
	.align	4
.nv.constant0._Z23gemm_half_q_half_kernelILi4ELi160ELb1ELb1ELi64EEvPK6__halfPKjS4_S2_PS0_iiiiPKtS7_iiiiiibS2_i:
	.zero		468


//--------------------- .nv.constant0._Z23gemm_half_q_half_kernelILi4ELi40ELb1ELb1ELi64EEvPK6__halfPKjS4_S2_PS0_iiiiPKtS7_iiiiiibS2_i --------------------------
	.section	.nv.constant0._Z23gemm_half_q_half_kernelILi4ELi40ELb1ELb1ELi64EEvPK6__halfPKjS4_S2_PS0_iiiiPKtS7_iiiiiibS2_i,"a",@progbits
	.sectionflags	@""
	.align	4
.nv.constant0._Z23gemm_half_q_half_kernelILi4ELi40ELb1ELb1ELi64EEvPK6__halfPKjS4_S2_PS0_iiiiPKtS7_iiiiiibS2_i:
	.zero		468


//--------------------- .nv.constant0._Z23gemm_half_q_half_kernelILi4ELi10ELb1ELb1ELi64EEvPK6__halfPKjS4_S2_PS0_iiiiPKtS7_iiiiiibS2_i --------------------------
	.section	.nv.constant0._Z23gemm_half_q_half_kernelILi4ELi10ELb1ELb1ELi64EEvPK6__halfPKjS4_S2_PS0_iiiiPKtS7_iiiiiibS2_i,"a",@progbits
	.sectionflags	@""
	.align	4
.nv.constant0._Z23gemm_half_q_half_kernelILi4ELi10ELb1ELb1ELi64EEvPK6__halfPKjS4_S2_PS0_iiiiPKtS7_iiiiiibS2_i:
	.zero		468


//--------------------- .nv.constant0._Z23gemm_half_q_half_kernelILi4ELi172ELb1ELb1ELi64EEvPK6__halfPKjS4_S2_PS0_iiiiPKtS7_iiiiiibS2_i --------------------------
	.section	.nv.constant0._Z23gemm_half_q_half_kernelILi4ELi172ELb1ELb1ELi64EEvPK6__halfPKjS4_S2_PS0_iiiiPKtS7_iiiiiibS2_i,"a",@progbits
	.sectionflags	@""
	.align	4
.nv.constant0._Z23gemm_half_q_half_kernelILi4ELi172ELb1ELb1ELi64EEvPK6__halfPKjS4_S2_PS0_iiiiPKtS7_iiiiiibS2_i:
	.zero		468


//--------------------- .nv.constant0._Z23gemm_half_q_half_kernelILi4ELi176ELb1ELb1ELi64EEvPK6__halfPKjS4_S2_PS0_iiiiPKtS7_iiiiiibS2_i --------------------------
	.section	.nv.constant0._Z23gemm_half_q_half_kernelILi4ELi176ELb1ELb1ELi64EEvPK6__halfPKjS4_S2_PS0_iiiiPKtS7_iiiiiibS2_i,"a",@progbits
	.sectionflags	@""
	.align	4
.nv.constant0._Z23gemm_half_q_half_kernelILi4ELi176ELb1ELb1ELi64EEvPK6__halfPKjS4_S2_PS0_iiiiPKtS7_iiiiiibS2_i:
	.zero		468


//--------------------- .nv.constant0._Z23gemm_half_q_half_kernelILi4ELi152ELb1ELb1ELi64EEvPK6__halfPKjS4_S2_PS0_iiiiPKtS7_iiiiiibS2_i --------------------------
	.section	.nv.constant0._Z23gemm_half_q_half_kernelILi4ELi152ELb1ELb1ELi64EEvPK6__halfPKjS4_S2_PS0_iiiiPKtS7_iiiiiibS2_i,"a",@progbits
	.sectionflags	@""
	.align	4
.nv.constant0._Z23gemm_half_q_half_kernelILi4ELi152ELb1ELb1ELi64EEvPK6__halfPKjS4_S2_PS0_iiiiPKtS7_iiiiiibS2_i:
	.zero		468


//--------------------- .nv.constant0._Z23gemm_half_q_half_kernelILi4ELi140ELb1ELb1ELi64EEvPK6__halfPKjS4_S2_PS0_iiiiPKtS7_iiiiiibS2_i --------------------------
	.section	.nv.constant0._Z23gemm_half_q_half_kernelILi4ELi140ELb1ELb1ELi64EEvPK6__halfPKjS4_S2_PS0_iiiiPKtS7_iiiiiibS2_i,"a",@progbits
	.sectionflags	@""
	.align	4
.nv.constant0._Z23gemm_half_q_half_kernelILi4ELi140ELb1ELb1ELi64EEvPK6__halfPKjS4_S2_PS0_iiiiPKtS7_iiiiiibS2_i:
	.zero		468


//--------------------- .nv.constant0._Z23gemm_half_q_half_kernelILi4ELi20ELb1ELb1ELi64EEvPK6__halfPKjS4_S2_PS0_iiiiPKtS7_iiiiiibS2_i --------------------------
	.section	.nv.constant0._Z23gemm_half_q_half_kernelILi4ELi20ELb1ELb1ELi64EEvPK6__halfPKjS4_S2_PS0_iiiiPKtS7_iiiiiibS2_i,"a",@progbits
	.sectionflags	@""
	.align	4
.nv.constant0._Z23gemm_half_q_half_kernelILi4ELi20ELb1ELb1ELi64EEvPK6__halfPKjS4_S2_PS0_iiiiPKtS7_iiiiiibS2_i:
	.zero		468


//--------------------- .nv.constant0._Z23gemm_half_q_half_kernelILi4ELi38ELb1ELb1ELi64EEvPK6__halfPKjS4_S2_PS0_iiiiPKtS7_iiiiiibS2_i --------------------------
	.section	.nv.constant0._Z23gemm_half_q_half_kernelILi4ELi38ELb1ELb1ELi64EEvPK6__halfPKjS4_S2_PS0_iiiiPKtS7_iiiiiibS2_i,"a",@progbits
	.sectionflags	@""
	.align	4
.nv.constant0._Z23gemm_half_q_half_kernelILi4ELi38ELb1ELb1ELi64EEvPK6__halfPKjS4_S2_PS0_iiiiPKtS7_iiiiiibS2_i:
	.zero		468


//--------------------- .nv.constant0._Z23gemm_half_q_half_kernelILi4ELi128ELb1ELb1ELi64EEvPK6__halfPKjS4_S2_PS0_iiiiPKtS7_iiiiiibS2_i --------------------------
	.section	.nv.constant0._Z23gemm_half_q_half_kernelILi4ELi128ELb1ELb1ELi64EEvPK6__halfPKjS4_S2_PS0_iiiiPKtS7_iiiiiibS2_i,"a",@progbits
	.sectionflags	@""
	.align	4
.nv.constant0._Z23gemm_half_q_half_kernelILi4ELi128ELb1ELb1ELi64EEvPK6__halfPKjS4_S2_PS0_iiiiPKtS7_iiiiiibS2_i:
	.zero		468


//--------------------- .nv.constant0._Z23gemm_half_q_half_kernelILi4ELi190ELb1ELb1ELi32EEvPK6__halfPKjS4_S2_PS0_iiiiPKtS7_iiiiiibS2_i --------------------------
	.section	.nv.constant0._Z23gemm_half_q_half_kernelILi4ELi190ELb1ELb1ELi32EEvPK6__halfPKjS4_S2_PS0_iiiiPKtS7_iiiiiibS2_i,"a",@progbits
	.sectionflags	@""
	.align	4
.nv.constant0._Z23gemm_half_q_half_kernelILi4ELi190ELb1ELb1ELi32EEvPK6__halfPKjS4_S2_PS0_iiiiPKtS7_iiiiiibS2_i:
	.zero		468


//--------------------- .nv.constant0._Z23gemm_half_q_half_kernelILi4ELi160ELb1ELb1ELi32EEvPK6__halfPKjS4_S2_PS0_iiiiPKtS7_iiiiiibS2_i --------------------------
	.section	.nv.constant0._Z23gemm_half_q_half_kernelILi4ELi160ELb1ELb1ELi32EEvPK6__halfPKjS4_S2_PS0_iiiiPKtS7_iiiiiibS2_i,"a",@progbits
	.sectionflags	@""
	.align	4
.nv.constant0._Z23gemm_half_q_half_kernelILi4ELi160ELb1ELb1ELi32EEvPK6__halfPKjS4_S2_PS0_iiiiPKtS7_iiiiiibS2_i:
	.zero		468


//--------------------- .nv.constant0._Z23gemm_half_q_half_kernelILi4ELi40ELb1ELb1ELi32EEvPK6__halfPKjS4_S2_PS0_iiiiPKtS7_iiiiiibS2_i --------------------------
	.section	.nv.constant0._Z23gemm_half_q_half_kernelILi4ELi40ELb1ELb1ELi32EEvPK6__halfPKjS4_S2_PS0_iiiiPKtS7_iiiiiibS2_i,"a",@progbits
	.sectionflags	@""
	.align	4
.nv.constant0._Z23gemm_half_q_half_kernelILi4ELi40ELb1ELb1ELi32EEvPK6__halfPKjS4_S2_PS0_iiiiPKtS7_iiiiiibS2_i:
	.zero		468


//--------------------- .nv.constant0._Z23gemm_half_q_half_kernelILi4ELi10ELb1ELb1ELi32EEvPK6__halfPKjS4_S2_PS0_iiiiPKtS7_iiiiiibS2_i --------------------------
	.section	.nv.constant0._Z23gemm_half_q_half_kernelILi4ELi10ELb1ELb1ELi32EEvPK6__halfPKjS4_S2_PS0_iiiiPKtS7_iiiiiibS2_i,"a",@progbits
	.sectionflags	@""
	.align	4
.nv.constant0._Z23gemm_half_q_half_kernelILi4ELi10ELb1ELb1ELi32EEvPK6__halfPKjS4_S2_PS0_iiiiPKtS7_iiiiiibS2_i:
	.zero		468


//--------------------- .nv.constant0._Z23gemm_half_q_half_kernelILi4ELi172ELb1ELb1ELi32EEvPK6__halfPKjS4_S2_PS0_iiiiPKtS7_iiiiiibS2_i --------------------------
	.section	.nv.constant0._Z23gemm_half_q_half_kernelILi4ELi172ELb1ELb1ELi32EEvPK6__halfPKjS4_S2_PS0_iiiiPKtS7_iiiiiibS2_i,"a",@progbits
	.sectionflags	@""
	.align	4
.nv.constant0._Z23gemm_half_q_half_kernelILi4ELi172ELb1ELb1ELi32EEvPK6__halfPKjS4_S2_PS0_iiiiPKtS7_iiiiiibS2_i:
	.zero		468


//--------------------- .nv.constant0._Z23gemm_half_q_half_kernelILi4ELi176ELb1ELb1ELi32EEvPK6__halfPKjS4_S2_PS0_iiiiPKtS7_iiiiiibS2_i --------------------------
	.section	.nv.constant0._Z23gemm_half_q_half_kernelILi4ELi176ELb1ELb1ELi32EEvPK6__halfPKjS4_S2_PS0_iiiiPKtS7_iiiiiibS2_i,"a",@progbits
	.sectionflags	@""
	.align	4
.nv.constant0._Z23gemm_half_q_half_kernelILi4ELi176ELb1ELb1ELi32EEvPK6__halfPKjS4_S2_PS0_iiiiPKtS7_iiiiiibS2_i:
	.zero		468


//--------------------- .nv.constant0._Z23gemm_half_q_half_kernelILi4ELi152ELb1ELb1ELi32EEvPK6__halfPKjS4_S2_PS0_iiiiPKtS7_iiiiiibS2_i --------------------------
	.section	.nv.constant0._Z23gemm_half_q_half_kernelILi4ELi152ELb1ELb1ELi32EEvPK6__halfPKjS4_S2_PS0_iiiiPKtS7_iiiiiibS2_i,"a",@progbits
	.sectionflags	@""
	.align	4
.nv.constant0._Z23gemm_half_q_half_kernelILi4ELi152ELb1ELb1ELi32EEvPK6__halfPKjS4_S2_PS0_iiiiPKtS7_iiiiiibS2_i:
	.zero		468


//--------------------- .nv.constant0._Z23gemm_half_q_half_kernelILi4ELi140ELb1ELb1ELi32EEvPK6__halfPKjS4_S2_PS0_iiiiPKtS7_iiiiiibS2_i --------------------------
	.section	.nv.constant0._Z23gemm_half_q_half_kernelILi4ELi140ELb1ELb1ELi32EEvPK6__halfPKjS4_S2_PS0_iiiiPKtS7_iiiiiibS2_i,"a",@progbits
	.sectionflags	@""
	.align	4
.nv.constant0._Z23gemm_half_q_half_kernelILi4ELi140ELb1ELb1ELi32EEvPK6__halfPKjS4_S2_PS0_iiiiPKtS7_iiiiiibS2_i:
	.zero		468


//--------------------- .nv.constant0._Z23gemm_half_q_half_kernelILi4ELi20ELb1ELb1ELi32EEvPK6__halfPKjS4_S2_PS0_iiiiPKtS7_iiiiiibS2_i --------------------------
	.section	.nv.constant0._Z23gemm_half_q_half_kernelILi4ELi20ELb1ELb1ELi32EEvPK6__halfPKjS4_S2_PS0_iiiiPKtS7_iiiiiibS2_i,"a",@progbits
	.sectionflags	@""
	.align	4
.nv.constant0._Z23gemm_half_q_half_kernelILi4ELi20ELb1ELb1ELi32EEvPK6__halfPKjS4_S2_PS0_iiiiPKtS7_iiiiiibS2_i:
	.zero		468


//--------------------- .nv.constant0._Z23gemm_half_q_half_kernelILi4ELi38ELb1ELb1ELi32EEvPK6__halfPKjS4_S2_PS0_iiiiPKtS7_iiiiiibS2_i --------------------------
	.section	.nv.constant0._Z23gemm_half_q_half_kernelILi4ELi38ELb1ELb1ELi32EEvPK6__halfPKjS4_S2_PS0_iiiiPKtS7_iiiiiibS2_i,"a",@progbits
	.sectionflags	@""
	.align	4
.nv.constant0._Z23gemm_half_q_half_kernelILi4ELi38ELb1ELb1ELi32EEvPK6__halfPKjS4_S2_PS0_iiiiPKtS7_iiiiiibS2_i:
	.zero		468


//--------------------- .nv.constant0._Z23gemm_half_q_half_kernelILi4ELi128ELb1ELb1ELi32EEvPK6__halfPKjS4_S2_PS0_iiiiPKtS7_iiiiiibS2_i --------------------------
	.section	.nv.constant0._Z23gemm_half_q_half_kernelILi4ELi128ELb1ELb1ELi32EEvPK6__halfPKjS4_S2_PS0_iiiiPKtS7_iiiiiibS2_i,"a",@progbits
	.sectionflags	@""
	.align	4
.nv.constant0._Z23gemm_half_q_half_kernelILi4ELi128ELb1ELb1ELi32EEvPK6__halfPKjS4_S2_PS0_iiiiPKtS7_iiiiiibS2_i:
	.zero		468


//--------------------- .nv.constant0._Z23gemm_half_q_half_kernelILi3ELi190ELb1ELb1ELi64EEvPK6__halfPKjS4_S2_PS0_iiiiPKtS7_iiiiiibS2_i --------------------------
	.section	.nv.constant0._Z23gemm_half_q_half_kernelILi3ELi190ELb1ELb1ELi64EEvPK6__halfPKjS4_S2_PS0_iiiiPKtS7_iiiiiibS2_i,"a",@progbits
	.sectionflags	@""
	.align	4
.nv.constant0._Z23gemm_half_q_half_kernelILi3ELi190ELb1ELb1ELi64EEvPK6__halfPKjS4_S2_PS0_iiiiPKtS7_iiiiiibS2_i:
	.zero		468


//--------------------- .nv.constant0._Z23gemm_half_q_half_kernelILi3ELi160ELb1ELb1ELi64EEvPK6__halfPKjS4_S2_PS0_iiiiPKtS7_iiiiiibS2_i --------------------------
	.section	.nv.constant0._Z23gemm_half_q_half_kernelILi3ELi160ELb1ELb1ELi64EEvPK6__halfPKjS4_S2_PS0_iiiiPKtS7_iiiiiibS2_i,"a",@progbits
	.sectionflags	@""
	.align	4
.nv.constant0._Z23gemm_half_q_half_kernelILi3ELi160ELb1ELb1ELi64EEvPK6__halfPKjS4_S2_PS0_iiiiPKtS7_iiiiiibS2_i:
	.zero		468


//--------------------- .nv.constant0._Z23gemm_half_q_half_kernelILi3ELi40ELb1ELb1ELi64EEvPK6__halfPKjS4_S2_PS0_iiiiPKtS7_iiiiiibS2_i --------------------------
	.section	.nv.constant0._Z23gemm_half_q_half_kernelILi3ELi40ELb1ELb1ELi64EEvPK6__halfPKjS4_S2_PS0_iiiiPKtS7_iiiiiibS2_i,"a",@progbits
	.sectionflags	@""
	.align	4
.nv.constant0._Z23gemm_half_q_half_kernelILi3ELi40ELb1ELb1ELi64EEvPK6__halfPKjS4_S2_PS0_iiiiPKtS7_iiiiiibS2_i:
	.zero		468


//--------------------- .nv.constant0._Z23gemm_half_q_half_kernelILi3ELi10ELb1ELb1ELi64EEvPK6__halfPKjS4_S2_PS0_iiiiPKtS7_iiiiiibS2_i --------------------------
	.section	.nv.constant0._Z23gemm_half_q_half_kernelILi3ELi10ELb1ELb1ELi64EEvPK6__halfPKjS4_S2_PS0_iiiiPKtS7_iiiiiibS2_i,"a",@progbits
	.sectionflags	@""
	.align	4
.nv.constant0._Z23gemm_half_q_half_kernelILi3ELi10ELb1ELb1ELi64EEvPK6__halfPKjS4_S2_PS0_iiiiPKtS7_iiiiiibS2_i:
	.zero		468


//--------------------- .nv.constant0._Z23gemm_half_q_half_kernelILi3ELi172ELb1ELb1ELi64EEvPK6__halfPKjS4_S2_PS0_iiiiPKtS7_iiiiiibS2_i --------------------------
	.section	.nv.constant0._Z23gemm_half_q_half_kernelILi3ELi172ELb1ELb1ELi64EEvPK6__halfPKjS4_S2_PS0_iiiiPKtS7_iiiiiibS2_i,"a",@progbits
	.sectionflags	@""
	.align	4
.nv.constant0._Z23gemm_half_q_half_kernelILi3ELi172ELb1ELb1ELi64EEvPK6__halfPKjS4_S2_PS0_iiiiPKtS7_iiiiiibS2_i:
	.zero		468


//--------------------- .nv.constant0._Z23gemm_half_q_half_kernelILi3ELi176ELb1ELb1ELi64EEvPK6__halfPKjS4_S2_PS0_iiiiPKtS7_iiiiiibS2_i --------------------------
	.section	.nv.constant0._Z23gemm_half_q_half_kernelILi3ELi176ELb1ELb1ELi64EEvPK6__halfPKjS4_S2_PS0_iiiiPKtS7_iiiiiibS2_i,"a",@progbits
	.sectionflags	@""
	.align	4
.nv.constant0._Z23gemm_half_q_half_kernelILi3ELi176ELb1ELb1ELi64EEvPK6__halfPKjS4_S2_PS0_iiiiPKtS7_iiiiiibS2_i:
	.zero		468


//--------------------- .nv.constant0._Z23gemm_half_q_half_kernelILi3ELi152ELb1ELb1ELi64EEvPK6__halfPKjS4_S2_PS0_iiiiPKtS7_iiiiiibS2_i --------------------------
	.section	.nv.constant0._Z23gemm_half_q_half_kernelILi3ELi152ELb1ELb1ELi64EEvPK6__halfPKjS4_S2_PS0_iiiiPKtS7_iiiiiibS2_i,"a",@progbits
	.sectionflags	@""
	.align	4
.nv.constant0._Z23gemm_half_q_half_kernelILi3ELi152ELb1ELb1ELi64EEvPK6__halfPKjS4_S2_PS0_iiiiPKtS7_iiiiiibS2_i:
	.zero		468


//--------------------- .nv.constant0._Z23gemm_half_q_half_kernelILi3ELi140ELb1ELb1ELi64EEvPK6__halfPKjS4_S2_PS0_iiiiPKtS7_iiiiiibS2_i --------------------------
	.section	.nv.constant0._Z23gemm_half_q_half_kernelILi3ELi140ELb1ELb1ELi64EEvPK6__halfPKjS4_S2_PS0_iiiiPKtS7_iiiiiibS2_i,"a",@progbits
	.sectionflags	@""
	.align	4
.nv.constant0._Z23gemm_half_q_half_kernelILi3ELi140ELb1ELb1ELi64EEvPK6__halfPKjS4_S2_PS0_iiiiPKtS7_iiiiiibS2_i:
	.zero		468


//--------------------- .nv.constant0._Z23gemm_half_q_half_kernelILi3ELi20ELb1ELb1ELi64EEvPK6__halfPKjS4_S2_PS0_iiiiPKtS7_iiiiiibS2_i --------------------------
	.section	.nv.constant0._Z23gemm_half_q_half_kernelILi3ELi20ELb1ELb1ELi64EEvPK6__halfPKjS4_S2_PS0_iiiiPKtS7_iiiiiibS2_i,"a",@progbits
	.sectionflags	@""
	.align	4
.nv.constant0._Z23gemm_half_q_half_kernelILi3ELi20ELb1ELb1ELi64EEvPK6__halfPKjS4_S2_PS0_iiiiPKtS7_iiiiiibS2_i:
	.zero		468


//--------------------- .nv.constant0._Z23gemm_half_q_half_kernelILi3ELi38ELb1ELb1ELi64EEvPK6__halfPKjS4_S2_PS0_iiiiPKtS7_iiiiiibS2_i --------------------------
	.section	.nv.constant0._Z23gemm_half_q_half_kernelILi3ELi38ELb1ELb1ELi64EEvPK6__halfPKjS4_S2_PS0_iiiiPKtS7_iiiiiibS2_i,"a",@progbits
	.sectionflags	@""
	.align	4
.nv.constant0._Z23gemm_half_q_half_kernelILi3ELi38ELb1ELb1ELi64EEvPK6__halfPKjS4_S2_PS0_iiiiPKtS7_iiiiiibS2_i:
	.zero		468


//--------------------- .nv.constant0._Z23gemm_half_q_half_kernelILi3ELi128ELb1ELb1ELi64EEvPK6__halfPKjS4_S2_PS0_iiiiPKtS7_iiiiiibS2_i --------------------------
	.section	.nv.constant0._Z23gemm_half_q_half_kernelILi3ELi128ELb1ELb1ELi64EEvPK6__halfPKjS4_S2_PS0_iiiiPKtS7_iiiiiibS2_i,"a",@progbits
	.sectionflags	@""
	.align	4
.nv.constant0._Z23gemm_half_q_half_kernelILi3ELi128ELb1ELb1ELi64EEvPK6__halfPKjS4_S2_PS0_iiiiPKtS7_iiiiiibS2_i:
	.zero		468


//--------------------- .nv.constant0._Z23gemm_half_q_half_kernelILi3ELi190ELb1ELb1ELi32EEvPK6__halfPKjS4_S2_PS0_iiiiPKtS7_iiiiiibS2_i --------------------------
	.section	.nv.constant0._Z23gemm_half_q_half_kernelILi3ELi190ELb1ELb1ELi32EEvPK6__halfPKjS4_S2_PS0_iiiiPKtS7_iiiiiibS2_i,"a",@progbits
	.sectionflags	@""
	.align	4
.nv.constant0._Z23gemm_half_q_half_kernelILi3ELi190ELb1ELb1ELi32EEvPK6__halfPKjS4_S2_PS0_iiiiPKtS7_iiiiiibS2_i:
	.zero		468


//--------------------- .nv.constant0._Z23gemm_half_q_half_kernelILi3ELi160ELb1ELb1ELi32EEvPK6__halfPKjS4_S2_PS0_iiiiPKtS7_iiiiiibS2_i --------------------------
	.section	.nv.constant0._Z23gemm_half_q_half_kernelILi3ELi160ELb1ELb1ELi32EEvPK6__halfPKjS4_S2_PS0_iiiiPKtS7_iiiiiibS2_i,"a",@progbits
	.sectionflags	@""
	.align	4
.nv.constant0._Z23gemm_half_q_half_kernelILi3ELi160ELb1ELb1ELi32EEvPK6__halfPKjS4_S2_PS0_iiiiPKtS7_iiiiiibS2_i:
	.zero		468


//--------------------- .nv.constant0._Z23gemm_half_q_half_kernelILi3ELi40ELb1ELb1ELi32EEvPK6__halfPKjS4_S2_PS0_iiiiPKtS7_iiiiiibS2_i --------------------------
	.section	.nv.constant0._Z23gemm_half_q_half_kernelILi3ELi40ELb1ELb1ELi32EEvPK6__halfPKjS4_S2_PS0_iiiiPKtS7_iiiiiibS2_i,"a",@progbits
	.sectionflags	@""
	.align	4
.nv.constant0._Z23gemm_half_q_half_kernelILi3ELi40ELb1ELb1ELi32EEvPK6__halfPKjS4_S2_PS0_iiiiPKtS7_iiiiiibS2_i:
	.zero		468


//--------------------- .nv.constant0._Z23gemm_half_q_half_kernelILi3ELi10ELb1ELb1ELi32EEvPK6__halfPKjS4_S2_PS0_iiiiPKtS7_iiiiiibS2_i --------------------------
	.section	.nv.constant0._Z23gemm_half_q_half_kernelILi3ELi10ELb1ELb1ELi32EEvPK6__halfPKjS4_S2_PS0_iiiiPKtS7_iiiiiibS2_i,"a",@progbits
	.sectionflags	@""
	.align	4
.nv.constant0._Z23gemm_half_q_half_kernelILi3ELi10ELb1ELb1ELi32EEvPK6__halfPKjS4_S2_PS0_iiiiPKtS7_iiiiiibS2_i:
	.zero		468


//--------------------- .nv.constant0._Z23gemm_half_q_half_kernelILi3ELi172ELb1ELb1ELi32EEvPK6__halfPKjS4_S2_PS0_iiiiPKtS7_iiiiiibS2_i --------------------------
	.section	.nv.constant0._Z23gemm_half_q_half_kernelILi3ELi172ELb1ELb1ELi32EEvPK6__halfPKjS4_S2_PS0_iiiiPKtS7_iiiiiibS2_i,"a",@progbits
	.sectionflags	@""
	.align	4
.nv.constant0._Z23gemm_half_q_half_kernelILi3ELi172ELb1ELb1ELi32EEvPK6__halfPKjS4_S2_PS0_iiiiPKtS7_iiiiiibS2_i:
	.zero		468


//--------------------- .nv.constant0._Z23gemm_half_q_half_kernelILi3ELi176ELb1ELb1ELi32EEvPK6__halfPKjS4_S2_PS0_iiiiPKtS7_iiiiiibS2_i --------------------------
	.section	.nv.constant0._Z23gemm_half_q_half_kernelILi3ELi176ELb1ELb1ELi32EEvPK6__halfPKjS4_S2_PS0_iiiiPKtS7_iiiiiibS2_i,"a",@progbits
	.sectionflags	@""
	.align	4
.nv.constant0._Z23gemm_half_q_half_kernelILi3ELi176ELb1ELb1ELi32EEvPK6__halfPKjS4_S2_PS0_iiiiPKtS7_iiiiiibS2_i:
	.zero		468


//--------------------- .nv.constant0._Z23gemm_half_q_half_kernelILi3ELi152ELb1ELb1ELi32EEvPK6__halfPKjS4_S2_PS0_iiiiPKtS7_iiiiiibS2_i --------------------------
	.section	.nv.constant0._Z23gemm_half_q_half_kernelILi3ELi152ELb1ELb1ELi32EEvPK6__halfPKjS4_S2_PS0_iiiiPKtS7_iiiiiibS2_i,"a",@progbits
	.sectionflags	@""
	.align	4
.nv.constant0._Z23gemm_half_q_half_kernelILi3ELi152ELb1ELb1ELi32EEvPK6__halfPKjS4_S2_PS0_iiiiPKtS7_iiiiiibS2_i:
	.zero		468


//--------------------- .nv.constant0._Z23gemm_half_q_half_kernelILi3ELi140ELb1ELb1ELi32EEvPK6__halfPKjS4_S2_PS0_iiiiPKtS7_iiiiiibS2_i --------------------------
	.section	.nv.constant0._Z23gemm_half_q_half_kernelILi3ELi140ELb1ELb1ELi32EEvPK6__halfPKjS4_S2_PS0_iiiiPKtS7_iiiiiibS2_i,"a",@progbits
	.sectionflags	@""
	.align	4
.nv.constant0._Z23gemm_half_q_half_kernelILi3ELi140ELb1ELb1ELi32EEvPK6__halfPKjS4_S2_PS0_iiiiPKtS7_iiiiiibS2_i:
	.zero		468


//--------------------- .nv.constant0._Z23gemm_half_q_half_kernelILi3ELi20ELb1ELb1ELi32EEvPK6__halfPKjS4_S2_PS0_iiiiPKtS7_iiiiiibS2_i --------------------------
	.section	.nv.constant0._Z23gemm_half_q_half_kernelILi3ELi20ELb1ELb1ELi32EEvPK6__halfPKjS4_S2_PS0_iiiiPKtS7_iiiiiibS2_i,"a",@progbits
	.sectionflags	@""
	.align	4
.nv.constant0._Z23gemm_half_q_half_kernelILi3ELi20ELb1ELb1ELi32EEvPK6__halfPKjS4_S2_PS0_iiiiPKtS7_iiiiiibS2_i:
	.zero		468


//--------------------- .nv.constant0._Z23gemm_half_q_half_kernelILi3ELi38ELb1ELb1ELi32EEvPK6__halfPKjS4_S2_PS0_iiiiPKtS7_iiiiiibS2_i --------------------------
	.section	.nv.constant0._Z23gemm_half_q_half_kernelILi3ELi38ELb1ELb1ELi32EEvPK6__halfPKjS4_S2_PS0_iiiiPKtS7_iiiiiibS2_i,"a",@progbits
	.sectionflags	@""
	.align	4
.nv.constant0._Z23gemm_half_q_half_kernelILi3ELi38ELb1ELb1ELi32EEvPK6__halfPKjS4_S2_PS0_iiiiPKtS7_iiiiiibS2_i:
	.zero		468


//--------------------- .nv.constant0._Z23gemm_half_q_half_kernelILi3ELi128ELb1ELb1ELi32EEvPK6__halfPKjS4_S2_PS0_iiiiPKtS7_iiiiiibS2_i --------------------------
	.section	.nv.constant0._Z23gemm_half_q_half_kernelILi3ELi128ELb1ELb1ELi32EEvPK6__halfPKjS4_S2_PS0_iiiiPKtS7_iiiiiibS2_i,"a",@progbits
	.sectionflags	@""
	.align	4
.nv.constant0._Z23gemm_half_q_half_kernelILi3ELi128ELb1ELb1ELi32EEvPK6__halfPKjS4_S2_PS0_iiiiPKtS7_iiiiiibS2_i:
	.zero		468


//--------------------- .nv.constant0._Z23gemm_half_q_half_kernelILi2ELi190ELb1ELb1ELi64EEvPK6__halfPKjS4_S2_PS0_iiiiPKtS7_iiiiiibS2_i --------------------------
	.section	.nv.constant0._Z23gemm_half_q_half_kernelILi2ELi190ELb1ELb1ELi64EEvPK6__halfPKjS4_S2_PS0_iiiiPKtS7_iiiiiibS2_i,"a",@progbits
	.sectionflags	@""
	.align	4
.nv.constant0._Z23gemm_half_q_half_kernelILi2ELi190ELb1ELb1ELi64EEvPK6__halfPKjS4_S2_PS0_iiiiPKtS7_iiiiiibS2_i:
	.zero		468


//--------------------- .nv.constant0._Z23gemm_half_q_half_kernelILi2ELi160ELb1ELb1ELi64EEvPK6__halfPKjS4_S2_PS0_iiiiPKtS7_iiiiiibS2_i --------------------------
	.section	.nv.constant0._Z23gemm_half_q_half_kernelILi2ELi160ELb1ELb1ELi64EEvPK6__halfPKjS4_S2_PS0_iiiiPKtS7_iiiiiibS2_i,"a",@progbits
	.sectionflags	@""
	.align	4
.nv.constant0._Z23gemm_half_q_half_kernelILi2ELi160ELb1ELb1ELi64EEvPK6__halfPKjS4_S2_PS0_iiiiPKtS7_iiiiiibS2_i:
	.zero		468


//--------------------- .nv.constant0._Z23gemm_half_q_half_kernelILi2ELi40ELb1ELb1ELi64EEvPK6__halfPKjS4_S2_PS0_iiiiPKtS7_iiiiiibS2_i --------------------------
	.section	.nv.constant0._Z23gemm_half_q_half_kernelILi2ELi40ELb1ELb1ELi64EEvPK6__halfPKjS4_S2_PS0_iiiiPKtS7_iiiiiibS2_i,"a",@progbits
	.sectionflags	@""
	.align	4
.nv.constant0._Z23gemm_half_q_half_kernelILi2ELi40ELb1ELb1ELi64EEvPK6__halfPKjS4_S2_PS0_iiiiPKtS7_iiiiiibS2_i:
	.zero		468


//--------------------- .nv.constant0._Z23gemm_half_q_half_kernelILi2ELi10ELb1ELb1ELi64EEvPK6__halfPKjS4_S2_PS0_iiiiPKtS7_iiiiiibS2_i --------------------------
	.section	.nv.constant0._Z23gemm_half_q_half_kernelILi2ELi10ELb1ELb1ELi64EEvPK6__halfPKjS4_S2_PS0_iiiiPKtS7_iiiiiibS2_i,"a",@progbits
	.sectionflags	@""
	.align	4
.nv.constant0._Z23gemm_half_q_half_kernelILi2ELi10ELb1ELb1ELi64EEvPK6__halfPKjS4_S2_PS0_iiiiPKtS7_iiiiiibS2_i:
	.zero		468


//--------------------- .nv.constant0._Z23gemm_half_q_half_kernelILi2ELi172ELb1ELb1ELi64EEvPK6__halfPKjS4_S2_PS0_iiiiPKtS7_iiiiiibS2_i --------------------------
	.section	.nv.constant0._Z23gemm_half_q_half_kernelILi2ELi172ELb1ELb1ELi64EEvPK6__halfPKjS4_S2_PS0_iiiiPKtS7_iiiiiibS2_i,"a",@progbits
	.sectionflags	@""
	.align	4
.nv.constant0._Z23gemm_half_q_half_kernelILi2ELi172ELb1ELb1ELi64EEvPK6__halfPKjS4_S2_PS0_iiiiPKtS7_iiiiiibS2_i:
	.zero		468


//--------------------- .nv.constant0._Z23gemm_half_q_half_kernelILi2ELi176ELb1ELb1ELi64EEvPK6__halfPKjS4_S2_PS0_iiiiPKtS7_iiiiiibS2_i --------------------------
	.section	.nv.constant0._Z23gemm_half_q_half_kernelILi2ELi176ELb1ELb1ELi64EEvPK6__halfPKjS4_S2_PS0_iiiiPKtS7_iiiiiibS2_i,"a",@progbits
	.sectionflags	@""
	.align	4
.nv.constant0._Z23gemm_half_q_half_kernelILi2ELi176ELb1ELb1ELi64EEvPK6__halfPKjS4_S2_PS0_iiiiPKtS7_iiiiiibS2_i:
	.zero		468


//--------------------- .nv.constant0._Z23gemm_half_q_half_kernelILi2ELi152ELb1ELb1ELi64EEvPK6__halfPKjS4_S2_PS0_iiiiPKtS7_iiiiiibS2_i --------------------------
	.section	.nv.constant0._Z23gemm_half_q_half_kernelILi2ELi152ELb1ELb1ELi64EEvPK6__halfPKjS4_S2_PS0_iiiiPKtS7_iiiiiibS2_i,"a",@progbits
	.sectionflags	@""
	.align	4
.nv.constant0._Z23gemm_half_q_half_kernelILi2ELi152ELb1ELb1ELi64EEvPK6__halfPKjS4_S2_PS0_iiiiPKtS7_iiiiiibS2_i:
	.zero		468


//--------------------- .nv.constant0._Z23gemm_half_q_half_kernelILi2ELi140ELb1ELb1ELi64EEvPK6__halfPKjS4_S2_PS0_iiiiPKtS7_iiiiiibS2_i --------------------------
	.section	.nv.constant0._Z23gemm_half_q_half_kernelILi2ELi140ELb1ELb1ELi64EEvPK6__halfPKjS4_S2_PS0_iiiiPKtS7_iiiiiibS2_i,"a",@progbits
	.sectionflags	@""
	.align	4
.nv.constant0._Z23gemm_half_q_half_kernelILi2ELi140ELb1ELb1ELi64EEvPK6__halfPKjS4_S2_PS0_iiiiPKtS7_iiiiiibS2_i:
	.zero		468


//--------------------- .nv.constant0._Z23gemm_half_q_half_kernelILi2ELi20ELb1ELb1ELi64EEvPK6__halfPKjS4_S2_PS0_iiiiPKtS7_iiiiiibS2_i --------------------------
	.section	.nv.constant0._Z23gemm_half_q_half_kernelILi2ELi20ELb1ELb1ELi64EEvPK6__halfPKjS4_S2_PS0_iiiiPKtS7_iiiiiibS2_i,"a",@progbits
	.sectionflags	@""
	.align	4
.nv.constant0._Z23gemm_half_q_half_kernelILi2ELi20ELb1ELb1ELi64EEvPK6__halfPKjS4_S2_PS0_iiiiPKtS7_iiiiiibS2_i:
	.zero		468


//--------------------- .nv.constant0._Z23gemm_half_q_half_kernelILi2ELi38ELb1ELb1ELi64EEvPK6__halfPKjS4_S2_PS0_iiiiPKtS7_iiiiiibS2_i --------------------------
	.section	.nv.constant0._Z23gemm_half_q_half_kernelILi2ELi38ELb1ELb1ELi64EEvPK6__halfPKjS4_S2_PS0_iiiiPKtS7_iiiiiibS2_i,"a",@progbits
	.sectionflags	@""
	.align	4
.nv.constant0._Z23gemm_half_q_half_kernelILi2ELi38ELb1ELb1ELi64EEvPK6__halfPKjS4_S2_PS0_iiiiPKtS7_iiiiiibS2_i:
	.zero		468


//--------------------- .nv.constant0._Z23gemm_half_q_half_kernelILi2ELi128ELb1ELb1ELi64EEvPK6__halfPKjS4_S2_PS0_iiiiPKtS7_iiiiiibS2_i --------------------------
	.section	.nv.constant0._Z23gemm_half_q_half_kernelILi2ELi128ELb1ELb1ELi64EEvPK6__halfPKjS4_S2_PS0_iiiiPKtS7_iiiiiibS2_i,"a",@progbits
	.sectionflags	@""
	.align	4
.nv.constant0._Z23gemm_half_q_half_kernelILi2ELi128ELb1ELb1ELi64EEvPK6__halfPKjS4_S2_PS0_iiiiPKtS7_iiiiiibS2_i:
	.zero		468


//--------------------- .nv.constant0._Z23gemm_half_q_half_kernelILi2ELi190ELb1ELb1ELi32EEvPK6__halfPKjS4_S2_PS0_iiiiPKtS7_iiiiiibS2_i --------------------------
	.section	.nv.constant0._Z23gemm_half_q_half_kernelILi2ELi190ELb1ELb1ELi32EEvPK6__halfPKjS4_S2_PS0_iiiiPKtS7_iiiiiibS2_i,"a",@progbits
	.sectionflags	@""
	.align	4
.nv.constant0._Z23gemm_half_q_half_kernelILi2ELi190ELb1ELb1ELi32EEvPK6__halfPKjS4_S2_PS0_iiiiPKtS7_iiiiiibS2_i:
	.zero		468


//--------------------- .nv.constant0._Z23gemm_half_q_half_kernelILi2ELi160ELb1ELb1ELi32EEvPK6__halfPKjS4_S2_PS0_iiiiPKtS7_iiiiiibS2_i --------------------------
	.section	.nv.constant0._Z23gemm_half_q_half_kernelILi2ELi160ELb1ELb1ELi32EEvPK6__halfPKjS4_S2_PS0_iiiiPKtS7_iiiiiibS2_i,"a",@progbits
	.sectionflags	@""
	.align	4
.nv.constant0._Z23gemm_half_q_half_kernelILi2ELi160ELb1ELb1ELi32EEvPK6__halfPKjS4_S2_PS0_iiiiPKtS7_iiiiiibS2_i:
	.zero		468


//--------------------- .nv.constant0._Z23gemm_half_q_half_kernelILi2ELi40ELb1ELb1ELi32EEvPK6__halfPKjS4_S2_PS0_iiiiPKtS7_iiiiiibS2_i --------------------------
	.section	.nv.constant0._Z23gemm_half_q_half_kernelILi2ELi40ELb1ELb1ELi32EEvPK6__halfPKjS4_S2_PS0_iiiiPKtS7_iiiiiibS2_i,"a",@progbits
	.sectionflags	@""
	.align	4
.nv.constant0._Z23gemm_half_q_half_kernelILi2ELi40ELb1ELb1ELi32EEvPK6__halfPKjS4_S2_PS0_iiiiPKtS7_iiiiiibS2_i:
	.zero		468


//--------------------- .nv.constant0._Z23gemm_half_q_half_kernelILi2ELi10ELb1ELb1ELi32EEvPK6__halfPKjS4_S2_PS0_iiiiPKtS7_iiiiiibS2_i --------------------------
	.section	.nv.constant0._Z23gemm_half_q_half_kernelILi2ELi10ELb1ELb1ELi32EEvPK6__halfPKjS4_S2_PS0_iiiiPKtS7_iiiiiibS2_i,"a",@progbits
	.sectionflags	@""
	.align	4
.nv.constant0._Z23gemm_half_q_half_kernelILi2ELi10ELb1ELb1ELi32EEvPK6__halfPKjS4_S2_PS0_iiiiPKtS7_iiiiiibS2_i:
	.zero		468


//--------------------- .nv.constant0._Z23gemm_half_q_half_kernelILi2ELi172ELb1ELb1ELi32EEvPK6__halfPKjS4_S2_PS0_iiiiPKtS7_iiiiiibS2_i --------------------------
	.section	.nv.constant0._Z23gemm_half_q_half_kernelILi2ELi172ELb1ELb1ELi32EEvPK6__halfPKjS4_S2_PS0_iiiiPKtS7_iiiiiibS2_i,"a",@progbits
	.sectionflags	@""
	.align	4
.nv.constant0._Z23gemm_half_q_half_kernelILi2ELi172ELb1ELb1ELi32EEvPK6__halfPKjS4_S2_PS0_iiiiPKtS7_iiiiiibS2_i:
	.zero		468


//--------------------- .nv.constant0._Z23gemm_half_q_half_kernelILi2ELi176ELb1ELb1ELi32EEvPK6__halfPKjS4_S2_PS0_iiiiPKtS7_iiiiiibS2_i --------------------------
	.section	.nv.constant0._Z23gemm_half_q_half_kernelILi2ELi176ELb1ELb1ELi32EEvPK6__halfPKjS4_S2_PS0_iiiiPKtS7_iiiiiibS2_i,"a",@progbits
	.sectionflags	@""
	.align	4
.nv.constant0._Z23gemm_half_q_half_kernelILi2ELi176ELb1ELb1ELi32EEvPK6__halfPKjS4_S2_PS0_iiiiPKtS7_iiiiiibS2_i:
	.zero		468


//--------------------- .nv.constant0._Z23gemm_half_q_half_kernelILi2ELi152ELb1ELb1ELi32EEvPK6__halfPKjS4_S2_PS0_iiiiPKtS7_iiiiiibS2_i --------------------------
	.section	.nv.constant0._Z23gemm_half_q_half_kernelILi2ELi152ELb1ELb1ELi32EEvPK6__halfPKjS4_S2_PS0_iiiiPKtS7_iiiiiibS2_i,"a",@progbits
	.sectionflags	@""
	.align	4
.nv.constant0._Z23gemm_half_q_half_kernelILi2ELi152ELb1ELb1ELi32EEvPK6__halfPKjS4_S2_PS0_iiiiPKtS7_iiiiiibS2_i:
	.zero		468


//--------------------- .nv.constant0._Z23gemm_half_q_half_kernelILi2ELi140ELb1ELb1ELi32EEvPK6__halfPKjS4_S2_PS0_iiiiPKtS7_iiiiiibS2_i --------------------------
	.section	.nv.constant0._Z23gemm_half_q_half_kernelILi2ELi140ELb1ELb1ELi32EEvPK6__halfPKjS4_S2_PS0_iiiiPKtS7_iiiiiibS2_i,"a",@progbits
	.sectionflags	@""
	.align	4
.nv.constant0._Z23gemm_half_q_half_kernelILi2ELi140ELb1ELb1ELi32EEvPK6__halfPKjS4_S2_PS0_iiiiPKtS7_iiiiiibS2_i:
	.zero		468


//--------------------- .nv.constant0._Z23gemm_half_q_half_kernelILi2ELi20ELb1ELb1ELi32EEvPK6__halfPKjS4_S2_PS0_iiiiPKtS7_iiiiiibS2_i --------------------------
	.section	.nv.constant0._Z23gemm_half_q_half_kernelILi2ELi20ELb1ELb1ELi32EEvPK6__halfPKjS4_S2_PS0_iiiiPKtS7_iiiiiibS2_i,"a",@progbits
	.sectionflags	@""
	.align	4
.nv.constant0._Z23gemm_half_q_half_kernelILi2ELi20ELb1ELb1ELi32EEvPK6__halfPKjS4_S2_PS0_iiiiPKtS7_iiiiiibS2_i:
	.zero		468


//--------------------- .nv.constant0._Z23gemm_half_q_half_kernelILi2ELi38ELb1ELb1ELi32EEvPK6__halfPKjS4_S2_PS0_iiiiPKtS7_iiiiiibS2_i --------------------------
	.section	.nv.constant0._Z23gemm_half_q_half_kernelILi2ELi38ELb1ELb1ELi32EEvPK6__halfPKjS4_S2_PS0_iiiiPKtS7_iiiiiibS2_i,"a",@progbits
	.sectionflags	@""
	.align	4
.nv.constant0._Z23gemm_half_q_half_kernelILi2ELi38ELb1ELb1ELi32EEvPK6__halfPKjS4_S2_PS0_iiiiPKtS7_iiiiiibS2_i:
	.zero		468


//--------------------- .nv.constant0._Z23gemm_half_q_half_kernelILi2ELi128ELb1ELb1ELi32EEvPK6__halfPKjS4_S2_PS0_iiiiPKtS7_iiiiiibS2_i --------------------------
	.section	.nv.constant0._Z23gemm_half_q_half_kernelILi2ELi128ELb1ELb1ELi32EEvPK6__halfPKjS4_S2_PS0_iiiiPKtS7_iiiiiibS2_i,"a",@progbits
	.sectionflags	@""
	.align	4
.nv.constant0._Z23gemm_half_q_half_kernelILi2ELi128ELb1ELb1ELi32EEvPK6__halfPKjS4_S2_PS0_iiiiPKtS7_iiiiiibS2_i:
	.zero		468


//--------------------- .nv.constant0._Z23gemm_half_q_half_kernelILi1ELi190ELb1ELb1ELi64EEvPK6__halfPKjS4_S2_PS0_iiiiPKtS7_iiiiiibS2_i --------------------------
	.section	.nv.constant0._Z23gemm_half_q_half_kernelILi1ELi190ELb1ELb1ELi64EEvPK6__halfPKjS4_S2_PS0_iiiiPKtS7_iiiiiibS2_i,"a",@progbits
	.sectionflags	@""
	.align	4
.nv.constant0._Z23gemm_half_q_half_kernelILi1ELi190ELb1ELb1ELi64EEvPK6__halfPKjS4_S2_PS0_iiiiPKtS7_iiiiiibS2_i:
	.zero		468


//--------------------- .nv.constant0._Z23gemm_half_q_half_kernelILi1ELi160ELb1ELb1ELi64EEvPK6__halfPKjS4_S2_PS0_iiiiPKtS7_iiiiiibS2_i --------------------------
	.section	.nv.constant0._Z23gemm_half_q_half_kernelILi1ELi160ELb1ELb1ELi64EEvPK6__halfPKjS4_S2_PS0_iiiiPKtS7_iiiiiibS2_i,"a",@progbits
	.sectionflags	@""
	.align	4
.nv.constant0._Z23gemm_half_q_half_kernelILi1ELi160ELb1ELb1ELi64EEvPK6__halfPKjS4_S2_PS0_iiiiPKtS7_iiiiiibS2_i:
	.zero		468


//--------------------- .nv.constant0._Z23gemm_half_q_half_kernelILi1ELi40ELb1ELb1ELi64EEvPK6__halfPKjS4_S2_PS0_iiiiPKtS7_iiiiiibS2_i --------------------------
	.section	.nv.constant0._Z23gemm_half_q_half_kernelILi1ELi40ELb1ELb1ELi64EEvPK6__halfPKjS4_S2_PS0_iiiiPKtS7_iiiiiibS2_i,"a",@progbits
	.sectionflags	@""
	.align	4
.nv.constant0._Z23gemm_half_q_half_kernelILi1ELi40ELb1ELb1ELi64EEvPK6__halfPKjS4_S2_PS0_iiiiPKtS7_iiiiiibS2_i:
	.zero		468


//--------------------- .nv.constant0._Z23gemm_half_q_half_kernelILi1ELi10ELb1ELb1ELi64EEvPK6__halfPKjS4_S2_PS0_iiiiPKtS7_iiiiiibS2_i --------------------------
	.section	.nv.constant0._Z23gemm_half_q_half_kernelILi1ELi10ELb1ELb1ELi64EEvPK6__halfPKjS4_S2_PS0_iiiiPKtS7_iiiiiibS2_i,"a",@progbits
	.sectionflags	@""
	.align	4
.nv.constant0._Z23gemm_half_q_half_kernelILi1ELi10ELb1ELb1ELi64EEvPK6__halfPKjS4_S2_PS0_iiiiPKtS7_iiiiiibS2_i:
	.zero		468


//--------------------- .nv.constant0._Z23gemm_half_q_half_kernelILi1ELi172ELb1ELb1ELi64EEvPK6__halfPKjS4_S2_PS0_iiiiPKtS7_iiiiiibS2_i --------------------------
	.section	.nv.constant0._Z23gemm_half_q_half_kernelILi1ELi172ELb1ELb1ELi64EEvPK6__halfPKjS4_S2_PS0_iiiiPKtS7_iiiiiibS2_i,"a",@progbits
	.sectionflags	@""
	.align	4
.nv.constant0._Z23gemm_half_q_half_kernelILi1ELi172ELb1ELb1ELi64EEvPK6__halfPKjS4_S2_PS0_iiiiPKtS7_iiiiiibS2_i:
	.zero		468


//--------------------- .nv.constant0._Z23gemm_half_q_half_kernelILi1ELi176ELb1ELb1ELi64EEvPK6__halfPKjS4_S2_PS0_iiiiPKtS7_iiiiiibS2_i --------------------------
	.section	.nv.constant0._Z23gemm_half_q_half_kernelILi1ELi176ELb1ELb1ELi64EEvPK6__halfPKjS4_S2_PS0_iiiiPKtS7_iiiiiibS2_i,"a",@progbits
	.sectionflags	@""
	.align	4
.nv.constant0._Z23gemm_half_q_half_kernelILi1ELi176ELb1ELb1ELi64EEvPK6__halfPKjS4_S2_PS0_iiiiPKtS7_iiiiiibS2_i:
	.zero		468


//--------------------- .nv.constant0._Z23gemm_half_q_half_kernelILi1ELi152ELb1ELb1ELi64EEvPK6__halfPKjS4_S2_PS0_iiiiPKtS7_iiiiiibS2_i --------------------------
	.section	.nv.constant0._Z23gemm_half_q_half_kernelILi1ELi152ELb1ELb1ELi64EEvPK6__halfPKjS4_S2_PS0_iiiiPKtS7_iiiiiibS2_i,"a",@progbits
	.sectionflags	@""
	.align	4
.nv.constant0._Z23gemm_half_q_half_kernelILi1ELi152ELb1ELb1ELi64EEvPK6__halfPKjS4_S2_PS0_iiiiPKtS7_iiiiiibS2_i:
	.zero		468


//--------------------- .nv.constant0._Z23gemm_half_q_half_kernelILi1ELi140ELb1ELb1ELi64EEvPK6__halfPKjS4_S2_PS0_iiiiPKtS7_iiiiiibS2_i --------------------------
	.section	.nv.constant0._Z23gemm_half_q_half_kernelILi1ELi140ELb1ELb1ELi64EEvPK6__halfPKjS4_S2_PS0_iiiiPKtS7_iiiiiibS2_i,"a",@progbits
	.sectionflags	@""
	.align	4
.nv.constant0._Z23gemm_half_q_half_kernelILi1ELi140ELb1ELb1ELi64EEvPK6__halfPKjS4_S2_PS0_iiiiPKtS7_iiiiiibS2_i:
	.zero		468


//--------------------- .nv.constant0._Z23gemm_half_q_half_kernelILi1ELi20ELb1ELb1ELi64EEvPK6__halfPKjS4_S2_PS0_iiiiPKtS7_iiiiiibS2_i --------------------------
	.section	.nv.constant0._Z23gemm_half_q_half_kernelILi1ELi20ELb1ELb1ELi64EEvPK6__halfPKjS4_S2_PS0_iiiiPKtS7_iiiiiibS2_i,"a",@progbits
	.sectionflags	@""
	.align	4
.nv.constant0._Z23gemm_half_q_half_kernelILi1ELi20ELb1ELb1ELi64EEvPK6__halfPKjS4_S2_PS0_iiiiPKtS7_iiiiiibS2_i:
	.zero		468


//--------------------- .nv.constant0._Z23gemm_half_q_half_kernelILi1ELi38ELb1ELb1ELi64EEvPK6__halfPKjS4_S2_PS0_iiiiPKtS7_iiiiiibS2_i --------------------------
	.section	.nv.constant0._Z23gemm_half_q_half_kernelILi1ELi38ELb1ELb1ELi64EEvPK6__halfPKjS4_S2_PS0_iiiiPKtS7_iiiiiibS2_i,"a",@progbits
	.sectionflags	@""
	.align	4
.nv.constant0._Z23gemm_half_q_half_kernelILi1ELi38ELb1ELb1ELi64EEvPK6__halfPKjS4_S2_PS0_iiiiPKtS7_iiiiiibS2_i:
	.zero		468


//--------------------- .nv.constant0._Z23gemm_half_q_half_kernelILi1ELi128ELb1ELb1ELi64EEvPK6__halfPKjS4_S2_PS0_iiiiPKtS7_iiiiiibS2_i --------------------------
	.section	.nv.constant0._Z23gemm_half_q_half_kernelILi1ELi128ELb1ELb1ELi64EEvPK6__halfPKjS4_S2_PS0_iiiiPKtS7_iiiiiibS2_i,"a",@progbits
	.sectionflags	@""
	.align	4
.nv.constant0._Z23gemm_half_q_half_kernelILi1ELi128ELb1ELb1ELi64EEvPK6__halfPKjS4_S2_PS0_iiiiPKtS7_iiiiiibS2_i:
	.zero		468


//--------------------- .nv.constant0._Z23gemm_half_q_half_kernelILi1ELi190ELb1ELb1ELi32EEvPK6__halfPKjS4_S2_PS0_iiiiPKtS7_iiiiiibS2_i --------------------------
	.section	.nv.constant0._Z23gemm_half_q_half_kernelILi1ELi190ELb1ELb1ELi32EEvPK6__halfPKjS4_S2_PS0_iiiiPKtS7_iiiiiibS2_i,"a",@progbits
	.sectionflags	@""
	.align	4
.nv.constant0._Z23gemm_half_q_half_kernelILi1ELi190ELb1ELb1ELi32EEvPK6__halfPKjS4_S2_PS0_iiiiPKtS7_iiiiiibS2_i:
	.zero		468


//--------------------- .nv.constant0._Z23gemm_half_q_half_kernelILi1ELi160ELb1ELb1ELi32EEvPK6__halfPKjS4_S2_PS0_iiiiPKtS7_iiiiiibS2_i --------------------------
	.section	.nv.constant0._Z23gemm_half_q_half_kernelILi1ELi160ELb1ELb1ELi32EEvPK6__halfPKjS4_S2_PS0_iiiiPKtS7_iiiiiibS2_i,"a",@progbits
	.sectionflags	@""
	.align	4
.nv.constant0._Z23gemm_half_q_half_kernelILi1ELi160ELb1ELb1ELi32EEvPK6__halfPKjS4_S2_PS0_iiiiPKtS7_iiiiiibS2_i:
	.zero		468


//--------------------- .nv.constant0._Z23gemm_half_q_half_kernelILi1ELi40ELb1ELb1ELi32EEvPK6__halfPKjS4_S2_PS0_iiiiPKtS7_iiiiiibS2_i --------------------------
	.section	.nv.constant0._Z23gemm_half_q_half_kernelILi1ELi40ELb1ELb1ELi32EEvPK6__halfPKjS4_S2_PS0_iiiiPKtS7_iiiiiibS2_i,"a",@progbits
	.sectionflags	@""
	.align	4
.nv.constant0._Z23gemm_half_q_half_kernelILi1ELi40ELb1ELb1ELi32EEvPK6__halfPKjS4_S2_PS0_iiiiPKtS7_iiiiiibS2_i:
	.zero		468


//--------------------- .nv.constant0._Z23gemm_half_q_half_kernelILi1ELi10ELb1ELb1ELi32EEvPK6__halfPKjS4_S2_PS0_iiiiPKtS7_iiiiiibS2_i --------------------------
	.section	.nv.constant0._Z23gemm_half_q_half_kernelILi1ELi10ELb1ELb1ELi32EEvPK6__halfPKjS4_S2_PS0_iiiiPKtS7_iiiiiibS2_i,"a",@progbits
	.sectionflags	@""
	.align	4
.nv.constant0._Z23gemm_half_q_half_kernelILi1ELi10ELb1ELb1ELi32EEvPK6__halfPKjS4_S2_PS0_iiiiPKtS7_iiiiiibS2_i:
	.zero		468


//--------------------- .nv.constant0._Z23gemm_half_q_half_kernelILi1ELi172ELb1ELb1ELi32EEvPK6__halfPKjS4_S2_PS0_iiiiPKtS7_iiiiiibS2_i --------------------------
	.section	.nv.constant0._Z23gemm_half_q_half_kernelILi1ELi172ELb1ELb1ELi32EEvPK6__halfPKjS4_S2_PS0_iiiiPKtS7_iiiiiibS2_i,"a",@progbits
	.sectionflags	@""
	.align	4
.nv.constant0._Z23gemm_half_q_half_kernelILi1ELi172ELb1ELb1ELi32EEvPK6__halfPKjS4_S2_PS0_iiiiPKtS7_iiiiiibS2_i:
	.zero		468


//--------------------- .nv.constant0._Z23gemm_half_q_half_kernelILi1ELi176ELb1ELb1ELi32EEvPK6__halfPKjS4_S2_PS0_iiiiPKtS7_iiiiiibS2_i --------------------------
	.section	.nv.constant0._Z23gemm_half_q_half_kernelILi1ELi176ELb1ELb1ELi32EEvPK6__halfPKjS4_S2_PS0_iiiiPKtS7_iiiiiibS2_i,"a",@progbits
	.sectionflags	@""
	.align	4
.nv.constant0._Z23gemm_half_q_half_kernelILi1ELi176ELb1ELb1ELi32EEvPK6__halfPKjS4_S2_PS0_iiiiPKtS7_iiiiiibS2_i:
	.zero		468


//--------------------- .nv.constant0._Z23gemm_half_q_half_kernelILi1ELi152ELb1ELb1ELi32EEvPK6__halfPKjS4_S2_PS0_iiiiPKtS7_iiiiiibS2_i --------------------------
	.section	.nv.constant0._Z23gemm_half_q_half_kernelILi1ELi152ELb1ELb1ELi32EEvPK6__halfPKjS4_S2_PS0_iiiiPKtS7_iiiiiibS2_i,"a",@progbits
	.sectionflags	@""
	.align	4
.nv.constant0._Z23gemm_half_q_half_kernelILi1ELi152ELb1ELb1ELi32EEvPK6__halfPKjS4_S2_PS0_iiiiPKtS7_iiiiiibS2_i:
	.zero		468


//--------------------- .nv.constant0._Z23gemm_half_q_half_kernelILi1ELi140ELb1ELb1ELi32EEvPK6__halfPKjS4_S2_PS0_iiiiPKtS7_iiiiiibS2_i --------------------------
	.section	.nv.constant0._Z23gemm_half_q_half_kernelILi1ELi140ELb1ELb1ELi32EEvPK6__halfPKjS4_S2_PS0_iiiiPKtS7_iiiiiibS2_i,"a",@progbits
	.sectionflags	@""
	.align	4
.nv.constant0._Z23gemm_half_q_half_kernelILi1ELi140ELb1ELb1ELi32EEvPK6__halfPKjS4_S2_PS0_iiiiPKtS7_iiiiiibS2_i:
	.zero		468


//--------------------- .nv.constant0._Z23gemm_half_q_half_kernelILi1ELi20ELb1ELb1ELi32EEvPK6__halfPKjS4_S2_PS0_iiiiPKtS7_iiiiiibS2_i --------------------------
	.section	.nv.constant0._Z23gemm_half_q_half_kernelILi1ELi20ELb1ELb1ELi32EEvPK6__halfPKjS4_S2_PS0_iiiiPKtS7_iiiiiibS2_i,"a",@progbits
	.sectionflags	@""
	.align	4
.nv.constant0._Z23gemm_half_q_half_kernelILi1ELi20ELb1ELb1ELi32EEvPK6__halfPKjS4_S2_PS0_iiiiPKtS7_iiiiiibS2_i:
	.zero		468


//--------------------- .nv.constant0._Z23gemm_half_q_half_kernelILi1ELi38ELb1ELb1ELi32EEvPK6__halfPKjS4_S2_PS0_iiiiPKtS7_iiiiiibS2_i --------------------------
	.section	.nv.constant0._Z23gemm_half_q_half_kernelILi1ELi38ELb1ELb1ELi32EEvPK6__halfPKjS4_S2_PS0_iiiiPKtS7_iiiiiibS2_i,"a",@progbits
	.sectionflags	@""
	.align	4
.nv.constant0._Z23gemm_half_q_half_kernelILi1ELi38ELb1ELb1ELi32EEvPK6__halfPKjS4_S2_PS0_iiiiPKtS7_iiiiiibS2_i:
	.zero		468


//--------------------- .nv.constant0._Z23gemm_half_q_half_kernelILi1ELi128ELb1ELb1ELi32EEvPK6__halfPKjS4_S2_PS0_iiiiPKtS7_iiiiiibS2_i --------------------------
	.section	.nv.constant0._Z23gemm_half_q_half_kernelILi1ELi128ELb1ELb1ELi32EEvPK6__halfPKjS4_S2_PS0_iiiiPKtS7_iiiiiibS2_i,"a",@progbits
	.sectionflags	@""
	.align	4
.nv.constant0._Z23gemm_half_q_half_kernelILi1ELi128ELb1ELb1ELi32EEvPK6__halfPKjS4_S2_PS0_iiiiPKtS7_iiiiiibS2_i:
	.zero		468


//--------------------- .text._Z23gemm_half_q_half_kernelILi4ELi190ELb1ELb1ELi64EEvPK6__halfPKjS4_S2_PS0_iiiiPKtS7_iiiiiibS2_i --------------------------
	.section	.text._Z23gemm_half_q_half_kernelILi4ELi190ELb1ELb1ELi64EEvPK6__halfPKjS4_S2_PS0_iiiiPKtS7_iiiiiibS2_i,"ax",@progbits
	.sectioninfo	@"SHI_REGISTERS=116"
	.align	128
        .global         _Z23gemm_half_q_half_kernelILi4ELi190ELb1ELb1ELi64EEvPK6__halfPKjS4_S2_PS0_iiiiPKtS7_iiiiiibS2_i
        .type           _Z23gemm_half_q_half_kernelILi4ELi190ELb1ELb1ELi64EEvPK6__halfPKjS4_S2_PS0_iiiiPKtS7_iiiiiibS2_i,@function
        .size           _Z23gemm_half_q_half_kernelILi4ELi190ELb1ELb1ELi64EEvPK6__halfPKjS4_S2_PS0_iiiiPKtS7_iiiiiibS2_i,(.L_x_4744 - _Z23gemm_half_q_half_kernelILi4ELi190ELb1ELb1ELi64EEvPK6__halfPKjS4_S2_PS0_iiiiPKtS7_iiiiiibS2_i)
        .other          _Z23gemm_half_q_half_kernelILi4ELi190ELb1ELb1ELi64EEvPK6__halfPKjS4_S2_PS0_iiiiPKtS7_iiiiiibS2_i,@"STO_CUDA_ENTRY STV_DEFAULT"
_Z23gemm_half_q_half_kernelILi4ELi190ELb1ELb1ELi64EEvPK6__halfPKjS4_S2_PS0_iiiiPKtS7_iiiiiibS2_i:
.text._Z23gemm_half_q_half_kernelILi4ELi190ELb1ELb1ELi64EEvPK6__halfPKjS4_S2_PS0_iiiiPKtS7_iiiiiibS2_i:
[----:B------:R-:W-:Y:S02]  /*0000*/  IMAD.MOV.U32 R1, RZ, RZ, c[0x0][0x28] ;  /* 0x00000a00ff017624 */ /* 0x000fe400078e00ff */
[----:B------:R-:W0:Y:S01]  /*0010*/  S2R R2, SR_CTAID.Y ;  /* 0x0000000000027919 */ /* 0x000e220000002600 */
[----:B------:R-:W-:Y:S01]  /*0020*/  IMAD.MOV.U32 R3, RZ, RZ, -0x4 ;  /* 0xfffffffcff037424 */ /* 0x000fe200078e00ff */
[----:B------:R-:W-:Y:S01]  /*0030*/  ULDC.64 UR6, c[0x0][0x118] ;  /* 0x0000460000067ab9 */ /* 0x000fe20000000a00 */
[----:B------:R-:W-:Y:S01]  /*0040*/  IADD3 R1, R1, -0x10, RZ ;  /* 0xfffffff001017810 */ /* 0x000fe20007ffe0ff */
[----:B------:R-:W1:Y:S01]  /*0050*/  S2R R0, SR_CTAID.Z ;  /* 0x0000000000007919 */ /* 0x000e620000002700 */
[----:B------:R-:W-:Y:S02]  /*0060*/  PRMT R92, RZ, 0x7610, R92 ;  /* 0x00007610ff5c7816 */ /* 0x000fe4000000005c */
[----:B------:R-:W-:Y:S01]  /*0070*/  PRMT R91, RZ, 0x7610, R91 ;  /* 0x00007610ff5b7816 */ /* 0x000fe2000000005b */
[----:B------:R-:W2:Y:S01]  /*0080*/  S2R R9, SR_TID.X ;  /* 0x0000000000097919 */ /* 0x000ea20000002100 */
[----:B------:R-:W-:Y:S02]  /*0090*/  PRMT R90, RZ, 0x7610, R90 ;  /* 0x00007610ff5a7816 */ /* 0x000fe4000000005a */
[----:B------:R-:W-:Y:S01]  /*00a0*/  PRMT R89, RZ, 0x7610, R89 ;  /* 0x00007610ff597816 */ /* 0x000fe20000000059 */
[----:B------:R-:W2:Y:S01]  /*00b0*/  S2R R4, SR_CTAID.X ;  /* 0x0000000000047919 */ /* 0x000ea20000002500 */
[----:B0-----:R-:W-:Y:S01]  /*00c0*/  IMAD R96, R2, R3, c[0x0][0x188] ;  /* 0x0000620002607624 */ /* 0x001fe200078e0203 */
[----:B------:R-:W-:Y:S01]  /*00d0*/  PRMT R3, RZ, 0x7610, R3 ;  /* 0x00007610ff037816 */ /* 0x000fe20000000003 */
[----:B-1----:R-:W-:-:S03]  /*00e0*/  IMAD.SHL.U32 R94, R0, 0x40, RZ ;  /* 0x00000040005e7824 */ /* 0x002fc600078e00ff */
[C---:B------:R-:W-:Y:S02]  /*00f0*/  ISETP.GE.AND P1, PT, R96.reuse, 0x1, PT ;  /* 0x000000016000780c */ /* 0x040fe40003f26270 */
[----:B------:R-:W-:Y:S02]  /*0100*/  IMNMX R95, R96, 0x4, PT ;  /* 0x00000004605f7817 */ /* 0x000fe40003800200 */
[----:B------:R-:W-:Y:S01]  /*0110*/  IADD3 R93, R94, 0x40, RZ ;  /* 0x000000405e5d7810 */ /* 0x000fe20007ffe0ff */
[----:B--2---:R-:W-:-:S03]  /*0120*/  IMAD R4, R4, 0x40, R9 ;  /* 0x0000004004047824 */ /* 0x004fc600078e0209 */
[----:B------:R-:W-:Y:S01]  /*0130*/  IMNMX R93, R93, c[0x0][0x190], PT ;  /* 0x000064005d5d7a17 */ /* 0x000fe20003800200 */
[----:B------:R-:W-:-:S04]  /*0140*/  IMAD.SHL.U32 R10, R4, 0x4, RZ ;  /* 0x00000004040a7824 */ /* 0x000fc800078e00ff */
[----:B------:R-:W-:Y:S05]  /*0150*/  @!P1 BRA `(.L_x_0) ;  /* 0x000001c000009947 */ /* 0x000fea0003800000 */
[----:B------:R-:W-:Y:S02]  /*0160*/  IMAD.MOV.U32 R4, RZ, RZ, c[0x0][0x1c8] ;  /* 0x00007200ff047624 */ /* 0x000fe400078e00ff */
[----:B------:R-:W-:-:S05]  /*0170*/  IMAD.MOV.U32 R5, RZ, RZ, c[0x0][0x1cc] ;  /* 0x00007300ff057624 */ /* 0x000fca00078e00ff */
[----:B------:R-:W2:Y:S01]  /*0180*/  LDG.E.U16 R91, [R4.64] ;  /* 0x00000006045b7981 */ /* 0x000ea2000c1e1500 */
[----:B------:R-:W-:Y:S02]  /*0190*/  ISETP.GE.AND P0, PT, R95, 0x2, PT ;  /* 0x000000025f00780c */ /* 0x000fe40003f06270 */
[----:B--2---:R-:W-:-:S11]  /*01a0*/  PRMT R3, R91, 0x7610, R3 ;  /* 0x000076105b037816 */ /* 0x004fd60000000003 */
[----:B------:R-:W-:Y:S05]  /*01b0*/  @!P0 BRA `(.L_x_0) ;  /* 0x0000016000008947 */ /* 0x000fea0003800000 */
[----:B------:R-:W-:-:S04]  /*01c0*/  IMAD.MOV.U32 R8, RZ, RZ, c[0x0][0x1d0] ;  /* 0x00007400ff087624 */ /* 0x000fc800078e00ff */
[----:B------:R-:W-:Y:S01]  /*01d0*/  IMAD.SHL.U32 R7, R8, 0x2, RZ ;  /* 0x0000000208077824 */ /* 0x000fe200078e00ff */
[----:B------:R-:W-:-:S04]  /*01e0*/  SHF.R.S32.HI R11, RZ, 0x1f, R8 ;  /* 0x0000001fff0b7819 */ /* 0x000fc80000011408 */
[----:B------:R-:W-:Y:S02]  /*01f0*/  SHF.L.U64.HI R13, R8, 0x1, R11 ;  /* 0x00000001080d7819 */ /* 0x000fe4000001020b */
[----:B------:R-:W-:-:S04]  /*0200*/  IADD3 R4, P0, R7, c[0x0][0x1c8], RZ ;  /* 0x0000720007047a10 */ /* 0x000fc80007f1e0ff */
[----:B------:R-:W-:-:S05]  /*0210*/  IADD3.X R5, R13, c[0x0][0x1cc], RZ, P0, !PT ;  /* 0x000073000d057a10 */ /* 0x000fca00007fe4ff */
[----:B------:R-:W2:Y:S01]  /*0220*/  LDG.E.U16 R90, [R4.64] ;  /* 0x00000006045a7981 */ /* 0x000ea2000c1e1500 */
[----:B------:R-:W-:Y:S02]  /*0230*/  ISETP.NE.AND P0, PT, R95, 0x2, PT ;  /* 0x000000025f00780c */ /* 0x000fe40003f05270 */
[----:B------:R-:W-:Y:S02]  /*0240*/  PRMT R89, RZ, 0x7610, R89 ;  /* 0x00007610ff597816 */ /* 0x000fe40000000059 */
[----:B--2---:R-:W-:-:S09]  /*0250*/  LOP3.LUT R3, R90, R91, RZ, 0xfc, !PT ;  /* 0x0000005b5a037212 */ /* 0x004fd200078efcff */
[----:B------:R-:W-:Y:S05]  /*0260*/  @!P0 BRA `(.L_x_0) ;  /* 0x000000b000008947 */ /* 0x000fea0003800000 */
[----:B------:R-:W-:Y:S02]  /*0270*/  ISETP.GE.AND P0, PT, R95, 0x4, PT ;  /* 0x000000045f00780c */ /* 0x000fe40003f06270 */
[----:B------:R-:W-:-:S05]  /*0280*/  IADD3 R6, P2, R4, R7, RZ ;  /* 0x0000000704067210 */ /* 0x000fca0007f5e0ff */
[----:B------:R-:W-:Y:S01]  /*0290*/  IMAD.X R7, R5, 0x1, R13, P2 ;  /* 0x0000000105077824 */ /* 0x000fe200010e060d */
[----:B------:R-:W-:-:S04]  /*02a0*/  PRMT R89, RZ, 0x7610, R89 ;  /* 0x00007610ff597816 */ /* 0x000fc80000000059 */
[----:B------:R-:W2:Y:S01]  /*02b0*/  LDG.E.U16 R92, [R6.64] ;  /* 0x00000006065c7981 */ /* 0x000ea2000c1e1500 */
[----:B------:R-:W-:-:S04]  /*02c0*/  @P0 LEA R4, P2, R8, R4, 0x2 ;  /* 0x0000000408040211 */ /* 0x000fc800078410ff */
[----:B------:R-:W-:-:S05]  /*02d0*/  @P0 LEA.HI.X R5, R8, R5, R11, 0x2, P2 ;  /* 0x0000000508050211 */ /* 0x000fca00010f140b */
[----:B------:R-:W3:Y:S01]  /*02e0*/  @P0 LDG.E.U16 R89, [R4.64] ;  /* 0x0000000604590981 */ /* 0x000ee2000c1e1500 */
[----:B--2---:R-:W-:-:S04]  /*02f0*/  LOP3.LUT R3, R92, R3, RZ, 0xfc, !PT ;  /* 0x000000035c037212 */ /* 0x004fc800078efcff */
[----:B---3--:R-:W-:-:S04]  /*0300*/  @P0 LOP3.LUT R8, R89, R3, RZ, 0xfc, !PT ;  /* 0x0000000359080212 */ /* 0x008fc800078efcff */
[----:B------:R-:W-:-:S04]  /*0310*/  @P0 PRMT R3, R8, 0x7610, R3 ;  /* 0x0000761008030816 */ /* 0x000fc80000000003 */
.L_x_0:
[----:B------:R-:W-:-:S04]  /*0320*/  PRMT R3, R3, 0x9910, RZ ;  /* 0x0000991003037816 */ /* 0x000fc800000000ff */
[----:B------:R-:W-:-:S13]  /*0330*/  ISETP.NE.AND P0, PT, R3, RZ, PT ;  /* 0x000000ff0300720c */ /* 0x000fda0003f05270 */
[----:B------:R-:W-:Y:S05]  /*0340*/  @!P0 EXIT ;  /* 0x000000000000894d */ /* 0x000fea0003800000 */
[----:B------:R-:W-:Y:S01]  /*0350*/  IMAD.IADD R15, R94, 0x1, R9 ;  /* 0x000000015e0f7824 */ /* 0x000fe200078e0209 */
[----:B------:R-:W-:Y:S04]  /*0360*/  BSSY B0, `(.L_x_1) ;  /* 0x00000a3000007945 */ /* 0x000fe80003800000 */
[----:B------:R-:W-:-:S13]  /*0370*/  ISETP.GE.OR P0, PT, R15, R93, !P1 ;  /* 0x0000005d0f00720c */ /* 0x000fda0004f06670 */
[----:B------:R-:W-:Y:S05]  /*0380*/  @P0 BRA `(.L_x_2) ;  /* 0x00000a0000000947 */ /* 0x000fea0003800000 */
[----:B------:R-:W-:Y:S02]  /*0390*/  ISETP.NE.U32.AND P0, PT, RZ, c[0x0][0x1a0], PT ;  /* 0x00006800ff007a0c */ /* 0x000fe40003f05070 */
[----:B------:R-:W-:Y:S02]  /*03a0*/  SHF.R.S32.HI R17, RZ, 0x1f, R15 ;  /* 0x0000001fff117819 */ /* 0x000fe4000001140f */
[----:B------:R-:W-:-:S13]  /*03b0*/  ISETP.NE.AND.EX P0, PT, RZ, c[0x0][0x1a4], PT, P0 ;  /* 0x00006900ff007a0c */ /* 0x000fda0003f05300 */
[----:B------:R-:W-:Y:S05]  /*03c0*/  @!P0 BRA `(.L_x_3) ;  /* 0x0000050000008947 */ /* 0x000fea0003800000 */
[----:B------:R-:W-:-:S04]  /*03d0*/  LEA R4, P0, R15, c[0x0][0x1a0], 0x1 ;  /* 0x000068000f047a11 */ /* 0x000fc800078008ff */
[----:B------:R-:W-:-:S05]  /*03e0*/  LEA.HI.X R5, R15, c[0x0][0x1a4], R17, 0x1, P0 ;  /* 0x000069000f057a11 */ /* 0x000fca00000f0c11 */
[----:B------:R0:W5:Y:S01]  /*03f0*/  LDG.E.U16.CONSTANT R17, [R4.64] ;  /* 0x0000000604117981 */ /* 0x000162000c1e9500 */
[----:B------:R-:W-:Y:S01]  /*0400*/  ISETP.GT.AND P2, PT, R95, 0x3, PT ;  /* 0x000000035f00780c */ /* 0x000fe20003f44270 */
[----:B------:R-:W-:Y:S01]  /*0410*/  IMAD.SHL.U32 R3, R9, 0x2, RZ ;  /* 0x0000000209037824 */ /* 0x000fe200078e00ff */
[----:B------:R-:W-:Y:S01]  /*0420*/  PLOP3.LUT P0, PT, PT, PT, PT, 0x80, 0x0 ;  /* 0x000000000000781c */ /* 0x000fe20003f0f070 */
[----:B------:R-:W-:-:S10]  /*0430*/  IMAD.MOV.U32 R14, RZ, RZ, RZ ;  /* 0x000000ffff0e7224 */ /* 0x000fd400078e00ff */
[----:B------:R-:W-:Y:S05]  /*0440*/  @!P2 BRA `(.L_x_4) ;  /* 0x000002600000a947 */ /* 0x000fea0003800000 */
[----:B0-----:R-:W-:Y:S02]  /*0450*/  PLOP3.LUT P0, PT, PT, PT, PT, 0x8, 0x0 ;  /* 0x000000000000781c */ /* 0x001fe40003f0e170 */
[----:B------:R-:W-:Y:S02]  /*0460*/  IADD3 R15, R95, -0x3, RZ ;  /* 0xfffffffd5f0f7810 */ /* 0x000fe40007ffe0ff */
.L_x_5:
[----:B0-----:R-:W-:-:S04]  /*0470*/  IMAD R4, R2, 0x4, R14 ;  /* 0x0000000402047824 */ /* 0x001fc800078e020e */
[C---:B------:R-:W-:Y:S01]  /*0480*/  IMAD R5, R4.reuse, c[0x0][0x190], RZ ;  /* 0x0000640004057a24 */ /* 0x040fe200078e02ff */
[C---:B------:R-:W-:Y:S02]  /*0490*/  IADD3 R6, R4.reuse, 0x1, RZ ;  /* 0x0000000104067810 */ /* 0x040fe40007ffe0ff */
[C---:B------:R-:W-:Y:S02]  /*04a0*/  IADD3 R7, R4.reuse, 0x2, RZ ;  /* 0x0000000204077810 */ /* 0x040fe40007ffe0ff */
[----:B------:R-:W-:Y:S01]  /*04b0*/  IADD3 R4, R4, 0x3, RZ ;  /* 0x0000000304047810 */ /* 0x000fe20007ffe0ff */
[----:B------:R-:W-:Y:S01]  /*04c0*/  IMAD R6, R6, c[0x0][0x190], RZ ;  /* 0x0000640006067a24 */ /* 0x000fe200078e02ff */
[----:B-----5:R-:W-:Y:S01]  /*04d0*/  IADD3 R12, P2, R17, R5, RZ ;  /* 0x00000005110c7210 */ /* 0x020fe20007f5e0ff */
[----:B------:R-:W-:Y:S02]  /*04e0*/  IMAD R7, R7, c[0x0][0x190], RZ ;  /* 0x0000640007077a24 */ /* 0x000fe400078e02ff */
[----:B------:R-:W-:Y:S01]  /*04f0*/  IMAD R8, R4, c[0x0][0x190], RZ ;  /* 0x0000640004087a24 */ /* 0x000fe200078e02ff */
[----:B------:R-:W-:-:S02]  /*0500*/  LEA.HI.X.SX32 R5, R5, RZ, 0x1, P2 ;  /* 0x000000ff05057211 */ /* 0x000fc400010f0eff */
[C---:B------:R-:W-:Y:S02]  /*0510*/  LEA R4, P2, R12.reuse, c[0x0][0x160], 0x1 ;  /* 0x000058000c047a11 */ /* 0x040fe400078408ff */
[C---:B------:R-:W-:Y:S02]  /*0520*/  IADD3 R13, P3, R17.reuse, R6, RZ ;  /* 0x00000006110d7210 */ /* 0x040fe40007f7e0ff */
[C---:B------:R-:W-:Y:S02]  /*0530*/  IADD3 R9, P4, R17.reuse, R7, RZ ;  /* 0x0000000711097210 */ /* 0x040fe40007f9e0ff */
[----:B------:R-:W-:Y:S02]  /*0540*/  IADD3 R11, P5, R17, R8, RZ ;  /* 0x00000008110b7210 */ /* 0x000fe40007fbe0ff */
[----:B------:R-:W-:Y:S02]  /*0550*/  LEA.HI.X R5, R12, c[0x0][0x164], R5, 0x1, P2 ;  /* 0x000059000c057a11 */ /* 0x000fe400010f0c05 */
[----:B------:R-:W-:-:S02]  /*0560*/  LEA.HI.X.SX32 R20, R6, RZ, 0x1, P3 ;  /* 0x000000ff06147211 */ /* 0x000fc400018f0eff */
[----:B------:R-:W-:Y:S01]  /*0570*/  LEA.HI.X.SX32 R18, R7, RZ, 0x1, P4 ;  /* 0x000000ff07127211 */ /* 0x000fe200020f0eff */
[----:B------:R-:W2:Y:S01]  /*0580*/  LDG.E.U16.CONSTANT R4, [R4.64] ;  /* 0x0000000604047981 */ /* 0x000ea2000c1e9500 */
[----:B------:R-:W-:Y:S02]  /*0590*/  LEA.HI.X.SX32 R16, R8, RZ, 0x1, P5 ;  /* 0x000000ff08107211 */ /* 0x000fe400028f0eff */
[----:B------:R-:W-:Y:S02]  /*05a0*/  LEA R6, P2, R13, c[0x0][0x160], 0x1 ;  /* 0x000058000d067a11 */ /* 0x000fe400078408ff */
[----:B------:R-:W-:Y:S02]  /*05b0*/  LEA R8, P3, R9, c[0x0][0x160], 0x1 ;  /* 0x0000580009087a11 */ /* 0x000fe400078608ff */
[----:B------:R-:W-:Y:S02]  /*05c0*/  LEA R12, P4, R11, c[0x0][0x160], 0x1 ;  /* 0x000058000b0c7a11 */ /* 0x000fe400078808ff */
[----:B------:R-:W-:-:S02]  /*05d0*/  LEA.HI.X R7, R13, c[0x0][0x164], R20, 0x1, P2 ;  /* 0x000059000d077a11 */ /* 0x000fc400010f0c14 */
[----:B------:R-:W-:Y:S02]  /*05e0*/  LEA.HI.X R9, R9, c[0x0][0x164], R18, 0x1, P3 ;  /* 0x0000590009097a11 */ /* 0x000fe400018f0c12 */
[----:B------:R-:W-:Y:S01]  /*05f0*/  LEA.HI.X R13, R11, c[0x0][0x164], R16, 0x1, P4 ;  /* 0x000059000b0d7a11 */ /* 0x000fe200020f0c10 */
[----:B------:R-:W3:Y:S04]  /*0600*/  LDG.E.U16.CONSTANT R6, [R6.64] ;  /* 0x0000000606067981 */ /* 0x000ee8000c1e9500 */
[----:B------:R-:W4:Y:S04]  /*0610*/  LDG.E.U16.CONSTANT R8, [R8.64] ;  /* 0x0000000608087981 */ /* 0x000f28000c1e9500 */
[----:B------:R-:W4:Y:S01]  /*0620*/  LDG.E.U16.CONSTANT R12, [R12.64] ;  /* 0x000000060c0c7981 */ /* 0x000f22000c1e9500 */
[C---:B------:R-:W-:Y:S01]  /*0630*/  IMAD R11, R14.reuse, 0x80, R3 ;  /* 0x000000800e0b7824 */ /* 0x040fe200078e0203 */
[----:B------:R-:W-:-:S04]  /*0640*/  IADD3 R14, R14, 0x4, RZ ;  /* 0x000000040e0e7810 */ /* 0x000fc80007ffe0ff */
[----:B------:R-:W-:Y:S01]  /*0650*/  ISETP.GE.AND P2, PT, R14, R15, PT ;  /* 0x0000000f0e00720c */ /* 0x000fe20003f46270 */
[----:B--2---:R0:W-:Y:S04]  /*0660*/  STS.U16 [R11], R4 ;  /* 0x000000040b007388 */ /* 0x0041e80000000400 */
[----:B---3--:R0:W-:Y:S04]  /*0670*/  STS.U16 [R11+0x80], R6 ;  /* 0x000080060b007388 */ /* 0x0081e80000000400 */
[----:B----4-:R0:W-:Y:S04]  /*0680*/  STS.U16 [R11+0x100], R8 ;  /* 0x000100080b007388 */ /* 0x0101e80000000400 */
[----:B------:R0:W-:Y:S01]  /*0690*/  STS.U16 [R11+0x180], R12 ;  /* 0x0001800c0b007388 */ /* 0x0001e20000000400 */
[----:B------:R-:W-:Y:S05]  /*06a0*/  @!P2 BRA `(.L_x_5) ;  /* 0xfffffdc00000a947 */ /* 0x000fea000383ffff */
.L_x_4:
[----:B0-----:R-:W-:-:S05]  /*06b0*/  IMAD.IADD R4, R95, 0x1, -R14 ;  /* 0x000000015f047824 */ /* 0x001fca00078e0a0e */
[----:B------:R-:W-:-:S13]  /*06c0*/  ISETP.GT.AND P2, PT, R4, 0x1, PT ;  /* 0x000000010400780c */ /* 0x000fda0003f44270 */
[----:B------:R-:W-:Y:S05]  /*06d0*/  @!P2 BRA `(.L_x_6) ;  /* 0x000001300000a947 */ /* 0x000fea0003800000 */
[----:B------:R-:W-:-:S05]  /*06e0*/  IMAD R4, R2, 0x4, R14 ;  /* 0x0000000402047824 */ /* 0x000fca00078e020e */
[C---:B------:R-:W-:Y:S01]  /*06f0*/  IADD3 R5, R4.reuse, 0x1, RZ ;  /* 0x0000000104057810 */ /* 0x040fe20007ffe0ff */
[----:B------:R-:W-:-:S04]  /*0700*/  IMAD R4, R4, c[0x0][0x190], RZ ;  /* 0x0000640004047a24 */ /* 0x000fc800078e02ff */
[----:B------:R-:W-:Y:S01]  /*0710*/  IMAD R5, R5, c[0x0][0x190], RZ ;  /* 0x0000640005057a24 */ /* 0x000fe200078e02ff */
[----:B-----5:R-:W-:-:S04]  /*0720*/  IADD3 R9, P0, R17, R4, RZ ;  /* 0x0000000411097210 */ /* 0x020fc80007f1e0ff */
[----:B------:R-:W-:Y:S02]  /*0730*/  IADD3 R7, P2, R17, R5, RZ ;  /* 0x0000000511077210 */ /* 0x000fe40007f5e0ff */
[----:B------:R-:W-:Y:S02]  /*0740*/  LEA.HI.X.SX32 R12, R4, RZ, 0x1, P0 ;  /* 0x000000ff040c7211 */ /* 0x000fe400000f0eff */
[----:B------:R-:W-:Y:S02]  /*0750*/  LEA.HI.X.SX32 R8, R5, RZ, 0x1, P2 ;  /* 0x000000ff05087211 */ /* 0x000fe400010f0eff */
[----:B------:R-:W-:Y:S02]  /*0760*/  LEA R4, P0, R9, c[0x0][0x160], 0x1 ;  /* 0x0000580009047a11 */ /* 0x000fe400078008ff */
[----:B------:R-:W-:Y:S02]  /*0770*/  LEA R6, P2, R7, c[0x0][0x160], 0x1 ;  /* 0x0000580007067a11 */ /* 0x000fe400078408ff */
[----:B------:R-:W-:-:S02]  /*0780*/  LEA.HI.X R5, R9, c[0x0][0x164], R12, 0x1, P0 ;  /* 0x0000590009057a11 */ /* 0x000fc400000f0c0c */
[----:B------:R-:W-:-:S03]  /*0790*/  LEA.HI.X R7, R7, c[0x0][0x164], R8, 0x1, P2 ;  /* 0x0000590007077a11 */ /* 0x000fc600010f0c08 */
[----:B------:R-:W2:Y:S04]  /*07a0*/  LDG.E.U16.CONSTANT R4, [R4.64] ;  /* 0x0000000604047981 */ /* 0x000ea8000c1e9500 */
[----:B------:R-:W3:Y:S01]  /*07b0*/  LDG.E.U16.CONSTANT R6, [R6.64] ;  /* 0x0000000606067981 */ /* 0x000ee2000c1e9500 */
[C---:B------:R-:W-:Y:S01]  /*07c0*/  IMAD R9, R14.reuse, 0x80, R3 ;  /* 0x000000800e097824 */ /* 0x040fe200078e0203 */
[----:B------:R-:W-:Y:S02]  /*07d0*/  PLOP3.LUT P0, PT, PT, PT, PT, 0x8, 0x0 ;  /* 0x000000000000781c */ /* 0x000fe40003f0e170 */
[----:B------:R-:W-:Y:S02]  /*07e0*/  IADD3 R14, R14, 0x2, RZ ;  /* 0x000000020e0e7810 */ /* 0x000fe40007ffe0ff */
[----:B--2---:R0:W-:Y:S04]  /*07f0*/  STS.U16 [R9], R4 ;  /* 0x0000000409007388 */ /* 0x0041e80000000400 */
[----:B---3--:R0:W-:Y:S04]  /*0800*/  STS.U16 [R9+0x80], R6 ;  /* 0x0000800609007388 */ /* 0x0081e80000000400 */
.L_x_6:
[----:B------:R-:W-:-:S13]  /*0810*/  ISETP.LT.OR P0, PT, R14, R95, P0 ;  /* 0x0000005f0e00720c */ /* 0x000fda0000701670 */
[----:B------:R-:W-:Y:S05]  /*0820*/  @!P0 BRA `(.L_x_2) ;  /* 0x0000056000008947 */ /* 0x000fea0003800000 */
[----:B0-----:R-:W-:-:S04]  /*0830*/  IMAD R4, R2, 0x4, R14 ;  /* 0x0000000402047824 */ /* 0x001fc800078e020e */
[----:B------:R-:W-:-:S05]  /*0840*/  IMAD R4, R4, c[0x0][0x190], RZ ;  /* 0x0000640004047a24 */ /* 0x000fca00078e02ff */
[----:B-----5:R-:W-:-:S04]  /*0850*/  IADD3 R5, P0, R17, R4, RZ ;  /* 0x0000000411057210 */ /* 0x020fc80007f1e0ff */
[----:B------:R-:W-:Y:S02]  /*0860*/  LEA.HI.X.SX32 R6, R4, RZ, 0x1, P0 ;  /* 0x000000ff04067211 */ /* 0x000fe400000f0eff */
[----:B------:R-:W-:-:S04]  /*0870*/  LEA R4, P0, R5, c[0x0][0x160], 0x1 ;  /* 0x0000580005047a11 */ /* 0x000fc800078008ff */
[----:B------:R-:W-:-:S05]  /*0880*/  LEA.HI.X R5, R5, c[0x0][0x164], R6, 0x1, P0 ;  /* 0x0000590005057a11 */ /* 0x000fca00000f0c06 */
[----:B------:R-:W2:Y:S01]  /*0890*/  LDG.E.U16.CONSTANT R4, [R4.64] ;  /* 0x0000000604047981 */ /* 0x000ea2000c1e9500 */
[----:B------:R-:W-:-:S05]  /*08a0*/  IMAD R3, R14, 0x80, R3 ;  /* 0x000000800e037824 */ /* 0x000fca00078e0203 */
[----:B--2---:R0:W-:Y:S01]  /*08b0*/  STS.U16 [R3], R4 ;  /* 0x0000000403007388 */ /* 0x0041e20000000400 */
[----:B------:R-:W-:Y:S05]  /*08c0*/  BRA `(.L_x_2) ;  /* 0x000004c000007947 */ /* 0x000fea0003800000 */
.L_x_3:
[----:B------:R-:W-:Y:S01]  /*08d0*/  ISETP.GT.AND P2, PT, R95, 0x3, PT ;  /* 0x000000035f00780c */ /* 0x000fe20003f44270 */
[----:B------:R-:W-:Y:S01]  /*08e0*/  IMAD.SHL.U32 R20, R9, 0x2, RZ ;  /* 0x0000000209147824 */ /* 0x000fe200078e00ff */
[----:B------:R-:W-:Y:S01]  /*08f0*/  PLOP3.LUT P0, PT, PT, PT, PT, 0x80, 0x0 ;  /* 0x000000000000781c */ /* 0x000fe20003f0f070 */
[----:B------:R-:W-:-:S10]  /*0900*/  IMAD.MOV.U32 R3, RZ, RZ, RZ ;  /* 0x000000ffff037224 */ /* 0x000fd400078e00ff */
[----:B------:R-:W-:Y:S05]  /*0910*/  @!P2 BRA `(.L_x_7) ;  /* 0x000002600000a947 */ /* 0x000fea0003800000 */
[----:B------:R-:W-:Y:S02]  /*0920*/  PLOP3.LUT P0, PT, PT, PT, PT, 0x8, 0x0 ;  /* 0x000000000000781c */ /* 0x000fe40003f0e170 */
[----:B------:R-:W-:Y:S02]  /*0930*/  IADD3 R22, R95, -0x3, RZ ;  /* 0xfffffffd5f167810 */ /* 0x000fe40007ffe0ff */
.L_x_8:
[----:B0-----:R-:W-:-:S04]  /*0940*/  IMAD R4, R2, 0x4, R3 ;  /* 0x0000000402047824 */ /* 0x001fc800078e0203 */
[C---:B------:R-:W-:Y:S01]  /*0950*/  IMAD R5, R4.reuse, c[0x0][0x190], RZ ;  /* 0x0000640004057a24 */ /* 0x040fe200078e02ff */
[C---:B------:R-:W-:Y:S02]  /*0960*/  IADD3 R6, R4.reuse, 0x1, RZ ;  /* 0x0000000104067810 */ /* 0x040fe40007ffe0ff */
[C---:B------:R-:W-:Y:S02]  /*0970*/  IADD3 R7, R4.reuse, 0x2, RZ ;  /* 0x0000000204077810 */ /* 0x040fe40007ffe0ff */
[----:B------:R-:W-:Y:S01]  /*0980*/  IADD3 R4, R4, 0x3, RZ ;  /* 0x0000000304047810 */ /* 0x000fe20007ffe0ff */
[----:B------:R-:W-:Y:S01]  /*0990*/  IMAD R6, R6, c[0x0][0x190], RZ ;  /* 0x0000640006067a24 */ /* 0x000fe200078e02ff */
[----:B------:R-:W-:Y:S01]  /*09a0*/  IADD3 R12, P2, R15, R5, RZ ;  /* 0x000000050f0c7210 */ /* 0x000fe20007f5e0ff */
[----:B------:R-:W-:Y:S02]  /*09b0*/  IMAD R7, R7, c[0x0][0x190], RZ ;  /* 0x0000640007077a24 */ /* 0x000fe400078e02ff */
[----:B------:R-:W-:Y:S01]  /*09c0*/  IMAD R8, R4, c[0x0][0x190], RZ ;  /* 0x0000640004087a24 */ /* 0x000fe200078e02ff */
[----:B------:R-:W-:-:S02]  /*09d0*/  LEA.HI.X.SX32 R5, R5, R17, 0x1, P2 ;  /* 0x0000001105057211 */ /* 0x000fc400010f0eff */
[C---:B------:R-:W-:Y:S02]  /*09e0*/  LEA R4, P2, R12.reuse, c[0x0][0x160], 0x1 ;  /* 0x000058000c047a11 */ /* 0x040fe400078408ff */
[C---:B------:R-:W-:Y:S02]  /*09f0*/  IADD3 R13, P3, R15.reuse, R6, RZ ;  /* 0x000000060f0d7210 */ /* 0x040fe40007f7e0ff */
[C---:B------:R-:W-:Y:S02]  /*0a00*/  IADD3 R9, P4, R15.reuse, R7, RZ ;  /* 0x000000070f097210 */ /* 0x040fe40007f9e0ff */
[----:B------:R-:W-:Y:S02]  /*0a10*/  IADD3 R11, P5, R15, R8, RZ ;  /* 0x000000080f0b7210 */ /* 0x000fe40007fbe0ff */
[----:B------:R-:W-:Y:S02]  /*0a20*/  LEA.HI.X R5, R12, c[0x0][0x164], R5, 0x1, P2 ;  /* 0x000059000c057a11 */ /* 0x000fe400010f0c05 */
[----:B------:R-:W-:-:S02]  /*0a30*/  LEA.HI.X.SX32 R18, R6, R17, 0x1, P3 ;  /* 0x0000001106127211 */ /* 0x000fc400018f0eff */
[-C--:B------:R-:W-:Y:S01]  /*0a40*/  LEA.HI.X.SX32 R16, R7, R17.reuse, 0x1, P4 ;  /* 0x0000001107107211 */ /* 0x080fe200020f0eff */
[----:B------:R-:W2:Y:S01]  /*0a50*/  LDG.E.U16.CONSTANT R4, [R4.64] ;  /* 0x0000000604047981 */ /* 0x000ea2000c1e9500 */
[----:B------:R-:W-:Y:S02]  /*0a60*/  LEA.HI.X.SX32 R14, R8, R17, 0x1, P5 ;  /* 0x00000011080e7211 */ /* 0x000fe400028f0eff */
        /* <DEDUP_REMOVED lines=8> */
[----:B------:R-:W5:Y:S01]  /*0af0*/  LDG.E.U16.CONSTANT R12, [R12.64] ;  /* 0x000000060c0c7981 */ /* 0x000f62000c1e9500 */
[C---:B------:R-:W-:Y:S01]  /*0b00*/  IMAD R11, R3.reuse, 0x80, R20 ;  /* 0x00000080030b7824 */ /* 0x040fe200078e0214 */
[----:B------:R-:W-:-:S04]  /*0b10*/  IADD3 R3, R3, 0x4, RZ ;  /* 0x0000000403037810 */ /* 0x000fc80007ffe0ff */
[----:B------:R-:W-:Y:S01]  /*0b20*/  ISETP.GE.AND P2, PT, R3, R22, PT ;  /* 0x000000160300720c */ /* 0x000fe20003f46270 */
[----:B--2---:R0:W-:Y:S04]  /*0b30*/  STS.U16 [R11], R4 ;  /* 0x000000040b007388 */ /* 0x0041e80000000400 */
[----:B---3--:R0:W-:Y:S04]  /*0b40*/  STS.U16 [R11+0x80], R6 ;  /* 0x000080060b007388 */ /* 0x0081e80000000400 */
[----:B----4-:R0:W-:Y:S04]  /*0b50*/  STS.U16 [R11+0x100], R8 ;  /* 0x000100080b007388 */ /* 0x0101e80000000400 */
[----:B-----5:R0:W-:Y:S01]  /*0b60*/  STS.U16 [R11+0x180], R12 ;  /* 0x0001800c0b007388 */ /* 0x0201e20000000400 */
[----:B------:R-:W-:Y:S05]  /*0b70*/  @!P2 BRA `(.L_x_8) ;  /* 0xfffffdc00000a947 */ /* 0x000fea000383ffff */
.L_x_7:
[----:B0-----:R-:W-:-:S05]  /*0b80*/  IMAD.IADD R4, R95, 0x1, -R3 ;  /* 0x000000015f047824 */ /* 0x001fca00078e0a03 */
[----:B------:R-:W-:-:S13]  /*0b90*/  ISETP.GT.AND P2, PT, R4, 0x1, PT ;  /* 0x000000010400780c */ /* 0x000fda0003f44270 */
[----:B------:R-:W-:Y:S05]  /*0ba0*/  @!P2 BRA `(.L_x_9) ;  /* 0x000001300000a947 */ /* 0x000fea0003800000 */
[----:B------:R-:W-:-:S05]  /*0bb0*/  IMAD R4, R2, 0x4, R3 ;  /* 0x0000000402047824 */ /* 0x000fca00078e0203 */
[C---:B------:R-:W-:Y:S01]  /*0bc0*/  IADD3 R5, R4.reuse, 0x1, RZ ;  /* 0x0000000104057810 */ /* 0x040fe20007ffe0ff */
[----:B------:R-:W-:-:S04]  /*0bd0*/  IMAD R4, R4, c[0x0][0x190], RZ ;  /* 0x0000640004047a24 */ /* 0x000fc800078e02ff */
[----:B------:R-:W-:Y:S01]  /*0be0*/  IMAD R5, R5, c[0x0][0x190], RZ ;  /* 0x0000640005057a24 */ /* 0x000fe200078e02ff */
[----:B------:R-:W-:-:S04]  /*0bf0*/  IADD3 R9, P0, R15, R4, RZ ;  /* 0x000000040f097210 */ /* 0x000fc80007f1e0ff */
[----:B------:R-:W-:Y:S02]  /*0c00*/  IADD3 R7, P2, R15, R5, RZ ;  /* 0x000000050f077210 */ /* 0x000fe40007f5e0ff */
[-C--:B------:R-:W-:Y:S02]  /*0c10*/  LEA.HI.X.SX32 R12, R4, R17.reuse, 0x1, P0 ;  /* 0x00000011040c7211 */ /* 0x080fe400000f0eff */
[----:B------:R-:W-:Y:S02]  /*0c20*/  LEA.HI.X.SX32 R8, R5, R17, 0x1, P2 ;  /* 0x0000001105087211 */ /* 0x000fe400010f0eff */
        /* <DEDUP_REMOVED lines=11> */
.L_x_9:
[----:B------:R-:W-:-:S13]  /*0ce0*/  ISETP.LT.OR P0, PT, R3, R95, P0 ;  /* 0x0000005f0300720c */ /* 0x000fda0000701670 */
[----:B------:R-:W-:Y:S05]  /*0cf0*/  @!P0 BRA `(.L_x_2) ;  /* 0x0000009000008947 */ /* 0x000fea0003800000 */
[----:B0-----:R-:W-:-:S04]  /*0d00*/  IMAD R4, R2, 0x4, R3 ;  /* 0x0000000402047824 */ /* 0x001fc800078e0203 */
[----:B------:R-:W-:-:S05]  /*0d10*/  IMAD R4, R4, c[0x0][0x190], RZ ;  /* 0x0000640004047a24 */ /* 0x000fca00078e02ff */
[----:B------:R-:W-:-:S04]  /*0d20*/  IADD3 R5, P0, R15, R4, RZ ;  /* 0x000000040f057210 */ /* 0x000fc80007f1e0ff */
[----:B------:R-:W-:Y:S02]  /*0d30*/  LEA.HI.X.SX32 R6, R4, R17, 0x1, P0 ;  /* 0x0000001104067211 */ /* 0x000fe400000f0eff */
[----:B------:R-:W-:-:S04]  /*0d40*/  LEA R4, P0, R5, c[0x0][0x160], 0x1 ;  /* 0x0000580005047a11 */ /* 0x000fc800078008ff */
[----:B------:R-:W-:-:S05]  /*0d50*/  LEA.HI.X R5, R5, c[0x0][0x164], R6, 0x1, P0 ;  /* 0x0000590005057a11 */ /* 0x000fca00000f0c06 */
[----:B------:R-:W2:Y:S01]  /*0d60*/  LDG.E.U16.CONSTANT R4, [R4.64] ;  /* 0x0000000604047981 */ /* 0x000ea2000c1e9500 */
[----:B------:R-:W-:-:S05]  /*0d70*/  IMAD R3, R3, 0x80, R20 ;  /* 0x0000008003037824 */ /* 0x000fca00078e0214 */
[----:B--2---:R0:W-:Y:S02]  /*0d80*/  STS.U16 [R3], R4 ;  /* 0x0000000403007388 */ /* 0x0041e40000000400 */
.L_x_2:
[----:B------:R-:W-:Y:S05]  /*0d90*/  BSYNC B0 ;  /* 0x0000000000007941 */ /* 0x000fea0003800000 */
.L_x_1:
[----:B------:R-:W-:-:S13]  /*0da0*/  ISETP.GE.AND P0, PT, R10, c[0x0][0x18c], PT ;  /* 0x000063000a007a0c */ /* 0x000fda0003f06270 */
[----:B------:R-:W-:Y:S05]  /*0db0*/  @P0 EXIT ;  /* 0x000000000000094d */ /* 0x000fea0003800000 */
[----:B0-----:R-:W0:Y:S02]  /*0dc0*/  LDC.S8 R3, c[0x0][0x1c0] ;  /* 0x00007000ff037b82 */ /* 0x001e240000000200 */
[----:B0-----:R-:W-:-:S04]  /*0dd0*/  ISETP.NE.AND P0, PT, R3, RZ, PT ;  /* 0x000000ff0300720c */ /* 0x001fc80003f05270 */
[----:B------:R-:W-:-:S04]  /*0de0*/  ISETP.NE.OR P0, PT, R0, RZ, !P0 ;  /* 0x000000ff0000720c */ /* 0x000fc80004705670 */
[----:B------:R-:W-:-:S13]  /*0df0*/  ISETP.LT.OR P0, PT, R96, 0x1, P0 ;  /* 0x000000016000780c */ /* 0x000fda0000701670 */
[----:B------:R-:W-:Y:S05]  /*0e00*/  @P0 BRA `(.L_x_10) ;  /* 0x000002e000000947 */ /* 0x000fea0003800000 */
[----:B------:R-:W-:Y:S01]  /*0e10*/  ISETP.GT.AND P2, PT, R95, 0x3, PT ;  /* 0x000000035f00780c */ /* 0x000fe20003f44270 */
[----:B------:R-:W-:Y:S01]  /*0e20*/  IMAD.MOV.U32 R3, RZ, RZ, RZ ;  /* 0x000000ffff037224 */ /* 0x000fe200078e00ff */
[----:B------:R-:W-:-:S11]  /*0e30*/  PLOP3.LUT P0, PT, PT, PT, PT, 0x80, 0x0 ;  /* 0x000000000000781c */ /* 0x000fd60003f0f070 */
[----:B------:R-:W-:Y:S05]  /*0e40*/  @!P2 BRA `(.L_x_11) ;  /* 0x000001600000a947 */ /* 0x000fea0003800000 */
[----:B------:R-:W-:Y:S01]  /*0e50*/  PLOP3.LUT P0, PT, PT, PT, PT, 0x8, 0x0 ;  /* 0x000000000000781c */ /* 0x000fe20003f0e170 */
[----:B------:R-:W-:Y:S01]  /*0e60*/  IMAD.MOV.U32 R14, RZ, RZ, 0x2 ;  /* 0x00000002ff0e7424 */ /* 0x000fe200078e00ff */
[----:B------:R-:W-:Y:S02]  /*0e70*/  IADD3 R16, R95, -0x3, RZ ;  /* 0xfffffffd5f107810 */ /* 0x000fe40007ffe0ff */
.L_x_12:
[----:B0-----:R-:W-:Y:S01]  /*0e80*/  IMAD R5, R2, 0x4, R3 ;  /* 0x0000000402057824 */ /* 0x001fe200078e0203 */
[----:B------:R-:W-:-:S04]  /*0e90*/  IADD3 R3, R3, 0x4, RZ ;  /* 0x0000000403037810 */ /* 0x000fc80007ffe0ff */
[C---:B------:R-:W-:Y:S02]  /*0ea0*/  IADD3 R7, R5.reuse, 0x1, RZ ;  /* 0x0000000105077810 */ /* 0x040fe40007ffe0ff */
[C---:B------:R-:W-:Y:S02]  /*0eb0*/  IADD3 R9, R5.reuse, 0x2, RZ ;  /* 0x0000000205097810 */ /* 0x040fe40007ffe0ff */
[C---:B------:R-:W-:Y:S01]  /*0ec0*/  IADD3 R11, R5.reuse, 0x3, RZ ;  /* 0x00000003050b7810 */ /* 0x040fe20007ffe0ff */
[--C-:B------:R-:W-:Y:S01]  /*0ed0*/  IMAD R5, R5, c[0x0][0x18c], R10.reuse ;  /* 0x0000630005057a24 */ /* 0x100fe200078e020a */
[----:B------:R-:W-:Y:S01]  /*0ee0*/  ISETP.GE.AND P2, PT, R3, R16, PT ;  /* 0x000000100300720c */ /* 0x000fe20003f46270 */
[--C-:B------:R-:W-:Y:S02]  /*0ef0*/  IMAD R7, R7, c[0x0][0x18c], R10.reuse ;  /* 0x0000630007077a24 */ /* 0x100fe400078e020a */
[--C-:B------:R-:W-:Y:S02]  /*0f00*/  IMAD R9, R9, c[0x0][0x18c], R10.reuse ;  /* 0x0000630009097a24 */ /* 0x100fe400078e020a */
[----:B------:R-:W-:-:S02]  /*0f10*/  IMAD R11, R11, c[0x0][0x18c], R10 ;  /* 0x000063000b0b7a24 */ /* 0x000fc400078e020a */
[----:B------:R-:W-:-:S04]  /*0f20*/  IMAD.WIDE R4, R5, R14, c[0x0][0x180] ;  /* 0x0000600005047625 */ /* 0x000fc800078e020e */
[-C--:B------:R-:W-:Y:S01]  /*0f30*/  IMAD.WIDE R6, R7, R14.reuse, c[0x0][0x180] ;  /* 0x0000600007067625 */ /* 0x080fe200078e020e */
[----:B------:R0:W-:Y:S03]  /*0f40*/  STG.E.64 [R4.64], RZ ;  /* 0x000000ff04007986 */ /* 0x0001e6000c101b06 */
[-C--:B------:R-:W-:Y:S01]  /*0f50*/  IMAD.WIDE R8, R9, R14.reuse, c[0x0][0x180] ;  /* 0x0000600009087625 */ /* 0x080fe200078e020e */
[----:B------:R0:W-:Y:S03]  /*0f60*/  STG.E.64 [R6.64], RZ ;  /* 0x000000ff06007986 */ /* 0x0001e6000c101b06 */
[----:B------:R-:W-:Y:S01]  /*0f70*/  IMAD.WIDE R12, R11, R14, c[0x0][0x180] ;  /* 0x000060000b0c7625 */ /* 0x000fe200078e020e */
[----:B------:R0:W-:Y:S04]  /*0f80*/  STG.E.64 [R8.64], RZ ;  /* 0x000000ff08007986 */ /* 0x0001e8000c101b06 */
[----:B------:R0:W-:Y:S01]  /*0f90*/  STG.E.64 [R12.64], RZ ;  /* 0x000000ff0c007986 */ /* 0x0001e2000c101b06 */
[----:B------:R-:W-:Y:S05]  /*0fa0*/  @!P2 BRA `(.L_x_12) ;  /* 0xfffffed00000a947 */ /* 0x000fea000383ffff */
.L_x_11:
[----:B0-----:R-:W-:-:S05]  /*0fb0*/  IMAD.IADD R4, R95, 0x1, -R3 ;  /* 0x000000015f047824 */ /* 0x001fca00078e0a03 */
[----:B------:R-:W-:-:S13]  /*0fc0*/  ISETP.GT.AND P2, PT, R4, 0x1, PT ;  /* 0x000000010400780c */ /* 0x000fda0003f44270 */
[----:B------:R-:W-:Y:S05]  /*0fd0*/  @!P2 BRA `(.L_x_13) ;  /* 0x000000b00000a947 */ /* 0x000fea0003800000 */
[----:B------:R-:W-:Y:S01]  /*0fe0*/  IMAD R5, R2, 0x4, R3 ;  /* 0x0000000402057824 */ /* 0x000fe200078e0203 */
[----:B------:R-:W-:Y:S01]  /*0ff0*/  PLOP3.LUT P0, PT, PT, PT, PT, 0x8, 0x0 ;  /* 0x000000000000781c */ /* 0x000fe20003f0e170 */
[----:B------:R-:W-:Y:S01]  /*1000*/  IMAD.MOV.U32 R6, RZ, RZ, 0x2 ;  /* 0x00000002ff067424 */ /* 0x000fe200078e00ff */
[----:B------:R-:W-:Y:S02]  /*1010*/  IADD3 R3, R3, 0x2, RZ ;  /* 0x0000000203037810 */ /* 0x000fe40007ffe0ff */
[C---:B------:R-:W-:Y:S01]  /*1020*/  IADD3 R7, R5.reuse, 0x1, RZ ;  /* 0x0000000105077810 */ /* 0x040fe20007ffe0ff */
[----:B------:R-:W-:-:S04]  /*1030*/  IMAD R5, R5, c[0x0][0x18c], R10 ;  /* 0x0000630005057a24 */ /* 0x000fc800078e020a */
[----:B------:R-:W-:Y:S02]  /*1040*/  IMAD R7, R7, c[0x0][0x18c], R10 ;  /* 0x0000630007077a24 */ /* 0x000fe400078e020a */
[----:B------:R-:W-:-:S04]  /*1050*/  IMAD.WIDE R4, R5, R6, c[0x0][0x180] ;  /* 0x0000600005047625 */ /* 0x000fc800078e0206 */
[----:B------:R-:W-:Y:S01]  /*1060*/  IMAD.WIDE R6, R7, R6, c[0x0][0x180] ;  /* 0x0000600007067625 */ /* 0x000fe200078e0206 */
[----:B------:R0:W-:Y:S04]  /*1070*/  STG.E.64 [R4.64], RZ ;  /* 0x000000ff04007986 */ /* 0x0001e8000c101b06 */
[----:B------:R0:W-:Y:S02]  /*1080*/  STG.E.64 [R6.64], RZ ;  /* 0x000000ff06007986 */ /* 0x0001e4000c101b06 */
.L_x_13:
[----:B------:R-:W-:-:S13]  /*1090*/  ISETP.LT.OR P0, PT, R3, R95, P0 ;  /* 0x0000005f0300720c */ /* 0x000fda0000701670 */
[----:B------:R-:W-:Y:S02]  /*10a0*/  @P0 IMAD R3, R2, 0x4, R3 ;  /* 0x0000000402030824 */ /* 0x000fe400078e0203 */
[----:B------:R-:W-:Y:S02]  /*10b0*/  @P0 IMAD.MOV.U32 R2, RZ, RZ, 0x2 ;  /* 0x00000002ff020424 */ /* 0x000fe400078e00ff */
[----:B------:R-:W-:-:S04]  /*10c0*/  @P0 IMAD R3, R3, c[0x0][0x18c], R10 ;  /* 0x0000630003030a24 */ /* 0x000fc800078e020a */
[----:B------:R-:W-:-:S05]  /*10d0*/  @P0 IMAD.WIDE R2, R3, R2, c[0x0][0x180] ;  /* 0x0000600003020625 */ /* 0x000fca00078e0202 */
[----:B------:R1:W-:Y:S02]  /*10e0*/  @P0 STG.E.64 [R2.64], RZ ;  /* 0x000000ff02000986 */ /* 0x0003e4000c101b06 */
.L_x_10:
[----:B------:R-:W-:Y:S01]  /*10f0*/  BAR.SYNC.DEFER_BLOCKING 0x0 ;  /* 0x0000000000007b1d */ /* 0x000fe20000010000 */
[----:B------:R-:W-:Y:S01]  /*1100*/  ISETP.GE.AND P0, PT, R94, R93, PT ;  /* 0x0000005d5e00720c */ /* 0x000fe20003f06270 */
[----:B0-----:R-:W-:Y:S02]  /*1110*/  IMAD.SHL.U32 R4, R0, 0x80, RZ ;  /* 0x0000008000047824 */ /* 0x001fe400078e00ff */
[----:B------:R-:W-:-:S04]  /*1120*/  IMAD.MOV.U32 R19, RZ, RZ, 0x2 ;  /* 0x00000002ff137424 */ /* 0x000fc800078e00ff */
[----:B------:R-:W-:-:S06]  /*1130*/  IMAD.WIDE R4, R4, R19, c[0x0][0x198] ;  /* 0x0000660004047625 */ /* 0x000fcc00078e0213 */
[----:B------:R-:W-:Y:S05]  /*1140*/  @P0 BRA `(.L_x_14) ;  /* 0x0000033000000947 */ /* 0x000fea0003800000 */
[----:B------:R0:W5:Y:S01]  /*1150*/  LDG.E.U16.CONSTANT R0, [R4.64] ;  /* 0x0000000604007981 */ /* 0x000162000c1e9500 */
[----:B-1----:R-:W-:Y:S01]  /*1160*/  SHF.R.S32.HI R3, RZ, 0x1f, R10 ;  /* 0x0000001fff037819 */ /* 0x002fe2000001140a */
[----:B------:R-:W-:Y:S02]  /*1170*/  IMAD.SHL.U32 R2, R10, 0x4, RZ ;  /* 0x000000040a027824 */ /* 0x000fe400078e00ff */
[----:B------:R-:W-:Y:S01]  /*1180*/  IMAD.MOV.U32 R13, RZ, RZ, RZ ;  /* 0x000000ffff0d7224 */ /* 0x000fe200078e00ff */
[----:B------:R-:W-:Y:S01]  /*1190*/  LEA.HI R3, R3, R10, RZ, 0x3 ;  /* 0x0000000a03037211 */ /* 0x000fe200078f18ff */
[----:B------:R-:W-:Y:S01]  /*11a0*/  IMAD.MOV.U32 R14, RZ, RZ, R94 ;  /* 0x000000ffff0e7224 */ /* 0x000fe200078e005e */
[----:B------:R-:W-:Y:S02]  /*11b0*/  LOP3.LUT R11, R2, 0x10, RZ, 0xc0, !PT ;  /* 0x00000010020b7812 */ /* 0x000fe400078ec0ff */
[----:B------:R-:W-:Y:S02]  /*11c0*/  SHF.R.S32.HI R12, RZ, 0x3, R3 ;  /* 0x00000003ff0c7819 */ /* 0x000fe40000011403 */
.L_x_15:
[----:B-1---5:R-:W-:-:S04]  /*11d0*/  IMAD.IADD R6, R0, 0x1, R13 ;  /* 0x0000000100067824 */ /* 0x022fc800078e020d */
[----:B------:R-:W-:-:S05]  /*11e0*/  IMAD R2, R6, c[0x0][0x18c], RZ ;  /* 0x0000630006027a24 */ /* 0x000fca00078e02ff */
[----:B------:R-:W-:-:S04]  /*11f0*/  SHF.R.S32.HI R3, RZ, 0x1f, R2 ;  /* 0x0000001fff037819 */ /* 0x000fc80000011402 */
[----:B------:R-:W-:Y:S01]  /*1200*/  LEA.HI R3, R3, R2, RZ, 0x3 ;  /* 0x0000000203037211 */ /* 0x000fe200078f18ff */
[----:B------:R-:W-:-:S03]  /*1210*/  IMAD.MOV.U32 R2, RZ, RZ, 0x4 ;  /* 0x00000004ff027424 */ /* 0x000fc600078e00ff */
[----:B------:R-:W-:-:S05]  /*1220*/  LEA.HI.SX32 R3, R3, R12, 0x1d ;  /* 0x0000000c03037211 */ /* 0x000fca00078feaff */
[----:B------:R-:W-:-:S06]  /*1230*/  IMAD.WIDE R2, R3, R2, c[0x0][0x170] ;  /* 0x00005c0003027625 */ /* 0x000fcc00078e0202 */
[----:B------:R-:W2:Y:S01]  /*1240*/  LDG.E.CONSTANT R2, [R2.64] ;  /* 0x0000000602027981 */ /* 0x000ea2000c1e9900 */
[----:B------:R-:W-:Y:S01]  /*1250*/  IMAD.WIDE R6, R6, R19, c[0x0][0x178] ;  /* 0x00005e0006067625 */ /* 0x000fe200078e0213 */
[----:B------:R-:W-:-:S05]  /*1260*/  LEA R8, R14, 0x1, 0x1 ;  /* 0x000000010e087811 */ /* 0x000fca00078e08ff */
[----:B------:R1:W3:Y:S01]  /*1270*/  LDG.E.U16.CONSTANT R6, [R6.64] ;  /* 0x0000000606067981 */ /* 0x0002e2000c1e9500 */
[----:B------:R-:W-:-:S06]  /*1280*/  IMAD.WIDE R8, R8, R19, c[0x0][0x198] ;  /* 0x0000660008087625 */ /* 0x000fcc00078e0213 */
[----:B------:R-:W4:Y:S01]  /*1290*/  LDG.E.U16.CONSTANT R9, [R8.64] ;  /* 0x0000000608097981 */ /* 0x000f22000c1e9500 */
[----:B--2---:R-:W-:-:S04]  /*12a0*/  SHF.R.U32.HI R15, RZ, R11, R2 ;  /* 0x0000000bff0f7219 */ /* 0x004fc80000011602 */
[----:B------:R-:W-:Y:S02]  /*12b0*/  LOP3.LUT R16, R15, 0xf, RZ, 0xc0, !PT ;  /* 0x0000000f0f107812 */ /* 0x000fe400078ec0ff */
[--C-:B------:R-:W-:Y:S02]  /*12c0*/  SHF.R.U32.HI R17, RZ, 0x4, R15.reuse ;  /* 0x00000004ff117819 */ /* 0x100fe4000001160f */
[--C-:B------:R-:W-:Y:S02]  /*12d0*/  SHF.R.U32.HI R2, RZ, 0xc, R15.reuse ;  /* 0x0000000cff027819 */ /* 0x100fe4000001160f */
[----:B------:R-:W-:Y:S02]  /*12e0*/  SHF.R.U32.HI R15, RZ, 0x8, R15 ;  /* 0x00000008ff0f7819 */ /* 0x000fe4000001160f */
[----:B------:R-:W-:Y:S02]  /*12f0*/  LOP3.LUT R17, R17, 0xf, RZ, 0xc0, !PT ;  /* 0x0000000f11117812 */ /* 0x000fe400078ec0ff */
[----:B------:R-:W-:Y:S01]  /*1300*/  LOP3.LUT R15, R15, 0xf, RZ, 0xc0, !PT ;  /* 0x0000000f0f0f7812 */ /* 0x000fe200078ec0ff */
[----:B----4-:R-:W-:Y:S01]  /*1310*/  IMAD.IADD R14, R9, 0x1, R14 ;  /* 0x00000001090e7824 */ /* 0x010fe200078e020e */
[----:B------:R-:W-:-:S02]  /*1320*/  LOP3.LUT R2, R2, 0xf, RZ, 0xc0, !PT ;  /* 0x0000000f02027812 */ /* 0x000fc400078ec0ff */
[----:B------:R-:W-:Y:S02]  /*1330*/  IADD3 R16, R16, 0x1, RZ ;  /* 0x0000000110107810 */ /* 0x000fe40007ffe0ff */
[----:B------:R-:W-:Y:S02]  /*1340*/  IADD3 R17, R17, 0x1, RZ ;  /* 0x0000000111117810 */ /* 0x000fe40007ffe0ff */
[----:B------:R-:W-:Y:S01]  /*1350*/  IADD3 R15, R15, 0x1, RZ ;  /* 0x000000010f0f7810 */ /* 0x000fe20007ffe0ff */
[----:B------:R-:W-:Y:S01]  /*1360*/  IMAD R16, R16, R16, RZ ;  /* 0x0000001010107224 */ /* 0x000fe200078e02ff */
[----:B------:R-:W-:Y:S01]  /*1370*/  IADD3 R2, R2, 0x1, RZ ;  /* 0x0000000102027810 */ /* 0x000fe20007ffe0ff */
[----:B------:R-:W-:Y:S01]  /*1380*/  IMAD R17, R17, R17, RZ ;  /* 0x0000001111117224 */ /* 0x000fe200078e02ff */
[----:B------:R-:W-:Y:S01]  /*1390*/  ISETP.GE.AND P2, PT, R14, R93, PT ;  /* 0x0000005d0e00720c */ /* 0x000fe20003f46270 */
[----:B------:R-:W-:Y:S02]  /*13a0*/  IMAD R15, R15, R15, RZ ;  /* 0x0000000f0f0f7224 */ /* 0x000fe400078e02ff */
[----:B-1----:R-:W-:Y:S01]  /*13b0*/  IMAD R7, R2, R2, RZ ;  /* 0x0000000202077224 */ /* 0x002fe200078e02ff */
[----:B------:R-:W-:Y:S08]  /*13c0*/  I2F.F16 R16, R16 ;  /* 0x0000001000107306 */ /* 0x000ff00000200c00 */
[----:B------:R-:W1:Y:S08]  /*13d0*/  I2F.F16 R17, R17 ;  /* 0x0000001100117306 */ /* 0x000e700000200c00 */
[----:B------:R-:W-:Y:S08]  /*13e0*/  I2F.F16 R2, R7 ;  /* 0x0000000700027306 */ /* 0x000ff00000200c00 */
[----:B------:R-:W2:Y:S01]  /*13f0*/  I2F.F16 R15, R15 ;  /* 0x0000000f000f7306 */ /* 0x000ea20000200c00 */
[----:B-1----:R-:W-:-:S02]  /*1400*/  PRMT R17, R16, 0x5410, R17 ;  /* 0x0000541010117816 */ /* 0x002fc40000000011 */
[----:B--2---:R-:W-:-:S03]  /*1410*/  PRMT R3, R15, 0x5410, R2 ;  /* 0x000054100f037816 */ /* 0x004fc60000000002 */
[-C--:B---3--:R-:W-:Y:S02]  /*1420*/  HMUL2 R2, R17, R6.reuse.H0_H0 ;  /* 0x2000000611027232 */ /* 0x088fe40000000000 */
[----:B------:R-:W-:Y:S01]  /*1430*/  HMUL2 R3, R3, R6.H0_H0 ;  /* 0x2000000603037232 */ /* 0x000fe20000000000 */
[C---:B------:R-:W-:Y:S01]  /*1440*/  IMAD R6, R13.reuse, 0x8, R1 ;  /* 0x000000080d067824 */ /* 0x040fe200078e0201 */
[----:B------:R-:W-:-:S04]  /*1450*/  IADD3 R13, R13, 0x1, RZ ;  /* 0x000000010d0d7810 */ /* 0x000fc80007ffe0ff */
[----:B------:R1:W-:Y:S01]  /*1460*/  STL.64 [R6], R2 ;  /* 0x0000000206007387 */ /* 0x0003e20000100a00 */
[----:B------:R-:W-:Y:S05]  /*1470*/  @!P2 BRA `(.L_x_15) ;  /* 0xfffffd500000a947 */ /* 0x000fea000383ffff */
.L_x_14:
[----:B------:R-:W2:Y:S04]  /*1480*/  LDL.64 R84, [R1] ;  /* 0x0000000001547983 */ /* 0x000ea80000100a00 */
[----:B------:R3:W4:Y:S01]  /*1490*/  LDG.E.U16.CONSTANT R87, [R4.64+0x2] ;  /* 0x0000020604577981 */ /* 0x000722000c1e9500 */
[C---:B------:R-:W-:Y:S01]  /*14a0*/  ISETP.GT.AND P2, PT, R94.reuse, c[0x0][0x1a8], PT ;  /* 0x00006a005e007a0c */ /* 0x040fe20003f44270 */
[----:B------:R-:W-:Y:S01]  /*14b0*/  UMOV UR4, URZ ;  /* 0x0000003f00047c82 */ /* 0x000fe20008000000 */
[C---:B------:R-:W-:Y:S01]  /*14c0*/  ISETP.GT.AND P3, PT, R94.reuse, c[0x0][0x1ac], PT ;  /* 0x00006b005e007a0c */ /* 0x040fe20003f64270 */
[----:B------:R-:W-:Y:S01]  /*14d0*/  IMAD.MOV.U32 R88, RZ, RZ, RZ ;  /* 0x000000ffff587224 */ /* 0x000fe200078e00ff */
[----:B------:R-:W-:-:S02]  /*14e0*/  ISETP.GT.AND P5, PT, R94, c[0x0][0x1b4], PT ;  /* 0x00006d005e007a0c */ /* 0x000fc40003fa4270 */
[C---:B-1----:R-:W-:Y:S02]  /*14f0*/  IMNMX R2, R94.reuse, c[0x0][0x1a8], PT ;  /* 0x00006a005e027a17 */ /* 0x042fe40003800200 */
[C---:B------:R-:W-:Y:S02]  /*1500*/  ISETP.GT.AND P4, PT, R94.reuse, c[0x0][0x1b0], PT ;  /* 0x00006c005e007a0c */ /* 0x040fe40003f84270 */
[----:B------:R-:W-:Y:S02]  /*1510*/  SHF.R.S32.HI R3, RZ, 0x1f, R2 ;  /* 0x0000001fff037819 */ /* 0x000fe40000011402 */
[C---:B------:R-:W-:Y:S02]  /*1520*/  ISETP.GT.AND P6, PT, R94.reuse, c[0x0][0x1b8], PT ;  /* 0x00006e005e007a0c */ /* 0x040fe40003fc4270 */
[----:B------:R-:W-:Y:S02]  /*1530*/  @P2 IMNMX R0, R94, c[0x0][0x1ac], PT ;  /* 0x00006b005e002a17 */ /* 0x000fe40003800200 */
[----:B------:R-:W-:-:S02]  /*1540*/  LEA.HI R8, R3, R2, RZ, 0x5 ;  /* 0x0000000203087211 */ /* 0x000fc400078f28ff */
[----:B------:R-:W-:Y:S02]  /*1550*/  @P2 IADD3 R0, R0, -c[0x0][0x1a8], RZ ;  /* 0x80006a0000002a10 */ /* 0x000fe40007ffe0ff */
[C---:B------:R-:W-:Y:S02]  /*1560*/  @P3 IMNMX R2, R94.reuse, c[0x0][0x1b0], PT ;  /* 0x00006c005e023a17 */ /* 0x040fe40003800200 */
[----:B------:R-:W-:Y:S02]  /*1570*/  @P2 SHF.R.S32.HI R3, RZ, 0x1f, R0 ;  /* 0x0000001fff032819 */ /* 0x000fe40000011400 */
[----:B0--3--:R-:W-:Y:S02]  /*1580*/  @P5 IMNMX R5, R94, c[0x0][0x1b8], PT ;  /* 0x00006e005e055a17 */ /* 0x009fe40003800200 */
[----:B------:R-:W-:Y:S02]  /*1590*/  @P3 IADD3 R2, R2, -c[0x0][0x1ac], RZ ;  /* 0x80006b0002023a10 */ /* 0x000fe40007ffe0ff */
[----:B------:R-:W-:-:S02]  /*15a0*/  @P4 IMNMX R4, R94, c[0x0][0x1b4], PT ;  /* 0x00006d005e044a17 */ /* 0x000fc40003800200 */
[----:B------:R-:W-:Y:S02]  /*15b0*/  @P2 LEA.HI R3, R3, R0, RZ, 0x5 ;  /* 0x0000000003032211 */ /* 0x000fe400078f28ff */
[----:B------:R-:W-:Y:S02]  /*15c0*/  @P5 IADD3 R0, R5, -c[0x0][0x1b4], RZ ;  /* 0x80006d0005005a10 */ /* 0x000fe40007ffe0ff */
[----:B------:R-:W-:Y:S02]  /*15d0*/  @P3 SHF.R.S32.HI R5, RZ, 0x1f, R2 ;  /* 0x0000001fff053819 */ /* 0x000fe40000011402 */
[----:B------:R-:W-:Y:S02]  /*15e0*/  @P4 IADD3 R4, R4, -c[0x0][0x1b0], RZ ;  /* 0x80006c0004044a10 */ /* 0x000fe40007ffe0ff */
[----:B------:R-:W-:Y:S02]  /*15f0*/  @P6 IMNMX R6, R94, c[0x0][0x1bc], PT ;  /* 0x00006f005e066a17 */ /* 0x000fe40003800200 */
[----:B------:R-:W-:Y:S01]  /*1600*/  @P3 LEA.HI R5, R5, R2, RZ, 0x5 ;  /* 0x0000000205053211 */ /* 0x000fe200078f28ff */
[----:B------:R-:W-:Y:S01]  /*1610*/  IMAD.MOV.U32 R2, RZ, RZ, RZ ;  /* 0x000000ffff027224 */ /* 0x000fe200078e00ff */
[----:B------:R-:W-:-:S02]  /*1620*/  @P4 SHF.R.S32.HI R7, RZ, 0x1f, R4 ;  /* 0x0000001fff074819 */ /* 0x000fc40000011404 */
[----:B------:R-:W-:Y:S02]  /*1630*/  @P6 IADD3 R6, R6, -c[0x0][0x1b8], RZ ;  /* 0x80006e0006066a10 */ /* 0x000fe40007ffe0ff */
[----:B------:R-:W-:Y:S02]  /*1640*/  @P5 SHF.R.S32.HI R9, RZ, 0x1f, R0 ;  /* 0x0000001fff095819 */ /* 0x000fe40000011400 */
[----:B------:R-:W-:Y:S02]  /*1650*/  @P3 SHF.R.S32.HI R5, RZ, 0x5, R5 ;  /* 0x00000005ff053819 */ /* 0x000fe40000011405 */
[----:B------:R-:W-:Y:S01]  /*1660*/  @P4 LEA.HI R4, R7, R4, RZ, 0x5 ;  /* 0x0000000407044211 */ /* 0x000fe200078f28ff */
[----:B------:R-:W-:Y:S01]  /*1670*/  IMAD.MOV.U32 R7, RZ, RZ, RZ ;  /* 0x000000ffff077224 */ /* 0x000fe200078e00ff */
[----:B------:R-:W-:Y:S02]  /*1680*/  @P6 SHF.R.S32.HI R11, RZ, 0x1f, R6 ;  /* 0x0000001fff0b6819 */ /* 0x000fe40000011406 */
[----:B------:R-:W-:-:S02]  /*1690*/  @P2 SHF.R.S32.HI R3, RZ, 0x5, R3 ;  /* 0x00000005ff032819 */ /* 0x000fc40000011403 */
[----:B------:R-:W-:Y:S01]  /*16a0*/  @P5 LEA.HI R9, R9, R0, RZ, 0x5 ;  /* 0x0000000009095211 */ /* 0x000fe200078f28ff */
[----:B------:R-:W-:Y:S01]  /*16b0*/  IMAD.MOV.U32 R0, RZ, RZ, RZ ;  /* 0x000000ffff007224 */ /* 0x000fe200078e00ff */
[----:B------:R-:W-:Y:S01]  /*16c0*/  @P4 SHF.R.S32.HI R4, RZ, 0x5, R4 ;  /* 0x00000005ff044819 */ /* 0x000fe20000011404 */
[----:B------:R-:W-:Y:S01]  /*16d0*/  @P3 IMAD R0, R5, 0x5, RZ ;  /* 0x0000000505003824 */ /* 0x000fe200078e02ff */
[----:B------:R-:W-:Y:S01]  /*16e0*/  @P6 LEA.HI R11, R11, R6, RZ, 0x5 ;  /* 0x000000060b0b6211 */ /* 0x000fe200078f28ff */
[----:B------:R-:W-:Y:S01]  /*16f0*/  @P2 IMAD R2, R3, 0x6, RZ ;  /* 0x0000000603022824 */ /* 0x000fe200078e02ff */
[----:B------:R-:W-:Y:S01]  /*1700*/  SHF.R.S32.HI R5, RZ, 0x5, R8 ;  /* 0x00000005ff057819 */ /* 0x000fe20000011408 */
[----:B------:R-:W-:Y:S01]  /*1710*/  @P4 IMAD.SHL.U32 R7, R4, 0x4, RZ ;  /* 0x0000000404074824 */ /* 0x000fe200078e00ff */
[----:B------:R-:W-:Y:S01]  /*1720*/  @P5 SHF.R.S32.HI R9, RZ, 0x5, R9 ;  /* 0x00000005ff095819 */ /* 0x000fe20000011409 */
[----:B------:R-:W-:Y:S01]  /*1730*/  IMAD.MOV.U32 R3, RZ, RZ, RZ ;  /* 0x000000ffff037224 */ /* 0x000fe200078e00ff */
[----:B------:R-:W-:Y:S01]  /*1740*/  @P6 SHF.R.S32.HI R11, RZ, 0x5, R11 ;  /* 0x00000005ff0b6819 */ /* 0x000fe2000001140b */
[----:B------:R-:W-:Y:S01]  /*1750*/  IMAD R2, R5, 0x8, R2 ;  /* 0x0000000805027824 */ /* 0x000fe200078e0202 */
[----:B------:R-:W-:Y:S01]  /*1760*/  ISETP.GE.OR P0, PT, R94, c[0x0][0x1a8], P0 ;  /* 0x00006a005e007a0c */ /* 0x000fe20000706670 */
[----:B------:R-:W-:Y:S01]  /*1770*/  IMAD.MOV.U32 R4, RZ, RZ, RZ ;  /* 0x000000ffff047224 */ /* 0x000fe200078e00ff */
[----:B------:R-:W-:Y:S01]  /*1780*/  PRMT R8, RZ, 0x5410, RZ ;  /* 0x00005410ff087816 */ /* 0x000fe200000000ff */
[----:B------:R-:W-:Y:S01]  /*1790*/  @P5 IMAD R3, R9, 0x3, RZ ;  /* 0x0000000309035824 */ /* 0x000fe200078e02ff */
[----:B------:R-:W-:Y:S01]  /*17a0*/  IADD3 R0, R7, R2, R0 ;  /* 0x0000000207007210 */ /* 0x000fe20007ffe000 */
[----:B------:R-:W-:Y:S01]  /*17b0*/  @P6 IMAD.SHL.U32 R4, R11, 0x2, RZ ;  /* 0x000000020b046824 */ /* 0x000fe200078e00ff */
[----:B------:R-:W-:-:S02]  /*17c0*/  PRMT R9, RZ, 0x5410, RZ ;  /* 0x00005410ff097816 */ /* 0x000fc400000000ff */
[----:B------:R-:W-:Y:S02]  /*17d0*/  PRMT R7, RZ, 0x5410, RZ ;  /* 0x00005410ff077816 */ /* 0x000fe400000000ff */
[----:B------:R-:W-:Y:S02]  /*17e0*/  IADD3 R0, R4, R0, R3 ;  /* 0x0000000004007210 */ /* 0x000fe40007ffe003 */
[----:B------:R-:W-:Y:S02]  /*17f0*/  PRMT R6, RZ, 0x5410, RZ ;  /* 0x00005410ff067816 */ /* 0x000fe400000000ff */
[----:B------:R-:W-:Y:S01]  /*1800*/  PRMT R5, RZ, 0x5410, RZ ;  /* 0x00005410ff057816 */ /* 0x000fe200000000ff */
[----:B------:R-:W-:Y:S01]  /*1810*/  IMAD R11, R0, c[0x0][0x18c], RZ ;  /* 0x00006300000b7a24 */ /* 0x000fe200078e02ff */
[----:B------:R-:W-:Y:S02]  /*1820*/  SHF.R.S32.HI R0, RZ, 0x1f, R10 ;  /* 0x0000001fff007819 */ /* 0x000fe4000001140a */
[----:B------:R-:W-:-:S02]  /*1830*/  PRMT R4, RZ, 0x5410, RZ ;  /* 0x00005410ff047816 */ /* 0x000fc400000000ff */
[----:B------:R-:W-:Y:S02]  /*1840*/  SHF.R.S32.HI R15, RZ, 0x1f, R11 ;  /* 0x0000001fff0f7819 */ /* 0x000fe4000001140b */
[----:B------:R-:W-:-:S05]  /*1850*/  IADD3 R2, P2, R10, R11, RZ ;  /* 0x0000000b0a027210 */ /* 0x000fca0007f5e0ff */
[----:B------:R-:W-:Y:S01]  /*1860*/  IMAD.X R3, R15, 0x1, R0, P2 ;  /* 0x000000010f037824 */ /* 0x000fe200010e0600 */
[----:B------:R-:W-:-:S04]  /*1870*/  LEA R28, P2, R2, c[0x0][0x168], 0x2 ;  /* 0x00005a00021c7a11 */ /* 0x000fc800078410ff */
[----:B------:R-:W-:Y:S02]  /*1880*/  LEA.HI.X R29, R2, c[0x0][0x16c], R3, 0x2, P2 ;  /* 0x00005b00021d7a11 */ /* 0x000fe400010f1403 */
[----:B------:R-:W-:Y:S02]  /*1890*/  PRMT R3, RZ, 0x5410, RZ ;  /* 0x00005410ff037816 */ /* 0x000fe400000000ff */
[----:B------:R-:W-:Y:S02]  /*18a0*/  PRMT R2, RZ, 0x5410, RZ ;  /* 0x00005410ff027816 */ /* 0x000fe400000000ff */
[----:B--2---:R-:W-:Y:S01]  /*18b0*/  PRMT R86, R84, 0x7610, R84 ;  /* 0x0000761054567816 */ /* 0x004fe20000000054 */
[----:B----4-:R-:W-:Y:S01]  /*18c0*/  IMAD.IADD R87, R94, 0x1, R87 ;  /* 0x000000015e577824 */ /* 0x010fe200078e0257 */
[----:B------:R-:W-:Y:S05]  /*18d0*/  @P0 BRA `(.L_x_16) ;  /* 0x00007b8000000947 */ /* 0x000fea0003800000 */
[----:B------:R-:W-:Y:S01]  /*18e0*/  ULDC UR4, c[0x0][0x18c] ;  /* 0x0000630000047ab9 */ /* 0x000fe20000000800 */
[----:B------:R-:W-:Y:S01]  /*18f0*/  IADD3 R10, P0, P2, R10, c[0x0][0x18c], R11 ;  /* 0x000063000a0a7a10 */ /* 0x000fe20007a1e00b */
[----:B------:R-:W-:Y:S01]  /*1900*/  USHF.R.S32.HI UR4, URZ, 0x1f, UR4 ;  /* 0x0000001f3f047899 */ /* 0x000fe20008011404 */
[----:B------:R-:W-:Y:S01]  /*1910*/  IMAD.MOV.U32 R88, RZ, RZ, RZ ;  /* 0x000000ffff587224 */ /* 0x000fe200078e00ff */
[----:B------:R-:W-:-:S02]  /*1920*/  PRMT R9, RZ, 0x7610, R9 ;  /* 0x00007610ff097816 */ /* 0x000fc40000000009 */
[----:B------:R-:W-:Y:S02]  /*1930*/  LEA R14, P3, R10, c[0x0][0x168], 0x2 ;  /* 0x00005a000a0e7a11 */ /* 0x000fe400078610ff */
[----:B------:R-:W-:Y:S01]  /*1940*/  IADD3.X R15, R0, UR4, R15, P0, P2 ;  /* 0x00000004000f7c10 */ /* 0x000fe200087e440f */
[----:B------:R-:W-:-:S03]  /*1950*/  UMOV UR4, URZ ;  /* 0x0000003f00047c82 */ /* 0x000fc60008000000 */
[----:B------:R-:W-:Y:S02]  /*1960*/  LEA.HI.X R15, R10, c[0x0][0x16c], R15, 0x2, P3 ;  /* 0x00005b000a0f7a11 */ /* 0x000fe400018f140f */
.L_x_33:
[----:B------:R-:W-:-:S13]  /*1970*/  ISETP.NE.AND P0, PT, R94, R87, PT ;  /* 0x000000575e00720c */ /* 0x000fda0003f05270 */
[----:B------:R-:W-:Y:S01]  /*1980*/  @!P0 IADD3 R88, R88, 0x1, RZ ;  /* 0x0000000158588810 */ /* 0x000fe20007ffe0ff */
[----:B------:R-:W-:Y:S02]  /*1990*/  @!P0 IMAD.SHL.U32 R10, R94, 0x2, RZ ;  /* 0x000000025e0a8824 */ /* 0x000fe400078e00ff */
[----:B------:R-:W-:Y:S02]  /*19a0*/  @!P0 IMAD.MOV.U32 R11, RZ, RZ, 0x2 ;  /* 0x00000002ff0b8424 */ /* 0x000fe400078e00ff */
[----:B------:R-:W-:Y:S02]  /*19b0*/  @!P0 IMAD R0, R88, 0x8, R1 ;  /* 0x0000000858008824 */ /* 0x000fe400078e0201 */
[----:B------:R-:W-:-:S03]  /*19c0*/  @!P0 IMAD.WIDE R10, R10, R11, c[0x0][0x198] ;  /* 0x000066000a0a8625 */ /* 0x000fc600078e020b */
[----:B------:R-:W2:Y:S04]  /*19d0*/  @!P0 LDL.64 R12, [R0] ;  /* 0x00000000000c8983 */ /* 0x000ea80000100a00 */
[----:B------:R0:W3:Y:S02]  /*19e0*/  @!P0 LDG.E.U16.CONSTANT R11, [R10.64+0x2] ;  /* 0x000002060a0b8981 */ /* 0x0000e4000c1e9500 */
[----:B0-----:R-:W-:Y:S01]  /*19f0*/  IMAD.MOV.U32 R10, RZ, RZ, R14 ;  /* 0x000000ffff0a7224 */ /* 0x001fe200078e000e */
[----:B--2---:R-:W-:Y:S02]  /*1a00*/  @!P0 PRMT R86, R12, 0x7610, R86 ;  /* 0x000076100c568816 */ /* 0x004fe40000000056 */
[----:B------:R-:W-:Y:S01]  /*1a10*/  @!P0 PRMT R85, R13, 0x7610, R85 ;  /* 0x000076100d558816 */ /* 0x000fe20000000055 */
[----:B---3--:R-:W-:Y:S01]  /*1a20*/  @!P0 IMAD.IADD R87, R11, 0x1, R94 ;  /* 0x000000010b578824 */ /* 0x008fe200078e025e */
[----:B------:R-:W-:Y:S01]  /*1a30*/  @!P0 PRMT R86, R86, 0x7610, R12 ;  /* 0x0000761056568816 */ /* 0x000fe2000000000c */
[----:B------:R-:W-:Y:S01]  /*1a40*/  IMAD.MOV.U32 R11, RZ, RZ, R15 ;  /* 0x000000ffff0b7224 */ /* 0x000fe200078e000f */
[----:B------:R-:W-:Y:S01]  /*1a50*/  @!P0 PRMT R85, R85, 0x7610, R13 ;  /* 0x0000761055558816 */ /* 0x000fe2000000000d */
[----:B------:R-:W-:Y:S05]  /*1a60*/  @!P1 BRA `(.L_x_17) ;  /* 0x00001e3000009947 */ /* 0x000fea0003800000 */
[----:B-----5:R-:W2:Y:S04]  /*1a70*/  LDG.E.128.CONSTANT R16, [R10.64] ;  /* 0x000000060a107981 */ /* 0x020ea8000c1e9d00 */
[----:B------:R-:W3:Y:S01]  /*1a80*/  LDG.E.128.CONSTANT R12, [R28.64] ;  /* 0x000000061c0c7981 */ /* 0x000ee2000c1e9d00 */
[----:B------:R-:W-:-:S04]  /*1a90*/  PRMT R48, R91, 0x9910, RZ ;  /* 0x000099105b307816 */ /* 0x000fc800000000ff */
[----:B------:R-:W-:Y:S02]  /*1aa0*/  ISETP.NE.AND P0, PT, R48, RZ, PT ;  /* 0x000000ff3000720c */ /* 0x000fe40003f05270 */
[----:B------:R-:W-:Y:S02]  /*1ab0*/  ISETP.GE.AND P2, PT, R95, 0x2, PT ;  /* 0x000000025f00780c */ /* 0x000fe40003f46270 */
[----:B--2---:R-:W-:Y:S02]  /*1ac0*/  LOP3.LUT R37, R19, 0xff, RZ, 0xc0, !PT ;  /* 0x000000ff13257812 */ /* 0x004fe400078ec0ff */
[--C-:B---3--:R-:W-:Y:S02]  /*1ad0*/  SHF.R.U32.HI R36, RZ, 0x8, R12.reuse ;  /* 0x00000008ff247819 */ /* 0x108fe4000001160c */
[----:B------:R-:W-:Y:S02]  /*1ae0*/  SHF.R.U32.HI R38, RZ, 0x10, R12 ;  /* 0x00000010ff267819 */ /* 0x000fe4000001160c */
[----:B------:R-:W-:-:S02]  /*1af0*/  IADD3 R40, R37, -0x80, RZ ;  /* 0xffffff8025287810 */ /* 0x000fc40007ffe0ff */
[----:B------:R-:W-:Y:S02]  /*1b00*/  SHF.R.U32.HI R39, RZ, 0x8, R13 ;  /* 0x00000008ff277819 */ /* 0x000fe4000001160d */
[----:B------:R-:W-:Y:S02]  /*1b10*/  LOP3.LUT R37, R36, 0xff, RZ, 0xc0, !PT ;  /* 0x000000ff24257812 */ /* 0x000fe400078ec0ff */
[----:B------:R-:W-:Y:S02]  /*1b20*/  LOP3.LUT R38, R38, 0xff, RZ, 0xc0, !PT ;  /* 0x000000ff26267812 */ /* 0x000fe400078ec0ff */
[C---:B------:R-:W-:Y:S02]  /*1b30*/  LEA.HI R0, R12.reuse, 0xffffff80, RZ, 0x8 ;  /* 0xffffff800c007811 */ /* 0x040fe400078f40ff */
[----:B------:R-:W-:Y:S02]  /*1b40*/  LOP3.LUT R27, R12, 0xff, RZ, 0xc0, !PT ;  /* 0x000000ff0c1b7812 */ /* 0x000fe400078ec0ff */
[----:B------:R-:W-:-:S02]  /*1b50*/  LOP3.LUT R39, R39, 0xff, RZ, 0xc0, !PT ;  /* 0x000000ff27277812 */ /* 0x000fc400078ec0ff */
[----:B------:R-:W-:Y:S02]  /*1b60*/  IADD3 R12, R37, -0x80, RZ ;  /* 0xffffff80250c7810 */ /* 0x000fe40007ffe0ff */
[----:B------:R-:W-:Y:S02]  /*1b70*/  IADD3 R37, R38, -0x80, RZ ;  /* 0xffffff8026257810 */ /* 0x000fe40007ffe0ff */
[C---:B------:R-:W-:Y:S02]  /*1b80*/  LEA.HI R20, R13.reuse, 0xffffff80, RZ, 0x8 ;  /* 0xffffff800d147811 */ /* 0x040fe400078f40ff */
[----:B------:R-:W-:Y:S02]  /*1b90*/  LOP3.LUT R30, R13, 0xff, RZ, 0xc0, !PT ;  /* 0x000000ff0d1e7812 */ /* 0x000fe400078ec0ff */
[----:B------:R-:W-:Y:S02]  /*1ba0*/  SHF.R.U32.HI R38, RZ, 0x10, R13 ;  /* 0x00000010ff267819 */ /* 0x000fe4000001160d */
[----:B------:R-:W-:-:S02]  /*1bb0*/  IADD3 R13, R39, -0x80, RZ ;  /* 0xffffff80270d7810 */ /* 0x000fc40007ffe0ff */
[C---:B------:R-:W-:Y:S02]  /*1bc0*/  LEA.HI R21, R14.reuse, 0xffffff80, RZ, 0x8 ;  /* 0xffffff800e157811 */ /* 0x040fe400078f40ff */
[----:B------:R-:W-:Y:S02]  /*1bd0*/  LOP3.LUT R31, R14, 0xff, RZ, 0xc0, !PT ;  /* 0x000000ff0e1f7812 */ /* 0x000fe400078ec0ff */
[--C-:B------:R-:W-:Y:S02]  /*1be0*/  SHF.R.U32.HI R39, RZ, 0x8, R14.reuse ;  /* 0x00000008ff277819 */ /* 0x100fe4000001160e */
[C---:B------:R-:W-:Y:S02]  /*1bf0*/  LEA.HI R22, R15.reuse, 0xffffff80, RZ, 0x8 ;  /* 0xffffff800f167811 */ /* 0x040fe400078f40ff */
[----:B------:R-:W-:Y:S02]  /*1c00*/  LOP3.LUT R32, R15, 0xff, RZ, 0xc0, !PT ;  /* 0x000000ff0f207812 */ /* 0x000fe400078ec0ff */
[----:B------:R-:W-:-:S02]  /*1c10*/  SHF.R.U32.HI R14, RZ, 0x10, R14 ;  /* 0x00000010ff0e7819 */ /* 0x000fc4000001160e */
[--C-:B------:R-:W-:Y:S02]  /*1c20*/  SHF.R.U32.HI R41, RZ, 0x8, R15.reuse ;  /* 0x00000008ff297819 */ /* 0x100fe4000001160f */
[----:B------:R-:W-:Y:S02]  /*1c30*/  SHF.R.U32.HI R15, RZ, 0x10, R15 ;  /* 0x00000010ff0f7819 */ /* 0x000fe4000001160f */
[----:B------:R-:W-:Y:S02]  /*1c40*/  LOP3.LUT R14, R14, 0xff, RZ, 0xc0, !PT ;  /* 0x000000ff0e0e7812 */ /* 0x000fe400078ec0ff */
[----:B------:R-:W-:Y:S01]  /*1c50*/  LOP3.LUT R15, R15, 0xff, RZ, 0xc0, !PT ;  /* 0x000000ff0f0f7812 */ /* 0x000fe200078ec0ff */
[----:B------:R0:W1:Y:S01]  /*1c60*/  I2F.F16 R36, R40 ;  /* 0x0000002800247306 */ /* 0x0000620000200c00 */
[----:B------:R-:W-:Y:S02]  /*1c70*/  LEA.HI R23, R16, 0xffffff80, RZ, 0x8 ;  /* 0xffffff8010177811 */ /* 0x000fe400078f40ff */
[----:B------:R-:W-:-:S02]  /*1c80*/  IADD3 R42, R15, -0x80, RZ ;  /* 0xffffff800f2a7810 */ /* 0x000fc40007ffe0ff */
[C---:B------:R-:W-:Y:S02]  /*1c90*/  LEA.HI R24, R17.reuse, 0xffffff80, RZ, 0x8 ;  /* 0xffffff8011187811 */ /* 0x040fe400078f40ff */
[----:B------:R-:W-:Y:S02]  /*1ca0*/  LOP3.LUT R33, R16, 0xff, RZ, 0xc0, !PT ;  /* 0x000000ff10217812 */ /* 0x000fe400078ec0ff */
[----:B0-----:R-:W-:Y:S02]  /*1cb0*/  IADD3 R40, R14, -0x80, RZ ;  /* 0xffffff800e287810 */ /* 0x001fe40007ffe0ff */
[----:B------:R-:W-:Y:S02]  /*1cc0*/  SHF.R.U32.HI R14, RZ, 0x8, R16 ;  /* 0x00000008ff0e7819 */ /* 0x000fe40000011610 */
[----:B------:R-:W-:Y:S02]  /*1cd0*/  LOP3.LUT R34, R17, 0xff, RZ, 0xc0, !PT ;  /* 0x000000ff11227812 */ /* 0x000fe400078ec0ff */
[----:B------:R-:W-:-:S02]  /*1ce0*/  SHF.R.U32.HI R15, RZ, 0x8, R17 ;  /* 0x00000008ff0f7819 */ /* 0x000fc40000011611 */
[----:B------:R-:W-:Y:S02]  /*1cf0*/  SHF.R.U32.HI R16, RZ, 0x10, R16 ;  /* 0x00000010ff107819 */ /* 0x000fe40000011610 */
[----:B------:R-:W-:Y:S02]  /*1d00*/  SHF.R.U32.HI R17, RZ, 0x10, R17 ;  /* 0x00000010ff117819 */ /* 0x000fe40000011611 */
[----:B------:R-:W-:Y:S02]  /*1d10*/  LOP3.LUT R14, R14, 0xff, RZ, 0xc0, !PT ;  /* 0x000000ff0e0e7812 */ /* 0x000fe400078ec0ff */
[----:B------:R-:W-:Y:S02]  /*1d20*/  LOP3.LUT R16, R16, 0xff, RZ, 0xc0, !PT ;  /* 0x000000ff10107812 */ /* 0x000fe400078ec0ff */
[----:B------:R-:W-:Y:S02]  /*1d30*/  LOP3.LUT R15, R15, 0xff, RZ, 0xc0, !PT ;  /* 0x000000ff0f0f7812 */ /* 0x000fe400078ec0ff */
[----:B------:R-:W-:-:S02]  /*1d40*/  LOP3.LUT R17, R17, 0xff, RZ, 0xc0, !PT ;  /* 0x000000ff11117812 */ /* 0x000fc400078ec0ff */
[----:B------:R-:W-:Y:S02]  /*1d50*/  IADD3 R14, R14, -0x80, RZ ;  /* 0xffffff800e0e7810 */ /* 0x000fe40007ffe0ff */
[----:B------:R-:W-:Y:S02]  /*1d60*/  SHF.R.U32.HI R46, RZ, 0x8, R18 ;  /* 0x00000008ff2e7819 */ /* 0x000fe40000011612 */
[C---:B------:R-:W-:Y:S02]  /*1d70*/  LEA.HI R25, R18.reuse, 0xffffff80, RZ, 0x8 ;  /* 0xffffff8012197811 */ /* 0x040fe400078f40ff */
[----:B------:R-:W-:Y:S02]  /*1d80*/  LEA.HI R26, R19, 0xffffff80, RZ, 0x8 ;  /* 0xffffff80131a7811 */ /* 0x000fe400078f40ff */
[----:B------:R-:W-:Y:S02]  /*1d90*/  LOP3.LUT R35, R18, 0xff, RZ, 0xc0, !PT ;  /* 0x000000ff12237812 */ /* 0x000fe400078ec0ff */
[----:B------:R-:W-:-:S02]  /*1da0*/  IADD3 R16, R16, -0x80, RZ ;  /* 0xffffff8010107810 */ /* 0x000fc40007ffe0ff */
[----:B------:R-:W-:Y:S02]  /*1db0*/  IADD3 R15, R15, -0x80, RZ ;  /* 0xffffff800f0f7810 */ /* 0x000fe40007ffe0ff */
[----:B------:R-:W-:Y:S02]  /*1dc0*/  IADD3 R17, R17, -0x80, RZ ;  /* 0xffffff8011117810 */ /* 0x000fe40007ffe0ff */
[--C-:B------:R-:W-:Y:S01]  /*1dd0*/  SHF.R.U32.HI R47, RZ, 0x8, R19.reuse ;  /* 0x00000008ff2f7819 */ /* 0x100fe20000011613 */
[----:B------:R0:W2:Y:S01]  /*1de0*/  I2F.F16 R43, R14 ;  /* 0x0000000e002b7306 */ /* 0x0000a20000200c00 */
[----:B------:R-:W-:Y:S02]  /*1df0*/  SHF.R.U32.HI R18, RZ, 0x10, R18 ;  /* 0x00000010ff127819 */ /* 0x000fe40000011612 */
[----:B------:R-:W-:Y:S02]  /*1e00*/  SHF.R.U32.HI R19, RZ, 0x10, R19 ;  /* 0x00000010ff137819 */ /* 0x000fe40000011613 */
[----:B------:R-:W-:-:S02]  /*1e10*/  LOP3.LUT R38, R38, 0xff, RZ, 0xc0, !PT ;  /* 0x000000ff26267812 */ /* 0x000fc400078ec0ff */
[----:B------:R-:W-:Y:S01]  /*1e20*/  LOP3.LUT R39, R39, 0xff, RZ, 0xc0, !PT ;  /* 0x000000ff27277812 */ /* 0x000fe200078ec0ff */
[----:B------:R3:W4:Y:S01]  /*1e30*/  I2F.F16 R44, R16 ;  /* 0x00000010002c7306 */ /* 0x0007220000200c00 */
[----:B------:R-:W-:Y:S02]  /*1e40*/  LOP3.LUT R41, R41, 0xff, RZ, 0xc0, !PT ;  /* 0x000000ff29297812 */ /* 0x000fe400078ec0ff */
[----:B0-----:R-:W-:Y:S02]  /*1e50*/  LOP3.LUT R14, R46, 0xff, RZ, 0xc0, !PT ;  /* 0x000000ff2e0e7812 */ /* 0x001fe400078ec0ff */
[----:B------:R-:W-:-:S03]  /*1e60*/  IADD3 R27, R27, -0x80, RZ ;  /* 0xffffff801b1b7810 */ /* 0x000fc60007ffe0ff */
[----:B------:R0:W1:Y:S01]  /*1e70*/  I2F.F16 R45, R15 ;  /* 0x0000000f002d7306 */ /* 0x0000620000200c00 */
[----:B---3--:R-:W-:Y:S02]  /*1e80*/  LOP3.LUT R16, R18, 0xff, RZ, 0xc0, !PT ;  /* 0x000000ff12107812 */ /* 0x008fe400078ec0ff */
[----:B------:R-:W-:Y:S02]  /*1e90*/  IADD3 R30, R30, -0x80, RZ ;  /* 0xffffff801e1e7810 */ /* 0x000fe40007ffe0ff */
[----:B------:R-:W-:-:S03]  /*1ea0*/  IADD3 R31, R31, -0x80, RZ ;  /* 0xffffff801f1f7810 */ /* 0x000fc60007ffe0ff */
[----:B------:R3:W1:Y:S01]  /*1eb0*/  I2F.F16 R46, R17 ;  /* 0x00000011002e7306 */ /* 0x0006620000200c00 */
[----:B0-----:R-:W-:Y:S02]  /*1ec0*/  LOP3.LUT R15, R47, 0xff, RZ, 0xc0, !PT ;  /* 0x000000ff2f0f7812 */ /* 0x001fe400078ec0ff */
[----:B------:R-:W-:Y:S02]  /*1ed0*/  IADD3 R32, R32, -0x80, RZ ;  /* 0xffffff8020207810 */ /* 0x000fe40007ffe0ff */
[----:B------:R-:W-:Y:S02]  /*1ee0*/  IADD3 R33, R33, -0x80, RZ ;  /* 0xffffff8021217810 */ /* 0x000fe40007ffe0ff */
[----:B------:R-:W-:Y:S02]  /*1ef0*/  IADD3 R34, R34, -0x80, RZ ;  /* 0xffffff8022227810 */ /* 0x000fe40007ffe0ff */
[----:B---3--:R-:W-:Y:S02]  /*1f00*/  LOP3.LUT R17, R19, 0xff, RZ, 0xc0, !PT ;  /* 0x000000ff13117812 */ /* 0x008fe400078ec0ff */
[----:B------:R-:W-:-:S02]  /*1f10*/  IADD3 R35, R35, -0x80, RZ ;  /* 0xffffff8023237810 */ /* 0x000fc40007ffe0ff */
[----:B------:R-:W-:Y:S02]  /*1f20*/  IADD3 R38, R38, -0x80, RZ ;  /* 0xffffff8026267810 */ /* 0x000fe40007ffe0ff */
[----:B------:R-:W-:Y:S02]  /*1f30*/  IADD3 R39, R39, -0x80, RZ ;  /* 0xffffff8027277810 */ /* 0x000fe40007ffe0ff */
[----:B------:R-:W-:Y:S02]  /*1f40*/  IADD3 R41, R41, -0x80, RZ ;  /* 0xffffff8029297810 */ /* 0x000fe40007ffe0ff */
[----:B------:R-:W-:Y:S02]  /*1f50*/  IADD3 R14, R14, -0x80, RZ ;  /* 0xffffff800e0e7810 */ /* 0x000fe40007ffe0ff */
[----:B------:R-:W-:Y:S02]  /*1f60*/  IADD3 R16, R16, -0x80, RZ ;  /* 0xffffff8010107810 */ /* 0x000fe40007ffe0ff */
[----:B------:R-:W-:-:S02]  /*1f70*/  IADD3 R15, R15, -0x80, RZ ;  /* 0xffffff800f0f7810 */ /* 0x000fc40007ffe0ff */
[----:B------:R-:W-:Y:S01]  /*1f80*/  IADD3 R17, R17, -0x80, RZ ;  /* 0xffffff8011117810 */ /* 0x000fe20007ffe0ff */
[----:B------:R-:W0:Y:S08]  /*1f90*/  I2F.F16 R0, R0 ;  /* 0x0000000000007306 */ /* 0x000e300000200c00 */
[----:B------:R-:W3:Y:S08]  /*1fa0*/  I2F.F16 R20, R20 ;  /* 0x0000001400147306 */ /* 0x000ef00000200c00 */
[----:B------:R-:W0:Y:S08]  /*1fb0*/  I2F.F16 R21, R21 ;  /* 0x0000001500157306 */ /* 0x000e300000200c00 */
        /* <DEDUP_REMOVED lines=20> */
[----:B------:R0:W0:Y:S08]  /*2100*/  I2F.F16 R18, R14 ;  /* 0x0000000e00127306 */ /* 0x0000300000200c00 */
[----:B------:R0:W0:Y:S08]  /*2110*/  I2F.F16 R47, R16 ;  /* 0x00000010002f7306 */ /* 0x0000300000200c00 */
[----:B------:R0:W0:Y:S08]  /*2120*/  I2F.F16 R19, R15 ;  /* 0x0000000f00137306 */ /* 0x0000300000200c00 */
[----:B------:R0:W0:Y:S01]  /*2130*/  I2F.F16 R48, R17 ;  /* 0x0000001100307306 */ /* 0x0000220000200c00 */
[----:B------:R-:W-:Y:S05]  /*2140*/  @!P0 BRA `(.L_x_18) ;  /* 0x000005a000008947 */ /* 0x000fea0003800000 */
[----:B01234-:R-:W0:Y:S01]  /*2150*/  LDS.64 R16, [UR4] ;  /* 0x00000004ff107984 */ /* 0x01fe220008000a00 */
[----:B------:R-:W-:-:S02]  /*2160*/  HADD2.F32 R52, -RZ, R30.H0_H0 ;  /* 0x2000001eff347230 */ /* 0x000fc40000004100 */
[----:B------:R-:W-:Y:S01]  /*2170*/  HADD2.F32 R55, -RZ, R13.H0_H0 ;  /* 0x2000000dff377230 */ /* 0x000fe20000004100 */
[----:B------:R-:W1:Y:S01]  /*2180*/  LDS.64 R14, [UR4+0x8] ;  /* 0x00000804ff0e7984 */ /* 0x000e620008000a00 */
[----:B------:R-:W-:Y:S02]  /*2190*/  HADD2.F32 R54, -RZ, R31.H0_H0 ;  /* 0x2000001fff367230 */ /* 0x000fe40000004100 */
[----:B------:R-:W-:Y:S02]  /*21a0*/  HADD2.F32 R56, -RZ, R32.H0_H0 ;  /* 0x20000020ff387230 */ /* 0x000fe40000004100 */
[----:B------:R-:W-:Y:S02]  /*21b0*/  HADD2.F32 R57, -RZ, R41.H0_H0 ;  /* 0x20000029ff397230 */ /* 0x000fe40000004100 */
[----:B------:R-:W-:Y:S02]  /*21c0*/  HADD2.F32 R60, -RZ, R22.H0_H0 ;  /* 0x20000016ff3c7230 */ /* 0x000fe40000004100 */
[----:B0-----:R-:W-:-:S02]  /*21d0*/  HADD2.F32 R49, -RZ, R16.H0_H0 ;  /* 0x20000010ff317230 */ /* 0x001fc40000004100 */
[----:B------:R-:W-:Y:S02]  /*21e0*/  HADD2.F32 R50, -RZ, R16.H1_H1 ;  /* 0x30000010ff327230 */ /* 0x000fe40000004100 */
[----:B------:R-:W-:Y:S01]  /*21f0*/  HADD2.F32 R16, -RZ, R27.H0_H0 ;  /* 0x2000001bff107230 */ /* 0x000fe20000004100 */
[C---:B------:R-:W-:Y:S01]  /*2200*/  FFMA.FTZ R52, R49.reuse, R52, RZ ;  /* 0x0000003431347223 */ /* 0x040fe200000100ff */
[--C-:B------:R-:W-:Y:S01]  /*2210*/  HADD2.F32 R51, -RZ, R17.reuse.H0_H0 ;  /* 0x20000011ff337230 */ /* 0x100fe20000004100 */
[C---:B------:R-:W-:Y:S01]  /*2220*/  FFMA.FTZ R54, R49.reuse, R54, RZ ;  /* 0x0000003631367223 */ /* 0x040fe200000100ff */
[----:B------:R-:W-:Y:S01]  /*2230*/  HADD2.F32 R53, -RZ, R17.H1_H1 ;  /* 0x30000011ff357230 */ /* 0x000fe20000004100 */
[----:B------:R-:W-:Y:S01]  /*2240*/  FFMA.FTZ R16, R16, R49, RZ ;  /* 0x0000003110107223 */ /* 0x000fe200000100ff */
[----:B------:R-:W-:Y:S01]  /*2250*/  HADD2.F32 R17, -RZ, R12.H0_H0 ;  /* 0x2000000cff117230 */ /* 0x000fe20000004100 */
[C---:B------:R-:W-:Y:S01]  /*2260*/  FFMA.FTZ R52, R50.reuse, R55, R52 ;  /* 0x0000003732347223 */ /* 0x040fe20000010034 */
[----:B------:R-:W-:Y:S01]  /*2270*/  HADD2.F32 R55, -RZ, R39.H0_H0 ;  /* 0x20000027ff377230 */ /* 0x000fe20000004100 */
[----:B------:R-:W-:Y:S01]  /*2280*/  FFMA.FTZ R58, R49, R56, RZ ;  /* 0x00000038313a7223 */ /* 0x000fe200000100ff */
[----:B------:R-:W-:Y:S01]  /*2290*/  HADD2.F32 R49, -RZ, R38.H0_H0 ;  /* 0x20000026ff317230 */ /* 0x000fe20000004100 */
[----:B------:R-:W-:Y:S01]  /*22a0*/  FFMA.FTZ R16, R17, R50, R16 ;  /* 0x0000003211107223 */ /* 0x000fe20000010010 */
[----:B------:R-:W-:Y:S01]  /*22b0*/  HADD2.F32 R17, -RZ, R37.H0_H0 ;  /* 0x20000025ff117230 */ /* 0x000fe20000004100 */
[C---:B------:R-:W-:Y:S01]  /*22c0*/  FFMA.FTZ R54, R50.reuse, R55, R54 ;  /* 0x0000003732367223 */ /* 0x040fe20000010036 */
[----:B------:R-:W-:Y:S01]  /*22d0*/  HADD2.F32 R56, -RZ, R40.H0_H0 ;  /* 0x20000028ff387230 */ /* 0x000fe20000004100 */
[----:B------:R-:W-:Y:S01]  /*22e0*/  FFMA.FTZ R49, R51, R49, R52 ;  /* 0x0000003133317223 */ /* 0x000fe20000010034 */
[----:B------:R-:W-:Y:S01]  /*22f0*/  HADD2.F32 R52, -RZ, R42.H0_H0 ;  /* 0x2000002aff347230 */ /* 0x000fe20000004100 */
[----:B------:R-:W-:Y:S01]  /*2300*/  FFMA.FTZ R58, R50, R57, R58 ;  /* 0x00000039323a7223 */ /* 0x000fe2000001003a */
[----:B------:R-:W-:Y:S01]  /*2310*/  HADD2.F32 R50, -RZ, R20.H0_H0 ;  /* 0x20000014ff327230 */ /* 0x000fe20000004100 */
[----:B------:R-:W-:Y:S01]  /*2320*/  FFMA.FTZ R17, R17, R51, R16 ;  /* 0x0000003311117223 */ /* 0x000fe20000010010 */
[----:B------:R-:W-:Y:S01]  /*2330*/  HADD2.F32 R16, -RZ, R0.H0_H0 ;  /* 0x20000000ff107230 */ /* 0x000fe20000004100 */
[C---:B------:R-:W-:Y:S01]  /*2340*/  FFMA.FTZ R56, R51.reuse, R56, R54 ;  /* 0x0000003833387223 */ /* 0x040fe20000010036 */
[----:B------:R-:W-:Y:S01]  /*2350*/  HADD2.F32 R54, -RZ, R21.H0_H0 ;  /* 0x20000015ff367230 */ /* 0x000fe20000004100 */
[----:B------:R-:W-:Y:S01]  /*2360*/  FFMA.FTZ R58, R51, R52, R58 ;  /* 0x00000034333a7223 */ /* 0x000fe2000001003a */
[--C-:B-1----:R-:W-:Y:S01]  /*2370*/  HADD2.F32 R51, -RZ, R15.reuse.H1_H1 ;  /* 0x3000000fff337230 */ /* 0x102fe20000004100 */
[C---:B------:R-:W-:Y:S01]  /*2380*/  FFMA.FTZ R52, R53.reuse, R50, R49 ;  /* 0x0000003235347223 */ /* 0x040fe20000010031 */
[----:B------:R-:W-:Y:S01]  /*2390*/  HADD2.F32 R50, -RZ, R15.H0_H0 ;  /* 0x2000000fff327230 */ /* 0x000fe20000004100 */
[----:B------:R-:W-:Y:S01]  /*23a0*/  FFMA.FTZ R16, R16, R53, R17 ;  /* 0x0000003510107223 */ /* 0x000fe20000010011 */
[----:B------:R-:W-:Y:S01]  /*23b0*/  HADD2.F32 R17, -RZ, R14.H0_H0 ;  /* 0x2000000eff117230 */ /* 0x000fe20000004100 */
[C---:B------:R-:W-:Y:S01]  /*23c0*/  FFMA.FTZ R54, R53.reuse, R54, R56 ;  /* 0x0000003635367223 */ /* 0x040fe20000010038 */
[----:B------:R-:W-:Y:S01]  /*23d0*/  HADD2.F32 R15, -RZ, R33.H0_H0 ;  /* 0x20000021ff0f7230 */ /* 0x000fe20000004100 */
[----:B------:R-:W-:Y:S01]  /*23e0*/  FFMA.FTZ R58, R53, R60, R58 ;  /* 0x0000003c353a7223 */ /* 0x000fe2000001003a */
[----:B------:R-:W-:-:S02]  /*23f0*/  HADD2.F32 R55, -RZ, R35.H0_H0 ;  /* 0x20000023ff377230 */ /* 0x000fc40000004100 */
[----:B------:R-:W-:Y:S01]  /*2400*/  HADD2.F32 R56, -RZ, R36.H0_H0 ;  /* 0x20000024ff387230 */ /* 0x000fe20000004100 */
[----:B------:R-:W-:Y:S01]  /*2410*/  FFMA.FTZ R15, R15, R17, R16 ;  /* 0x000000110f0f7223 */ /* 0x000fe20000010010 */
[----:B------:R-:W-:Y:S01]  /*2420*/  HADD2.F32 R53, -RZ, R34.H0_H0 ;  /* 0x20000022ff357230 */ /* 0x000fe20000004100 */
[C---:B------:R-:W-:Y:S01]  /*2430*/  FFMA.FTZ R55, R17.reuse, R55, R54 ;  /* 0x0000003711377223 */ /* 0x040fe20000010036 */
[----:B------:R-:W-:Y:S01]  /*2440*/  HADD2.F32 R49, -RZ, R14.H1_H1 ;  /* 0x3000000eff317230 */ /* 0x000fe20000004100 */
[C---:B------:R-:W-:Y:S01]  /*2450*/  FFMA.FTZ R58, R17.reuse, R56, R58 ;  /* 0x00000038113a7223 */ /* 0x040fe2000001003a */
[----:B------:R-:W-:Y:S01]  /*2460*/  HADD2.F32 R14, -RZ, R43.H0_H0 ;  /* 0x2000002bff0e7230 */ /* 0x000fe20000004100 */
[----:B------:R-:W-:Y:S01]  /*2470*/  FFMA.FTZ R52, R17, R53, R52 ;  /* 0x0000003511347223 */ /* 0x000fe20000010034 */
[----:B------:R-:W-:Y:S02]  /*2480*/  HADD2.F32 R16, -RZ, R45.H0_H0 ;  /* 0x2000002dff107230 */ /* 0x000fe40000004100 */
[----:B------:R-:W-:Y:S01]  /*2490*/  HADD2.F32 R54, -RZ, R18.H0_H0 ;  /* 0x20000012ff367230 */ /* 0x000fe20000004100 */
[----:B------:R-:W-:Y:S01]  /*24a0*/  FFMA.FTZ R14, R14, R49, R15 ;  /* 0x000000310e0e7223 */ /* 0x000fe2000001000f */
[----:B------:R-:W-:Y:S01]  /*24b0*/  HADD2.F32 R56, -RZ, R19.H0_H0 ;  /* 0x20000013ff387230 */ /* 0x000fe20000004100 */
[C---:B------:R-:W-:Y:S01]  /*24c0*/  FFMA.FTZ R17, R49.reuse, R16, R52 ;  /* 0x0000001031117223 */ /* 0x040fe20000010034 */
[----:B------:R-:W-:Y:S01]  /*24d0*/  HADD2.F32 R15, -RZ, R44.H0_H0 ;  /* 0x2000002cff0f7230 */ /* 0x000fe20000004100 */
[C---:B------:R-:W-:Y:S01]  /*24e0*/  FFMA.FTZ R55, R49.reuse, R54, R55 ;  /* 0x0000003631377223 */ /* 0x040fe20000010037 */
        /* <DEDUP_REMOVED lines=10> */
[C---:B------:R-:W-:Y:S01]  /*2590*/  FFMA.FTZ R49, R51.reuse, R52, R49 ;  /* 0x0000003433317223 */ /* 0x040fe20000010031 */
[----:B------:R-:W-:Y:S01]  /*25a0*/  HADD2.F32 R52, -RZ, R26.H0_H0 ;  /* 0x2000001aff347230 */ /* 0x000fe20000004100 */
[----:B------:R-:W-:Y:S01]  /*25b0*/  FFMA.FTZ R14, R14, R51, R15 ;  /* 0x000000330e0e7223 */ /* 0x000fe2000001000f */
[--C-:B------:R-:W-:Y:S01]  /*25c0*/  HADD2.F32 R15, -RZ, R86.reuse.H0_H0 ;  /* 0x20000056ff0f7230 */ /* 0x100fe20000004100 */
[C---:B------:R-:W-:Y:S01]  /*25d0*/  FFMA.FTZ R16, R51.reuse, R16, R17 ;  /* 0x0000001033107223 */ /* 0x040fe20000010011 */
[----:B------:R-:W-:Y:S01]  /*25e0*/  HADD2.F32 R17, -RZ, R86.H1_H1 ;  /* 0x30000056ff117230 */ /* 0x000fe20000004100 */
[----:B------:R-:W-:Y:S01]  /*25f0*/  FFMA.FTZ R53, R50, R53, R57 ;  /* 0x0000003532357223 */ /* 0x000fe20000010039 */
[--C-:B------:R-:W-:Y:S01]  /*2600*/  HADD2.F32 R50, -RZ, R85.reuse.H0_H0 ;  /* 0x20000055ff327230 */ /* 0x100fe20000004100 */
[----:B------:R-:W-:Y:S01]  /*2610*/  FMUL.FTZ R14, R14, R15 ;  /* 0x0000000f0e0e7220 */ /* 0x000fe20000410000 */
[----:B------:R-:W-:Y:S01]  /*2620*/  HADD2.F32 R55, -RZ, R85.H1_H1 ;  /* 0x30000055ff377230 */ /* 0x000fe20000004100 */
[----:B------:R-:W-:-:S02]  /*2630*/  FFMA.FTZ R52, R51, R52, R53 ;  /* 0x0000003433347223 */ /* 0x000fc40000010035 */
[----:B------:R-:W-:Y:S01]  /*2640*/  FMUL.FTZ R16, R16, R17 ;  /* 0x0000001110107220 */ /* 0x000fe20000410000 */
[----:B------:R-:W-:Y:S01]  /*2650*/  F2FP.PACK_AB R14, RZ, R14 ;  /* 0x0000000eff0e723e */ /* 0x000fe200000000ff */
[----:B------:R-:W-:Y:S02]  /*2660*/  FMUL.FTZ R49, R49, R50 ;  /* 0x0000003231317220 */ /* 0x000fe40000410000 */
[----:B------:R-:W-:Y:S01]  /*2670*/  FMUL.FTZ R52, R52, R55 ;  /* 0x0000003734347220 */ /* 0x000fe20000410000 */
[----:B------:R-:W-:Y:S02]  /*2680*/  F2FP.PACK_AB R16, RZ, R16 ;  /* 0x00000010ff10723e */ /* 0x000fe400000000ff */
[----:B------:R-:W-:Y:S02]  /*2690*/  F2FP.PACK_AB R49, RZ, R49 ;  /* 0x00000031ff31723e */ /* 0x000fe400000000ff */
[----:B------:R-:W-:Y:S02]  /*26a0*/  F2FP.PACK_AB R52, RZ, R52 ;  /* 0x00000034ff34723e */ /* 0x000fe400000000ff */
[----:B------:R-:W-:-:S02]  /*26b0*/  PRMT R14, R14, 0x5410, R16 ;  /* 0x000054100e0e7816 */ /* 0x000fc40000000010 */
[----:B------:R-:W-:-:S04]  /*26c0*/  PRMT R49, R49, 0x5410, R52 ;  /* 0x0000541031317816 */ /* 0x000fc80000000034 */
[----:B------:R-:W-:Y:S01]  /*26d0*/  HFMA2.MMA R9, R14, 1, 1, R9 ;  /* 0x3c003c000e097835 */ /* 0x000fe20000000009 */
[----:B------:R-:W-:-:S05]  /*26e0*/  HADD2 R8, R49, R8 ;  /* 0x0000000831087230 */ /* 0x000fca0000000000 */
.L_x_18:
[----:B-1234-:R-:W-:Y:S05]  /*26f0*/  @!P2 BRA `(.L_x_17) ;  /* 0x000011a00000a947 */ /* 0x01efea0003800000 */
[----:B0-----:R-:W-:Y:S02]  /*2700*/  PRMT R14, R90, 0x9910, RZ ;  /* 0x000099105a0e7816 */ /* 0x001fe400000000ff */
[----:B------:R-:W-:Y:S02]  /*2710*/  ISETP.GE.AND P2, PT, R95, 0x3, PT ;  /* 0x000000035f00780c */ /* 0x000fe40003f46270 */
[----:B------:R-:W-:-:S13]  /*2720*/  ISETP.NE.AND P0, PT, R14, RZ, PT ;  /* 0x000000ff0e00720c */ /* 0x000fda0003f05270 */
[----:B------:R-:W-:Y:S05]  /*2730*/  @!P0 BRA `(.L_x_19) ;  /* 0x000005a000008947 */ /* 0x000fea0003800000 */
[----:B------:R-:W0:Y:S01]  /*2740*/  LDS.64 R16, [UR4+0x80] ;  /* 0x00008004ff107984 */ /* 0x000e220008000a00 */
[----:B------:R-:W-:Y:S02]  /*2750*/  HADD2.F32 R52, -RZ, R27.H0_H0 ;  /* 0x2000001bff347230 */ /* 0x000fe40000004100 */
[----:B------:R-:W-:Y:S01]  /*2760*/  HADD2.F32 R56, -RZ, R30.H0_H0 ;  /* 0x2000001eff387230 */ /* 0x000fe20000004100 */
[----:B------:R-:W1:Y:S01]  /*2770*/  LDS.64 R14, [UR4+0x88] ;  /* 0x00008804ff0e7984 */ /* 0x000e620008000a00 */
[----:B------:R-:W-:Y:S02]  /*2780*/  HADD2.F32 R58, -RZ, R31.H0_H0 ;  /* 0x2000001fff3a7230 */ /* 0x000fe40000004100 */
[----:B------:R-:W-:Y:S02]  /*2790*/  HADD2.F32 R54, -RZ, R12.H0_H0 ;  /* 0x2000000cff367230 */ /* 0x000fe40000004100 */
[----:B------:R-:W-:Y:S02]  /*27a0*/  HADD2.F32 R60, -RZ, R32.H0_H0 ;  /* 0x20000020ff3c7230 */ /* 0x000fe40000004100 */
[----:B------:R-:W-:-:S02]  /*27b0*/  HADD2.F32 R57, -RZ, R13.H0_H0 ;  /* 0x2000000dff397230 */ /* 0x000fc40000004100 */
[--C-:B0-----:R-:W-:Y:S02]  /*27c0*/  HADD2.F32 R49, -RZ, R16.reuse.H0_H0 ;  /* 0x20000010ff317230 */ /* 0x101fe40000004100 */
[----:B------:R-:W-:Y:S02]  /*27d0*/  HADD2.F32 R16, -RZ, R16.H1_H1 ;  /* 0x30000010ff107230 */ /* 0x000fe40000004100 */
[--C-:B------:R-:W-:Y:S01]  /*27e0*/  HADD2.F32 R50, -RZ, R17.reuse.H0_H0 ;  /* 0x20000011ff327230 */ /* 0x100fe20000004100 */
[-C--:B------:R-:W-:Y:S01]  /*27f0*/  FFMA.FTZ R53, R56, R49.reuse, RZ ;  /* 0x0000003138357223 */ /* 0x080fe200000100ff */
[----:B------:R-:W-:Y:S01]  /*2800*/  HADD2.F32 R51, -RZ, R17.H1_H1 ;  /* 0x30000011ff337230 */ /* 0x000fe20000004100 */
[-C--:B------:R-:W-:Y:S01]  /*2810*/  FFMA.FTZ R17, R52, R49.reuse, RZ ;  /* 0x0000003134117223 */ /* 0x080fe200000100ff */
[----:B------:R-:W-:Y:S01]  /*2820*/  HADD2.F32 R56, -RZ, R39.H0_H0 ;  /* 0x20000027ff387230 */ /* 0x000fe20000004100 */
[-C--:B------:R-:W-:Y:S01]  /*2830*/  FFMA.FTZ R55, R58, R49.reuse, RZ ;  /* 0x000000313a377223 */ /* 0x080fe200000100ff */
[----:B------:R-:W-:Y:S01]  /*2840*/  HADD2.F32 R58, -RZ, R41.H0_H0 ;  /* 0x20000029ff3a7230 */ /* 0x000fe20000004100 */
[----:B------:R-:W-:Y:S01]  /*2850*/  FFMA.FTZ R49, R60, R49, RZ ;  /* 0x000000313c317223 */ /* 0x000fe200000100ff */
[----:B------:R-:W-:Y:S01]  /*2860*/  HADD2.F32 R52, -RZ, R37.H0_H0 ;  /* 0x20000025ff347230 */ /* 0x000fe20000004100 */
[-C--:B------:R-:W-:Y:S01]  /*2870*/  FFMA.FTZ R17, R54, R16.reuse, R17 ;  /* 0x0000001036117223 */ /* 0x080fe20000010011 */
[----:B------:R-:W-:Y:S01]  /*2880*/  HADD2.F32 R54, -RZ, R38.H0_H0 ;  /* 0x20000026ff367230 */ /* 0x000fe20000004100 */
[-C--:B------:R-:W-:Y:S01]  /*2890*/  FFMA.FTZ R53, R57, R16.reuse, R53 ;  /* 0x0000001039357223 */ /* 0x080fe20000010035 */
[----:B------:R-:W-:Y:S01]  /*28a0*/  HADD2.F32 R57, -RZ, R40.H0_H0 ;  /* 0x20000028ff397230 */ /* 0x000fe20000004100 */
[-C--:B------:R-:W-:Y:S01]  /*28b0*/  FFMA.FTZ R55, R56, R16.reuse, R55 ;  /* 0x0000001038377223 */ /* 0x080fe20000010037 */
[----:B------:R-:W-:Y:S01]  /*28c0*/  HADD2.F32 R56, -RZ, R42.H0_H0 ;  /* 0x2000002aff387230 */ /* 0x000fe20000004100 */
[----:B------:R-:W-:-:S02]  /*28d0*/  FFMA.FTZ R49, R58, R16, R49 ;  /* 0x000000103a317223 */ /* 0x000fc40000010031 */
[-C--:B------:R-:W-:Y:S01]  /*28e0*/  FFMA.FTZ R16, R52, R50.reuse, R17 ;  /* 0x0000003234107223 */ /* 0x080fe20000010011 */
[----:B------:R-:W-:Y:S01]  /*28f0*/  HADD2.F32 R17, -RZ, R0.H0_H0 ;  /* 0x20000000ff117230 */ /* 0x000fe20000004100 */
[-C--:B------:R-:W-:Y:S01]  /*2900*/  FFMA.FTZ R52, R54, R50.reuse, R53 ;  /* 0x0000003236347223 */ /* 0x080fe20000010035 */
[----:B------:R-:W-:Y:S01]  /*2910*/  HADD2.F32 R53, -RZ, R20.H0_H0 ;  /* 0x20000014ff357230 */ /* 0x000fe20000004100 */
[-C--:B------:R-:W-:Y:S01]  /*2920*/  FFMA.FTZ R54, R57, R50.reuse, R55 ;  /* 0x0000003239367223 */ /* 0x080fe20000010037 */
[----:B------:R-:W-:Y:S01]  /*2930*/  HADD2.F32 R57, -RZ, R22.H0_H0 ;  /* 0x20000016ff397230 */ /* 0x000fe20000004100 */
[----:B------:R-:W-:Y:S01]  /*2940*/  FFMA.FTZ R50, R56, R50, R49 ;  /* 0x0000003238327223 */ /* 0x000fe20000010031 */
[----:B------:R-:W-:Y:S01]  /*2950*/  HADD2.F32 R55, -RZ, R21.H0_H0 ;  /* 0x20000015ff377230 */ /* 0x000fe20000004100 */
[-C--:B------:R-:W-:Y:S01]  /*2960*/  FFMA.FTZ R16, R17, R51.reuse, R16 ;  /* 0x0000003311107223 */ /* 0x080fe20000010010 */
[--C-:B-1----:R-:W-:Y:S01]  /*2970*/  HADD2.F32 R49, -RZ, R15.reuse.H1_H1 ;  /* 0x3000000fff317230 */ /* 0x102fe20000004100 */
[-C--:B------:R-:W-:Y:S01]  /*2980*/  FFMA.FTZ R56, R57, R51.reuse, R50 ;  /* 0x0000003339387223 */ /* 0x080fe20000010032 */
[----:B------:R-:W-:Y:S01]  /*2990*/  HADD2.F32 R50, -RZ, R15.H0_H0 ;  /* 0x2000000fff327230 */ /* 0x000fe20000004100 */
[-C--:B------:R-:W-:Y:S01]  /*29a0*/  FFMA.FTZ R52, R53, R51.reuse, R52 ;  /* 0x0000003335347223 */ /* 0x080fe20000010034 */
[----:B------:R-:W-:Y:S01]  /*29b0*/  HADD2.F32 R17, -RZ, R14.H0_H0 ;  /* 0x2000000eff117230 */ /* 0x000fe20000004100 */
[----:B------:R-:W-:Y:S01]  /*29c0*/  FFMA.FTZ R54, R55, R51, R54 ;  /* 0x0000003337367223 */ /* 0x000fe20000010036 */
[----:B------:R-:W-:-:S02]  /*29d0*/  HADD2.F32 R15, -RZ, R33.H0_H0 ;  /* 0x20000021ff0f7230 */ /* 0x000fc40000004100 */
[----:B------:R-:W-:Y:S02]  /*29e0*/  HADD2.F32 R51, -RZ, R34.H0_H0 ;  /* 0x20000022ff337230 */ /* 0x000fe40000004100 */
[----:B------:R-:W-:Y:S01]  /*29f0*/  HADD2.F32 R53, -RZ, R35.H0_H0 ;  /* 0x20000023ff357230 */ /* 0x000fe20000004100 */
[-C--:B------:R-:W-:Y:S01]  /*2a00*/  FFMA.FTZ R15, R15, R17.reuse, R16 ;  /* 0x000000110f0f7223 */ /* 0x080fe20000010010 */
[----:B------:R-:W-:Y:S01]  /*2a10*/  HADD2.F32 R14, -RZ, R14.H1_H1 ;  /* 0x3000000eff0e7230 */ /* 0x000fe20000004100 */
[-C--:B------:R-:W-:Y:S01]  /*2a20*/  FFMA.FTZ R51, R51, R17.reuse, R52 ;  /* 0x0000001133337223 */ /* 0x080fe20000010034 */
[----:B------:R-:W-:Y:S01]  /*2a30*/  HADD2.F32 R57, -RZ, R36.H0_H0 ;  /* 0x20000024ff397230 */ /* 0x000fe20000004100 */
[-C--:B------:R-:W-:Y:S01]  /*2a40*/  FFMA.FTZ R53, R53, R17.reuse, R54 ;  /* 0x0000001135357223 */ /* 0x080fe20000010036 */
[----:B------:R-:W-:Y:S02]  /*2a50*/  HADD2.F32 R55, -RZ, R43.H0_H0 ;  /* 0x2000002bff377230 */ /* 0x000fe40000004100 */
[----:B------:R-:W-:Y:S01]  /*2a60*/  HADD2.F32 R52, -RZ, R45.H0_H0 ;  /* 0x2000002dff347230 */ /* 0x000fe20000004100 */
[----:B------:R-:W-:Y:S01]  /*2a70*/  FFMA.FTZ R17, R57, R17, R56 ;  /* 0x0000001139117223 */ /* 0x000fe20000010038 */
[----:B------:R-:W-:Y:S01]  /*2a80*/  HADD2.F32 R56, -RZ, R19.H0_H0 ;  /* 0x20000013ff387230 */ /* 0x000fe20000004100 */
        /* <DEDUP_REMOVED lines=19> */
[--C-:B------:R-:W-:Y:S01]  /*2bc0*/  HADD2.F32 R15, -RZ, R86.reuse.H0_H0 ;  /* 0x20000056ff0f7230 */ /* 0x100fe20000004100 */
[-C--:B------:R-:W-:Y:S01]  /*2bd0*/  FFMA.FTZ R52, R54, R49.reuse, R52 ;  /* 0x0000003136347223 */ /* 0x080fe20000010034 */
[----:B------:R-:W-:Y:S01]  /*2be0*/  HADD2.F32 R17, -RZ, R86.H1_H1 ;  /* 0x30000056ff117230 */ /* 0x000fe20000004100 */
[----:B------:R-:W-:Y:S01]  /*2bf0*/  FFMA.FTZ R50, R53, R49, R50 ;  /* 0x0000003135327223 */ /* 0x000fe20000010032 */
[--C-:B------:R-:W-:Y:S01]  /*2c00*/  HADD2.F32 R51, -RZ, R85.reuse.H0_H0 ;  /* 0x20000055ff337230 */ /* 0x100fe20000004100 */
[----:B------:R-:W-:Y:S01]  /*2c10*/  FMUL.FTZ R14, R15, R14 ;  /* 0x0000000e0f0e7220 */ /* 0x000fe20000410000 */
[----:B------:R-:W-:Y:S01]  /*2c20*/  HADD2.F32 R55, -RZ, R85.H1_H1 ;  /* 0x30000055ff377230 */ /* 0x000fe20000004100 */
[----:B------:R-:W-:-:S02]  /*2c30*/  FMUL.FTZ R16, R17, R16 ;  /* 0x0000001011107220 */ /* 0x000fc40000410000 */
[----:B------:R-:W-:Y:S01]  /*2c40*/  FMUL.FTZ R52, R51, R52 ;  /* 0x0000003433347220 */ /* 0x000fe20000410000 */
[----:B------:R-:W-:Y:S01]  /*2c50*/  F2FP.PACK_AB R14, RZ, R14 ;  /* 0x0000000eff0e723e */ /* 0x000fe200000000ff */
[----:B------:R-:W-:Y:S01]  /*2c60*/  FMUL.FTZ R50, R55, R50 ;  /* 0x0000003237327220 */ /* 0x000fe20000410000 */
[----:B------:R-:W-:Y:S02]  /*2c70*/  F2FP.PACK_AB R16, RZ, R16 ;  /* 0x00000010ff10723e */ /* 0x000fe400000000ff */
[----:B------:R-:W-:Y:S02]  /*2c80*/  F2FP.PACK_AB R52, RZ, R52 ;  /* 0x00000034ff34723e */ /* 0x000fe400000000ff */
[----:B------:R-:W-:Y:S02]  /*2c90*/  F2FP.PACK_AB R50, RZ, R50 ;  /* 0x00000032ff32723e */ /* 0x000fe400000000ff */
[----:B------:R-:W-:Y:S02]  /*2ca0*/  PRMT R14, R14, 0x5410, R16 ;  /* 0x000054100e0e7816 */ /* 0x000fe40000000010 */
[----:B------:R-:W-:-:S04]  /*2cb0*/  PRMT R52, R52, 0x5410, R50 ;  /* 0x0000541034347816 */ /* 0x000fc80000000032 */
[----:B------:R-:W-:Y:S01]  /*2cc0*/  HFMA2.MMA R7, R14, 1, 1, R7 ;  /* 0x3c003c000e077835 */ /* 0x000fe20000000007 */
[----:B------:R-:W-:-:S05]  /*2cd0*/  HADD2 R6, R52, R6 ;  /* 0x0000000634067230 */ /* 0x000fca0000000000 */
.L_x_19:
[----:B------:R-:W-:Y:S05]  /*2ce0*/  @!P2 BRA `(.L_x_17) ;  /* 0x00000bb00000a947 */ /* 0x000fea0003800000 */
[----:B------:R-:W-:Y:S02]  /*2cf0*/  PRMT R14, R92, 0x9910, RZ ;  /* 0x000099105c0e7816 */ /* 0x000fe400000000ff */
[----:B------:R-:W-:Y:S02]  /*2d00*/  PRMT R15, R89, 0x9910, RZ ;  /* 0x00009910590f7816 */ /* 0x000fe400000000ff */
[----:B------:R-:W-:Y:S02]  /*2d10*/  ISETP.NE.AND P2, PT, R14, RZ, PT ;  /* 0x000000ff0e00720c */ /* 0x000fe40003f45270 */
[----:B------:R-:W-:-:S04]  /*2d20*/  ISETP.NE.AND P0, PT, R15, RZ, PT ;  /* 0x000000ff0f00720c */ /* 0x000fc80003f05270 */
[----:B------:R-:W-:-:S07]  /*2d30*/  ISETP.LT.OR P0, PT, R96, 0x4, !P0 ;  /* 0x000000046000780c */ /* 0x000fce0004701670 */
[----:B------:R-:W-:Y:S06]  /*2d40*/  @!P2 BRA `(.L_x_20) ;  /* 0x000005a00000a947 */ /* 0x000fec0003800000 */
        /* <DEDUP_REMOVED lines=90> */
.L_x_20:
[----:B------:R-:W-:Y:S05]  /*32f0*/  @P0 BRA `(.L_x_17) ;  /* 0x000005a000000947 */ /* 0x000fea0003800000 */
[----:B------:R-:W0:Y:S01]  /*3300*/  LDS.64 R16, [UR4+0x180] ;  /* 0x00018004ff107984 */ /* 0x000e220008000a00 */
[----:B------:R-:W-:Y:S02]  /*3310*/  HADD2.F32 R52, -RZ, R27.H0_H0 ;  /* 0x2000001bff347230 */ /* 0x000fe40000004100 */
[----:B------:R-:W-:Y:S01]  /*3320*/  HADD2.F32 R30, -RZ, R30.H0_H0 ;  /* 0x2000001eff1e7230 */ /* 0x000fe20000004100 */
[----:B------:R-:W1:Y:S01]  /*3330*/  LDS.64 R14, [UR4+0x188] ;  /* 0x00018804ff0e7984 */ /* 0x000e620008000a00 */
[----:B------:R-:W-:Y:S02]  /*3340*/  HADD2.F32 R54, -RZ, R31.H0_H0 ;  /* 0x2000001fff367230 */ /* 0x000fe40000004100 */
[----:B------:R-:W-:Y:S02]  /*3350*/  HADD2.F32 R56, -RZ, R32.H0_H0 ;  /* 0x20000020ff387230 */ /* 0x000fe40000004100 */
[----:B------:R-:W-:-:S02]  /*3360*/  HADD2.F32 R12, -RZ, R12.H0_H0 ;  /* 0x2000000cff0c7230 */ /* 0x000fc40000004100 */
[----:B------:R-:W-:Y:S02]  /*3370*/  HADD2.F32 R32, -RZ, R13.H0_H0 ;  /* 0x2000000dff207230 */ /* 0x000fe40000004100 */
[----:B------:R-:W-:Y:S02]  /*3380*/  HADD2.F32 R39, -RZ, R39.H0_H0 ;  /* 0x20000027ff277230 */ /* 0x000fe40000004100 */
[----:B------:R-:W-:Y:S02]  /*3390*/  HADD2.F32 R41, -RZ, R41.H0_H0 ;  /* 0x20000029ff297230 */ /* 0x000fe40000004100 */
        /* <DEDUP_REMOVED lines=32> */
[--C-:B-1----:R-:W-:Y:S01]  /*35a0*/  HADD2.F32 R13, -RZ, R14.reuse.H0_H0 ;  /* 0x2000000eff0d7230 */ /* 0x102fe20000004100 */
[-C--:B------:R-:W-:Y:S01]  /*35b0*/  FFMA.FTZ R16, R38, R50.reuse, R27 ;  /* 0x0000003226107223 */ /* 0x080fe2000001001b */
[----:B------:R-:W-:Y:S01]  /*35c0*/  HADD2.F32 R14, -RZ, R14.H1_H1 ;  /* 0x3000000eff0e7230 */ /* 0x000fe20000004100 */
[-C--:B------:R-:W-:Y:S01]  /*35d0*/  FFMA.FTZ R30, R30, R50.reuse, R31 ;  /* 0x000000321e1e7223 */ /* 0x080fe2000001001f */
[----:B------:R-:W-:Y:S01]  /*35e0*/  HADD2.F32 R25, -RZ, R25.H0_H0 ;  /* 0x20000019ff197230 */ /* 0x000fe20000004100 */
[----:B------:R-:W-:Y:S01]  /*35f0*/  FFMA.FTZ R50, R42, R50, R49 ;  /* 0x000000322a327223 */ /* 0x000fe20000010031 */
[----:B------:R-:W-:Y:S01]  /*3600*/  HADD2.F32 R26, -RZ, R26.H0_H0 ;  /* 0x2000001aff1a7230 */ /* 0x000fe20000004100 */
[-C--:B------:R-:W-:Y:S01]  /*3610*/  FFMA.FTZ R12, R0, R17.reuse, R12 ;  /* 0x00000011000c7223 */ /* 0x080fe2000001000c */
[--C-:B------:R-:W-:Y:S01]  /*3620*/  HADD2.F32 R0, -RZ, R15.reuse.H0_H0 ;  /* 0x2000000fff007230 */ /* 0x100fe20000004100 */
[-C--:B------:R-:W-:Y:S01]  /*3630*/  FFMA.FTZ R20, R20, R17.reuse, R16 ;  /* 0x0000001114147223 */ /* 0x080fe20000010010 */
[----:B------:R-:W-:Y:S01]  /*3640*/  HADD2.F32 R16, -RZ, R15.H1_H1 ;  /* 0x3000000fff107230 */ /* 0x000fe20000004100 */
[-C--:B------:R-:W-:Y:S01]  /*3650*/  FFMA.FTZ R30, R21, R17.reuse, R30 ;  /* 0x00000011151e7223 */ /* 0x080fe2000001001e */
[----:B------:R-:W-:Y:S01]  /*3660*/  HADD2.F32 R15, -RZ, R33.H0_H0 ;  /* 0x20000021ff0f7230 */ /* 0x000fe20000004100 */
[----:B------:R-:W-:Y:S01]  /*3670*/  FFMA.FTZ R50, R22, R17, R50 ;  /* 0x0000001116327223 */ /* 0x000fe20000010032 */
[----:B------:R-:W-:-:S02]  /*3680*/  HADD2.F32 R17, -RZ, R34.H0_H0 ;  /* 0x20000022ff117230 */ /* 0x000fc40000004100 */
[----:B------:R-:W-:Y:S01]  /*3690*/  HADD2.F32 R21, -RZ, R35.H0_H0 ;  /* 0x20000023ff157230 */ /* 0x000fe20000004100 */
[-C--:B------:R-:W-:Y:S01]  /*36a0*/  FFMA.FTZ R15, R15, R13.reuse, R12 ;  /* 0x0000000d0f0f7223 */ /* 0x080fe2000001000c */
[----:B------:R-:W-:Y:S01]  /*36b0*/  HADD2.F32 R12, -RZ, R86.H1_H1 ;  /* 0x30000056ff0c7230 */ /* 0x000fe20000004100 */
[-C--:B------:R-:W-:Y:S02]  /*36c0*/  FFMA.FTZ R17, R17, R13.reuse, R20 ;  /* 0x0000000d11117223 */ /* 0x080fe40000010014 */
[-C--:B------:R-:W-:Y:S02]  /*36d0*/  FFMA.FTZ R21, R21, R13.reuse, R30 ;  /* 0x0000000d15157223 */ /* 0x080fe4000001001e */
[----:B------:R-:W-:Y:S02]  /*36e0*/  FFMA.FTZ R13, R36, R13, R50 ;  /* 0x0000000d240d7223 */ /* 0x000fe40000010032 */
[-C--:B------:R-:W-:Y:S02]  /*36f0*/  FFMA.FTZ R15, R43, R14.reuse, R15 ;  /* 0x0000000e2b0f7223 */ /* 0x080fe4000001000f */
[----:B------:R-:W-:-:S02]  /*3700*/  FFMA.FTZ R17, R45, R14, R17 ;  /* 0x0000000e2d117223 */ /* 0x000fc40000010011 */
[-C--:B------:R-:W-:Y:S01]  /*3710*/  FFMA.FTZ R21, R18, R14.reuse, R21 ;  /* 0x0000000e12157223 */ /* 0x080fe20000010015 */
[--C-:B------:R-:W-:Y:S01]  /*3720*/  HADD2.F32 R18, -RZ, R85.reuse.H1_H1 ;  /* 0x30000055ff127230 */ /* 0x100fe20000004100 */
[----:B------:R-:W-:Y:S01]  /*3730*/  FFMA.FTZ R13, R19, R14, R13 ;  /* 0x0000000e130d7223 */ /* 0x000fe2000001000d */
[----:B------:R-:W-:Y:S01]  /*3740*/  HADD2.F32 R14, -RZ, R85.H0_H0 ;  /* 0x20000055ff0e7230 */ /* 0x000fe20000004100 */
[-C--:B------:R-:W-:Y:S02]  /*3750*/  FFMA.FTZ R15, R44, R0.reuse, R15 ;  /* 0x000000002c0f7223 */ /* 0x080fe4000001000f */
[-C--:B------:R-:W-:Y:S02]  /*3760*/  FFMA.FTZ R17, R46, R0.reuse, R17 ;  /* 0x000000002e117223 */ /* 0x080fe40000010011 */
[-C--:B------:R-:W-:Y:S02]  /*3770*/  FFMA.FTZ R21, R47, R0.reuse, R21 ;  /* 0x000000002f157223 */ /* 0x080fe40000010015 */
[----:B------:R-:W-:Y:S01]  /*3780*/  FFMA.FTZ R13, R48, R0, R13 ;  /* 0x00000000300d7223 */ /* 0x000fe2000001000d */
[----:B------:R-:W-:Y:S01]  /*3790*/  HADD2.F32 R0, -RZ, R86.H0_H0 ;  /* 0x20000056ff007230 */ /* 0x000fe20000004100 */
[----:B------:R-:W-:-:S02]  /*37a0*/  FFMA.FTZ R15, R23, R16, R15 ;  /* 0x00000010170f7223 */ /* 0x000fc4000001000f */
[-C--:B------:R-:W-:Y:S02]  /*37b0*/  FFMA.FTZ R17, R24, R16.reuse, R17 ;  /* 0x0000001018117223 */ /* 0x080fe40000010011 */
[-C--:B------:R-:W-:Y:S02]  /*37c0*/  FFMA.FTZ R21, R25, R16.reuse, R21 ;  /* 0x0000001019157223 */ /* 0x080fe40000010015 */
[----:B------:R-:W-:Y:S02]  /*37d0*/  FFMA.FTZ R13, R26, R16, R13 ;  /* 0x000000101a0d7223 */ /* 0x000fe4000001000d */
[----:B------:R-:W-:Y:S02]  /*37e0*/  FMUL.FTZ R15, R0, R15 ;  /* 0x0000000f000f7220 */ /* 0x000fe40000410000 */
[----:B------:R-:W-:Y:S02]  /*37f0*/  FMUL.FTZ R17, R12, R17 ;  /* 0x000000110c117220 */ /* 0x000fe40000410000 */
[----:B------:R-:W-:Y:S01]  /*3800*/  FMUL.FTZ R21, R14, R21 ;  /* 0x000000150e157220 */ /* 0x000fe20000410000 */
[----:B------:R-:W-:Y:S01]  /*3810*/  F2FP.PACK_AB R15, RZ, R15 ;  /* 0x0000000fff0f723e */ /* 0x000fe200000000ff */
[----:B------:R-:W-:Y:S01]  /*3820*/  FMUL.FTZ R13, R18, R13 ;  /* 0x0000000d120d7220 */ /* 0x000fe20000410000 */
[----:B------:R-:W-:-:S02]  /*3830*/  F2FP.PACK_AB R17, RZ, R17 ;  /* 0x00000011ff11723e */ /* 0x000fc400000000ff */
[----:B------:R-:W-:Y:S02]  /*3840*/  F2FP.PACK_AB R21, RZ, R21 ;  /* 0x00000015ff15723e */ /* 0x000fe400000000ff */
[----:B------:R-:W-:Y:S02]  /*3850*/  F2FP.PACK_AB R13, RZ, R13 ;  /* 0x0000000dff0d723e */ /* 0x000fe400000000ff */
[----:B------:R-:W-:Y:S02]  /*3860*/  PRMT R15, R15, 0x5410, R17 ;  /* 0x000054100f0f7816 */ /* 0x000fe40000000011 */
[----:B------:R-:W-:-:S04]  /*3870*/  PRMT R21, R21, 0x5410, R13 ;  /* 0x0000541015157816 */ /* 0x000fc8000000000d */
[----:B------:R-:W-:Y:S01]  /*3880*/  HFMA2.MMA R3, R15, 1, 1, R3 ;  /* 0x3c003c000f037835 */ /* 0x000fe20000000003 */
[----:B------:R-:W-:Y:S02]  /*3890*/  HADD2 R2, R21, R2 ;  /* 0x0000000215027230 */ /* 0x000fe40000000000 */
.L_x_17:
[----:B0-----:R-:W-:-:S04]  /*38a0*/  IMAD.MOV.U32 R21, RZ, RZ, c[0x0][0x18c] ;  /* 0x00006300ff157624 */ /* 0x001fc800078e00ff */
[----:B------:R-:W-:-:S05]  /*38b0*/  IMAD.WIDE R28, R21, 0x8, R28 ;  /* 0x00000008151c7825 */ /* 0x000fca00078e021c */
[----:B------:R0:W5:Y:S01]  /*38c0*/  LDG.E.128.CONSTANT R12, [R28.64] ;  /* 0x000000061c0c7981 */ /* 0x000162000c1e9d00 */
[----:B------:R-:W-:Y:S01]  /*38d0*/  IMAD.WIDE R10, R21, 0x8, R10 ;  /* 0x00000008150a7825 */ /* 0x000fe200078e020a */
[----:B------:R-:W-:Y:S05]  /*38e0*/  @!P1 BRA `(.L_x_21) ;  /* 0x00001e2000009947 */ /* 0x000fea0003800000 */
[----:B-----5:R-:W2:Y:S01]  /*38f0*/  LDG.E.128.CONSTANT R16, [R10.64] ;  /* 0x000000060a107981 */ /* 0x020ea2000c1e9d00 */
[--C-:B------:R-:W-:Y:S02]  /*3900*/  SHF.R.U32.HI R33, RZ, 0x8, R12.reuse ;  /* 0x00000008ff217819 */ /* 0x100fe4000001160c */
[----:B------:R-:W-:Y:S02]  /*3910*/  SHF.R.U32.HI R35, RZ, 0x10, R12 ;  /* 0x00000010ff237819 */ /* 0x000fe4000001160c */
[----:B------:R-:W-:Y:S02]  /*3920*/  SHF.R.U32.HI R36, RZ, 0x8, R13 ;  /* 0x00000008ff247819 */ /* 0x000fe4000001160d */
[----:B------:R-:W-:Y:S02]  /*3930*/  LOP3.LUT R34, R33, 0xff, RZ, 0xc0, !PT ;  /* 0x000000ff21227812 */ /* 0x000fe400078ec0ff */
[----:B------:R-:W-:-:S02]  /*3940*/  LOP3.LUT R35, R35, 0xff, RZ, 0xc0, !PT ;  /* 0x000000ff23237812 */ /* 0x000fc400078ec0ff */
[C---:B------:R-:W-:Y:S02]  /*3950*/  LEA.HI R0, R12.reuse, 0xffffff80, RZ, 0x8 ;  /* 0xffffff800c007811 */ /* 0x040fe400078f40ff */
[----:B------:R-:W-:Y:S02]  /*3960*/  LOP3.LUT R24, R12, 0xff, RZ, 0xc0, !PT ;  /* 0x000000ff0c187812 */ /* 0x000fe400078ec0ff */
[----:B------:R-:W-:Y:S02]  /*3970*/  LOP3.LUT R36, R36, 0xff, RZ, 0xc0, !PT ;  /* 0x000000ff24247812 */ /* 0x000fe400078ec0ff */
[----:B------:R-:W-:Y:S01]  /*3980*/  IADD3 R12, R34, -0x80, RZ ;  /* 0xffffff80220c7810 */ /* 0x000fe20007ffe0ff */
[----:B------:R-:W1:Y:S01]  /*3990*/  I2F.F16 R0, R0 ;  /* 0x0000000000007306 */ /* 0x000e620000200c00 */
[----:B------:R-:W-:Y:S02]  /*39a0*/  IADD3 R34, R35, -0x80, RZ ;  /* 0xffffff8023227810 */ /* 0x000fe40007ffe0ff */
[----:B------:R-:W-:-:S02]  /*39b0*/  LEA.HI R20, R13, 0xffffff80, RZ, 0x8 ;  /* 0xffffff800d147811 */ /* 0x000fc400078f40ff */
[----:B------:R-:W-:Y:S02]  /*39c0*/  LEA.HI R23, R15, 0xffffff80, RZ, 0x8 ;  /* 0xffffff800f177811 */ /* 0x000fe400078f40ff */
[----:B------:R-:W-:Y:S01]  /*39d0*/  LOP3.LUT R25, R13, 0xff, RZ, 0xc0, !PT ;  /* 0x000000ff0d197812 */ /* 0x000fe200078ec0ff */
[----:B------:R-:W3:Y:S01]  /*39e0*/  I2F.F16 R12, R12 ;  /* 0x0000000c000c7306 */ /* 0x000ee20000200c00 */
[----:B------:R-:W-:Y:S02]  /*39f0*/  LOP3.LUT R27, R15, 0xff, RZ, 0xc0, !PT ;  /* 0x000000ff0f1b7812 */ /* 0x000fe400078ec0ff */
[----:B------:R-:W-:Y:S02]  /*3a00*/  SHF.R.U32.HI R35, RZ, 0x10, R13 ;  /* 0x00000010ff237819 */ /* 0x000fe4000001160d */
[--C-:B------:R-:W-:Y:S02]  /*3a10*/  SHF.R.U32.HI R38, RZ, 0x8, R15.reuse ;  /* 0x00000008ff267819 */ /* 0x100fe4000001160f */
[----:B------:R-:W-:Y:S01]  /*3a20*/  IADD3 R13, R36, -0x80, RZ ;  /* 0xffffff80240d7810 */ /* 0x000fe20007ffe0ff */
[----:B------:R-:W4:Y:S01]  /*3a30*/  I2F.F16 R20, R20 ;  /* 0x0000001400147306 */ /* 0x000f220000200c00 */
[----:B------:R-:W-:-:S02]  /*3a40*/  SHF.R.U32.HI R15, RZ, 0x10, R15 ;  /* 0x00000010ff0f7819 */ /* 0x000fc4000001160f */
[C---:B------:R-:W-:Y:S02]  /*3a50*/  LEA.HI R22, R14.reuse, 0xffffff80, RZ, 0x8 ;  /* 0xffffff800e167811 */ /* 0x040fe400078f40ff */
[----:B------:R-:W-:Y:S02]  /*3a60*/  LOP3.LUT R26, R14, 0xff, RZ, 0xc0, !PT ;  /* 0x000000ff0e1a7812 */ /* 0x000fe400078ec0ff */
[--C-:B------:R-:W-:Y:S01]  /*3a70*/  SHF.R.U32.HI R36, RZ, 0x8, R14.reuse ;  /* 0x00000008ff247819 */ /* 0x100fe2000001160e */
[----:B------:R-:W0:Y:S01]  /*3a80*/  I2F.F16 R23, R23 ;  /* 0x0000001700177306 */ /* 0x000e220000200c00 */
[----:B------:R-:W-:Y:S02]  /*3a90*/  SHF.R.U32.HI R14, RZ, 0x10, R14 ;  /* 0x00000010ff0e7819 */ /* 0x000fe4000001160e */
[----:B------:R-:W-:Y:S02]  /*3aa0*/  LOP3.LUT R15, R15, 0xff, RZ, 0xc0, !PT ;  /* 0x000000ff0f0f7812 */ /* 0x000fe400078ec0ff */
[----:B------:R-:W-:-:S02]  /*3ab0*/  LOP3.LUT R14, R14, 0xff, RZ, 0xc0, !PT ;  /* 0x000000ff0e0e7812 */ /* 0x000fc400078ec0ff */
[----:B------:R-:W-:Y:S01]  /*3ac0*/  IADD3 R39, R15, -0x80, RZ ;  /* 0xffffff800f277810 */ /* 0x000fe20007ffe0ff */
[----:B------:R-:W0:Y:S01]  /*3ad0*/  I2F.F16 R22, R22 ;  /* 0x0000001600167306 */ /* 0x000e220000200c00 */
[----:B------:R-:W-:Y:S02]  /*3ae0*/  LOP3.LUT R35, R35, 0xff, RZ, 0xc0, !PT ;  /* 0x000000ff23237812 */ /* 0x000fe400078ec0ff */
[----:B------:R-:W-:Y:S02]  /*3af0*/  LOP3.LUT R36, R36, 0xff, RZ, 0xc0, !PT ;  /* 0x000000ff24247812 */ /* 0x000fe400078ec0ff */
[----:B------:R-:W-:Y:S02]  /*3b00*/  LOP3.LUT R38, R38, 0xff, RZ, 0xc0, !PT ;  /* 0x000000ff26267812 */ /* 0x000fe400078ec0ff */
[----:B------:R-:W-:Y:S01]  /*3b10*/  PRMT R49, R91, 0x9910, RZ ;  /* 0x000099105b317816 */ /* 0x000fe200000000ff */
[----:B------:R-:W0:Y:S01]  /*3b20*/  I2F.F16 R34, R34 ;  /* 0x0000002200227306 */ /* 0x000e220000200c00 */
[----:B------:R-:W-:-:S02]  /*3b30*/  IADD3 R24, R24, -0x80, RZ ;  /* 0xffffff8018187810 */ /* 0x000fc40007ffe0ff */
[----:B------:R-:W-:Y:S02]  /*3b40*/  IADD3 R25, R25, -0x80, RZ ;  /* 0xffffff8019197810 */ /* 0x000fe40007ffe0ff */
[----:B------:R-:W-:Y:S02]  /*3b50*/  IADD3 R26, R26, -0x80, RZ ;  /* 0xffffff801a1a7810 */ /* 0x000fe40007ffe0ff */
[----:B------:R-:W-:Y:S01]  /*3b60*/  IADD3 R27, R27, -0x80, RZ ;  /* 0xffffff801b1b7810 */ /* 0x000fe20007ffe0ff */
[----:B------:R-:W0:Y:S01]  /*3b70*/  I2F.F16 R24, R24 ;  /* 0x0000001800187306 */ /* 0x000e220000200c00 */
[----:B------:R-:W-:Y:S02]  /*3b80*/  IADD3 R35, R35, -0x80, RZ ;  /* 0xffffff8023237810 */ /* 0x000fe40007ffe0ff */
[----:B------:R-:W-:Y:S02]  /*3b90*/  IADD3 R36, R36, -0x80, RZ ;  /* 0xffffff8024247810 */ /* 0x000fe40007ffe0ff */
[----:B------:R-:W-:-:S02]  /*3ba0*/  IADD3 R38, R38, -0x80, RZ ;  /* 0xffffff8026267810 */ /* 0x000fc40007ffe0ff */
[----:B------:R-:W-:Y:S01]  /*3bb0*/  ISETP.NE.AND P0, PT, R49, RZ, PT ;  /* 0x000000ff3100720c */ /* 0x000fe20003f05270 */
[----:B------:R-:W0:Y:S01]  /*3bc0*/  I2F.F16 R25, R25 ;  /* 0x0000001900197306 */ /* 0x000e220000200c00 */
[----:B------:R-:W-:-:S07]  /*3bd0*/  ISETP.GE.AND P2, PT, R95, 0x2, PT ;  /* 0x000000025f00780c */ /* 0x000fce0003f46270 */
[----:B------:R-:W0:Y:S08]  /*3be0*/  I2F.F16 R26, R26 ;  /* 0x0000001a001a7306 */ /* 0x000e300000200c00 */
[----:B------:R-:W0:Y:S08]  /*3bf0*/  I2F.F16 R27, R27 ;  /* 0x0000001b001b7306 */ /* 0x000e300000200c00 */
[----:B------:R-:W0:Y:S08]  /*3c00*/  I2F.F16 R13, R13 ;  /* 0x0000000d000d7306 */ /* 0x000e300000200c00 */
[----:B------:R-:W0:Y:S08]  /*3c10*/  I2F.F16 R35, R35 ;  /* 0x0000002300237306 */ /* 0x000e300000200c00 */
[----:B------:R-:W0:Y:S08]  /*3c20*/  I2F.F16 R36, R36 ;  /* 0x0000002400247306 */ /* 0x000e300000200c00 */
[----:B------:R-:W0:Y:S08]  /*3c30*/  I2F.F16 R38, R38 ;  /* 0x0000002600267306 */ /* 0x000e300000200c00 */
[----:B------:R-:W0:Y:S01]  /*3c40*/  I2F.F16 R39, R39 ;  /* 0x0000002700277306 */ /* 0x000e220000200c00 */
[----:B--2---:R-:W-:-:S02]  /*3c50*/  LEA.HI R37, R19, 0xffffff80, RZ, 0x8 ;  /* 0xffffff8013257811 */ /* 0x004fc400078f40ff */
[----:B------:R-:W-:-:S05]  /*3c60*/  LOP3.LUT R15, R17, 0xff, RZ, 0xc0, !PT ;  /* 0x000000ff110f7812 */ /* 0x000fca00078ec0ff */
[----:B------:R2:W0:Y:S01]  /*3c70*/  I2F.F16 R33, R37 ;  /* 0x0000002500217306 */ /* 0x0004220000200c00 */
[----:B------:R-:W-:Y:S02]  /*3c80*/  LEA.HI R30, R16, 0xffffff80, RZ, 0x8 ;  /* 0xffffff80101e7811 */ /* 0x000fe400078f40ff */
[----:B------:R-:W-:Y:S02]  /*3c90*/  IADD3 R41, R15, -0x80, RZ ;  /* 0xffffff800f297810 */ /* 0x000fe40007ffe0ff */
[----:B------:R-:W-:Y:S02]  /*3ca0*/  LOP3.LUT R15, R18, 0xff, RZ, 0xc0, !PT ;  /* 0x000000ff120f7812 */ /* 0x000fe400078ec0ff */
[----:B------:R-:W-:Y:S01]  /*3cb0*/  LEA.HI R31, R17, 0xffffff80, RZ, 0x8 ;  /* 0xffffff80111f7811 */ /* 0x000fe200078f40ff */
[----:B------:R-:W0:Y:S01]  /*3cc0*/  I2F.F16 R30, R30 ;  /* 0x0000001e001e7306 */ /* 0x000e220000200c00 */
[----:B--2---:R-:W-:Y:S02]  /*3cd0*/  IADD3 R37, R14, -0x80, RZ ;  /* 0xffffff800e257810 */ /* 0x004fe40007ffe0ff */
[----:B------:R-:W-:-:S02]  /*3ce0*/  LOP3.LUT R14, R16, 0xff, RZ, 0xc0, !PT ;  /* 0x000000ff100e7812 */ /* 0x000fc400078ec0ff */
[----:B------:R-:W-:Y:S02]  /*3cf0*/  IADD3 R42, R15, -0x80, RZ ;  /* 0xffffff800f2a7810 */ /* 0x000fe40007ffe0ff */
[----:B------:R-:W-:Y:S01]  /*3d00*/  IADD3 R14, R14, -0x80, RZ ;  /* 0xffffff800e0e7810 */ /* 0x000fe20007ffe0ff */
[----:B------:R-:W2:Y:S01]  /*3d10*/  I2F.F16 R31, R31 ;  /* 0x0000001f001f7306 */ /* 0x000ea20000200c00 */
[--C-:B------:R-:W-:Y:S02]  /*3d20*/  SHF.R.U32.HI R15, RZ, 0x8, R16.reuse ;  /* 0x00000008ff0f7819 */ /* 0x100fe40000011610 */
[----:B------:R-:W-:Y:S02]  /*3d30*/  SHF.R.U32.HI R16, RZ, 0x10, R16 ;  /* 0x00000010ff107819 */ /* 0x000fe40000011610 */
[----:B------:R-:W-:Y:S02]  /*3d40*/  LOP3.LUT R15, R15, 0xff, RZ, 0xc0, !PT ;  /* 0x000000ff0f0f7812 */ /* 0x000fe400078ec0ff */
[----:B------:R-:W-:Y:S01]  /*3d50*/  LOP3.LUT R16, R16, 0xff, RZ, 0xc0, !PT ;  /* 0x000000ff10107812 */ /* 0x000fe200078ec0ff */
[----:B------:R0:W1:Y:S01]  /*3d60*/  I2F.F16 R40, R14 ;  /* 0x0000000e00287306 */ /* 0x0000620000200c00 */
[----:B------:R-:W-:-:S02]  /*3d70*/  IADD3 R15, R15, -0x80, RZ ;  /* 0xffffff800f0f7810 */ /* 0x000fc40007ffe0ff */
[----:B------:R-:W-:Y:S02]  /*3d80*/  SHF.R.U32.HI R47, RZ, 0x8, R18 ;  /* 0x00000008ff2f7819 */ /* 0x000fe40000011612 */
[----:B------:R-:W-:Y:S02]  /*3d90*/  LEA.HI R32, R18, 0xffffff80, RZ, 0x8 ;  /* 0xffffff8012207811 */ /* 0x000fe400078f40ff */
[----:B------:R-:W-:Y:S01]  /*3da0*/  LOP3.LUT R43, R19, 0xff, RZ, 0xc0, !PT ;  /* 0x000000ff132b7812 */ /* 0x000fe200078ec0ff */
[----:B------:R1:W1:Y:S01]  /*3db0*/  I2F.F16 R44, R15 ;  /* 0x0000000f002c7306 */ /* 0x0002620000200c00 */
[--C-:B0-----:R-:W-:Y:S02]  /*3dc0*/  SHF.R.U32.HI R14, RZ, 0x8, R17.reuse ;  /* 0x00000008ff0e7819 */ /* 0x101fe40000011611 */
[----:B------:R-:W-:Y:S02]  /*3dd0*/  SHF.R.U32.HI R17, RZ, 0x10, R17 ;  /* 0x00000010ff117819 */ /* 0x000fe40000011611 */
[----:B------:R-:W-:-:S02]  /*3de0*/  LOP3.LUT R14, R14, 0xff, RZ, 0xc0, !PT ;  /* 0x000000ff0e0e7812 */ /* 0x000fc400078ec0ff */
[----:B------:R-:W-:Y:S01]  /*3df0*/  LOP3.LUT R17, R17, 0xff, RZ, 0xc0, !PT ;  /* 0x000000ff11117812 */ /* 0x000fe200078ec0ff */
[----:B------:R-:W0:Y:S01]  /*3e00*/  I2F.F16 R32, R32 ;  /* 0x0000002000207306 */ /* 0x000e220000200c00 */
[----:B------:R-:W-:Y:S02]  /*3e10*/  IADD3 R16, R16, -0x80, RZ ;  /* 0xffffff8010107810 */ /* 0x000fe40007ffe0ff */
[----:B------:R-:W-:Y:S02]  /*3e20*/  IADD3 R14, R14, -0x80, RZ ;  /* 0xffffff800e0e7810 */ /* 0x000fe40007ffe0ff */
[----:B------:R-:W-:Y:S02]  /*3e30*/  IADD3 R17, R17, -0x80, RZ ;  /* 0xffffff8011117810 */ /* 0x000fe40007ffe0ff */
[----:B------:R-:W-:Y:S01]  /*3e40*/  SHF.R.U32.HI R48, RZ, 0x8, R19 ;  /* 0x00000008ff307819 */ /* 0x000fe20000011613 */
[----:B------:R0:W2:Y:S01]  /*3e50*/  I2F.F16 R45, R16 ;  /* 0x00000010002d7306 */ /* 0x0000a20000200c00 */
[----:B------:R-:W-:-:S02]  /*3e60*/  SHF.R.U32.HI R18, RZ, 0x10, R18 ;  /* 0x00000010ff127819 */ /* 0x000fc40000011612 */
[----:B------:R-:W-:Y:S02]  /*3e70*/  SHF.R.U32.HI R19, RZ, 0x10, R19 ;  /* 0x00000010ff137819 */ /* 0x000fe40000011613 */
[----:B-1----:R-:W-:Y:S02]  /*3e80*/  LOP3.LUT R15, R47, 0xff, RZ, 0xc0, !PT ;  /* 0x000000ff2f0f7812 */ /* 0x002fe400078ec0ff */
[----:B------:R-:W-:Y:S01]  /*3e90*/  IADD3 R43, R43, -0x80, RZ ;  /* 0xffffff802b2b7810 */ /* 0x000fe20007ffe0ff */
[----:B------:R1:W2:Y:S01]  /*3ea0*/  I2F.F16 R46, R14 ;  /* 0x0000000e002e7306 */ /* 0x0002a20000200c00 */
[----:B0-----:R-:W-:Y:S02]  /*3eb0*/  LOP3.LUT R16, R18, 0xff, RZ, 0xc0, !PT ;  /* 0x000000ff12107812 */ /* 0x001fe400078ec0ff */
[----:B------:R-:W-:Y:S02]  /*3ec0*/  IADD3 R15, R15, -0x80, RZ ;  /* 0xffffff800f0f7810 */ /* 0x000fe40007ffe0ff */
[----:B------:R-:W-:-:S03]  /*3ed0*/  IADD3 R16, R16, -0x80, RZ ;  /* 0xffffff8010107810 */ /* 0x000fc60007ffe0ff */
[----:B------:R0:W2:Y:S01]  /*3ee0*/  I2F.F16 R47, R17 ;  /* 0x00000011002f7306 */ /* 0x0000a20000200c00 */
[----:B-1----:R-:W-:-:S04]  /*3ef0*/  LOP3.LUT R14, R48, 0xff, RZ, 0xc0, !PT ;  /* 0x000000ff300e7812 */ /* 0x002fc800078ec0ff */
[----:B------:R-:W-:-:S03]  /*3f00*/  IADD3 R14, R14, -0x80, RZ ;  /* 0xffffff800e0e7810 */ /* 0x000fc60007ffe0ff */
[----:B------:R-:W1:Y:S01]  /*3f10*/  I2F.F16 R37, R37 ;  /* 0x0000002500257306 */ /* 0x000e620000200c00 */
[----:B0-----:R-:W-:-:S04]  /*3f20*/  LOP3.LUT R17, R19, 0xff, RZ, 0xc0, !PT ;  /* 0x000000ff13117812 */ /* 0x001fc800078ec0ff */
[----:B------:R-:W-:-:S03]  /*3f30*/  IADD3 R17, R17, -0x80, RZ ;  /* 0xffffff8011117810 */ /* 0x000fc60007ffe0ff */
        /* <DEDUP_REMOVED lines=8> */
[----:B01234-:R-:W0:Y:S01]  /*3fc0*/  LDS.64 R16, [UR4+0x10] ;  /* 0x00001004ff107984 */ /* 0x01fe220008000a00 */
        /* <DEDUP_REMOVED lines=16> */
[----:B------:R-:W-:Y:S01]  /*40d0*/  FFMA.FTZ R58, R51, R58, RZ ;  /* 0x0000003a333a7223 */ /* 0x000fe200000100ff */
[----:B------:R-:W-:Y:S01]  /*40e0*/  HADD2.F32 R51, -RZ, R35.H0_H0 ;  /* 0x20000023ff337230 */ /* 0x000fe20000004100 */
[C---:B------:R-:W-:Y:S01]  /*40f0*/  FFMA.FTZ R55, R50.reuse, R55, R54 ;  /* 0x0000003732377223 */ /* 0x040fe20000010036 */
[----:B------:R-:W-:Y:S01]  /*4100*/  HADD2.F32 R54, -RZ, R37.H0_H0 ;  /* 0x20000025ff367230 */ /* 0x000fe20000004100 */
[----:B------:R-:W-:Y:S01]  /*4110*/  FFMA.FTZ R16, R17, R50, R16 ;  /* 0x0000003211107223 */ /* 0x000fe20000010010 */
[----:B------:R-:W-:Y:S01]  /*4120*/  HADD2.F32 R17, -RZ, R34.H0_H0 ;  /* 0x20000022ff117230 */ /* 0x000fe20000004100 */
[----:B------:R-:W-:-:S02]  /*4130*/  FFMA.FTZ R57, R50, R57, R56 ;  /* 0x0000003932397223 */ /* 0x000fc40000010038 */
        /* <DEDUP_REMOVED lines=11> */
[----:B-1----:R-:W-:Y:S01]  /*41f0*/  HADD2.F32 R17, -RZ, R14.H0_H0 ;  /* 0x2000000eff117230 */ /* 0x002fe20000004100 */
[C---:B------:R-:W-:Y:S01]  /*4200*/  FFMA.FTZ R52, R53.reuse, R50, R51 ;  /* 0x0000003235347223 */ /* 0x040fe20000010033 */
[----:B------:R-:W-:Y:S01]  /*4210*/  HADD2.F32 R50, -RZ, R15.H0_H0 ;  /* 0x2000000fff327230 */ /* 0x000fe20000004100 */
[C---:B------:R-:W-:Y:S01]  /*4220*/  FFMA.FTZ R56, R53.reuse, R54, R57 ;  /* 0x0000003635387223 */ /* 0x040fe20000010039 */
[----:B------:R-:W-:Y:S01]  /*4230*/  HADD2.F32 R54, -RZ, R41.H0_H0 ;  /* 0x20000029ff367230 */ /* 0x000fe20000004100 */
[----:B------:R-:W-:Y:S01]  /*4240*/  FFMA.FTZ R58, R53, R58, R55 ;  /* 0x0000003a353a7223 */ /* 0x000fe20000010037 */
[----:B------:R-:W-:-:S02]  /*4250*/  HADD2.F32 R53, -RZ, R15.H1_H1 ;  /* 0x3000000fff357230 */ /* 0x000fc40000004100 */
[----:B------:R-:W-:Y:S01]  /*4260*/  HADD2.F32 R15, -RZ, R40.H0_H0 ;  /* 0x20000028ff0f7230 */ /* 0x000fe20000004100 */
[----:B------:R-:W-:Y:S01]  /*4270*/  FFMA.FTZ R52, R17, R54, R52 ;  /* 0x0000003611347223 */ /* 0x000fe20000010034 */
[----:B------:R-:W-:Y:S02]  /*4280*/  HADD2.F32 R51, -RZ, R14.H1_H1 ;  /* 0x3000000eff337230 */ /* 0x000fe40000004100 */
[----:B------:R-:W-:Y:S01]  /*4290*/  HADD2.F32 R55, -RZ, R42.H0_H0 ;  /* 0x2000002aff377230 */ /* 0x000fe20000004100 */
[----:B------:R-:W-:Y:S01]  /*42a0*/  FFMA.FTZ R15, R15, R17, R16 ;  /* 0x000000110f0f7223 */ /* 0x000fe20000010010 */
[----:B------:R-:W-:Y:S02]  /*42b0*/  HADD2.F32 R57, -RZ, R43.H0_H0 ;  /* 0x2000002bff397230 */ /* 0x000fe40000004100 */
        /* <DEDUP_REMOVED lines=24> */
[--C-:B------:R-:W-:Y:S01]  /*4440*/  HADD2.F32 R15, -RZ, R86.reuse.H0_H0 ;  /* 0x20000056ff0f7230 */ /* 0x100fe20000004100 */
[C---:B------:R-:W-:Y:S01]  /*4450*/  FFMA.FTZ R51, R53.reuse, R52, R51 ;  /* 0x0000003435337223 */ /* 0x040fe20000010033 */
        /* <DEDUP_REMOVED lines=16> */
.L_x_22:
        /* <DEDUP_REMOVED lines=13> */
[----:B------:R-:W-:Y:S02]  /*4630*/  HADD2.F32 R58, -RZ, R37.H0_H0 ;  /* 0x20000025ff3a7230 */ /* 0x000fe40000004100 */
[----:B0-----:R-:W-:Y:S02]  /*4640*/  HADD2.F32 R50, -RZ, R16.H0_H0 ;  /* 0x20000010ff327230 */ /* 0x001fe40000004100 */
[--C-:B------:R-:W-:Y:S02]  /*4650*/  HADD2.F32 R52, -RZ, R17.reuse.H0_H0 ;  /* 0x20000011ff347230 */ /* 0x100fe40000004100 */
[----:B------:R-:W-:Y:S01]  /*4660*/  HADD2.F32 R51, -RZ, R17.H1_H1 ;  /* 0x30000011ff337230 */ /* 0x000fe20000004100 */
[-C--:B------:R-:W-:Y:S01]  /*4670*/  FFMA.FTZ R53, R53, R50.reuse, RZ ;  /* 0x0000003235357223 */ /* 0x080fe200000100ff */
[----:B------:R-:W-:Y:S01]  /*4680*/  HADD2.F32 R17, -RZ, R24.H0_H0 ;  /* 0x20000018ff117230 */ /* 0x000fe20000004100 */
[-C--:B------:R-:W-:Y:S01]  /*4690*/  FFMA.FTZ R55, R55, R50.reuse, RZ ;  /* 0x0000003237377223 */ /* 0x080fe200000100ff */
[----:B------:R-:W-:Y:S01]  /*46a0*/  HADD2.F32 R16, -RZ, R16.H1_H1 ;  /* 0x30000010ff107230 */ /* 0x000fe20000004100 */
[----:B------:R-:W-:-:S02]  /*46b0*/  FFMA.FTZ R57, R57, R50, RZ ;  /* 0x0000003239397223 */ /* 0x000fc400000100ff */
[----:B------:R-:W-:Y:S01]  /*46c0*/  FFMA.FTZ R17, R17, R50, RZ ;  /* 0x0000003211117223 */ /* 0x000fe200000100ff */
[----:B------:R-:W-:Y:S01]  /*46d0*/  HADD2.F32 R50, -RZ, R34.H0_H0 ;  /* 0x20000022ff327230 */ /* 0x000fe20000004100 */
[-C--:B------:R-:W-:Y:S01]  /*46e0*/  FFMA.FTZ R53, R56, R16.reuse, R53 ;  /* 0x0000001038357223 */ /* 0x080fe20000010035 */
[----:B------:R-:W-:Y:S01]  /*46f0*/  HADD2.F32 R56, -RZ, R36.H0_H0 ;  /* 0x20000024ff387230 */ /* 0x000fe20000004100 */
[-C--:B------:R-:W-:Y:S01]  /*4700*/  FFMA.FTZ R17, R54, R16.reuse, R17 ;  /* 0x0000001036117223 */ /* 0x080fe20000010011 */
[----:B------:R-:W-:Y:S01]  /*4710*/  HADD2.F32 R54, -RZ, R35.H0_H0 ;  /* 0x20000023ff367230 */ /* 0x000fe20000004100 */
[-C--:B------:R-:W-:Y:S02]  /*4720*/  FFMA.FTZ R57, R59, R16.reuse, R57 ;  /* 0x000000103b397223 */ /* 0x080fe40000010039 */
        /* <DEDUP_REMOVED lines=11> */
[----:B-1----:R-:W-:Y:S01]  /*47e0*/  HADD2.F32 R17, -RZ, R14.H0_H0 ;  /* 0x2000000eff117230 */ /* 0x002fe20000004100 */
[-C--:B------:R-:W-:Y:S01]  /*47f0*/  FFMA.FTZ R52, R53, R51.reuse, R50 ;  /* 0x0000003335347223 */ /* 0x080fe20000010032 */
[----:B------:R-:W-:Y:S01]  /*4800*/  HADD2.F32 R50, -RZ, R15.H0_H0 ;  /* 0x2000000fff327230 */ /* 0x000fe20000004100 */
[-C--:B------:R-:W-:Y:S01]  /*4810*/  FFMA.FTZ R54, R55, R51.reuse, R54 ;  /* 0x0000003337367223 */ /* 0x080fe20000010036 */
[----:B------:R-:W-:Y:S01]  /*4820*/  HADD2.F32 R53, -RZ, R41.H0_H0 ;  /* 0x20000029ff357230 */ /* 0x000fe20000004100 */
[----:B------:R-:W-:Y:S01]  /*4830*/  FFMA.FTZ R56, R58, R51, R56 ;  /* 0x000000333a387223 */ /* 0x000fe20000010038 */
[----:B------:R-:W-:-:S02]  /*4840*/  HADD2.F32 R51, -RZ, R15.H1_H1 ;  /* 0x3000000fff337230 */ /* 0x000fc40000004100 */
[----:B------:R-:W-:Y:S01]  /*4850*/  HADD2.F32 R15, -RZ, R40.H0_H0 ;  /* 0x20000028ff0f7230 */ /* 0x000fe20000004100 */
[-C--:B------:R-:W-:Y:S01]  /*4860*/  FFMA.FTZ R53, R53, R17.reuse, R52 ;  /* 0x0000001135357223 */ /* 0x080fe20000010034 */
[----:B------:R-:W-:Y:S02]  /*4870*/  HADD2.F32 R55, -RZ, R42.H0_H0 ;  /* 0x2000002aff377230 */ /* 0x000fe40000004100 */
        /* <DEDUP_REMOVED lines=45> */
.L_x_23:
        /* <DEDUP_REMOVED lines=97> */
.L_x_24:
        /* <DEDUP_REMOVED lines=91> */
.L_x_21:
[----:B0-----:R-:W-:-:S05]  /*5710*/  IMAD.WIDE R28, R21, 0x8, R28 ;  /* 0x00000008151c7825 */ /* 0x001fca00078e021c */
[----:B-----5:R0:W5:Y:S01]  /*5720*/  LDG.E.128.CONSTANT R12, [R28.64] ;  /* 0x000000061c0c7981 */ /* 0x020162000c1e9d00 */
[----:B------:R-:W-:Y:S01]  /*5730*/  IMAD.WIDE R10, R21, 0x8, R10 ;  /* 0x00000008150a7825 */ /* 0x000fe200078e020a */
[----:B------:R-:W-:Y:S05]  /*5740*/  @!P1 BRA `(.L_x_25) ;  /* 0x00001e2000009947 */ /* 0x000fea0003800000 */
[----:B------:R-:W2:Y:S01]  /*5750*/  LDG.E.128.CONSTANT R16, [R10.64] ;  /* 0x000000060a107981 */ /* 0x000ea2000c1e9d00 */
[--C-:B-----5:R-:W-:Y:S02]  /*5760*/  SHF.R.U32.HI R33, RZ, 0x8, R12.reuse ;  /* 0x00000008ff217819 */ /* 0x120fe4000001160c */
        /* <DEDUP_REMOVED lines=197> */
.L_x_26:
        /* <DEDUP_REMOVED lines=95> */
.L_x_27:
        /* <DEDUP_REMOVED lines=97> */
.L_x_28:
        /* <DEDUP_REMOVED lines=91> */
.L_x_25:
        /* <DEDUP_REMOVED lines=203> */
.L_x_30:
        /* <DEDUP_REMOVED lines=95> */
.L_x_31:
        /* <DEDUP_REMOVED lines=97> */
.L_x_32:
        /* <DEDUP_REMOVED lines=91> */
.L_x_29:
[----:B------:R-:W-:Y:S01]  /*93d0*/  IADD3 R94, R94, 0x20, RZ ;  /* 0x000000205e5e7810 */ /* 0x000fe20007ffe0ff */
[C---:B------:R-:W-:Y:S01]  /*93e0*/  IMAD.WIDE R10, R21.reuse, 0x8, R10 ;  /* 0x00000008150a7825 */ /* 0x040fe200078e020a */
[----:B------:R-:W-:Y:S02]  /*93f0*/  UIADD3 UR4, UR4, 0x40, URZ ;  /* 0x0000004004047890 */ /* 0x000fe4000fffe03f */
[C---:B------:R-:W-:Y:S01]  /*9400*/  ISETP.GE.AND P0, PT, R94.reuse, c[0x0][0x1a8], PT ;  /* 0x00006a005e007a0c */ /* 0x040fe20003f06270 */
[----:B0-----:R-:W-:Y:S01]  /*9410*/  IMAD.WIDE R28, R21, 0x8, R28 ;  /* 0x00000008151c7825 */ /* 0x001fe200078e021c */
[----:B------:R-:W-:-:S03]  /*9420*/  ISETP.LT.AND P2, PT, R94, R93, PT ;  /* 0x0000005d5e00720c */ /* 0x000fc60003f41270 */
[----:B-----5:R-:W-:Y:S02]  /*9430*/  IMAD.MOV.U32 R14, RZ, RZ, R10 ;  /* 0x000000ffff0e7224 */ /* 0x020fe400078e000a */
[----:B------:R-:W-:-:S08]  /*9440*/  IMAD.MOV.U32 R15, RZ, RZ, R11 ;  /* 0x000000ffff0f7224 */ /* 0x000fd000078e000b */
[----:B------:R-:W-:Y:S05]  /*9450*/  @!P0 BRA P2, `(.L_x_33) ;  /* 0xffff851000008947 */ /* 0x000fea000103ffff */
.L_x_16:
[----:B------:R-:W-:-:S04]  /*9460*/  ISETP.GE.AND P0, PT, R94, R93, PT ;  /* 0x0000005d5e00720c */ /* 0x000fc80003f06270 */
[----:B------:R-:W-:-:S13]  /*9470*/  ISETP.GE.OR P0, PT, R94, c[0x0][0x1ac], P0 ;  /* 0x00006b005e007a0c */ /* 0x000fda0000706670 */
[----:B------:R-:W-:Y:S05]  /*9480*/  @P0 BRA `(.L_x_34) ;  /* 0x000029f000000947 */ /* 0x000fea0003800000 */
[----:B------:R-:W-:Y:S01]  /*9490*/  PRMT R0, R89, 0x9910, RZ ;  /* 0x0000991059007816 */ /* 0x000fe200000000ff */
[----:B------:R-:W-:Y:S02]  /*94a0*/  ULDC UR5, c[0x0][0x18c] ;  /* 0x0000630000057ab9 */ /* 0x000fe40000000800 */
[----:B------:R-:W-:Y:S01]  /*94b0*/  USHF.R.S32.HI UR5, URZ, 0x1f, UR5 ;  /* 0x0000001f3f057899 */ /* 0x000fe20008011405 */
[----:B------:R-:W-:-:S04]  /*94c0*/  ISETP.NE.AND P0, PT, R0, RZ, PT ;  /* 0x000000ff0000720c */ /* 0x000fc80003f05270 */
[----:B------:R-:W-:Y:S02]  /*94d0*/  ISETP.LT.OR P0, PT, R96, 0x4, !P0 ;  /* 0x000000046000780c */ /* 0x000fe40004701670 */
.L_x_43:
[----:B------:R-:W-:Y:S01]  /*94e0*/  ISETP.NE.AND P2, PT, R94, R87, PT ;  /* 0x000000575e00720c */ /* 0x000fe20003f45270 */
[----:B-----5:R0:W5:-:S12]  /*94f0*/  LDG.E.128.CONSTANT R12, [R28.64] ;  /* 0x000000061c0c7981 */ /* 0x020158000c1e9d00 */
[----:B------:R-:W-:Y:S01]  /*9500*/  @!P2 IADD3 R88, R88, 0x1, RZ ;  /* 0x000000015858a810 */ /* 0x000fe20007ffe0ff */
[----:B------:R-:W-:Y:S01]  /*9510*/  @!P2 IMAD.MOV.U32 R17, RZ, RZ, 0x2 ;  /* 0x00000002ff11a424 */ /* 0x000fe200078e00ff */
[----:B------:R-:W-:-:S03]  /*9520*/  @!P2 LEA R16, R94, 0x1, 0x1 ;  /* 0x000000015e10a811 */ /* 0x000fc600078e08ff */
[----:B------:R-:W-:Y:S02]  /*9530*/  @!P2 IMAD R10, R88, 0x8, R1 ;  /* 0x00000008580aa824 */ /* 0x000fe400078e0201 */
[----:B------:R-:W-:-:S04]  /*9540*/  @!P2 IMAD.WIDE R16, R16, R17, c[0x0][0x198] ;  /* 0x000066001010a625 */ /* 0x000fc800078e0211 */
[----:B------:R-:W2:Y:S04]  /*9550*/  @!P2 LDL.64 R10, [R10] ;  /* 0x000000000a0aa983 */ /* 0x000ea80000100a00 */
[----:B------:R-:W3:Y:S01]  /*9560*/  @!P2 LDG.E.U16.CONSTANT R17, [R16.64] ;  /* 0x000000061011a981 */ /* 0x000ee2000c1e9500 */
[----:B--2---:R-:W-:Y:S02]  /*9570*/  @!P2 PRMT R85, R11, 0x7610, R85 ;  /* 0x000076100b55a816 */ /* 0x004fe40000000055 */
[----:B------:R-:W-:Y:S02]  /*9580*/  @!P2 PRMT R86, R10, 0x7610, R86 ;  /* 0x000076100a56a816 */ /* 0x000fe40000000056 */
[----:B------:R-:W-:Y:S01]  /*9590*/  @!P2 PRMT R85, R85, 0x7610, R11 ;  /* 0x000076105555a816 */ /* 0x000fe2000000000b */
[----:B---3--:R-:W-:Y:S01]  /*95a0*/  @!P2 IMAD.IADD R87, R17, 0x1, R94 ;  /* 0x000000011157a824 */ /* 0x008fe200078e025e */
[----:B------:R-:W-:Y:S01]  /*95b0*/  @!P2 PRMT R86, R86, 0x7610, R10 ;  /* 0x000076105656a816 */ /* 0x000fe2000000000a */
[----:B------:R-:W-:Y:S01]  /*95c0*/  IMAD.MOV.U32 R11, RZ, RZ, c[0x0][0x18c] ;  /* 0x00006300ff0b7624 */ /* 0x000fe200078e00ff */
[----:B------:R-:W-:Y:S05]  /*95d0*/  @!P1 BRA `(.L_x_35) ;  /* 0x000013e000009947 */ /* 0x000fea0003800000 */
[----:B0-----:R-:W-:-:S06]  /*95e0*/  IMAD.WIDE R20, R11, 0x4, R28 ;  /* 0x000000040b147825 */ /* 0x001fcc00078e021c */
[----:B------:R-:W-:Y:S02]  /*95f0*/  IMAD.WIDE R16, R11, 0x4, R20 ;  /* 0x000000040b107825 */ /* 0x000fe400078e0214 */
[----:B------:R-:W2:Y:S04]  /*9600*/  LDG.E.128.CONSTANT R20, [R20.64] ;  /* 0x0000000614147981 */ /* 0x000ea8000c1e9d00 */
[----:B------:R-:W3:Y:S01]  /*9610*/  LDG.E.128.CONSTANT R16, [R16.64] ;  /* 0x0000000610107981 */ /* 0x000ee2000c1e9d00 */
[--C-:B-----5:R-:W-:Y:S02]  /*9620*/  SHF.R.U32.HI R27, RZ, 0xc, R13.reuse ;  /* 0x0000000cff1b7819 */ /* 0x120fe4000001160d */
[----:B------:R-:W-:Y:S02]  /*9630*/  LOP3.LUT R25, R13, 0x3f003f, RZ, 0xc0, !PT ;  /* 0x003f003f0d197812 */ /* 0x000fe400078ec0ff */
[----:B------:R-:W-:-:S02]  /*9640*/  SHF.R.U32.HI R26, RZ, 0x6, R13 ;  /* 0x00000006ff1a7819 */ /* 0x000fc4000001160d */
[----:B------:R-:W-:Y:S02]  /*9650*/  PRMT R13, R91, 0x9910, RZ ;  /* 0x000099105b0d7816 */ /* 0x000fe400000000ff */
[----:B------:R-:W-:Y:S02]  /*9660*/  SHF.R.U32.HI R10, RZ, 0xc, R12 ;  /* 0x0000000cff0a7819 */ /* 0x000fe4000001160c */
[----:B------:R-:W-:Y:S02]  /*9670*/  SHF.R.U32.HI R37, RZ, 0xc, R15 ;  /* 0x0000000cff257819 */ /* 0x000fe4000001160f */
[--C-:B------:R-:W-:Y:S02]  /*9680*/  SHF.R.U32.HI R32, RZ, 0xc, R14.reuse ;  /* 0x0000000cff207819 */ /* 0x100fe4000001160e */
[----:B------:R-:W-:Y:S02]  /*9690*/  LOP3.LUT R35, R14, 0x3f003f, RZ, 0xc0, !PT ;  /* 0x003f003f0e237812 */ /* 0x000fe400078ec0ff */
[----:B------:R-:W-:-:S02]  /*96a0*/  SHF.R.U32.HI R36, RZ, 0x6, R14 ;  /* 0x00000006ff247819 */ /* 0x000fc4000001160e */
[----:B------:R-:W-:Y:S02]  /*96b0*/  ISETP.NE.AND P2, PT, R13, RZ, PT ;  /* 0x000000ff0d00720c */ /* 0x000fe40003f45270 */
[----:B------:R-:W-:Y:S02]  /*96c0*/  LOP3.LUT R10, R10, 0xf000f, RZ, 0xc0, !PT ;  /* 0x000f000f0a0a7812 */ /* 0x000fe400078ec0ff */
[----:B------:R-:W-:Y:S02]  /*96d0*/  LOP3.LUT R27, R27, 0xf000f, RZ, 0xc0, !PT ;  /* 0x000f000f1b1b7812 */ /* 0x000fe400078ec0ff */
[----:B------:R-:W-:Y:S02]  /*96e0*/  LOP3.LUT R0, R12, 0x3f003f, RZ, 0xc0, !PT ;  /* 0x003f003f0c007812 */ /* 0x000fe400078ec0ff */
[----:B------:R-:W-:Y:S02]  /*96f0*/  SHF.R.U32.HI R12, RZ, 0x6, R12 ;  /* 0x00000006ff0c7819 */ /* 0x000fe4000001160c */
[----:B------:R-:W-:-:S02]  /*9700*/  LOP3.LUT R37, R37, 0xf000f, RZ, 0xc0, !PT ;  /* 0x000f000f25257812 */ /* 0x000fc400078ec0ff */
[----:B------:R-:W-:Y:S02]  /*9710*/  LOP3.LUT R12, R12, 0x3f003f, RZ, 0xc0, !PT ;  /* 0x003f003f0c0c7812 */ /* 0x000fe400078ec0ff */
[----:B------:R-:W-:Y:S02]  /*9720*/  LOP3.LUT R26, R26, 0x3f003f, RZ, 0xc0, !PT ;  /* 0x003f003f1a1a7812 */ /* 0x000fe400078ec0ff */
[----:B------:R-:W-:Y:S02]  /*9730*/  LOP3.LUT R42, R15, 0x3f003f, RZ, 0xc0, !PT ;  /* 0x003f003f0f2a7812 */ /* 0x000fe400078ec0ff */
[----:B------:R-:W-:Y:S02]  /*9740*/  SHF.R.U32.HI R43, RZ, 0x6, R15 ;  /* 0x00000006ff2b7819 */ /* 0x000fe4000001160f */
[----:B------:R-:W-:Y:S02]  /*9750*/  LOP3.LUT R12, R12, 0x64006400, RZ, 0xfc, !PT ;  /* 0x640064000c0c7812 */ /* 0x000fe400078efcff */
[----:B------:R-:W-:-:S02]  /*9760*/  LOP3.LUT R36, R36, 0x3f003f, RZ, 0xc0, !PT ;  /* 0x003f003f24247812 */ /* 0x000fc400078ec0ff */
[----:B------:R-:W-:Y:S02]  /*9770*/  LOP3.LUT R43, R43, 0x3f003f, RZ, 0xc0, !PT ;  /* 0x003f003f2b2b7812 */ /* 0x000fe400078ec0ff */
[----:B------:R-:W-:Y:S02]  /*9780*/  LOP3.LUT R0, R0, 0x64006400, RZ, 0xfc, !PT ;  /* 0x6400640000007812 */ /* 0x000fe400078efcff */
[----:B------:R-:W-:-:S03]  /*9790*/  ISETP.GE.AND P3, PT, R95, 0x2, PT ;  /* 0x000000025f00780c */ /* 0x000fc60003f66270 */
[----:B------:R-:W-:Y:S01]  /*97a0*/  HADD2 R0, R0, -1056, -1056 ;  /* 0xe420e42000007430 */ /* 0x000fe20000000000 */
[----:B---3--:R-:W-:Y:S02]  /*97b0*/  SHF.R.U32.HI R13, RZ, 0x8, R16 ;  /* 0x00000008ff0d7819 */ /* 0x008fe40000011610 */
[----:B------:R-:W-:Y:S02]  /*97c0*/  SHF.R.U32.HI R14, RZ, 0x8, R17 ;  /* 0x00000008ff0e7819 */ /* 0x000fe40000011611 */
[--C-:B------:R-:W-:Y:S02]  /*97d0*/  SHF.R.U32.HI R34, RZ, 0x8, R18.reuse ;  /* 0x00000008ff227819 */ /* 0x100fe40000011612 */
[--C-:B------:R-:W-:Y:S02]  /*97e0*/  SHF.R.U32.HI R41, RZ, 0xa, R18.reuse ;  /* 0x0000000aff297819 */ /* 0x100fe40000011612 */
[----:B------:R-:W-:Y:S02]  /*97f0*/  LOP3.LUT R38, R18, 0x3f003f, RZ, 0xc0, !PT ;  /* 0x003f003f12267812 */ /* 0x000fe400078ec0ff */
[----:B------:R-:W-:-:S02]  /*9800*/  SHF.R.U32.HI R39, RZ, 0x6, R18 ;  /* 0x00000006ff277819 */ /* 0x000fc40000011612 */
[--C-:B------:R-:W-:Y:S02]  /*9810*/  SHF.R.U32.HI R18, RZ, 0x8, R19.reuse ;  /* 0x00000008ff127819 */ /* 0x100fe40000011613 */
[--C-:B------:R-:W-:Y:S02]  /*9820*/  SHF.R.U32.HI R49, RZ, 0xa, R19.reuse ;  /* 0x0000000aff317819 */ /* 0x100fe40000011613 */
[----:B------:R-:W-:Y:S02]  /*9830*/  LOP3.LUT R46, R19, 0x3f003f, RZ, 0xc0, !PT ;  /* 0x003f003f132e7812 */ /* 0x000fe400078ec0ff */
[----:B------:R-:W-:Y:S02]  /*9840*/  SHF.R.U32.HI R47, RZ, 0x6, R19 ;  /* 0x00000006ff2f7819 */ /* 0x000fe40000011613 */
[----:B------:R-:W-:Y:S02]  /*9850*/  SHF.R.U32.HI R33, RZ, 0xa, R17 ;  /* 0x0000000aff217819 */ /* 0x000fe40000011611 */
[----:B------:R-:W-:-:S02]  /*9860*/  LOP3.LUT R30, R17, 0x3f003f, RZ, 0xc0, !PT ;  /* 0x003f003f111e7812 */ /* 0x000fc400078ec0ff */
[----:B------:R-:W-:Y:S02]  /*9870*/  SHF.R.U32.HI R31, RZ, 0x6, R17 ;  /* 0x00000006ff1f7819 */ /* 0x000fe40000011611 */
[----:B------:R-:W-:Y:S02]  /*9880*/  LOP3.LUT R19, R32, 0xf000f, RZ, 0xc0, !PT ;  /* 0x000f000f20137812 */ /* 0x000fe400078ec0ff */
[----:B------:R-:W-:Y:S02]  /*9890*/  LOP3.LUT R17, R10, 0x300030, R13, 0xf8, !PT ;  /* 0x003000300a117812 */ /* 0x000fe400078ef80d */
[----:B------:R-:W-:Y:S02]  /*98a0*/  LOP3.LUT R32, R27, 0x300030, R14, 0xf8, !PT ;  /* 0x003000301b207812 */ /* 0x000fe400078ef80e */
[----:B--2---:R-:W-:Y:S02]  /*98b0*/  SHF.R.U32.HI R10, RZ, 0xc, R20 ;  /* 0x0000000cff0a7819 */ /* 0x004fe40000011614 */
[----:B------:R-:W-:-:S02]  /*98c0*/  LOP3.LUT R13, R20, 0x3f003f, RZ, 0xc0, !PT ;  /* 0x003f003f140d7812 */ /* 0x000fc400078ec0ff */
[----:B------:R-:W-:Y:S02]  /*98d0*/  SHF.R.U32.HI R14, RZ, 0x6, R20 ;  /* 0x00000006ff0e7819 */ /* 0x000fe40000011614 */
[----:B------:R-:W-:Y:S02]  /*98e0*/  LOP3.LUT R48, R37, 0x300030, R18, 0xf8, !PT ;  /* 0x0030003025307812 */ /* 0x000fe400078ef812 */
[--C-:B------:R-:W-:Y:S02]  /*98f0*/  SHF.R.U32.HI R20, RZ, 0xc, R21.reuse ;  /* 0x0000000cff147819 */ /* 0x100fe40000011615 */
[----:B------:R-:W-:Y:S02]  /*9900*/  LOP3.LUT R40, R19, 0x300030, R34, 0xf8, !PT ;  /* 0x0030003013287812 */ /* 0x000fe400078ef822 */
[----:B------:R-:W-:Y:S02]  /*9910*/  LOP3.LUT R18, R21, 0x3f003f, RZ, 0xc0, !PT ;  /* 0x003f003f15127812 */ /* 0x000fe400078ec0ff */
[----:B------:R-:W-:-:S02]  /*9920*/  SHF.R.U32.HI R27, RZ, 0x6, R21 ;  /* 0x00000006ff1b7819 */ /* 0x000fc40000011615 */
[--C-:B------:R-:W-:Y:S02]  /*9930*/  SHF.R.U32.HI R21, RZ, 0xc, R22.reuse ;  /* 0x0000000cff157819 */ /* 0x100fe40000011616 */
[----:B------:R-:W-:Y:S02]  /*9940*/  SHF.R.U32.HI R34, RZ, 0xc, R23 ;  /* 0x0000000cff227819 */ /* 0x000fe40000011617 */
[----:B------:R-:W-:Y:S02]  /*9950*/  LOP3.LUT R37, R22, 0x3f003f, RZ, 0xc0, !PT ;  /* 0x003f003f16257812 */ /* 0x000fe400078ec0ff */
[----:B------:R-:W-:Y:S02]  /*9960*/  SHF.R.U32.HI R22, RZ, 0x6, R22 ;  /* 0x00000006ff167819 */ /* 0x000fe40000011616 */
[----:B------:R-:W-:Y:S02]  /*9970*/  LOP3.LUT R44, R23, 0x3f003f, RZ, 0xc0, !PT ;  /* 0x003f003f172c7812 */ /* 0x000fe400078ec0ff */
[----:B------:R-:W-:-:S02]  /*9980*/  LOP3.LUT R20, R20, 0xf000f, RZ, 0xc0, !PT ;  /* 0x000f000f14147812 */ /* 0x000fc400078ec0ff */
[--C-:B------:R-:W-:Y:S02]  /*9990*/  SHF.R.U32.HI R24, RZ, 0xa, R16.reuse ;  /* 0x0000000aff187819 */ /* 0x100fe40000011610 */
[----:B------:R-:W-:Y:S02]  /*99a0*/  LOP3.LUT R15, R16, 0x3f003f, RZ, 0xc0, !PT ;  /* 0x003f003f100f7812 */ /* 0x000fe400078ec0ff */
[----:B------:R-:W-:Y:S02]  /*99b0*/  SHF.R.U32.HI R45, RZ, 0x6, R23 ;  /* 0x00000006ff2d7819 */ /* 0x000fe40000011617 */
[----:B------:R-:W-:Y:S02]  /*99c0*/  LOP3.LUT R19, R10, 0xf000f, RZ, 0xc0, !PT ;  /* 0x000f000f0a137812 */ /* 0x000fe400078ec0ff */
[----:B------:R-:W-:Y:S02]  /*99d0*/  SHF.R.U32.HI R16, RZ, 0x6, R16 ;  /* 0x00000006ff107819 */ /* 0x000fe40000011610 */
[----:B------:R-:W-:-:S02]  /*99e0*/  LOP3.LUT R10, R21, 0xf000f, RZ, 0xc0, !PT ;  /* 0x000f000f150a7812 */ /* 0x000fc400078ec0ff */
[----:B------:R-:W-:Y:S02]  /*99f0*/  LOP3.LUT R50, R34, 0xf000f, RZ, 0xc0, !PT ;  /* 0x000f000f22327812 */ /* 0x000fe400078ec0ff */
[----:B------:R-:W-:Y:S02]  /*9a00*/  LOP3.LUT R23, R26, 0x64006400, RZ, 0xfc, !PT ;  /* 0x640064001a177812 */ /* 0x000fe400078efcff */
[----:B------:R-:W-:Y:S02]  /*9a10*/  LOP3.LUT R34, R20, 0x300030, R33, 0xf8, !PT ;  /* 0x0030003014227812 */ /* 0x000fe400078ef821 */
[----:B------:R-:W-:Y:S01]  /*9a20*/  LOP3.LUT R26, R22, 0x3f003f, RZ, 0xc0, !PT ;  /* 0x003f003f161a7812 */ /* 0x000fe200078ec0ff */
[----:B------:R-:W-:Y:S01]  /*9a30*/  HADD2 R22, R12, -1056, -1056 ;  /* 0xe420e4200c167430 */ /* 0x000fe20000000000 */
[----:B------:R-:W-:Y:S02]  /*9a40*/  LOP3.LUT R44, R44, 0x64006400, RZ, 0xfc, !PT ;  /* 0x640064002c2c7812 */ /* 0x000fe400078efcff */
[----:B------:R-:W-:-:S02]  /*9a50*/  LOP3.LUT R47, R47, 0x3f003f, RZ, 0xc0, !PT ;  /* 0x003f003f2f2f7812 */ /* 0x000fc400078ec0ff */
[----:B------:R-:W-:Y:S02]  /*9a60*/  LOP3.LUT R20, R35, 0x64006400, RZ, 0xfc, !PT ;  /* 0x6400640023147812 */ /* 0x000fe400078efcff */
[----:B------:R-:W-:Y:S02]  /*9a70*/  LOP3.LUT R45, R45, 0x3f003f, RZ, 0xc0, !PT ;  /* 0x003f003f2d2d7812 */ /* 0x000fe400078ec0ff */
[----:B------:R-:W-:Y:S02]  /*9a80*/  LOP3.LUT R19, R19, 0x300030, R24, 0xf8, !PT ;  /* 0x0030003013137812 */ /* 0x000fe400078ef818 */
[----:B------:R-:W-:Y:S02]  /*9a90*/  LOP3.LUT R41, R10, 0x300030, R41, 0xf8, !PT ;  /* 0x003000300a297812 */ /* 0x000fe400078ef829 */
[----:B------:R-:W-:Y:S02]  /*9aa0*/  LOP3.LUT R51, R50, 0x300030, R49, 0xf8, !PT ;  /* 0x0030003032337812 */ /* 0x000fe400078ef831 */
[----:B------:R-:W-:-:S02]  /*9ab0*/  LOP3.LUT R14, R14, 0x3f003f, RZ, 0xc0, !PT ;  /* 0x003f003f0e0e7812 */ /* 0x000fc400078ec0ff */
[----:B------:R-:W-:Y:S02]  /*9ac0*/  LOP3.LUT R27, R27, 0x3f003f, RZ, 0xc0, !PT ;  /* 0x003f003f1b1b7812 */ /* 0x000fe400078ec0ff */
[----:B------:R-:W-:Y:S02]  /*9ad0*/  LOP3.LUT R35, R37, 0x64006400, RZ, 0xfc, !PT ;  /* 0x6400640025237812 */ /* 0x000fe400078efcff */
[----:B------:R-:W-:Y:S02]  /*9ae0*/  LOP3.LUT R16, R16, 0x3f003f, RZ, 0xc0, !PT ;  /* 0x003f003f10107812 */ /* 0x000fe400078ec0ff */
[----:B------:R-:W-:Y:S02]  /*9af0*/  LOP3.LUT R12, R31, 0x3f003f, RZ, 0xc0, !PT ;  /* 0x003f003f1f0c7812 */ /* 0x000fe400078ec0ff */
[----:B------:R-:W-:Y:S02]  /*9b00*/  LOP3.LUT R39, R39, 0x3f003f, RZ, 0xc0, !PT ;  /* 0x003f003f27277812 */ /* 0x000fe400078ec0ff */
[----:B------:R-:W-:Y:S01]  /*9b10*/  LOP3.LUT R46, R46, 0x64006400, RZ, 0xfc, !PT ;  /* 0x640064002e2e7812 */ /* 0x000fe200078efcff */
[----:B------:R-:W-:Y:S01]  /*9b20*/  HADD2 R31, R44, -1056, -1056 ;  /* 0xe420e4202c1f7430 */ /* 0x000fe20000000000 */
[----:B------:R-:W-:-:S02]  /*9b30*/  LOP3.LUT R10, R25, 0x64006400, RZ, 0xfc, !PT ;  /* 0x64006400190a7812 */ /* 0x000fc400078efcff */
[----:B------:R-:W-:Y:S02]  /*9b40*/  LOP3.LUT R21, R42, 0x64006400, RZ, 0xfc, !PT ;  /* 0x640064002a157812 */ /* 0x000fe400078efcff */
[----:B------:R-:W-:Y:S02]  /*9b50*/  LOP3.LUT R24, R36, 0x64006400, RZ, 0xfc, !PT ;  /* 0x6400640024187812 */ /* 0x000fe400078efcff */
[----:B------:R-:W-:Y:S02]  /*9b60*/  LOP3.LUT R47, R47, 0x64006400, RZ, 0xfc, !PT ;  /* 0x640064002f2f7812 */ /* 0x000fe400078efcff */
[----:B------:R-:W-:Y:S02]  /*9b70*/  LOP3.LUT R25, R43, 0x64006400, RZ, 0xfc, !PT ;  /* 0x640064002b197812 */ /* 0x000fe400078efcff */
[----:B------:R-:W-:Y:S02]  /*9b80*/  LOP3.LUT R36, R38, 0x64006400, RZ, 0xfc, !PT ;  /* 0x6400640026247812 */ /* 0x000fe400078efcff */
[----:B------:R-:W-:-:S02]  /*9b90*/  LOP3.LUT R42, R45, 0x64006400, RZ, 0xfc, !PT ;  /* 0x640064002d2a7812 */ /* 0x000fc400078efcff */
        /* <DEDUP_REMOVED lines=17> */
[----:B------:R-:W-:Y:S02]  /*9cb0*/  LOP3.LUT R50, R41, 0x64006400, RZ, 0xfc, !PT ;  /* 0x6400640029327812 */ /* 0x000fe400078efcff */
[----:B------:R-:W-:Y:S01]  /*9cc0*/  LOP3.LUT R51, R51, 0x64006400, RZ, 0xfc, !PT ;  /* 0x6400640033337812 */ /* 0x000fe200078efcff */
[----:B------:R-:W-:-:S02]  /*9cd0*/  HADD2 R35, R46, -1056, -1056 ;  /* 0xe420e4202e237430 */ /* 0x000fc40000000000 */
[----:B------:R-:W-:Y:S02]  /*9ce0*/  HADD2 R46, R47, -1056, -1056 ;  /* 0xe420e4202f2e7430 */ /* 0x000fe40000000000 */
[----:B------:R-:W-:Y:S02]  /*9cf0*/  HADD2 R34, R36, -1056, -1056 ;  /* 0xe420e42024227430 */ /* 0x000fe40000000000 */
[----:B------:R-:W-:Y:S02]  /*9d00*/  HADD2 R39, R42, -1056, -1056 ;  /* 0xe420e4202a277430 */ /* 0x000fe40000000000 */
[----:B------:R-:W-:Y:S02]  /*9d10*/  HADD2 R47, R48, -1056, -1056 ;  /* 0xe420e420302f7430 */ /* 0x000fe40000000000 */
[----:B------:R-:W-:Y:S02]  /*9d20*/  HADD2 R10, R10, -1056, -1056 ;  /* 0xe420e4200a0a7430 */ /* 0x000fe40000000000 */
        /* <DEDUP_REMOVED lines=21> */
[----:B------:R-:W-:Y:S01]  /*9e80*/  HADD2 R51, R51, -1056, -1056 ;  /* 0xe420e42033337430 */ /* 0x000fe20000000000 */
[----:B------:R-:W-:Y:S05]  /*9e90*/  @!P2 BRA `(.L_x_36) ;  /* 0x000002a00000a947 */ /* 0x000fea0003800000 */
[----:B------:R-:W0:Y:S04]  /*9ea0*/  LDS.128 R12, [UR4] ;  /* 0x00000004ff0c7984 */ /* 0x000e280008000c00 */
[----:B------:R-:W1:Y:S01]  /*9eb0*/  LDS.128 R16, [UR4+0x10] ;  /* 0x00001004ff107984 */ /* 0x000e620008000c00 */
[-C--:B0-----:R-:W-:Y:S01]  /*9ec0*/  HFMA2.MMA R52, R0, R12.reuse, RZ ;  /* 0x0000000c00347235 */ /* 0x081fe200000000ff */
[-C--:B------:R-:W-:Y:S01]  /*9ed0*/  HFMA2 R53, R10, R12.reuse, RZ.H0_H0 ;  /* 0x0000000c0a357231 */ /* 0x080fe200000400ff */
[----:B------:R-:W-:Y:S01]  /*9ee0*/  HFMA2.MMA R54, R20, R12, RZ ;  /* 0x0000000c14367235 */ /* 0x000fe200000000ff */
[----:B------:R-:W-:-:S02]  /*9ef0*/  HFMA2 R12, R21, R12, RZ.H0_H0 ;  /* 0x0000000c150c7231 */ /* 0x000fc400000400ff */
[-C--:B------:R-:W-:Y:S01]  /*9f00*/  HFMA2 R53, R23, R13.reuse, R53 ;  /* 0x0000000d17357231 */ /* 0x080fe20000000035 */
[-C--:B------:R-:W-:Y:S01]  /*9f10*/  HFMA2.MMA R52, R22, R13.reuse, R52 ;  /* 0x0000000d16347235 */ /* 0x080fe20000000034 */
[----:B------:R-:W-:Y:S01]  /*9f20*/  HFMA2 R12, R25, R13, R12 ;  /* 0x0000000d190c7231 */ /* 0x000fe2000000000c */
[----:B------:R-:W-:Y:S01]  /*9f30*/  HFMA2.MMA R54, R24, R13, R54 ;  /* 0x0000000d18367235 */ /* 0x000fe20000000036 */
[-C--:B------:R-:W-:Y:S02]  /*9f40*/  HFMA2 R53, R27, R14.reuse, R53 ;  /* 0x0000000e1b357231 */ /* 0x080fe40000000035 */
[----:B------:R-:W-:Y:S01]  /*9f50*/  HFMA2 R12, R31, R14, R12 ;  /* 0x0000000e1f0c7231 */ /* 0x000fe2000000000c */
[-C--:B------:R-:W-:Y:S01]  /*9f60*/  HFMA2.MMA R52, R26, R14.reuse, R52 ;  /* 0x0000000e1a347235 */ /* 0x080fe20000000034 */
[-C--:B------:R-:W-:Y:S01]  /*9f70*/  HFMA2 R53, R37, R15.reuse, R53 ;  /* 0x0000000f25357231 */ /* 0x080fe20000000035 */
[----:B------:R-:W-:Y:S01]  /*9f80*/  HFMA2.MMA R54, R30, R14, R54 ;  /* 0x0000000e1e367235 */ /* 0x000fe20000000036 */
[----:B------:R-:W-:-:S02]  /*9f90*/  HFMA2 R12, R39, R15, R12 ;  /* 0x0000000f270c7231 */ /* 0x000fc4000000000c */
[-C--:B-1----:R-:W-:Y:S01]  /*9fa0*/  HFMA2 R53, R33, R16.reuse, R53 ;  /* 0x0000001021357231 */ /* 0x082fe20000000035 */
        /* <DEDUP_REMOVED lines=9> */
[-C--:B------:R-:W-:Y:S01]  /*a040*/  HFMA2 R53, R49, R19.reuse, R53 ;  /* 0x0000001331357231 */ /* 0x080fe20000000035 */
[-C--:B------:R-:W-:Y:S01]  /*a050*/  HFMA2.MMA R52, R40, R17.reuse, R52 ;  /* 0x0000001128347235 */ /* 0x080fe20000000034 */
[----:B------:R-:W-:Y:S01]  /*a060*/  HFMA2 R12, R51, R19, R12 ;  /* 0x00000013330c7231 */ /* 0x000fe2000000000c */
[----:B------:R-:W-:Y:S01]  /*a070*/  HFMA2.MMA R54, R44, R17, R54 ;  /* 0x000000112c367235 */ /* 0x000fe20000000036 */
[----:B------:R-:W-:Y:S02]  /*a080*/  HADD2 R53, R53.H0_H0, R53.H1_H1 ;  /* 0x3000003535357230 */ /* 0x000fe40000000800 */
[----:B------:R-:W-:Y:S01]  /*a090*/  HADD2 R12, R12.H0_H0, R12.H1_H1 ;  /* 0x3000000c0c0c7230 */ /* 0x000fe20000000800 */
[-C--:B------:R-:W-:Y:S02]  /*a0a0*/  HFMA2.MMA R52, R41, R18.reuse, R52 ;  /* 0x0000001229347235 */ /* 0x080fe40000000034 */
[----:B------:R-:W-:-:S04]  /*a0b0*/  HFMA2.MMA R54, R45, R18, R54 ;  /* 0x000000122d367235 */ /* 0x000fc80000000036 */
[-C--:B------:R-:W-:Y:S02]  /*a0c0*/  HFMA2.MMA R52, R48, R19.reuse, R52 ;  /* 0x0000001330347235 */ /* 0x080fe40000000034 */
[----:B------:R-:W-:-:S08]  /*a0d0*/  HFMA2.MMA R54, R50, R19, R54 ;  /* 0x0000001332367235 */ /* 0x000fd00000000036 */
[----:B------:R-:W-:Y:S02]  /*a0e0*/  HADD2 R52, R52.H0_H0, R52.H1_H1 ;  /* 0x3000003434347230 */ /* 0x000fe40000000800 */
[----:B------:R-:W-:-:S03]  /*a0f0*/  HADD2 R54, R54.H0_H0, R54.H1_H1 ;  /* 0x3000003636367230 */ /* 0x000fc60000000800 */
[----:B------:R-:W-:Y:S02]  /*a100*/  PRMT R52, R52, 0x5410, R53 ;  /* 0x0000541034347816 */ /* 0x000fe40000000035 */
[----:B------:R-:W-:-:S04]  /*a110*/  PRMT R54, R54, 0x5410, R12 ;  /* 0x0000541036367816 */ /* 0x000fc8000000000c */
[----:B------:R-:W-:Y:S01]  /*a120*/  HFMA2.MMA R9, R52, R86, R9 ;  /* 0x0000005634097235 */ /* 0x000fe20000000009 */
[----:B------:R-:W-:-:S05]  /*a130*/  HFMA2 R8, R54, R85, R8 ;  /* 0x0000005536087231 */ /* 0x000fca0000000008 */
.L_x_36:
[----:B------:R-:W-:Y:S05]  /*a140*/  @!P3 BRA `(.L_x_35) ;  /* 0x000008700000b947 */ /* 0x000fea0003800000 */
[----:B------:R-:W-:Y:S02]  /*a150*/  PRMT R12, R90, 0x9910, RZ ;  /* 0x000099105a0c7816 */ /* 0x000fe400000000ff */
[----:B------:R-:W-:Y:S02]  /*a160*/  ISETP.GE.AND P3, PT, R95, 0x3, PT ;  /* 0x000000035f00780c */ /* 0x000fe40003f66270 */
[----:B------:R-:W-:-:S13]  /*a170*/  ISETP.NE.AND P2, PT, R12, RZ, PT ;  /* 0x000000ff0c00720c */ /* 0x000fda0003f45270 */
[----:B------:R-:W-:Y:S05]  /*a180*/  @!P2 BRA `(.L_x_37) ;  /* 0x000002a00000a947 */ /* 0x000fea0003800000 */
[----:B------:R-:W0:Y:S04]  /*a190*/  LDS.128 R12, [UR4+0x80] ;  /* 0x00008004ff0c7984 */ /* 0x000e280008000c00 */
[----:B------:R-:W1:Y:S01]  /*a1a0*/  LDS.128 R16, [UR4+0x90] ;  /* 0x00009004ff107984 */ /* 0x000e620008000c00 */
[-C--:B0-----:R-:W-:Y:S01]  /*a1b0*/  HFMA2.MMA R52, R0, R12.reuse, RZ ;  /* 0x0000000c00347235 */ /* 0x081fe200000000ff */
[-C--:B------:R-:W-:Y:S01]  /*a1c0*/  HFMA2 R53, R10, R12.reuse, RZ.H0_H0 ;  /* 0x0000000c0a357231 */ /* 0x080fe200000400ff */
[----:B------:R-:W-:Y:S01]  /*a1d0*/  HFMA2.MMA R54, R20, R12, RZ ;  /* 0x0000000c14367235 */ /* 0x000fe200000000ff */
[----:B------:R-:W-:Y:S02]  /*a1e0*/  HFMA2 R12, R21, R12, RZ.H0_H0 ;  /* 0x0000000c150c7231 */ /* 0x000fe400000400ff */
[-C--:B------:R-:W-:Y:S01]  /*a1f0*/  HFMA2 R53, R23, R13.reuse, R53 ;  /* 0x0000000d17357231 */ /* 0x080fe20000000035 */
[-C--:B------:R-:W-:Y:S01]  /*a200*/  HFMA2.MMA R52, R22, R13.reuse, R52 ;  /* 0x0000000d16347235 */ /* 0x080fe20000000034 */
[----:B------:R-:W-:Y:S01]  /*a210*/  HFMA2 R12, R25, R13, R12 ;  /* 0x0000000d190c7231 */ /* 0x000fe2000000000c */
[----:B------:R-:W-:Y:S01]  /*a220*/  HFMA2.MMA R54, R24, R13, R54 ;  /* 0x0000000d18367235 */ /* 0x000fe20000000036 */
[----:B------:R-:W-:-:S02]  /*a230*/  HFMA2 R53, R27, R14, R53 ;  /* 0x0000000e1b357231 */ /* 0x000fc40000000035 */
[----:B------:R-:W-:Y:S01]  /*a240*/  HFMA2 R12, R31, R14, R12 ;  /* 0x0000000e1f0c7231 */ /* 0x000fe2000000000c */
[-C--:B------:R-:W-:Y:S01]  /*a250*/  HFMA2.MMA R52, R26, R14.reuse, R52 ;  /* 0x0000000e1a347235 */ /* 0x080fe20000000034 */
[-C--:B------:R-:W-:Y:S01]  /*a260*/  HFMA2 R53, R37, R15.reuse, R53 ;  /* 0x0000000f25357231 */ /* 0x080fe20000000035 */
[----:B------:R-:W-:Y:S01]  /*a270*/  HFMA2.MMA R54, R30, R14, R54 ;  /* 0x0000000e1e367235 */ /* 0x000fe20000000036 */
[----:B------:R-:W-:Y:S02]  /*a280*/  HFMA2 R12, R39, R15, R12 ;  /* 0x0000000f270c7231 */ /* 0x000fe4000000000c */
[-C--:B-1----:R-:W-:Y:S01]  /*a290*/  HFMA2 R53, R33, R16.reuse, R53 ;  /* 0x0000001021357231 */ /* 0x082fe20000000035 */
        /* <DEDUP_REMOVED lines=9> */
[-C--:B------:R-:W-:Y:S01]  /*a330*/  HFMA2 R53, R49, R19.reuse, R53 ;  /* 0x0000001331357231 */ /* 0x080fe20000000035 */
[-C--:B------:R-:W-:Y:S01]  /*a340*/  HFMA2.MMA R52, R40, R17.reuse, R52 ;  /* 0x0000001128347235 */ /* 0x080fe20000000034 */
[----:B------:R-:W-:Y:S01]  /*a350*/  HFMA2 R12, R51, R19, R12 ;  /* 0x00000013330c7231 */ /* 0x000fe2000000000c */
[----:B------:R-:W-:Y:S01]  /*a360*/  HFMA2.MMA R54, R44, R17, R54 ;  /* 0x000000112c367235 */ /* 0x000fe20000000036 */
[----:B------:R-:W-:-:S02]  /*a370*/  HADD2 R53, R53.H0_H0, R53.H1_H1 ;  /* 0x3000003535357230 */ /* 0x000fc40000000800 */
        /* <DEDUP_REMOVED lines=11> */
.L_x_37:
[----:B------:R-:W-:Y:S05]  /*a430*/  @!P3 BRA `(.L_x_35) ;  /* 0x000005800000b947 */ /* 0x000fea0003800000 */
[----:B------:R-:W-:-:S04]  /*a440*/  PRMT R12, R92, 0x9910, RZ ;  /* 0x000099105c0c7816 */ /* 0x000fc800000000ff */
        /* <DEDUP_REMOVED lines=44> */
.L_x_38:
[----:B------:R-:W-:Y:S05]  /*a710*/  @P0 BRA `(.L_x_35) ;  /* 0x000002a000000947 */ /* 0x000fea0003800000 */
        /* <DEDUP_REMOVED lines=42> */
.L_x_35:
[----:B0-----:R-:W-:Y:S05]  /*a9c0*/  @!P1 BRA `(.L_x_39) ;  /* 0x0000143000009947 */ /* 0x001fea0003800000 */
[----:B------:R-:W-:Y:S01]  /*a9d0*/  UIMAD UR8, UR5, 0xc, URZ ;  /* 0x0000000c050878a4 */ /* 0x000fe2000f8e023f */
[----:B------:R-:W-:-:S05]  /*a9e0*/  IMAD.WIDE.U32 R24, R11, 0xc, R28 ;  /* 0x0000000c0b187825 */ /* 0x000fca00078e001c */
[----:B------:R-:W-:-:S05]  /*a9f0*/  IADD3 R25, R25, UR8, RZ ;  /* 0x0000000819197c10 */ /* 0x000fca000fffe0ff */
[C---:B------:R-:W-:Y:S01]  /*aa00*/  IMAD.WIDE R20, R11.reuse, 0x4, R24 ;  /* 0x000000040b147825 */ /* 0x040fe200078e0218 */
[----:B-----5:R-:W2:Y:S05]  /*aa10*/  LDG.E.128.CONSTANT R12, [R24.64] ;  /* 0x00000006180c7981 */ /* 0x020eaa000c1e9d00 */
[----:B------:R-:W-:Y:S02]  /*aa20*/  IMAD.WIDE R16, R11, 0x4, R20 ;  /* 0x000000040b107825 */ /* 0x000fe400078e0214 */
[----:B------:R-:W3:Y:S04]  /*aa30*/  LDG.E.128.CONSTANT R20, [R20.64] ;  /* 0x0000000614147981 */ /* 0x000ee8000c1e9d00 */
[----:B------:R-:W4:Y:S01]  /*aa40*/  LDG.E.128.CONSTANT R16, [R16.64] ;  /* 0x0000000610107981 */ /* 0x000f22000c1e9d00 */
[----:B------:R-:W-:-:S04]  /*aa50*/  PRMT R0, R91, 0x9910, RZ ;  /* 0x000099105b007816 */ /* 0x000fc800000000ff */
[----:B------:R-:W-:Y:S02]  /*aa60*/  ISETP.NE.AND P2, PT, R0, RZ, PT ;  /* 0x000000ff0000720c */ /* 0x000fe40003f45270 */
[----:B------:R-:W-:Y:S02]  /*aa70*/  ISETP.GE.AND P3, PT, R95, 0x2, PT ;  /* 0x000000025f00780c */ /* 0x000fe40003f66270 */
[----:B--2---:R-:W-:Y:S02]  /*aa80*/  SHF.R.U32.HI R34, RZ, 0xc, R14 ;  /* 0x0000000cff227819 */ /* 0x004fe4000001160e */
[----:B------:R-:W-:Y:S02]  /*aa90*/  SHF.R.U32.HI R35, RZ, 0xc, R15 ;  /* 0x0000000cff237819 */ /* 0x000fe4000001160f */
[----:B------:R-:W-:Y:S02]  /*aaa0*/  SHF.R.U32.HI R10, RZ, 0xc, R12 ;  /* 0x0000000cff0a7819 */ /* 0x000fe4000001160c */
[----:B------:R-:W-:-:S02]  /*aab0*/  SHF.R.U32.HI R27, RZ, 0xc, R13 ;  /* 0x0000000cff1b7819 */ /* 0x000fc4000001160d */
[----:B------:R-:W-:Y:S02]  /*aac0*/  LOP3.LUT R35, R35, 0xf000f, RZ, 0xc0, !PT ;  /* 0x000f000f23237812 */ /* 0x000fe400078ec0ff */
[--C-:B----4-:R-:W-:Y:S02]  /*aad0*/  SHF.R.U32.HI R32, RZ, 0x8, R17.reuse ;  /* 0x00000008ff207819 */ /* 0x110fe40000011611 */
[--C-:B------:R-:W-:Y:S02]  /*aae0*/  SHF.R.U32.HI R33, RZ, 0xa, R17.reuse ;  /* 0x0000000aff217819 */ /* 0x100fe40000011611 */
[----:B------:R-:W-:Y:S02]  /*aaf0*/  LOP3.LUT R30, R17, 0x3f003f, RZ, 0xc0, !PT ;  /* 0x003f003f111e7812 */ /* 0x000fe400078ec0ff */
[----:B------:R-:W-:Y:S02]  /*ab00*/  SHF.R.U32.HI R31, RZ, 0x6, R17 ;  /* 0x00000006ff1f7819 */ /* 0x000fe40000011611 */
[----:B------:R-:W-:-:S02]  /*ab10*/  SHF.R.U32.HI R17, RZ, 0x8, R18 ;  /* 0x00000008ff117819 */ /* 0x000fc40000011612 */
[--C-:B------:R-:W-:Y:S02]  /*ab20*/  SHF.R.U32.HI R41, RZ, 0xa, R18.reuse ;  /* 0x0000000aff297819 */ /* 0x100fe40000011612 */
[----:B------:R-:W-:Y:S02]  /*ab30*/  LOP3.LUT R38, R18, 0x3f003f, RZ, 0xc0, !PT ;  /* 0x003f003f12267812 */ /* 0x000fe400078ec0ff */
[----:B------:R-:W-:Y:S02]  /*ab40*/  SHF.R.U32.HI R39, RZ, 0x6, R18 ;  /* 0x00000006ff277819 */ /* 0x000fe40000011612 */
[----:B------:R-:W-:Y:S02]  /*ab50*/  LOP3.LUT R18, R34, 0xf000f, RZ, 0xc0, !PT ;  /* 0x000f000f22127812 */ /* 0x000fe400078ec0ff */
[----:B------:R-:W-:Y:S02]  /*ab60*/  SHF.R.U32.HI R42, RZ, 0x8, R19 ;  /* 0x00000008ff2a7819 */ /* 0x000fe40000011613 */
[----:B------:R-:W-:-:S02]  /*ab70*/  LOP3.LUT R25, R13, 0x3f003f, RZ, 0xc0, !PT ;  /* 0x003f003f0d197812 */ /* 0x000fc400078ec0ff */
[----:B------:R-:W-:Y:S02]  /*ab80*/  SHF.R.U32.HI R26, RZ, 0x6, R13 ;  /* 0x00000006ff1a7819 */ /* 0x000fe4000001160d */
[----:B------:R-:W-:Y:S02]  /*ab90*/  SHF.R.U32.HI R13, RZ, 0x8, R16 ;  /* 0x00000008ff0d7819 */ /* 0x000fe40000011610 */
[----:B------:R-:W-:Y:S02]  /*aba0*/  LOP3.LUT R10, R10, 0xf000f, RZ, 0xc0, !PT ;  /* 0x000f000f0a0a7812 */ /* 0x000fe400078ec0ff */
[----:B------:R-:W-:Y:S02]  /*abb0*/  LOP3.LUT R27, R27, 0xf000f, RZ, 0xc0, !PT ;  /* 0x000f000f1b1b7812 */ /* 0x000fe400078ec0ff */
[----:B------:R-:W-:Y:S02]  /*abc0*/  SHF.R.U32.HI R50, RZ, 0xa, R19 ;  /* 0x0000000aff327819 */ /* 0x000fe40000011613 */
[----:B------:R-:W-:-:S02]  /*abd0*/  LOP3.LUT R47, R19, 0x3f003f, RZ, 0xc0, !PT ;  /* 0x003f003f132f7812 */ /* 0x000fc400078ec0ff */
[----:B------:R-:W-:Y:S02]  /*abe0*/  SHF.R.U32.HI R48, RZ, 0x6, R19 ;  /* 0x00000006ff307819 */ /* 0x000fe40000011613 */
[----:B------:R-:W-:Y:S02]  /*abf0*/  LOP3.LUT R40, R18, 0x300030, R17, 0xf8, !PT ;  /* 0x0030003012287812 */ /* 0x000fe400078ef811 */
[----:B------:R-:W-:Y:S02]  /*ac00*/  LOP3.LUT R0, R12, 0x3f003f, RZ, 0xc0, !PT ;  /* 0x003f003f0c007812 */ /* 0x000fe400078ec0ff */
[----:B------:R-:W-:Y:S02]  /*ac10*/  LOP3.LUT R49, R35, 0x300030, R42, 0xf8, !PT ;  /* 0x0030003023317812 */ /* 0x000fe400078ef82a */
[----:B---3--:R-:W-:Y:S02]  /*ac20*/  SHF.R.U32.HI R17, RZ, 0xc, R21 ;  /* 0x0000000cff117819 */ /* 0x008fe40000011615 */
[----:B------:R-:W-:-:S02]  /*ac30*/  SHF.R.U32.HI R19, RZ, 0xc, R22 ;  /* 0x0000000cff137819 */ /* 0x000fc40000011616 */
[----:B------:R-:W-:Y:S02]  /*ac40*/  SHF.R.U32.HI R12, RZ, 0x6, R12 ;  /* 0x00000006ff0c7819 */ /* 0x000fe4000001160c */
[----:B------:R-:W-:Y:S02]  /*ac50*/  LOP3.LUT R43, R15, 0x3f003f, RZ, 0xc0, !PT ;  /* 0x003f003f0f2b7812 */ /* 0x000fe400078ec0ff */
[----:B------:R-:W-:Y:S02]  /*ac60*/  SHF.R.U32.HI R44, RZ, 0x6, R15 ;  /* 0x00000006ff2c7819 */ /* 0x000fe4000001160f */
[----:B------:R-:W-:Y:S02]  /*ac70*/  SHF.R.U32.HI R35, RZ, 0xc, R23 ;  /* 0x0000000cff237819 */ /* 0x000fe40000011617 */
[----:B------:R-:W-:Y:S02]  /*ac80*/  LOP3.LUT R36, R14, 0x3f003f, RZ, 0xc0, !PT ;  /* 0x003f003f0e247812 */ /* 0x000fe400078ec0ff */
[----:B------:R-:W-:-:S02]  /*ac90*/  LOP3.LUT R15, R10, 0x300030, R13, 0xf8, !PT ;  /* 0x003000300a0f7812 */ /* 0x000fc400078ef80d */
[----:B------:R-:W-:Y:S02]  /*aca0*/  LOP3.LUT R34, R27, 0x300030, R32, 0xf8, !PT ;  /* 0x003000301b227812 */ /* 0x000fe400078ef820 */
[----:B------:R-:W-:Y:S02]  /*acb0*/  SHF.R.U32.HI R13, RZ, 0xc, R20 ;  /* 0x0000000cff0d7819 */ /* 0x000fe40000011614 */
[----:B------:R-:W-:Y:S02]  /*acc0*/  LOP3.LUT R27, R22, 0x3f003f, RZ, 0xc0, !PT ;  /* 0x003f003f161b7812 */ /* 0x000fe400078ec0ff */
[----:B------:R-:W-:Y:S02]  /*acd0*/  SHF.R.U32.HI R32, RZ, 0x6, R22 ;  /* 0x00000006ff207819 */ /* 0x000fe40000011616 */
[----:B------:R-:W-:Y:S02]  /*ace0*/  LOP3.LUT R22, R17, 0xf000f, RZ, 0xc0, !PT ;  /* 0x000f000f11167812 */ /* 0x000fe400078ec0ff */
[----:B------:R-:W-:-:S02]  /*acf0*/  LOP3.LUT R42, R19, 0xf000f, RZ, 0xc0, !PT ;  /* 0x000f000f132a7812 */ /* 0x000fc400078ec0ff */
[----:B------:R-:W-:Y:S02]  /*ad00*/  LOP3.LUT R18, R21, 0x3f003f, RZ, 0xc0, !PT ;  /* 0x003f003f15127812 */ /* 0x000fe400078ec0ff */
[----:B------:R-:W-:Y:S02]  /*ad10*/  LOP3.LUT R19, R35, 0xf000f, RZ, 0xc0, !PT ;  /* 0x000f000f23137812 */ /* 0x000fe400078ec0ff */
[----:B------:R-:W-:Y:S02]  /*ad20*/  LOP3.LUT R12, R12, 0x3f003f, RZ, 0xc0, !PT ;  /* 0x003f003f0c0c7812 */ /* 0x000fe400078ec0ff */
[----:B------:R-:W-:Y:S02]  /*ad30*/  SHF.R.U32.HI R37, RZ, 0x6, R14 ;  /* 0x00000006ff257819 */ /* 0x000fe4000001160e */
[----:B------:R-:W-:Y:S02]  /*ad40*/  SHF.R.U32.HI R21, RZ, 0x6, R21 ;  /* 0x00000006ff157819 */ /* 0x000fe40000011615 */
[----:B------:R-:W-:-:S02]  /*ad50*/  LOP3.LUT R45, R23, 0x3f003f, RZ, 0xc0, !PT ;  /* 0x003f003f172d7812 */ /* 0x000fc400078ec0ff */
[----:B------:R-:W-:Y:S02]  /*ad60*/  SHF.R.U32.HI R46, RZ, 0x6, R23 ;  /* 0x00000006ff2e7819 */ /* 0x000fe40000011617 */
[----:B------:R-:W-:Y:S02]  /*ad70*/  LOP3.LUT R36, R36, 0x64006400, RZ, 0xfc, !PT ;  /* 0x6400640024247812 */ /* 0x000fe400078efcff */
[----:B------:R-:W-:Y:S02]  /*ad80*/  LOP3.LUT R44, R44, 0x3f003f, RZ, 0xc0, !PT ;  /* 0x003f003f2c2c7812 */ /* 0x000fe400078ec0ff */
[----:B------:R-:W-:Y:S02]  /*ad90*/  SHF.R.U32.HI R24, RZ, 0xa, R16 ;  /* 0x0000000aff187819 */ /* 0x000fe40000011610 */
[----:B------:R-:W-:Y:S02]  /*ada0*/  LOP3.LUT R14, R16, 0x3f003f, RZ, 0xc0, !PT ;  /* 0x003f003f100e7812 */ /* 0x000fe400078ec0ff */
[----:B------:R-:W-:-:S02]  /*adb0*/  LOP3.LUT R10, R20, 0x3f003f, RZ, 0xc0, !PT ;  /* 0x003f003f140a7812 */ /* 0x000fc400078ec0ff */
[----:B------:R-:W-:Y:S02]  /*adc0*/  LOP3.LUT R13, R13, 0xf000f, RZ, 0xc0, !PT ;  /* 0x000f000f0d0d7812 */ /* 0x000fe400078ec0ff */
[----:B------:R-:W-:Y:S02]  /*add0*/  SHF.R.U32.HI R16, RZ, 0x6, R16 ;  /* 0x00000006ff107819 */ /* 0x000fe40000011610 */
[----:B------:R-:W-:Y:S02]  /*ade0*/  SHF.R.U32.HI R20, RZ, 0x6, R20 ;  /* 0x00000006ff147819 */ /* 0x000fe40000011614 */
[----:B------:R-:W-:Y:S02]  /*adf0*/  LOP3.LUT R35, R22, 0x300030, R33, 0xf8, !PT ;  /* 0x0030003016237812 */ /* 0x000fe400078ef821 */
[----:B------:R-:W-:Y:S02]  /*ae00*/  LOP3.LUT R26, R26, 0x3f003f, RZ, 0xc0, !PT ;  /* 0x003f003f1a1a7812 */ /* 0x000fe400078ec0ff */
[----:B------:R-:W-:-:S02]  /*ae10*/  LOP3.LUT R51, R19, 0x300030, R50, 0xf8, !PT ;  /* 0x0030003013337812 */ /* 0x000fc400078ef832 */
[----:B------:R-:W-:Y:S02]  /*ae20*/  LOP3.LUT R25, R25, 0x64006400, RZ, 0xfc, !PT ;  /* 0x6400640019197812 */ /* 0x000fe400078efcff */
[----:B------:R-:W-:Y:S02]  /*ae30*/  LOP3.LUT R12, R12, 0x64006400, RZ, 0xfc, !PT ;  /* 0x640064000c0c7812 */ /* 0x000fe400078efcff */
[----:B------:R-:W-:Y:S02]  /*ae40*/  LOP3.LUT R22, R32, 0x3f003f, RZ, 0xc0, !PT ;  /* 0x003f003f20167812 */ /* 0x000fe400078ec0ff */
[----:B------:R-:W-:Y:S02]  /*ae50*/  LOP3.LUT R37, R37, 0x3f003f, RZ, 0xc0, !PT ;  /* 0x003f003f25257812 */ /* 0x000fe400078ec0ff */
[----:B------:R-:W-:Y:S02]  /*ae60*/  LOP3.LUT R43, R43, 0x64006400, RZ, 0xfc, !PT ;  /* 0x640064002b2b7812 */ /* 0x000fe400078efcff */
[----:B------:R-:W-:-:S02]  /*ae70*/  LOP3.LUT R44, R44, 0x64006400, RZ, 0xfc, !PT ;  /* 0x640064002c2c7812 */ /* 0x000fc400078efcff */
[----:B------:R-:W-:Y:S01]  /*ae80*/  LOP3.LUT R19, R21, 0x3f003f, RZ, 0xc0, !PT ;  /* 0x003f003f15137812 */ /* 0x000fe200078ec0ff */
[----:B------:R-:W-:Y:S01]  /*ae90*/  HADD2 R21, R36, -1056, -1056 ;  /* 0xe420e42024157430 */ /* 0x000fe20000000000 */
[----:B------:R-:W-:Y:S02]  /*aea0*/  LOP3.LUT R45, R45, 0x64006400, RZ, 0xfc, !PT ;  /* 0x640064002d2d7812 */ /* 0x000fe400078efcff */
[----:B------:R-:W-:Y:S02]  /*aeb0*/  LOP3.LUT R46, R46, 0x3f003f, RZ, 0xc0, !PT ;  /* 0x003f003f2e2e7812 */ /* 0x000fe400078ec0ff */
        /* <DEDUP_REMOVED lines=63> */
[----:B------:R-:W-:Y:S01]  /*b2b0*/  HADD2 R51, R51, -1056, -1056 ;  /* 0xe420e42033337430 */ /* 0x000fe20000000000 */
        /* <DEDUP_REMOVED lines=43> */
.L_x_40:
        /* <DEDUP_REMOVED lines=47> */
.L_x_41:
        /* <DEDUP_REMOVED lines=46> */
.L_x_42:
[----:B------:R-:W-:Y:S05]  /*bb40*/  @P0 BRA `(.L_x_39) ;  /* 0x000002b000000947 */ /* 0x000fea0003800000 */
[----:B------:R-:W0:Y:S01]  /*bb50*/  LDS.128 R12, [UR4+0x1a0] ;  /* 0x0001a004ff0c7984 */ /* 0x000e220008000c00 */
[----:B------:R-:W-:-:S03]  /*bb60*/  IMAD.MOV.U32 R53, RZ, RZ, R20 ;  /* 0x000000ffff357224 */ /* 0x000fc600078e0014 */
        /* <DEDUP_REMOVED lines=40> */
[----:B------:R-:W-:Y:S02]  /*bdf0*/  HFMA2 R2, R20, R85, R2 ;  /* 0x0000005514027231 */ /* 0x000fe40000000002 */
.L_x_39:
[----:B------:R-:W-:Y:S01]  /*be00*/  IADD3 R94, R94, 0x20, RZ ;  /* 0x000000205e5e7810 */ /* 0x000fe20007ffe0ff */
[----:B------:R-:W-:Y:S01]  /*be10*/  UIMAD UR8, UR5, 0x18, URZ ;  /* 0x00000018050878a4 */ /* 0x000fe2000f8e023f */
[----:B------:R-:W-:Y:S01]  /*be20*/  IMAD.WIDE.U32 R28, R11, 0x18, R28 ;  /* 0x000000180b1c7825 */ /* 0x000fe200078e001c */
[----:B------:R-:W-:Y:S01]  /*be30*/  UIADD3 UR4, UR4, 0x40, URZ ;  /* 0x0000004004047890 */ /* 0x000fe2000fffe03f */
[C---:B------:R-:W-:Y:S02]  /*be40*/  ISETP.GE.AND P2, PT, R94.reuse, c[0x0][0x1ac], PT ;  /* 0x00006b005e007a0c */ /* 0x040fe40003f46270 */
[----:B------:R-:W-:Y:S02]  /*be50*/  ISETP.LT.AND P3, PT, R94, R93, PT ;  /* 0x0000005d5e00720c */ /* 0x000fe40003f61270 */
[----:B------:R-:W-:-:S11]  /*be60*/  IADD3 R29, R29, UR8, RZ ;  /* 0x000000081d1d7c10 */ /* 0x000fd6000fffe0ff */
[----:B------:R-:W-:Y:S05]  /*be70*/  @!P2 BRA P3, `(.L_x_43) ;  /* 0xffffd6600000a947 */ /* 0x000fea000183ffff */
.L_x_34:
[----:B------:R-:W-:-:S04]  /*be80*/  ISETP.GE.AND P0, PT, R94, R93, PT ;  /* 0x0000005d5e00720c */ /* 0x000fc80003f06270 */
[----:B------:R-:W-:-:S13]  /*be90*/  ISETP.GE.OR P0, PT, R94, c[0x0][0x1b0], P0 ;  /* 0x00006c005e007a0c */ /* 0x000fda0000706670 */
[----:B------:R-:W-:Y:S05]  /*bea0*/  @P0 BRA `(.L_x_44) ;  /* 0x0000259000000947 */ /* 0x000fea0003800000 */
[----:B------:R-:W-:-:S04]  /*beb0*/  PRMT R0, R89, 0x9910, RZ ;  /* 0x0000991059007816 */ /* 0x000fc800000000ff */
[----:B------:R-:W-:-:S04]  /*bec0*/  ISETP.NE.AND P0, PT, R0, RZ, PT ;  /* 0x000000ff0000720c */ /* 0x000fc80003f05270 */
[----:B------:R-:W-:Y:S02]  /*bed0*/  ISETP.LT.OR P0, PT, R96, 0x4, !P0 ;  /* 0x000000046000780c */ /* 0x000fe40004701670 */
.L_x_49:
[----:B------:R-:W-:Y:S01]  /*bee0*/  ISETP.NE.AND P2, PT, R94, R87, PT ;  /* 0x000000575e00720c */ /* 0x000fe20003f45270 */
[----:B------:R-:W-:-:S04]  /*bef0*/  IMAD.MOV.U32 R97, RZ, RZ, c[0x0][0x18c] ;  /* 0x00006300ff617624 */ /* 0x000fc800078e00ff */
[C---:B------:R-:W-:Y:S02]  /*bf00*/  IMAD.WIDE R20, R97.reuse, 0x4, R28 ;  /* 0x0000000461147825 */ /* 0x040fe400078e021c */
[----:B-----5:R-:W5:Y:S04]  /*bf10*/  LDG.E.128.CONSTANT R28, [R28.64] ;  /* 0x000000061c1c7981 */ /* 0x020f68000c1e9d00 */
[----:B------:R-:W-:Y:S02]  /*bf20*/  IMAD.WIDE R24, R97, 0x4, R20 ;  /* 0x0000000461187825 */ /* 0x000fe400078e0214 */
[----:B------:R-:W-:Y:S01]  /*bf30*/  @!P2 IADD3 R88, R88, 0x1, RZ ;  /* 0x000000015858a810 */ /* 0x000fe20007ffe0ff */
[----:B------:R-:W5:Y:S01]  /*bf40*/  LDG.E.128.CONSTANT R20, [R20.64] ;  /* 0x0000000614147981 */ /* 0x000f62000c1e9d00 */
[----:B------:R-:W-:Y:S01]  /*bf50*/  @!P2 LEA R10, R94, 0x1, 0x1 ;  /* 0x000000015e0aa811 */ /* 0x000fe200078e08ff */
[----:B------:R-:W-:-:S02]  /*bf60*/  @!P2 IMAD.MOV.U32 R11, RZ, RZ, 0x2 ;  /* 0x00000002ff0ba424 */ /* 0x000fc400078e00ff */
[----:B------:R-:W-:Y:S02]  /*bf70*/  @!P2 IMAD R14, R88, 0x8, R1 ;  /* 0x00000008580ea824 */ /* 0x000fe400078e0201 */
[----:B------:R-:W-:-:S04]  /*bf80*/  @!P2 IMAD.WIDE R10, R10, R11, c[0x0][0x198] ;  /* 0x000066000a0aa625 */ /* 0x000fc800078e020b */
[----:B------:R-:W2:Y:S01]  /*bf90*/  @!P2 LDL.64 R14, [R14] ;  /* 0x000000000e0ea983 */ /* 0x000ea20000100a00 */
[----:B------:R-:W-:-:S03]  /*bfa0*/  IMAD.WIDE R12, R97, 0x4, R24 ;  /* 0x00000004610c7825 */ /* 0x000fc600078e0218 */
[----:B------:R-:W3:Y:S04]  /*bfb0*/  @!P2 LDG.E.U16.CONSTANT R11, [R10.64] ;  /* 0x000000060a0ba981 */ /* 0x000ee8000c1e9500 */
[----:B------:R-:W5:Y:S04]  /*bfc0*/  LDG.E.128.CONSTANT R24, [R24.64] ;  /* 0x0000000618187981 */ /* 0x000f68000c1e9d00 */
[----:B------:R0:W5:Y:S01]  /*bfd0*/  LDG.E.128.CONSTANT R16, [R12.64] ;  /* 0x000000060c107981 */ /* 0x000162000c1e9d00 */
[----:B------:R-:W-:Y:S01]  /*bfe0*/  IMAD.WIDE R98, R97, 0x4, R12 ;  /* 0x0000000461627825 */ /* 0x000fe200078e020c */
[----:B--2---:R-:W-:-:S02]  /*bff0*/  @!P2 PRMT R86, R14, 0x7610, R86 ;  /* 0x000076100e56a816 */ /* 0x004fc40000000056 */
[----:B------:R-:W-:Y:S01]  /*c000*/  @!P2 PRMT R85, R15, 0x7610, R85 ;  /* 0x000076100f55a816 */ /* 0x000fe20000000055 */
[----:B---3--:R-:W-:Y:S01]  /*c010*/  @!P2 IMAD.IADD R87, R11, 0x1, R94 ;  /* 0x000000010b57a824 */ /* 0x008fe200078e025e */
[----:B------:R-:W-:Y:S02]  /*c020*/  @!P2 PRMT R86, R86, 0x7610, R14 ;  /* 0x000076105656a816 */ /* 0x000fe4000000000e */
[----:B------:R-:W-:Y:S01]  /*c030*/  @!P2 PRMT R85, R85, 0x7610, R15 ;  /* 0x000076105555a816 */ /* 0x000fe2000000000f */
[----:B------:R-:W-:Y:S05]  /*c040*/  @!P1 BRA `(.L_x_45) ;  /* 0x0000239000009947 */ /* 0x000fea0003800000 */
[----:B0-----:R-:W2:Y:S01]  /*c050*/  LDG.E.128.CONSTANT R12, [R98.64] ;  /* 0x00000006620c7981 */ /* 0x001ea2000c1e9d00 */
[----:B-----5:R-:W-:Y:S01]  /*c060*/  SHF.R.U32.HI R10, RZ, 0xf, R28 ;  /* 0x0000000fff0a7819 */ /* 0x020fe2000001161c */
[----:B------:R-:W-:Y:S01]  /*c070*/  IMAD.MOV.U32 R78, RZ, RZ, 0x2800 ;  /* 0x00002800ff4e7424 */ /* 0x000fe200078e00ff */
[C---:B------:R-:W-:Y:S02]  /*c080*/  LOP3.LUT R60, R28.reuse, 0x3e003e0, RZ, 0xc0, !PT ;  /* 0x03e003e01c3c7812 */ /* 0x040fe400078ec0ff */
[----:B------:R-:W-:-:S02]  /*c090*/  LOP3.LUT R47, R28, 0x1f001f, RZ, 0xc0, !PT ;  /* 0x001f001f1c2f7812 */ /* 0x000fc400078ec0ff */
[----:B------:R-:W-:Y:S02]  /*c0a0*/  SHF.R.U32.HI R46, RZ, 0xa, R28 ;  /* 0x0000000aff2e7819 */ /* 0x000fe4000001161c */
[--C-:B------:R-:W-:Y:S02]  /*c0b0*/  SHF.R.U32.HI R40, RZ, 0xf, R30.reuse ;  /* 0x0000000fff287819 */ /* 0x100fe4000001161e */
[C---:B------:R-:W-:Y:S02]  /*c0c0*/  LOP3.LUT R11, R30.reuse, 0x3e003e0, RZ, 0xc0, !PT ;  /* 0x03e003e01e0b7812 */ /* 0x040fe400078ec0ff */
[----:B------:R-:W-:Y:S02]  /*c0d0*/  LOP3.LUT R33, R30, 0x1f001f, RZ, 0xc0, !PT ;  /* 0x001f001f1e217812 */ /* 0x000fe400078ec0ff */
[----:B------:R-:W-:Y:S02]  /*c0e0*/  SHF.R.U32.HI R34, RZ, 0xa, R30 ;  /* 0x0000000aff227819 */ /* 0x000fe4000001161e */
[----:B------:R-:W-:-:S02]  /*c0f0*/  SHF.R.U32.HI R28, RZ, 0xd, R24 ;  /* 0x0000000dff1c7819 */ /* 0x000fc40000011618 */
[C---:B------:R-:W-:Y:S02]  /*c100*/  LOP3.LUT R73, R24.reuse, 0x3e003e0, RZ, 0xc0, !PT ;  /* 0x03e003e018497812 */ /* 0x040fe400078ec0ff */
[----:B------:R-:W-:Y:S02]  /*c110*/  LOP3.LUT R66, R24, 0x1f001f, RZ, 0xc0, !PT ;  /* 0x001f001f18427812 */ /* 0x000fe400078ec0ff */
[----:B------:R-:W-:Y:S02]  /*c120*/  SHF.R.U32.HI R64, RZ, 0xa, R24 ;  /* 0x0000000aff407819 */ /* 0x000fe40000011618 */
[----:B------:R-:W-:Y:S02]  /*c130*/  SHF.R.U32.HI R30, RZ, 0xd, R25 ;  /* 0x0000000dff1e7819 */ /* 0x000fe40000011619 */
        /* <DEDUP_REMOVED lines=20> */
[----:B------:R-:W-:Y:S02]  /*c280*/  SHF.R.U32.HI R29, RZ, 0xe, R20 ;  /* 0x0000000eff1d7819 */ /* 0x000fe40000011614 */
[----:B------:R-:W-:Y:S02]  /*c290*/  LOP3.LUT R18, R10, 0x10001, RZ, 0xc0, !PT ;  /* 0x000100010a127812 */ /* 0x000fe400078ec0ff */
[----:B------:R-:W-:Y:S02]  /*c2a0*/  SHF.R.U32.HI R41, RZ, 0xe, R22 ;  /* 0x0000000eff297819 */ /* 0x000fe40000011616 */
[----:B------:R-:W-:Y:S02]  /*c2b0*/  LOP3.LUT R40, R40, 0x10001, RZ, 0xc0, !PT ;  /* 0x0001000128287812 */ /* 0x000fe400078ec0ff */
[----:B------:R-:W-:Y:S02]  /*c2c0*/  SHF.R.U32.HI R76, RZ, 0xe, R23 ;  /* 0x0000000eff4c7819 */ /* 0x000fe40000011617 */
[----:B------:R-:W-:-:S02]  /*c2d0*/  LOP3.LUT R29, R18, 0x20002, R29, 0xf8, !PT ;  /* 0x00020002121d7812 */ /* 0x000fc400078ef81d */
[----:B------:R-:W-:Y:S02]  /*c2e0*/  LOP3.LUT R43, R43, 0x10001, RZ, 0xc0, !PT ;  /* 0x000100012b2b7812 */ /* 0x000fe400078ec0ff */
[C---:B------:R-:W-:Y:S02]  /*c2f0*/  LOP3.LUT R56, R31.reuse, 0x3e003e0, RZ, 0xc0, !PT ;  /* 0x03e003e01f387812 */ /* 0x040fe400078ec0ff */
[----:B------:R-:W-:Y:S02]  /*c300*/  LOP3.LUT R0, R31, 0x1f001f, RZ, 0xc0, !PT ;  /* 0x001f001f1f007812 */ /* 0x000fe400078ec0ff */
[----:B------:R-:W-:Y:S02]  /*c310*/  SHF.R.U32.HI R32, RZ, 0xa, R31 ;  /* 0x0000000aff207819 */ /* 0x000fe4000001161f */
[----:B------:R-:W-:Y:S02]  /*c320*/  SHF.R.U32.HI R31, RZ, 0xe, R21 ;  /* 0x0000000eff1f7819 */ /* 0x000fe40000011615 */
[----:B------:R-:W-:-:S02]  /*c330*/  SHF.R.U32.HI R42, RZ, 0xd, R26 ;  /* 0x0000000dff2a7819 */ /* 0x000fc4000001161a */
[----:B------:R-:W-:Y:S02]  /*c340*/  LOP3.LUT R38, R38, 0x10001, RZ, 0xc0, !PT ;  /* 0x0001000126267812 */ /* 0x000fe400078ec0ff */
[----:B------:R-:W-:Y:S02]  /*c350*/  LOP3.LUT R41, R40, 0x20002, R41, 0xf8, !PT ;  /* 0x0002000228297812 */ /* 0x000fe400078ef829 */
[----:B------:R-:W-:Y:S02]  /*c360*/  LOP3.LUT R76, R43, 0x20002, R76, 0xf8, !PT ;  /* 0x000200022b4c7812 */ /* 0x000fe400078ef84c */
[----:B------:R-:W-:Y:S02]  /*c370*/  LOP3.LUT R28, R29, 0x40004, R28, 0xf8, !PT ;  /* 0x000400041d1c7812 */ /* 0x000fe400078ef81c */
[C---:B------:R-:W-:Y:S02]  /*c380*/  LOP3.LUT R69, R26.reuse, 0x3e003e0, RZ, 0xc0, !PT ;  /* 0x03e003e01a457812 */ /* 0x040fe400078ec0ff */
[----:B------:R-:W-:-:S02]  /*c390*/  LOP3.LUT R48, R26, 0x1f001f, RZ, 0xc0, !PT ;  /* 0x001f001f1a307812 */ /* 0x000fc400078ec0ff */
[----:B------:R-:W-:Y:S02]  /*c3a0*/  SHF.R.U32.HI R45, RZ, 0xa, R26 ;  /* 0x0000000aff2d7819 */ /* 0x000fe4000001161a */
[--C-:B------:R-:W-:Y:S02]  /*c3b0*/  SHF.R.U32.HI R26, RZ, 0xc, R17.reuse ;  /* 0x0000000cff1a7819 */ /* 0x100fe40000011611 */
[C---:B------:R-:W-:Y:S02]  /*c3c0*/  LOP3.LUT R74, R17.reuse, 0x3e003e0, RZ, 0xc0, !PT ;  /* 0x03e003e0114a7812 */ /* 0x040fe400078ec0ff */
[----:B------:R-:W-:Y:S02]  /*c3d0*/  LOP3.LUT R63, R17, 0x1f001f, RZ, 0xc0, !PT ;  /* 0x001f001f113f7812 */ /* 0x000fe400078ec0ff */
[----:B------:R-:W-:Y:S02]  /*c3e0*/  SHF.R.U32.HI R65, RZ, 0xa, R17 ;  /* 0x0000000aff417819 */ /* 0x000fe40000011611 */
[----:B------:R-:W-:-:S02]  /*c3f0*/  PRMT R18, R91, 0x9910, RZ ;  /* 0x000099105b127816 */ /* 0x000fc400000000ff */
[----:B------:R-:W-:Y:S02]  /*c400*/  LOP3.LUT R31, R38, 0x20002, R31, 0xf8, !PT ;  /* 0x00020002261f7812 */ /* 0x000fe400078ef81f */
[----:B------:R-:W-:Y:S02]  /*c410*/  LOP3.LUT R42, R41, 0x40004, R42, 0xf8, !PT ;  /* 0x00040004292a7812 */ /* 0x000fe400078ef82a */
[--C-:B------:R-:W-:Y:S02]  /*c420*/  SHF.R.U32.HI R79, RZ, 0xc, R19.reuse ;  /* 0x0000000cff4f7819 */ /* 0x100fe40000011613 */
[C---:B------:R-:W-:Y:S02]  /*c430*/  LOP3.LUT R17, R19.reuse, 0x3e003e0, RZ, 0xc0, !PT ;  /* 0x03e003e013117812 */ /* 0x040fe400078ec0ff */
[----:B------:R-:W-:Y:S02]  /*c440*/  LOP3.LUT R50, R19, 0x1f001f, RZ, 0xc0, !PT ;  /* 0x001f001f13327812 */ /* 0x000fe400078ec0ff */
[----:B------:R-:W-:-:S02]  /*c450*/  SHF.R.U32.HI R51, RZ, 0xa, R19 ;  /* 0x0000000aff337819 */ /* 0x000fc40000011613 */
[C---:B------:R-:W-:Y:S02]  /*c460*/  LOP3.LUT R72, R20.reuse, 0x3e003e0, RZ, 0xc0, !PT ;  /* 0x03e003e014487812 */ /* 0x040fe400078ec0ff */
[----:B------:R-:W-:Y:S02]  /*c470*/  LOP3.LUT R62, R20, 0x1f001f, RZ, 0xc0, !PT ;  /* 0x001f001f143e7812 */ /* 0x000fe400078ec0ff */
[----:B------:R-:W-:Y:S02]  /*c480*/  SHF.R.U32.HI R52, RZ, 0xa, R20 ;  /* 0x0000000aff347819 */ /* 0x000fe40000011614 */
[----:B------:R-:W-:Y:S02]  /*c490*/  LOP3.LUT R59, R21, 0x3e003e0, RZ, 0xc0, !PT ;  /* 0x03e003e0153b7812 */ /* 0x000fe400078ec0ff */
[----:B------:R-:W-:Y:S02]  /*c4a0*/  LOP3.LUT R76, R76, 0x40004, R77, 0xf8, !PT ;  /* 0x000400044c4c7812 */ /* 0x000fe400078ef84d */
[----:B------:R-:W-:-:S02]  /*c4b0*/  LOP3.LUT R19, R28, 0x80008, R25, 0xf8, !PT ;  /* 0x000800081c137812 */ /* 0x000fc400078ef819 */
[----:B------:R-:W-:Y:S02]  /*c4c0*/  LOP3.LUT R20, R22, 0x3e003e0, RZ, 0xc0, !PT ;  /* 0x03e003e016147812 */ /* 0x000fe400078ec0ff */
[----:B------:R-:W-:Y:S02]  /*c4d0*/  PRMT R10, R78, 0x7610, R10 ;  /* 0x000076104e0a7816 */ /* 0x000fe4000000000a */
[----:B------:R-:W-:Y:S02]  /*c4e0*/  ISETP.NE.AND P2, PT, R18, RZ, PT ;  /* 0x000000ff1200720c */ /* 0x000fe40003f45270 */
[----:B------:R-:W-:Y:S02]  /*c4f0*/  LOP3.LUT R31, R31, 0x40004, R30, 0xf8, !PT ;  /* 0x000400041f1f7812 */ /* 0x000fe400078ef81e */
[----:B------:R-:W-:Y:S02]  /*c500*/  LOP3.LUT R78, R42, 0x80008, R27, 0xf8, !PT ;  /* 0x000800082a4e7812 */ /* 0x000fe400078ef81b */
[----:B------:R-:W-:-:S02]  /*c510*/  LOP3.LUT R58, R23, 0x3e003e0, RZ, 0xc0, !PT ;  /* 0x03e003e0173a7812 */ /* 0x000fc400078ec0ff */
[----:B------:R-:W-:Y:S02]  /*c520*/  LOP3.LUT R80, R76, 0x80008, R79, 0xf8, !PT ;  /* 0x000800084c507812 */ /* 0x000fe400078ef84f */
[----:B------:R-:W-:Y:S02]  /*c530*/  LOP3.LUT R59, R59, 0x64006400, RZ, 0xfc, !PT ;  /* 0x640064003b3b7812 */ /* 0x000fe400078efcff */
[----:B------:R-:W-:Y:S02]  /*c540*/  LOP3.LUT R79, R20, 0x64006400, RZ, 0xfc, !PT ;  /* 0x64006400144f7812 */ /* 0x000fe400078efcff */
[----:B------:R-:W-:Y:S02]  /*c550*/  LOP3.LUT R44, R21, 0x1f001f, RZ, 0xc0, !PT ;  /* 0x001f001f152c7812 */ /* 0x000fe400078ec0ff */
[----:B------:R-:W-:Y:S02]  /*c560*/  SHF.R.U32.HI R49, RZ, 0xa, R21 ;  /* 0x0000000aff317819 */ /* 0x000fe40000011615 */
[----:B------:R-:W-:-:S02]  /*c570*/  LOP3.LUT R30, R31, 0x80008, R26, 0xf8, !PT ;  /* 0x000800081f1e7812 */ /* 0x000fc400078ef81a */
[----:B------:R-:W-:Y:S02]  /*c580*/  LOP3.LUT R73, R73, 0x64006400, RZ, 0xfc, !PT ;  /* 0x6400640049497812 */ /* 0x000fe400078efcff */
[----:B------:R-:W-:Y:S02]  /*c590*/  LOP3.LUT R21, R23, 0x1f001f, RZ, 0xc0, !PT ;  /* 0x001f001f17157812 */ /* 0x000fe400078ec0ff */
[----:B------:R-:W-:Y:S02]  /*c5a0*/  LOP3.LUT R81, R69, 0x64006400, RZ, 0xfc, !PT ;  /* 0x6400640045517812 */ /* 0x000fe400078efcff */
[----:B------:R-:W-:Y:S02]  /*c5b0*/  LOP3.LUT R36, R22, 0x1f001f, RZ, 0xc0, !PT ;  /* 0x001f001f16247812 */ /* 0x000fe400078ec0ff */
[----:B------:R-:W-:Y:S02]  /*c5c0*/  SHF.R.U32.HI R23, RZ, 0xa, R23 ;  /* 0x0000000aff177819 */ /* 0x000fe40000011617 */
[----:B------:R-:W-:Y:S01]  /*c5d0*/  LOP3.LUT R107, R58, 0x64006400, RZ, 0xfc, !PT ;  /* 0x640064003a6b7812 */ /* 0x000fe200078efcff */
[-C--:B------:R-:W-:Y:S01]  /*c5e0*/  HFMA2 R58, R59, R10.reuse.H0_H0, -48, -48 ;  /* 0xd200d2003b3a7431 */ /* 0x080fe2000004000a */
[----:B------:R-:W-:Y:S01]  /*c5f0*/  SHF.R.U32.HI R22, RZ, 0xa, R22 ;  /* 0x0000000aff167819 */ /* 0x000fe20000011616 */
[----:B------:R-:W-:Y:S01]  /*c600*/  HFMA2 R59, R79, R10.H0_H0, -48, -48 ;  /* 0xd200d2004f3b7431 */ /* 0x000fe2000004000a */
[----:B------:R-:W-:-:S02]  /*c610*/  LOP3.LUT R75, R75, 0x64006400, RZ, 0xfc, !PT ;  /* 0x640064004b4b7812 */ /* 0x000fc400078efcff */
[----:B------:R-:W-:Y:S02]  /*c620*/  LOP3.LUT R77, R11, 0x64006400, RZ, 0xfc, !PT ;  /* 0x640064000b4d7812 */ /* 0x000fe400078efcff */
[----:B------:R-:W-:Y:S01]  /*c630*/  LOP3.LUT R105, R56, 0x64006400, RZ, 0xfc, !PT ;  /* 0x6400640038697812 */ /* 0x000fe200078efcff */
[-C--:B------:R-:W-:Y:S01]  /*c640*/  HFMA2 R56, R73, R10.reuse.H0_H0, -48, -48 ;  /* 0xd200d20049387431 */ /* 0x080fe2000004000a */
[----:B------:R-:W-:Y:S01]  /*c650*/  LOP3.LUT R52, R52, 0x1f001f, RZ, 0xc0, !PT ;  /* 0x001f001f34347812 */ /* 0x000fe200078ec0ff */
[-C--:B------:R-:W-:Y:S01]  /*c660*/  HFMA2 R20, R75, R10.reuse.H0_H0, -48, -48 ;  /* 0xd200d2004b147431 */ /* 0x080fe2000004000a */
[----:B------:R-:W-:Y:S01]  /*c670*/  LOP3.LUT R109, R70, 0x64006400, RZ, 0xfc, !PT ;  /* 0x64006400466d7812 */ /* 0x000fe200078efcff */
[----:B------:R-:W-:Y:S01]  /*c680*/  HFMA2 R77, R77, R10.H0_H0, -48, -48 ;  /* 0xd200d2004d4d7431 */ /* 0x000fe2000004000a */
[----:B------:R-:W-:Y:S02]  /*c690*/  LOP3.LUT R62, R62, 0x64006400, RZ, 0xfc, !PT ;  /* 0x640064003e3e7812 */ /* 0x000fe400078efcff */
[----:B------:R-:W-:-:S02]  /*c6a0*/  LOP3.LUT R68, R68, 0x1f001f, RZ, 0xc0, !PT ;  /* 0x001f001f44447812 */ /* 0x000fc400078ec0ff */
[----:B------:R-:W-:Y:S01]  /*c6b0*/  LOP3.LUT R79, R37, 0x1f001f, RZ, 0xc0, !PT ;  /* 0x001f001f254f7812 */ /* 0x000fe200078ec0ff */
[----:B------:R-:W-:Y:S01]  /*c6c0*/  HADD2 R75, R62, -1040, -1040 ;  /* 0xe410e4103e4b7430 */ /* 0x000fe20000000000 */
[----:B------:R-:W-:Y:S02]  /*c6d0*/  LOP3.LUT R63, R63, 0x64006400, RZ, 0xfc, !PT ;  /* 0x640064003f3f7812 */ /* 0x000fe400078efcff */
[----:B------:R-:W-:Y:S02]  /*c6e0*/  LOP3.LUT R46, R46, 0x1f001f, RZ, 0xc0, !PT ;  /* 0x001f001f2e2e7812 */ /* 0x000fe400078ec0ff */
[----:B------:R-:W-:Y:S02]  /*c6f0*/  LOP3.LUT R64, R64, 0x1f001f, RZ, 0xc0, !PT ;  /* 0x001f001f40407812 */ /* 0x000fe400078ec0ff */
[----:B------:R-:W-:Y:S02]  /*c700*/  LOP3.LUT R35, R35, 0x64006400, RZ, 0xfc, !PT ;  /* 0x6400640023237812 */ /* 0x000fe400078efcff */
[----:B------:R-:W-:-:S02]  /*c710*/  LOP3.LUT R73, R44, 0x64006400, RZ, 0xfc, !PT ;  /* 0x640064002c497812 */ /* 0x000fc400078efcff */
[----:B------:R-:W-:Y:S02]  /*c720*/  LOP3.LUT R49, R49, 0x1f001f, RZ, 0xc0, !PT ;  /* 0x001f001f31317812 */ /* 0x000fe400078ec0ff */
[----:B------:R-:W-:Y:S01]  /*c730*/  LOP3.LUT R37, R61, 0x64006400, RZ, 0xfc, !PT ;  /* 0x640064003d257812 */ /* 0x000fe200078efcff */
[----:B------:R-:W-:Y:S01]  /*c740*/  HADD2 R73, R73, -1040, -1040 ;  /* 0xe410e41049497430 */ /* 0x000fe20000000000 */
[----:B------:R-:W-:Y:S02]  /*c750*/  LOP3.LUT R36, R36, 0x64006400, RZ, 0xfc, !PT ;  /* 0x6400640024247812 */ /* 0x000fe400078efcff */
[----:B------:R-:W-:Y:S01]  /*c760*/  LOP3.LUT R48, R48, 0x64006400, RZ, 0xfc, !PT ;  /* 0x6400640030307812 */ /* 0x000fe200078efcff */
[----:B------:R-:W-:Y:S01]  /*c770*/  HADD2 R62, R37, -1040, -1040 ;  /* 0xe410e410253e7430 */ /* 0x000fe20000000000 */
        /* <DEDUP_REMOVED lines=9> */
[----:B------:R-:W-:Y:S01]  /*c810*/  LOP3.LUT R111, R17, 0x64006400, RZ, 0xfc, !PT ;  /* 0x64006400116f7812 */ /* 0x000fe200078efcff */
[----:B------:R-:W-:Y:S01]  /*c820*/  HFMA2 R17, R81, R10.H0_H0, -48, -48 ;  /* 0xd200d20051117431 */ /* 0x000fe2000004000a */
        /* <DEDUP_REMOVED lines=11> */
[----:B------:R-:W-:Y:S01]  /*c8e0*/  LOP3.LUT R68, R49, 0x64006400, RZ, 0xfc, !PT ;  /* 0x6400640031447812 */ /* 0x000fe200078efcff */
[----:B------:R-:W-:Y:S01]  /*c8f0*/  HADD2 R66, R24, -1040, -1040 ;  /* 0xe410e41018427430 */ /* 0x000fe20000000000 */
[----:B------:R-:W-:Y:S01]  /*c900*/  LOP3.LUT R83, R60, 0x64006400, RZ, 0xfc, !PT ;  /* 0x640064003c537812 */ /* 0x000fe200078efcff */
[-C--:B------:R-:W-:Y:S01]  /*c910*/  HFMA2 R60, R107, R10.reuse.H0_H0, -48, -48 ;  /* 0xd200d2006b3c7431 */ /* 0x080fe2000004000a */
[----:B------:R-:W-:Y:S01]  /*c920*/  LOP3.LUT R101, R16, 0x64006400, RZ, 0xfc, !PT ;  /* 0x6400640010657812 */ /* 0x000fe200078efcff */
[----:B------:R-:W-:Y:S01]  /*c930*/  HADD2 R82, R82, -1040, -1040 ;  /* 0xe410e41052527430 */ /* 0x000fe20000000000 */
[----:B------:R-:W-:Y:S01]  /*c940*/  LOP3.LUT R47, R47, 0x64006400, RZ, 0xfc, !PT ;  /* 0x640064002f2f7812 */ /* 0x000fe200078efcff */
[-C--:B------:R-:W-:Y:S01]  /*c950*/  HFMA2 R83, R83, R10.reuse.H0_H0, -48, -48 ;  /* 0xd200d20053537431 */ /* 0x080fe2000004000a */
[----:B------:R-:W-:Y:S01]  /*c960*/  LOP3.LUT R53, R53, 0x64006400, RZ, 0xfc, !PT ;  /* 0x6400640035357812 */ /* 0x000fe200078efcff */
[----:B------:R-:W-:Y:S01]  /*c970*/  HFMA2 R16, R101, R10.H0_H0, -48, -48 ;  /* 0xd200d20065107431 */ /* 0x000fe2000004000a */
[----:B------:R-:W-:Y:S01]  /*c980*/  LOP3.LUT R46, R45, 0x64006400, RZ, 0xfc, !PT ;  /* 0x640064002d2e7812 */ /* 0x000fe200078efcff */
[----:B------:R-:W-:Y:S01]  /*c990*/  HADD2 R84, R47, -1040, -1040 ;  /* 0xe410e4102f547430 */ /* 0x000fe20000000000 */
[----:B------:R-:W-:Y:S01]  /*c9a0*/  LOP3.LUT R49, R55, 0x64006400, RZ, 0xfc, !PT ;  /* 0x6400640037317812 */ /* 0x000fe200078efcff */
[----:B------:R-:W-:Y:S01]  /*c9b0*/  HADD2 R68, R68, -1040, -1040 ;  /* 0xe410e41044447430 */ /* 0x000fe20000000000 */
[----:B------:R-:W-:-:S02]  /*c9c0*/  LOP3.LUT R81, R32, 0x64006400, RZ, 0xfc, !PT ;  /* 0x6400640020517812 */ /* 0x000fc400078efcff */
[----:B------:R-:W-:Y:S02]  /*c9d0*/  LOP3.LUT R79, R79, 0x64006400, RZ, 0xfc, !PT ;  /* 0x640064004f4f7812 */ /* 0x000fe400078efcff */
[----:B------:R-:W-:Y:S01]  /*c9e0*/  LOP3.LUT R70, R70, 0x64006400, RZ, 0xfc, !PT ;  /* 0x6400640046467812 */ /* 0x000fe200078efcff */
[----:B------:R-:W-:Y:S01]  /*c9f0*/  HADD2 R81, R81, -1040, -1040 ;  /* 0xe410e41051517430 */ /* 0x000fe20000000000 */
[----:B------:R-:W-:Y:S01]  /*ca00*/  ISETP.GE.AND P3, PT, R95, 0x2, PT ;  /* 0x000000025f00780c */ /* 0x000fe20003f66270 */
[----:B------:R-:W-:Y:S02]  /*ca10*/  HADD2 R79, R79, -1040, -1040 ;  /* 0xe410e4104f4f7430 */ /* 0x000fe40000000000 */
[----:B------:R-:W-:Y:S01]  /*ca20*/  HADD2 R70, R70, -1040, -1040 ;  /* 0xe410e41046467430 */ /* 0x000fe20000000000 */
[----:B--2---:R-:W-:Y:S02]  /*ca30*/  SHF.R.U32.HI R28, RZ, 0xb, R12 ;  /* 0x0000000bff1c7819 */ /* 0x004fe4000001160c */
[----:B------:R-:W-:-:S02]  /*ca40*/  LOP3.LUT R18, R12, 0x3e003e0, RZ, 0xc0, !PT ;  /* 0x03e003e00c127812 */ /* 0x000fc400078ec0ff */
[----:B------:R-:W-:Y:S02]  /*ca50*/  LOP3.LUT R42, R12, 0x1f001f, RZ, 0xc0, !PT ;  /* 0x001f001f0c2a7812 */ /* 0x000fe400078ec0ff */
[----:B------:R-:W-:Y:S02]  /*ca60*/  SHF.R.U32.HI R43, RZ, 0xa, R12 ;  /* 0x0000000aff2b7819 */ /* 0x000fe4000001160c */
[----:B------:R-:W-:Y:S02]  /*ca70*/  LOP3.LUT R12, R13, 0x3e003e0, RZ, 0xc0, !PT ;  /* 0x03e003e00d0c7812 */ /* 0x000fe400078ec0ff */
[----:B------:R-:W-:Y:S02]  /*ca80*/  LOP3.LUT R28, R19, 0x100010, R28, 0xf8, !PT ;  /* 0x00100010131c7812 */ /* 0x000fe400078ef81c */
[----:B------:R-:W-:Y:S02]  /*ca90*/  SHF.R.U32.HI R29, RZ, 0xb, R13 ;  /* 0x0000000bff1d7819 */ /* 0x000fe4000001160d */
[----:B------:R-:W-:-:S02]  /*caa0*/  LOP3.LUT R40, R13, 0x1f001f, RZ, 0xc0, !PT ;  /* 0x001f001f0d287812 */ /* 0x000fc400078ec0ff */
[----:B------:R-:W-:Y:S02]  /*cab0*/  SHF.R.U32.HI R25, RZ, 0xa, R13 ;  /* 0x0000000aff197819 */ /* 0x000fe4000001160d */
[----:B------:R-:W-:Y:S02]  /*cac0*/  LOP3.LUT R19, R71, 0x64006400, RZ, 0xfc, !PT ;  /* 0x6400640047137812 */ /* 0x000fe400078efcff */
[--C-:B------:R-:W-:Y:S02]  /*cad0*/  SHF.R.U32.HI R13, RZ, 0xb, R14.reuse ;  /* 0x0000000bff0d7819 */ /* 0x100fe4000001160e */
[----:B------:R-:W-:Y:S01]  /*cae0*/  LOP3.LUT R71, R74, 0x64006400, RZ, 0xfc, !PT ;  /* 0x640064004a477812 */ /* 0x000fe200078efcff */
[----:B------:R-:W-:Y:S01]  /*caf0*/  HADD2 R74, R35, -1040, -1040 ;  /* 0xe410e410234a7430 */ /* 0x000fe20000000000 */
[----:B------:R-:W-:Y:S01]  /*cb00*/  LOP3.LUT R69, R12, 0x64006400, RZ, 0xfc, !PT ;  /* 0x640064000c457812 */ /* 0x000fe200078efcff */
[----:B------:R-:W-:Y:S01]  /*cb10*/  HFMA2 R19, R19, R10.H0_H0, -48, -48 ;  /* 0xd200d20013137431 */ /* 0x000fe2000004000a */
[----:B------:R-:W-:-:S02]  /*cb20*/  SHF.R.U32.HI R26, RZ, 0xa, R14 ;  /* 0x0000000aff1a7819 */ /* 0x000fc4000001160e */
[--C-:B------:R-:W-:Y:S01]  /*cb30*/  SHF.R.U32.HI R31, RZ, 0xb, R15.reuse ;  /* 0x0000000bff1f7819 */ /* 0x100fe2000001160f */
[-C--:B------:R-:W-:Y:S01]  /*cb40*/  HFMA2 R12, R69, R10.reuse.H0_H0, -48, -48 ;  /* 0xd200d200450c7431 */ /* 0x080fe2000004000a */
[----:B------:R-:W-:Y:S02]  /*cb50*/  SHF.R.U32.HI R27, RZ, 0xa, R15 ;  /* 0x0000000aff1b7819 */ /* 0x000fe4000001160f */
[----:B------:R-:W-:Y:S02]  /*cb60*/  LOP3.LUT R29, R30, 0x100010, R29, 0xf8, !PT ;  /* 0x001000101e1d7812 */ /* 0x000fe400078ef81d */
[----:B------:R-:W-:Y:S02]  /*cb70*/  LOP3.LUT R30, R78, 0x100010, R13, 0xf8, !PT ;  /* 0x001000104e1e7812 */ /* 0x000fe400078ef80d */
[----:B------:R-:W-:Y:S01]  /*cb80*/  LOP3.LUT R11, R18, 0x64006400, RZ, 0xfc, !PT ;  /* 0x64006400120b7812 */ /* 0x000fe200078efcff */
[----:B------:R-:W-:Y:S01]  /*cb90*/  HFMA2 R18, R71, R10.H0_H0, -48, -48 ;  /* 0xd200d20047127431 */ /* 0x000fe2000004000a */
[----:B------:R-:W-:-:S02]  /*cba0*/  LOP3.LUT R13, R72, 0x64006400, RZ, 0xfc, !PT ;  /* 0x64006400480d7812 */ /* 0x000fc400078efcff */
[C---:B------:R-:W-:Y:S02]  /*cbb0*/  LOP3.LUT R76, R14.reuse, 0x3e003e0, RZ, 0xc0, !PT ;  /* 0x03e003e00e4c7812 */ /* 0x040fe400078ec0ff */
[----:B------:R-:W-:Y:S02]  /*cbc0*/  LOP3.LUT R38, R14, 0x1f001f, RZ, 0xc0, !PT ;  /* 0x001f001f0e267812 */ /* 0x000fe400078ec0ff */
[----:B------:R-:W-:Y:S02]  /*cbd0*/  LOP3.LUT R72, R33, 0x64006400, RZ, 0xfc, !PT ;  /* 0x6400640021487812 */ /* 0x000fe400078efcff */
[----:B------:R-:W-:Y:S02]  /*cbe0*/  LOP3.LUT R71, R0, 0x64006400, RZ, 0xfc, !PT ;  /* 0x6400640000477812 */ /* 0x000fe400078efcff */
[C---:B------:R-:W-:Y:S01]  /*cbf0*/  LOP3.LUT R14, R15.reuse, 0x3e003e0, RZ, 0xc0, !PT ;  /* 0x03e003e00f0e7812 */ /* 0x040fe200078ec0ff */
[----:B------:R-:W-:Y:S01]  /*cc00*/  HADD2 R72, R72, -1040, -1040 ;  /* 0xe410e41048487430 */ /* 0x000fe20000000000 */
[----:B------:R-:W-:Y:S01]  /*cc10*/  LOP3.LUT R41, R15, 0x1f001f, RZ, 0xc0, !PT ;  /* 0x001f001f0f297812 */ /* 0x000fe200078ec0ff */
[----:B------:R-:W-:Y:S01]  /*cc20*/  HADD2 R71, R71, -1040, -1040 ;  /* 0xe410e41047477430 */ /* 0x000fe20000000000 */
[----:B------:R-:W-:-:S02]  /*cc30*/  LOP3.LUT R31, R80, 0x100010, R31, 0xf8, !PT ;  /* 0x00100010501f7812 */ /* 0x000fc400078ef81f */
        /* <DEDUP_REMOVED lines=8> */
[-C--:B------:R-:W-:Y:S01]  /*ccc0*/  HFMA2 R57, R13, R10.reuse.H0_H0, -48, -48 ;  /* 0xd200d2000d397431 */ /* 0x080fe2000004000a */
[----:B------:R-:W-:Y:S01]  /*ccd0*/  LOP3.LUT R51, R64, 0x64006400, RZ, 0xfc, !PT ;  /* 0x6400640040337812 */ /* 0x000fe200078efcff */
[----:B------:R-:W-:Y:S01]  /*cce0*/  HADD2 R64, R48, -1040, -1040 ;  /* 0xe410e41030407430 */ /* 0x000fe20000000000 */
[----:B------:R-:W-:Y:S01]  /*ccf0*/  LOP3.LUT R103, R76, 0x64006400, RZ, 0xfc, !PT ;  /* 0x640064004c677812 */ /* 0x000fe200078efcff */
[-C--:B------:R-:W-:Y:S01]  /*cd00*/  HFMA2 R78, R15, R10.reuse.H0_H0, -48, -48 ;  /* 0xd200d2000f4e7431 */ /* 0x080fe2000004000a */
        /* <DEDUP_REMOVED lines=61> */
[----:B------:R-:W-:-:S03]  /*d0e0*/  HFMA2 R37, R79, R38, R33 ;  /* 0x000000264f257231 */ /* 0x000fc60000000021 */
        /* <DEDUP_REMOVED lines=8> */
[----:B------:R-:W-:Y:S01]  /*d170*/  HFMA2 R37, R68, R29, R37 ;  /* 0x0000001d44257231 */ /* 0x000fe20000000025 */
[----:B------:R-:W0:Y:S01]  /*d180*/  LDS.128 R32, [UR4+0x20] ;  /* 0x00002004ff207984 */ /* 0x000e220008000c00 */
[----:B------:R-:W-:Y:S01]  /*d190*/  HFMA2 R38, R60, R28, R38 ;  /* 0x0000001c3c267231 */ /* 0x000fe20000000026 */
[----:B------:R-:W-:-:S02]  /*d1a0*/  HFMA2.MMA R36, R57, R28, R36 ;  /* 0x0000001c39247235 */ /* 0x000fc40000000024 */
[----:B------:R-:W-:Y:S01]  /*d1b0*/  HFMA2.MMA R100, R59, R28, R100 ;  /* 0x0000001c3b647235 */ /* 0x000fe20000000064 */
[----:B------:R-:W-:-:S03]  /*d1c0*/  HFMA2 R38, R70, R29, R38 ;  /* 0x0000001d46267231 */ /* 0x000fc60000000026 */
[-C--:B------:R-:W-:Y:S02]  /*d1d0*/  HFMA2.MMA R36, R67, R29.reuse, R36 ;  /* 0x0000001d43247235 */ /* 0x080fe40000000024 */
[----:B------:R-:W-:Y:S01]  /*d1e0*/  HFMA2.MMA R100, R69, R29, R100 ;  /* 0x0000001d45647235 */ /* 0x000fe20000000064 */
[----:B------:R-:W-:-:S03]  /*d1f0*/  HFMA2 R29, R62, R30, R37 ;  /* 0x0000001e3e1d7231 */ /* 0x000fc60000000025 */
[-C--:B------:R-:W-:Y:S01]  /*d200*/  HFMA2.MMA R36, R61, R30.reuse, R36 ;  /* 0x0000001e3d247235 */ /* 0x080fe20000000024 */
[----:B------:R-:W-:Y:S01]  /*d210*/  HFMA2 R29, R19, R31, R29 ;  /* 0x0000001f131d7231 */ /* 0x000fe2000000001d */
[----:B------:R-:W-:Y:S01]  /*d220*/  HFMA2.MMA R100, R64, R30, R100 ;  /* 0x0000001e40647235 */ /* 0x000fe20000000064 */
[----:B------:R-:W-:-:S03]  /*d230*/  HFMA2 R30, R66, R30, R38 ;  /* 0x0000001e421e7231 */ /* 0x000fc60000000026 */
[-C--:B------:R-:W-:Y:S01]  /*d240*/  HFMA2.MMA R28, R56, R31.reuse, R36 ;  /* 0x0000001f381c7235 */ /* 0x080fe20000000024 */
[----:B------:R-:W-:Y:S01]  /*d250*/  HFMA2 R30, R15, R31, R30 ;  /* 0x0000001f0f1e7231 */ /* 0x000fe2000000001e */
[----:B------:R-:W-:Y:S02]  /*d260*/  HFMA2.MMA R100, R17, R31, R100 ;  /* 0x0000001f11647235 */ /* 0x000fe40000000064 */
[----:B------:R-:W1:Y:S02]  /*d270*/  LDS.128 R36, [UR4+0x30] ;  /* 0x00003004ff247984 */ /* 0x000e640008000c00 */
[-C--:B0-----:R-:W-:Y:S01]  /*d280*/  HFMA2.MMA R28, R24, R32.reuse, R28 ;  /* 0x00000020181c7235 */ /* 0x081fe2000000001c */
[-C--:B------:R-:W-:Y:S01]  /*d290*/  HFMA2 R29, R26, R32.reuse, R29 ;  /* 0x000000201a1d7231 */ /* 0x080fe2000000001d */
[----:B------:R-:W-:Y:S01]  /*d2a0*/  HFMA2.MMA R100, R40, R32, R100 ;  /* 0x0000002028647235 */ /* 0x000fe20000000064 */
[----:B------:R-:W-:Y:S02]  /*d2b0*/  HFMA2 R30, R42, R32, R30 ;  /* 0x000000202a1e7231 */ /* 0x000fe4000000001e */
        /* <DEDUP_REMOVED lines=9> */
[----:B------:R-:W-:-:S03]  /*d350*/  HFMA2 R30, R43, R35, R30 ;  /* 0x000000232b1e7231 */ /* 0x000fc6000000001e */
[-C--:B------:R-:W-:Y:S02]  /*d360*/  HFMA2.MMA R28, R25, R35.reuse, R28 ;  /* 0x00000023191c7235 */ /* 0x080fe4000000001c */
[----:B------:R-:W-:-:S04]  /*d370*/  HFMA2.MMA R100, R41, R35, R100 ;  /* 0x0000002329647235 */ /* 0x000fc80000000064 */
[-C--:B-1----:R-:W-:Y:S01]  /*d380*/  HFMA2.MMA R28, R44, R36.reuse, R28 ;  /* 0x000000242c1c7235 */ /* 0x082fe2000000001c */
[-C--:B------:R-:W-:Y:S01]  /*d390*/  HFMA2 R29, R45, R36.reuse, R29 ;  /* 0x000000242d1d7231 */ /* 0x080fe2000000001d */
[----:B------:R-:W-:Y:S01]  /*d3a0*/  HFMA2.MMA R100, R46, R36, R100 ;  /* 0x000000242e647235 */ /* 0x000fe20000000064 */
[----:B------:R-:W-:Y:S02]  /*d3b0*/  HFMA2 R30, R47, R36, R30 ;  /* 0x000000242f1e7231 */ /* 0x000fe4000000001e */
        /* <DEDUP_REMOVED lines=10> */
[----:B------:R-:W-:Y:S01]  /*d460*/  HADD2 R29, R29.H0_H0, R29.H1_H1 ;  /* 0x3000001d1d1d7230 */ /* 0x000fe20000000800 */
[-C--:B------:R-:W-:Y:S01]  /*d470*/  HFMA2.MMA R28, R52, R39.reuse, R28 ;  /* 0x00000027341c7235 */ /* 0x080fe2000000001c */
[----:B------:R-:W-:Y:S01]  /*d480*/  HADD2 R30, R30.H0_H0, R30.H1_H1 ;  /* 0x3000001e1e1e7230 */ /* 0x000fe20000000800 */
[----:B------:R-:W-:-:S08]  /*d490*/  HFMA2.MMA R100, R54, R39, R100 ;  /* 0x0000002736647235 */ /* 0x000fd00000000064 */
[----:B------:R-:W-:Y:S02]  /*d4a0*/  HADD2 R28, R28.H0_H0, R28.H1_H1 ;  /* 0x3000001c1c1c7230 */ /* 0x000fe40000000800 */
[----:B------:R-:W-:-:S03]  /*d4b0*/  HADD2 R100, R100.H0_H0, R100.H1_H1 ;  /* 0x3000006464647230 */ /* 0x000fc60000000800 */
[----:B------:R-:W-:Y:S02]  /*d4c0*/  PRMT R28, R28, 0x5410, R29 ;  /* 0x000054101c1c7816 */ /* 0x000fe4000000001d */
[----:B------:R-:W-:-:S04]  /*d4d0*/  PRMT R100, R100, 0x5410, R30 ;  /* 0x0000541064647816 */ /* 0x000fc8000000001e */
[----:B------:R-:W-:Y:S01]  /*d4e0*/  HFMA2.MMA R9, R28, R86, R9 ;  /* 0x000000561c097235 */ /* 0x000fe20000000009 */
[----:B------:R-:W-:-:S05]  /*d4f0*/  HFMA2 R8, R100, R85, R8 ;  /* 0x0000005564087231 */ /* 0x000fca0000000008 */
.L_x_46:
        /* <DEDUP_REMOVED lines=81> */
.L_x_47:
        /* <DEDUP_REMOVED lines=80> */
.L_x_48:
        /* <DEDUP_REMOVED lines=76> */
[----:B------:R-:W-:Y:S02]  /*e3d0*/  HFMA2 R2, R71, R85, R2 ;  /* 0x0000005547027231 */ /* 0x000fe40000000002 */
.L_x_45:
[----:B0-----:R-:W-:Y:S01]  /*e3e0*/  IADD3 R94, R94, 0x20, RZ ;  /* 0x000000205e5e7810 */ /* 0x001fe20007ffe0ff */
[----:B------:R-:W-:Y:S01]  /*e3f0*/  UIADD3 UR4, UR4, 0x40, URZ ;  /* 0x0000004004047890 */ /* 0x000fe2000fffe03f */
[----:B-----5:R-:W-:Y:S02]  /*e400*/  IMAD.WIDE R28, R97, 0x4, R98 ;  /* 0x00000004611c7825 */ /* 0x020fe400078e0262 */
[C---:B------:R-:W-:Y:S02]  /*e410*/  ISETP.GE.AND P2, PT, R94.reuse, c[0x0][0x1b0], PT ;  /* 0x00006c005e007a0c */ /* 0x040fe40003f46270 */
[----:B------:R-:W-:-:S13]  /*e420*/  ISETP.LT.AND P3, PT, R94, R93, PT ;  /* 0x0000005d5e00720c */ /* 0x000fda0003f61270 */
[----:B------:R-:W-:Y:S05]  /*e430*/  @!P2 BRA P3, `(.L_x_49) ;  /* 0xffffdaa00000a947 */ /* 0x000fea000183ffff */
.L_x_44:
[----:B------:R-:W-:-:S04]  /*e440*/  ISETP.GE.AND P0, PT, R94, R93, PT ;  /* 0x0000005d5e00720c */ /* 0x000fc80003f06270 */
[----:B------:R-:W-:-:S13]  /*e450*/  ISETP.GE.OR P0, PT, R94, c[0x0][0x1b4], P0 ;  /* 0x00006d005e007a0c */ /* 0x000fda0000706670 */
[----:B------:R-:W-:Y:S05]  /*e460*/  @P0 BRA `(.L_x_50) ;  /* 0x00006c0000000947 */ /* 0x000fea0003800000 */
[----:B------:R-:W-:-:S04]  /*e470*/  PRMT R0, R89, 0x9910, RZ ;  /* 0x0000991059007816 */ /* 0x000fc800000000ff */
[----:B------:R-:W-:-:S04]  /*e480*/  ISETP.NE.AND P0, PT, R0, RZ, PT ;  /* 0x000000ff0000720c */ /* 0x000fc80003f05270 */
[----:B------:R-:W-:Y:S02]  /*e490*/  ISETP.LT.OR P0, PT, R96, 0x4, !P0 ;  /* 0x000000046000780c */ /* 0x000fe40004701670 */
.L_x_67:
[----:B------:R-:W-:-:S13]  /*e4a0*/  ISETP.NE.AND P2, PT, R94, R87, PT ;  /* 0x000000575e00720c */ /* 0x000fda0003f45270 */
[----:B------:R-:W-:Y:S01]  /*e4b0*/  @!P2 IADD3 R88, R88, 0x1, RZ ;  /* 0x000000015858a810 */ /* 0x000fe20007ffe0ff */
[----:B------:R-:W-:Y:S01]  /*e4c0*/  @!P2 IMAD.MOV.U32 R11, RZ, RZ, 0x2 ;  /* 0x00000002ff0ba424 */ /* 0x000fe200078e00ff */
[----:B------:R-:W-:-:S03]  /*e4d0*/  @!P2 LEA R10, R94, 0x1, 0x1 ;  /* 0x000000015e0aa811 */ /* 0x000fc600078e08ff */
[----:B-----5:R-:W-:Y:S02]  /*e4e0*/  @!P2 IMAD R12, R88, 0x8, R1 ;  /* 0x00000008580ca824 */ /* 0x020fe400078e0201 */
[----:B------:R-:W-:-:S04]  /*e4f0*/  @!P2 IMAD.WIDE R10, R10, R11, c[0x0][0x198] ;  /* 0x000066000a0aa625 */ /* 0x000fc800078e020b */
[----:B------:R-:W2:Y:S04]  /*e500*/  @!P2 LDL.64 R12, [R12] ;  /* 0x000000000c0ca983 */ /* 0x000ea80000100a00 */
[----:B------:R-:W3:Y:S01]  /*e510*/  @!P2 LDG.E.U16.CONSTANT R11, [R10.64] ;  /* 0x000000060a0ba981 */ /* 0x000ee2000c1e9500 */
[----:B--2---:R-:W-:Y:S02]  /*e520*/  @!P2 PRMT R86, R12, 0x7610, R86 ;  /* 0x000076100c56a816 */ /* 0x004fe40000000056 */
[----:B------:R-:W-:Y:S01]  /*e530*/  @!P2 PRMT R85, R13, 0x7610, R85 ;  /* 0x000076100d55a816 */ /* 0x000fe20000000055 */
[----:B---3--:R-:W-:Y:S01]  /*e540*/  @!P2 IMAD.IADD R87, R11, 0x1, R94 ;  /* 0x000000010b57a824 */ /* 0x008fe200078e025e */
[----:B------:R-:W-:Y:S02]  /*e550*/  @!P2 PRMT R86, R86, 0x7610, R12 ;  /* 0x000076105656a816 */ /* 0x000fe4000000000c */
[----:B------:R-:W-:Y:S01]  /*e560*/  @!P2 PRMT R85, R85, 0x7610, R13 ;  /* 0x000076105555a816 */ /* 0x000fe2000000000d */
[----:B------:R-:W-:Y:S05]  /*e570*/  @!P1 BRA `(.L_x_51) ;  /* 0x00006a8000009947 */ /* 0x000fea0003800000 */
[----:B------:R-:W2:Y:S01]  /*e580*/  LDG.E.128.CONSTANT R12, [R28.64] ;  /* 0x000000061c0c7981 */ /* 0x000ea2000c1e9d00 */
[----:B------:R-:W-:Y:S01]  /*e590*/  PRMT R11, R91, 0x9910, RZ ;  /* 0x000099105b0b7816 */ /* 0x000fe200000000ff */
[----:B------:R-:W-:Y:S01]  /*e5a0*/  IMAD.MOV.U32 R0, RZ, RZ, 0x2c00 ;  /* 0x00002c00ff007424 */ /* 0x000fe200078e00ff */
[----:B------:R-:W-:-:S02]  /*e5b0*/  ISETP.GE.AND P3, PT, R95, 0x2, PT ;  /* 0x000000025f00780c */ /* 0x000fc40003f66270 */
[----:B------:R-:W-:Y:S02]  /*e5c0*/  ISETP.NE.AND P2, PT, R11, RZ, PT ;  /* 0x000000ff0b00720c */ /* 0x000fe40003f45270 */
[C---:B--2---:R-:W-:Y:S02]  /*e5d0*/  LOP3.LUT R10, R12.reuse, 0xf000f, RZ, 0xc0, !PT ;  /* 0x000f000f0c0a7812 */ /* 0x044fe400078ec0ff */
[----:B------:R-:W-:Y:S02]  /*e5e0*/  LOP3.LUT R11, R12, 0xf000f0, RZ, 0xc0, !PT ;  /* 0x00f000f00c0b7812 */ /* 0x000fe400078ec0ff */
[----:B------:R-:W-:Y:S02]  /*e5f0*/  LOP3.LUT R16, R13, 0xf000f, RZ, 0xc0, !PT ;  /* 0x000f000f0d107812 */ /* 0x000fe400078ec0ff */
[----:B------:R-:W-:Y:S02]  /*e600*/  SHF.R.U32.HI R12, RZ, 0x8, R12 ;  /* 0x00000008ff0c7819 */ /* 0x000fe4000001160c */
[----:B------:R-:W-:-:S02]  /*e610*/  SHF.R.U32.HI R18, RZ, 0x8, R13 ;  /* 0x00000008ff127819 */ /* 0x000fc4000001160d */
[----:B------:R-:W-:Y:S02]  /*e620*/  SHF.R.U32.HI R30, RZ, 0x8, R15 ;  /* 0x00000008ff1e7819 */ /* 0x000fe4000001160f */
[----:B------:R-:W-:Y:S02]  /*e630*/  SHF.R.U32.HI R21, RZ, 0x8, R14 ;  /* 0x00000008ff157819 */ /* 0x000fe4000001160e */
[C---:B------:R-:W-:Y:S02]  /*e640*/  LOP3.LUT R19, R14.reuse, 0xf000f, RZ, 0xc0, !PT ;  /* 0x000f000f0e137812 */ /* 0x040fe400078ec0ff */
[----:B------:R-:W-:Y:S02]  /*e650*/  LOP3.LUT R20, R14, 0xf000f0, RZ, 0xc0, !PT ;  /* 0x00f000f00e147812 */ /* 0x000fe400078ec0ff */
[----:B------:R-:W-:Y:S02]  /*e660*/  LOP3.LUT R17, R13, 0xf000f0, RZ, 0xc0, !PT ;  /* 0x00f000f00d117812 */ /* 0x000fe400078ec0ff */
[----:B------:R-:W-:-:S02]  /*e670*/  LOP3.LUT R14, R16, 0x64006400, RZ, 0xfc, !PT ;  /* 0x64006400100e7812 */ /* 0x000fc400078efcff */
[C---:B------:R-:W-:Y:S02]  /*e680*/  LOP3.LUT R22, R15.reuse, 0xf000f, RZ, 0xc0, !PT ;  /* 0x000f000f0f167812 */ /* 0x040fe400078ec0ff */
[----:B------:R-:W-:Y:S01]  /*e690*/  LOP3.LUT R23, R15, 0xf000f0, RZ, 0xc0, !PT ;  /* 0x00f000f00f177812 */ /* 0x000fe200078ec0ff */
[----:B------:R-:W-:Y:S01]  /*e6a0*/  HADD2 R14, R14, -1032, -1032 ;  /* 0xe408e4080e0e7430 */ /* 0x000fe20000000000 */
[----:B------:R-:W-:Y:S02]  /*e6b0*/  LOP3.LUT R13, R12, 0xf000f, RZ, 0xc0, !PT ;  /* 0x000f000f0c0d7812 */ /* 0x000fe400078ec0ff */
[----:B------:R-:W-:Y:S02]  /*e6c0*/  LOP3.LUT R16, R18, 0xf000f, RZ, 0xc0, !PT ;  /* 0x000f000f12107812 */ /* 0x000fe400078ec0ff */
[----:B------:R-:W-:Y:S02]  /*e6d0*/  LOP3.LUT R31, R30, 0xf000f, RZ, 0xc0, !PT ;  /* 0x000f000f1e1f7812 */ /* 0x000fe400078ec0ff */
[----:B------:R-:W-:-:S02]  /*e6e0*/  LOP3.LUT R12, R12, 0xf000f0, RZ, 0xc0, !PT ;  /* 0x00f000f00c0c7812 */ /* 0x000fc400078ec0ff */
[----:B------:R-:W-:Y:S02]  /*e6f0*/  LOP3.LUT R18, R18, 0xf000f0, RZ, 0xc0, !PT ;  /* 0x00f000f012127812 */ /* 0x000fe400078ec0ff */
[C---:B------:R-:W-:Y:S02]  /*e700*/  LOP3.LUT R24, R21.reuse, 0xf000f, RZ, 0xc0, !PT ;  /* 0x000f000f15187812 */ /* 0x040fe400078ec0ff */
[----:B------:R-:W-:Y:S02]  /*e710*/  LOP3.LUT R25, R21, 0xf000f0, RZ, 0xc0, !PT ;  /* 0x00f000f015197812 */ /* 0x000fe400078ec0ff */
[----:B------:R-:W-:Y:S02]  /*e720*/  LOP3.LUT R30, R30, 0xf000f0, RZ, 0xc0, !PT ;  /* 0x00f000f01e1e7812 */ /* 0x000fe400078ec0ff */
[----:B------:R-:W-:Y:S02]  /*e730*/  LOP3.LUT R15, R17, 0x64006400, RZ, 0xfc, !PT ;  /* 0x64006400110f7812 */ /* 0x000fe400078efcff */
[----:B------:R-:W-:-:S02]  /*e740*/  LOP3.LUT R19, R19, 0x64006400, RZ, 0xfc, !PT ;  /* 0x6400640013137812 */ /* 0x000fc400078efcff */
[----:B------:R-:W-:Y:S01]  /*e750*/  LOP3.LUT R17, R20, 0x64006400, RZ, 0xfc, !PT ;  /* 0x6400640014117812 */ /* 0x000fe200078efcff */
[-C--:B------:R-:W-:Y:S01]  /*e760*/  HFMA2 R15, R15, R0.reuse.H0_H0, -72, -72 ;  /* 0xd480d4800f0f7431 */ /* 0x080fe20000040000 */
[----:B------:R-:W-:Y:S02]  /*e770*/  LOP3.LUT R26, R22, 0x64006400, RZ, 0xfc, !PT ;  /* 0x64006400161a7812 */ /* 0x000fe400078efcff */
[----:B------:R-:W-:Y:S01]  /*e780*/  LOP3.LUT R27, R23, 0x64006400, RZ, 0xfc, !PT ;  /* 0x64006400171b7812 */ /* 0x000fe200078efcff */
[----:B------:R-:W-:Y:S01]  /*e790*/  HFMA2 R17, R17, R0.H0_H0, -72, -72 ;  /* 0xd480d48011117431 */ /* 0x000fe20000040000 */
        /* <DEDUP_REMOVED lines=10> */
[-C--:B------:R-:W-:Y:S01]  /*e840*/  HFMA2 R19, R27, R0.reuse.H0_H0, -72, -72 ;  /* 0xd480d4801b137431 */ /* 0x080fe20000040000 */
[----:B------:R-:W-:Y:S01]  /*e850*/  LOP3.LUT R25, R25, 0x64006400, RZ, 0xfc, !PT ;  /* 0x6400640019197812 */ /* 0x000fe200078efcff */
[-C--:B------:R-:W-:Y:S01]  /*e860*/  HFMA2 R13, R11, R0.reuse.H0_H0, -72, -72 ;  /* 0xd480d4800b0d7431 */ /* 0x080fe20000040000 */
[----:B------:R-:W-:Y:S01]  /*e870*/  LOP3.LUT R31, R31, 0x64006400, RZ, 0xfc, !PT ;  /* 0x640064001f1f7812 */ /* 0x000fe200078efcff */
[----:B------:R-:W-:Y:S01]  /*e880*/  HADD2 R20, R20, -1032, -1032 ;  /* 0xe408e40814147430 */ /* 0x000fe20000000000 */
[----:B------:R-:W-:Y:S01]  /*e890*/  LOP3.LUT R33, R30, 0x64006400, RZ, 0xfc, !PT ;  /* 0x640064001e217812 */ /* 0x000fe200078efcff */
[----:B------:R-:W-:-:S02]  /*e8a0*/  HFMA2 R21, R21, R0.H0_H0, -72, -72 ;  /* 0xd480d48015157431 */ /* 0x000fc40000040000 */
[----:B------:R-:W-:Y:S02]  /*e8b0*/  HADD2 R22, R22, -1032, -1032 ;  /* 0xe408e40816167430 */ /* 0x000fe40000000000 */
[-C--:B------:R-:W-:Y:S02]  /*e8c0*/  HFMA2 R23, R23, R0.reuse.H0_H0, -72, -72 ;  /* 0xd480d48017177431 */ /* 0x080fe40000040000 */
[----:B------:R-:W-:Y:S02]  /*e8d0*/  HADD2 R24, R24, -1032, -1032 ;  /* 0xe408e40818187430 */ /* 0x000fe40000000000 */
[-C--:B------:R-:W-:Y:S02]  /*e8e0*/  HFMA2 R25, R25, R0.reuse.H0_H0, -72, -72 ;  /* 0xd480d48019197431 */ /* 0x080fe40000040000 */
[----:B------:R-:W-:Y:S02]  /*e8f0*/  HADD2 R26, R31, -1032, -1032 ;  /* 0xe408e4081f1a7430 */ /* 0x000fe40000000000 */
[----:B------:R-:W-:Y:S01]  /*e900*/  HFMA2 R27, R33, R0.H0_H0, -72, -72 ;  /* 0xd480d480211b7431 */ /* 0x000fe20000040000 */
[----:B------:R-:W-:Y:S05]  /*e910*/  @!P2 BRA `(.L_x_52) ;  /* 0x000005a00000a947 */ /* 0x000fea0003800000 */
[----:B------:R-:W0:Y:S01]  /*e920*/  LDS.64 R30, [UR4] ;  /* 0x00000004ff1e7984 */ /* 0x000e220008000a00 */
[----:B------:R-:W-:-:S02]  /*e930*/  HADD2.F32 R36, -RZ, R14.H0_H0 ;  /* 0x2000000eff247230 */ /* 0x000fc40000004100 */
[----:B------:R-:W-:Y:S01]  /*e940*/  HADD2.F32 R38, -RZ, R16.H0_H0 ;  /* 0x20000010ff267230 */ /* 0x000fe20000004100 */
[----:B------:R-:W1:Y:S01]  /*e950*/  LDS.64 R10, [UR4+0x8] ;  /* 0x00000804ff0a7984 */ /* 0x000e620008000a00 */
[----:B------:R-:W-:Y:S02]  /*e960*/  HADD2.F32 R40, -RZ, R18.H0_H0 ;  /* 0x20000012ff287230 */ /* 0x000fe40000004100 */
[----:B------:R-:W-:Y:S02]  /*e970*/  HADD2.F32 R37, -RZ, R14.H1_H1 ;  /* 0x3000000eff257230 */ /* 0x000fe40000004100 */
[----:B------:R-:W-:Y:S02]  /*e980*/  HADD2.F32 R39, -RZ, R16.H1_H1 ;  /* 0x30000010ff277230 */ /* 0x000fe40000004100 */
[----:B------:R-:W-:Y:S02]  /*e990*/  HADD2.F32 R41, -RZ, R18.H1_H1 ;  /* 0x30000012ff297230 */ /* 0x000fe40000004100 */
[----:B0-----:R-:W-:-:S02]  /*e9a0*/  HADD2.F32 R33, -RZ, R30.H0_H0 ;  /* 0x2000001eff217230 */ /* 0x001fc40000004100 */
[----:B------:R-:W-:Y:S02]  /*e9b0*/  HADD2.F32 R32, -RZ, R30.H1_H1 ;  /* 0x3000001eff207230 */ /* 0x000fe40000004100 */
[--C-:B------:R-:W-:Y:S01]  /*e9c0*/  HADD2.F32 R30, -RZ, R12.reuse.H0_H0 ;  /* 0x2000000cff1e7230 */ /* 0x100fe20000004100 */
[C---:B------:R-:W-:Y:S01]  /*e9d0*/  FFMA.FTZ R36, R33.reuse, R36, RZ ;  /* 0x0000002421247223 */ /* 0x040fe200000100ff */
[--C-:B------:R-:W-:Y:S01]  /*e9e0*/  HADD2.F32 R34, -RZ, R31.reuse.H0_H0 ;  /* 0x2000001fff227230 */ /* 0x100fe20000004100 */
[C---:B------:R-:W-:Y:S01]  /*e9f0*/  FFMA.FTZ R38, R33.reuse, R38, RZ ;  /* 0x0000002621267223 */ /* 0x040fe200000100ff */
[----:B------:R-:W-:Y:S01]  /*ea00*/  HADD2.F32 R35, -RZ, R31.H1_H1 ;  /* 0x3000001fff237230 */ /* 0x000fe20000004100 */
[----:B------:R-:W-:Y:S01]  /*ea10*/  FFMA.FTZ R30, R30, R33, RZ ;  /* 0x000000211e1e7223 */ /* 0x000fe200000100ff */
[----:B------:R-:W-:Y:S01]  /*ea20*/  HADD2.F32 R31, -RZ, R12.H1_H1 ;  /* 0x3000000cff1f7230 */ /* 0x000fe20000004100 */
        /* <DEDUP_REMOVED lines=10> */
[----:B------:R-:W-:Y:S01]  /*ead0*/  HADD2.F32 R32, -RZ, R15.H1_H1 ;  /* 0x3000000fff207230 */ /* 0x000fe20000004100 */
[----:B------:R-:W-:Y:S01]  /*eae0*/  FFMA.FTZ R31, R31, R34, R30 ;  /* 0x000000221f1f7223 */ /* 0x000fe2000001001e */
[----:B------:R-:W-:Y:S01]  /*eaf0*/  HADD2.F32 R30, -RZ, R13.H1_H1 ;  /* 0x3000000dff1e7230 */ /* 0x000fe20000004100 */
[C---:B------:R-:W-:Y:S01]  /*eb00*/  FFMA.FTZ R39, R34.reuse, R36, R39 ;  /* 0x0000002422277223 */ /* 0x040fe20000010027 */
[----:B------:R-:W-:Y:S01]  /*eb10*/  HADD2.F32 R36, -RZ, R17.H1_H1 ;  /* 0x30000011ff247230 */ /* 0x000fe20000004100 */
[----:B------:R-:W-:Y:S01]  /*eb20*/  FFMA.FTZ R37, R34, R37, R41 ;  /* 0x0000002522257223 */ /* 0x000fe20000010029 */
[----:B------:R-:W-:Y:S01]  /*eb30*/  HADD2.F32 R40, -RZ, R19.H1_H1 ;  /* 0x30000013ff287230 */ /* 0x000fe20000004100 */
[----:B------:R-:W-:Y:S01]  /*eb40*/  FFMA.FTZ R30, R30, R35, R31 ;  /* 0x000000231e1e7223 */ /* 0x000fe2000001001f */
[----:B-1----:R-:W-:Y:S01]  /*eb50*/  HADD2.F32 R31, -RZ, R10.H0_H0 ;  /* 0x2000000aff1f7230 */ /* 0x002fe20000004100 */
[C---:B------:R-:W-:Y:S01]  /*eb60*/  FFMA.FTZ R34, R35.reuse, R32, R33 ;  /* 0x0000002023227223 */ /* 0x040fe20000010021 */
[--C-:B------:R-:W-:Y:S01]  /*eb70*/  HADD2.F32 R32, -RZ, R11.reuse.H0_H0 ;  /* 0x2000000bff207230 */ /* 0x100fe20000004100 */
        /* <DEDUP_REMOVED lines=10> */
[----:B------:R-:W-:Y:S01]  /*ec20*/  HADD2.F32 R10, -RZ, R20.H1_H1 ;  /* 0x30000014ff0a7230 */ /* 0x000fe20000004100 */
[C---:B------:R-:W-:Y:S01]  /*ec30*/  FFMA.FTZ R37, R31.reuse, R37, R38 ;  /* 0x000000251f257223 */ /* 0x040fe20000010026 */
[----:B------:R-:W-:Y:S01]  /*ec40*/  HADD2.F32 R30, -RZ, R22.H1_H1 ;  /* 0x30000016ff1e7230 */ /* 0x000fe20000004100 */
[----:B------:R-:W-:Y:S01]  /*ec50*/  FFMA.FTZ R39, R31, R39, R40 ;  /* 0x000000271f277223 */ /* 0x000fe20000010028 */
[----:B------:R-:W-:Y:S01]  /*ec60*/  HADD2.F32 R38, -RZ, R24.H1_H1 ;  /* 0x30000018ff267230 */ /* 0x000fe20000004100 */
[----:B------:R-:W-:Y:S01]  /*ec70*/  FFMA.FTZ R10, R10, R33, R11 ;  /* 0x000000210a0a7223 */ /* 0x000fe2000001000b */
[----:B------:R-:W-:Y:S01]  /*ec80*/  HADD2.F32 R40, -RZ, R26.H1_H1 ;  /* 0x3000001aff287230 */ /* 0x000fe20000004100 */
        /* <DEDUP_REMOVED lines=35> */
.L_x_52:
[----:B------:R-:W-:Y:S05]  /*eec0*/  @!P3 BRA `(.L_x_53) ;  /* 0x000011700000b947 */ /* 0x000fea0003800000 */
[----:B------:R-:W-:Y:S02]  /*eed0*/  PRMT R10, R90, 0x9910, RZ ;  /* 0x000099105a0a7816 */ /* 0x000fe400000000ff */
[----:B------:R-:W-:Y:S02]  /*eee0*/  ISETP.GE.AND P5, PT, R95, 0x3, PT ;  /* 0x000000035f00780c */ /* 0x000fe40003fa6270 */
[----:B------:R-:W-:-:S13]  /*eef0*/  ISETP.NE.AND P4, PT, R10, RZ, PT ;  /* 0x000000ff0a00720c */ /* 0x000fda0003f85270 */
[----:B------:R-:W-:Y:S05]  /*ef00*/  @!P4 BRA `(.L_x_54) ;  /* 0x000005a00000c947 */ /* 0x000fea0003800000 */
[----:B------:R-:W0:Y:S01]  /*ef10*/  LDS.64 R30, [UR4+0x80] ;  /* 0x00008004ff1e7984 */ /* 0x000e220008000a00 */
[--C-:B------:R-:W-:Y:S02]  /*ef20*/  HADD2.F32 R35, -RZ, R14.reuse.H0_H0 ;  /* 0x2000000eff237230 */ /* 0x100fe40000004100 */
[----:B------:R-:W-:Y:S01]  /*ef30*/  HADD2.F32 R38, -RZ, R14.H1_H1 ;  /* 0x3000000eff267230 */ /* 0x000fe20000004100 */
[----:B------:R-:W1:Y:S01]  /*ef40*/  LDS.64 R10, [UR4+0x88] ;  /* 0x00008804ff0a7984 */ /* 0x000e620008000a00 */
[----:B------:R-:W-:Y:S02]  /*ef50*/  HADD2.F32 R37, -RZ, R16.H0_H0 ;  /* 0x20000010ff257230 */ /* 0x000fe40000004100 */
[----:B------:R-:W-:Y:S02]  /*ef60*/  HADD2.F32 R39, -RZ, R18.H0_H0 ;  /* 0x20000012ff277230 */ /* 0x000fe40000004100 */
[----:B------:R-:W-:Y:S02]  /*ef70*/  HADD2.F32 R36, -RZ, R12.H1_H1 ;  /* 0x3000000cff247230 */ /* 0x000fe40000004100 */
[----:B------:R-:W-:-:S02]  /*ef80*/  HADD2.F32 R41, -RZ, R18.H1_H1 ;  /* 0x30000012ff297230 */ /* 0x000fc40000004100 */
        /* <DEDUP_REMOVED lines=12> */
[----:B------:R-:W-:Y:S01]  /*f050*/  HADD2.F32 R38, -RZ, R16.H1_H1 ;  /* 0x30000010ff267230 */ /* 0x000fe20000004100 */
[-C--:B------:R-:W-:Y:S01]  /*f060*/  FFMA.FTZ R31, R36, R30.reuse, R31 ;  /* 0x0000001e241f7223 */ /* 0x080fe2000001001f */
[----:B------:R-:W-:Y:S01]  /*f070*/  HADD2.F32 R36, -RZ, R15.H0_H0 ;  /* 0x2000000fff247230 */ /* 0x000fe20000004100 */
[-C--:B------:R-:W-:Y:S02]  /*f080*/  FFMA.FTZ R39, R41, R30.reuse, R39 ;  /* 0x0000001e29277223 */ /* 0x080fe40000010027 */
[----:B------:R-:W-:Y:S01]  /*f090*/  FFMA.FTZ R37, R38, R30, R37 ;  /* 0x0000001e26257223 */ /* 0x000fe20000010025 */
[----:B------:R-:W-:Y:S01]  /*f0a0*/  HADD2.F32 R38, -RZ, R19.H0_H0 ;  /* 0x20000013ff267230 */ /* 0x000fe20000004100 */
[-C--:B------:R-:W-:Y:S01]  /*f0b0*/  FFMA.FTZ R30, R32, R34.reuse, R31 ;  /* 0x00000022201e7223 */ /* 0x080fe2000001001f */
[----:B------:R-:W-:Y:S01]  /*f0c0*/  HADD2.F32 R31, -RZ, R13.H1_H1 ;  /* 0x3000000dff1f7230 */ /* 0x000fe20000004100 */
[-C--:B------:R-:W-:Y:S01]  /*f0d0*/  FFMA.FTZ R32, R36, R34.reuse, R35 ;  /* 0x0000002224207223 */ /* 0x080fe20000010023 */
[----:B------:R-:W-:Y:S01]  /*f0e0*/  HADD2.F32 R35, -RZ, R15.H1_H1 ;  /* 0x3000000fff237230 */ /* 0x000fe20000004100 */
[-C--:B------:R-:W-:Y:S01]  /*f0f0*/  FFMA.FTZ R36, R40, R34.reuse, R37 ;  /* 0x0000002228247223 */ /* 0x080fe20000010025 */
[----:B------:R-:W-:Y:S01]  /*f100*/  HADD2.F32 R37, -RZ, R17.H1_H1 ;  /* 0x30000011ff257230 */ /* 0x000fe20000004100 */
[----:B------:R-:W-:Y:S01]  /*f110*/  FFMA.FTZ R38, R38, R34, R39 ;  /* 0x0000002226267223 */ /* 0x000fe20000010027 */
[----:B------:R-:W-:Y:S01]  /*f120*/  HADD2.F32 R40, -RZ, R19.H1_H1 ;  /* 0x30000013ff287230 */ /* 0x000fe20000004100 */
[-C--:B------:R-:W-:Y:S01]  /*f130*/  FFMA.FTZ R30, R31, R33.reuse, R30 ;  /* 0x000000211f1e7223 */ /* 0x080fe2000001001e */
[----:B-1----:R-:W-:Y:S01]  /*f140*/  HADD2.F32 R31, -RZ, R10.H0_H0 ;  /* 0x2000000aff1f7230 */ /* 0x002fe20000004100 */
[-C--:B------:R-:W-:Y:S01]  /*f150*/  FFMA.FTZ R34, R35, R33.reuse, R32 ;  /* 0x0000002123227223 */ /* 0x080fe20000010020 */
[--C-:B------:R-:W-:Y:S01]  /*f160*/  HADD2.F32 R32, -RZ, R11.reuse.H0_H0 ;  /* 0x2000000bff207230 */ /* 0x100fe20000004100 */
        /* <DEDUP_REMOVED lines=11> */
[----:B------:R-:W-:Y:S02]  /*f220*/  HADD2.F32 R39, -RZ, R20.H1_H1 ;  /* 0x30000014ff277230 */ /* 0x000fe40000004100 */
[----:B------:R-:W-:Y:S01]  /*f230*/  HADD2.F32 R34, -RZ, R22.H1_H1 ;  /* 0x30000016ff227230 */ /* 0x000fe20000004100 */
[----:B------:R-:W-:Y:S01]  /*f240*/  FFMA.FTZ R31, R40, R31, R38 ;  /* 0x0000001f281f7223 */ /* 0x000fe20000010026 */
[----:B------:R-:W-:Y:S01]  /*f250*/  HADD2.F32 R38, -RZ, R24.H1_H1 ;  /* 0x30000018ff267230 */ /* 0x000fe20000004100 */
[-C--:B------:R-:W-:Y:S01]  /*f260*/  FFMA.FTZ R11, R39, R10.reuse, R11 ;  /* 0x0000000a270b7223 */ /* 0x080fe2000001000b */
[----:B------:R-:W-:Y:S01]  /*f270*/  HADD2.F32 R39, -RZ, R26.H1_H1 ;  /* 0x3000001aff277230 */ /* 0x000fe20000004100 */
        /* <DEDUP_REMOVED lines=9> */
[----:B------:R-:W-:Y:S01]  /*f310*/  HADD2.F32 R36, -RZ, R25.H1_H1 ;  /* 0x30000019ff247230 */ /* 0x000fe20000004100 */
[-C--:B------:R-:W-:Y:S01]  /*f320*/  FFMA.FTZ R34, R34, R32.reuse, R37 ;  /* 0x0000002022227223 */ /* 0x080fe20000010025 */
[----:B------:R-:W-:Y:S01]  /*f330*/  HADD2.F32 R11, -RZ, R21.H1_H1 ;  /* 0x30000015ff0b7230 */ /* 0x000fe20000004100 */
[----:B------:R-:W-:Y:S01]  /*f340*/  FFMA.FTZ R32, R38, R32, R31 ;  /* 0x0000002026207223 */ /* 0x000fe2000001001f */
[----:B------:R-:W-:Y:S01]  /*f350*/  HADD2.F32 R35, -RZ, R23.H1_H1 ;  /* 0x30000017ff237230 */ /* 0x000fe20000004100 */
[-C--:B------:R-:W-:Y:S01]  /*f360*/  FFMA.FTZ R34, R36, R33.reuse, R34 ;  /* 0x0000002124227223 */ /* 0x080fe20000010022 */
[----:B------:R-:W-:Y:S01]  /*f370*/  HADD2.F32 R36, -RZ, R27.H1_H1 ;  /* 0x3000001bff247230 */ /* 0x000fe20000004100 */
        /* <DEDUP_REMOVED lines=19> */
.L_x_54:
[----:B------:R-:W-:Y:S05]  /*f4b0*/  @!P5 BRA `(.L_x_53) ;  /* 0x00000b800000d947 */ /* 0x000fea0003800000 */
[----:B------:R-:W-:-:S04]  /*f4c0*/  PRMT R10, R92, 0x9910, RZ ;  /* 0x000099105c0a7816 */ /* 0x000fc800000000ff */
        /* <DEDUP_REMOVED lines=92> */
.L_x_55:
[----:B------:R-:W-:Y:S05]  /*fa90*/  @P0 BRA `(.L_x_53) ;  /* 0x000005a000000947 */ /* 0x000fea0003800000 */
[----:B------:R-:W0:Y:S01]  /*faa0*/  LDS.64 R30, [UR4+0x180] ;  /* 0x00018004ff1e7984 */ /* 0x000e220008000a00 */
[----:B------:R-:W-:Y:S02]  /*fab0*/  HADD2.F32 R35, -RZ, R14.H0_H0 ;  /* 0x2000000eff237230 */ /* 0x000fe40000004100 */
[----:B------:R-:W-:Y:S01]  /*fac0*/  HADD2.F32 R37, -RZ, R16.H0_H0 ;  /* 0x20000010ff257230 */ /* 0x000fe20000004100 */
[----:B------:R-:W1:Y:S01]  /*fad0*/  LDS.64 R10, [UR4+0x188] ;  /* 0x00018804ff0a7984 */ /* 0x000e620008000a00 */
[----:B------:R-:W-:Y:S02]  /*fae0*/  HADD2.F32 R39, -RZ, R18.H0_H0 ;  /* 0x20000012ff277230 */ /* 0x000fe40000004100 */
[----:B------:R-:W-:Y:S02]  /*faf0*/  HADD2.F32 R14, -RZ, R14.H1_H1 ;  /* 0x3000000eff0e7230 */ /* 0x000fe40000004100 */
[----:B------:R-:W-:-:S02]  /*fb00*/  HADD2.F32 R16, -RZ, R16.H1_H1 ;  /* 0x30000010ff107230 */ /* 0x000fc40000004100 */
[----:B0-----:R-:W-:Y:S02]  /*fb10*/  HADD2.F32 R32, -RZ, R30.H0_H0 ;  /* 0x2000001eff207230 */ /* 0x001fe40000004100 */
[--C-:B------:R-:W-:Y:S02]  /*fb20*/  HADD2.F32 R34, -RZ, R31.reuse.H0_H0 ;  /* 0x2000001fff227230 */ /* 0x100fe40000004100 */
[----:B------:R-:W-:Y:S01]  /*fb30*/  HADD2.F32 R33, -RZ, R31.H1_H1 ;  /* 0x3000001fff217230 */ /* 0x000fe20000004100 */
[-C--:B------:R-:W-:Y:S01]  /*fb40*/  FFMA.FTZ R35, R35, R32.reuse, RZ ;  /* 0x0000002023237223 */ /* 0x080fe200000100ff */
[----:B------:R-:W-:Y:S01]  /*fb50*/  HADD2.F32 R31, -RZ, R12.H0_H0 ;  /* 0x2000000cff1f7230 */ /* 0x000fe20000004100 */
[-C--:B------:R-:W-:Y:S01]  /*fb60*/  FFMA.FTZ R37, R37, R32.reuse, RZ ;  /* 0x0000002025257223 */ /* 0x080fe200000100ff */
[----:B------:R-:W-:Y:S01]  /*fb70*/  HADD2.F32 R30, -RZ, R30.H1_H1 ;  /* 0x3000001eff1e7230 */ /* 0x000fe20000004100 */
[-C--:B------:R-:W-:Y:S01]  /*fb80*/  FFMA.FTZ R39, R39, R32.reuse, RZ ;  /* 0x0000002027277223 */ /* 0x080fe200000100ff */
[----:B------:R-:W-:Y:S01]  /*fb90*/  HADD2.F32 R12, -RZ, R12.H1_H1 ;  /* 0x3000000cff0c7230 */ /* 0x000fe20000004100 */
[----:B------:R-:W-:Y:S01]  /*fba0*/  FFMA.FTZ R31, R31, R32, RZ ;  /* 0x000000201f1f7223 */ /* 0x000fe200000100ff */
[----:B------:R-:W-:Y:S01]  /*fbb0*/  HADD2.F32 R32, -RZ, R18.H1_H1 ;  /* 0x30000012ff207230 */ /* 0x000fe20000004100 */
        /* <DEDUP_REMOVED lines=17> */
[--C-:B-1----:R-:W-:Y:S01]  /*fcd0*/  HADD2.F32 R14, -RZ, R11.reuse.H0_H0 ;  /* 0x2000000bff0e7230 */ /* 0x102fe20000004100 */
[-C--:B------:R-:W-:Y:S01]  /*fce0*/  FFMA.FTZ R12, R13, R33.reuse, R12 ;  /* 0x000000210d0c7223 */ /* 0x080fe2000001000c */
[----:B------:R-:W-:Y:S01]  /*fcf0*/  HADD2.F32 R15, -RZ, R11.H1_H1 ;  /* 0x3000000bff0f7230 */ /* 0x000fe20000004100 */
[-C--:B------:R-:W-:Y:S01]  /*fd00*/  FFMA.FTZ R18, R17, R33.reuse, R18 ;  /* 0x0000002111127223 */ /* 0x080fe20000010012 */
[----:B------:R-:W-:Y:S01]  /*fd10*/  HADD2.F32 R13, -RZ, R10.H0_H0 ;  /* 0x2000000aff0d7230 */ /* 0x000fe20000004100 */
[----:B------:R-:W-:Y:S01]  /*fd20*/  FFMA.FTZ R34, R19, R33, R34 ;  /* 0x0000002113227223 */ /* 0x000fe20000010022 */
[----:B------:R-:W-:-:S02]  /*fd30*/  HADD2.F32 R11, -RZ, R20.H0_H0 ;  /* 0x20000014ff0b7230 */ /* 0x000fc40000004100 */
[----:B------:R-:W-:Y:S02]  /*fd40*/  HADD2.F32 R17, -RZ, R22.H0_H0 ;  /* 0x20000016ff117230 */ /* 0x000fe40000004100 */
        /* <DEDUP_REMOVED lines=8> */
[----:B------:R-:W-:-:S02]  /*fdd0*/  HADD2.F32 R22, -RZ, R22.H1_H1 ;  /* 0x30000016ff167230 */ /* 0x000fc40000004100 */
        /* <DEDUP_REMOVED lines=8> */
[----:B------:R-:W-:Y:S01]  /*fe60*/  HADD2.F32 R21, -RZ, R21.H1_H1 ;  /* 0x30000015ff157230 */ /* 0x000fe20000004100 */
[-C--:B------:R-:W-:Y:S01]  /*fe70*/  FFMA.FTZ R10, R12, R14.reuse, R11 ;  /* 0x0000000e0c0a7223 */ /* 0x080fe2000001000b */
[----:B------:R-:W-:Y:S01]  /*fe80*/  HADD2.F32 R11, -RZ, R27.H0_H0 ;  /* 0x2000001bff0b7230 */ /* 0x000fe20000004100 */
[----:B------:R-:W-:Y:S01]  /*fe90*/  FFMA.FTZ R12, R16, R14, R17 ;  /* 0x0000000e100c7223 */ /* 0x000fe20000010011 */
[----:B------:R-:W-:Y:S01]  /*fea0*/  HADD2.F32 R16, -RZ, R25.H0_H0 ;  /* 0x20000019ff107230 */ /* 0x000fe20000004100 */
[----:B------:R-:W-:Y:S01]  /*feb0*/  FFMA.FTZ R10, R21, R15, R10 ;  /* 0x0000000f150a7223 */ /* 0x000fe2000001000a */
[----:B------:R-:W-:-:S02]  /*fec0*/  HADD2.F32 R23, -RZ, R23.H1_H1 ;  /* 0x30000017ff177230 */ /* 0x000fc40000004100 */
[----:B------:R-:W-:Y:S01]  /*fed0*/  HADD2.F32 R25, -RZ, R25.H1_H1 ;  /* 0x30000019ff197230 */ /* 0x000fe20000004100 */
[-C--:B------:R-:W-:Y:S01]  /*fee0*/  FFMA.FTZ R16, R16, R14.reuse, R19 ;  /* 0x0000000e10107223 */ /* 0x080fe20000010013 */
[----:B------:R-:W-:Y:S01]  /*fef0*/  HADD2.F32 R27, -RZ, R27.H1_H1 ;  /* 0x3000001bff1b7230 */ /* 0x000fe20000004100 */
[----:B------:R-:W-:Y:S01]  /*ff00*/  FFMA.FTZ R14, R11, R14, R13 ;  /* 0x0000000e0b0e7223 */ /* 0x000fe2000001000d */
[--C-:B------:R-:W-:Y:S01]  /*ff10*/  HADD2.F32 R11, -RZ, R86.reuse.H0_H0 ;  /* 0x20000056ff0b7230 */ /* 0x100fe20000004100 */
[-C--:B------:R-:W-:Y:S01]  /*ff20*/  FFMA.FTZ R12, R23, R15.reuse, R12 ;  /* 0x0000000f170c7223 */ /* 0x080fe2000001000c */
[----:B------:R-:W-:Y:S01]  /*ff30*/  HADD2.F32 R13, -RZ, R86.H1_H1 ;  /* 0x30000056ff0d7230 */ /* 0x000fe20000004100 */
[-C--:B------:R-:W-:Y:S01]  /*ff40*/  FFMA.FTZ R16, R25, R15.reuse, R16 ;  /* 0x0000000f19107223 */ /* 0x080fe20000010010 */
[--C-:B------:R-:W-:Y:S01]  /*ff50*/  HADD2.F32 R17, -RZ, R85.reuse.H0_H0 ;  /* 0x20000055ff117230 */ /* 0x100fe20000004100 */
[----:B------:R-:W-:Y:S01]  /*ff60*/  FFMA.FTZ R14, R27, R15, R14 ;  /* 0x0000000f1b0e7223 */ /* 0x000fe2000001000e */
[----:B------:R-:W-:Y:S01]  /*ff70*/  HADD2.F32 R19, -RZ, R85.H1_H1 ;  /* 0x30000055ff137230 */ /* 0x000fe20000004100 */
[----:B------:R-:W-:-:S02]  /*ff80*/  FMUL.FTZ R10, R11, R10 ;  /* 0x0000000a0b0a7220 */ /* 0x000fc40000410000 */
[----:B------:R-:W-:Y:S02]  /*ff90*/  FMUL.FTZ R12, R13, R12 ;  /* 0x0000000c0d0c7220 */ /* 0x000fe40000410000 */
[----:B------:R-:W-:Y:S01]  /*ffa0*/  FMUL.FTZ R16, R17, R16 ;  /* 0x0000001011107220 */ /* 0x000fe20000410000 */
[----:B------:R-:W-:Y:S01]  /*ffb0*/  F2FP.PACK_AB R10, RZ, R10 ;  /* 0x0000000aff0a723e */ /* 0x000fe200000000ff */
[----:B------:R-:W-:Y:S01]  /*ffc0*/  FMUL.FTZ R14, R19, R14 ;  /* 0x0000000e130e7220 */ /* 0x000fe20000410000 */
[----:B------:R-:W-:Y:S02]  /*ffd0*/  F2FP.PACK_AB R12, RZ, R12 ;  /* 0x0000000cff0c723e */ /* 0x000fe400000000ff */
[----:B------:R-:W-:Y:S02]  /*ffe0*/  F2FP.PACK_AB R16, RZ, R16 ;  /* 0x00000010ff10723e */ /* 0x000fe400000000ff */
[----:B------:R-:W-:Y:S02]  /*fff0*/  F2FP.PACK_AB R14, RZ, R14 ;  /* 0x0000000eff0e723e */ /* 0x000fe400000000ff */
[----:B------:R-:W-:-:S02]  /*10000*/  PRMT R10, R10, 0x5410, R12 ;  /* 0x000054100a0a7816 */ /* 0x000fc4000000000c */
[----:B------:R-:W-:-:S04]  /*10010*/  PRMT R16, R16, 0x5410, R14 ;  /* 0x0000541010107816 */ /* 0x000fc8000000000e */
[----:B------:R-:W-:Y:S01]  /*10020*/  HFMA2.MMA R3, R10, 1, 1, R3 ;  /* 0x3c003c000a037835 */ /* 0x000fe20000000003 */
[----:B------:R-:W-:Y:S02]  /*10030*/  HADD2 R2, R16, R2 ;  /* 0x0000000210027230 */ /* 0x000fe40000000000 */
.L_x_53:
[----:B------:R-:W-:-:S04]  /*10040*/  IMAD.MOV.U32 R17, RZ, RZ, c[0x0][0x18c] ;  /* 0x00006300ff117624 */ /* 0x000fc800078e00ff */
[----:B------:R-:W-:-:S05]  /*10050*/  IMAD.WIDE R10, R17, 0x4, R28 ;  /* 0x00000004110a7825 */ /* 0x000fca00078e021c */
[----:B------:R-:W2:Y:S02]  /*10060*/  LDG.E.128.CONSTANT R12, [R10.64] ;  /* 0x000000060a0c7981 */ /* 0x000ea4000c1e9d00 */
[C---:B--2---:R-:W-:Y:S02]  /*10070*/  LOP3.LUT R16, R12.reuse, 0xf000f, RZ, 0xc0, !PT ;  /* 0x000f000f0c107812 */ /* 0x044fe400078ec0ff */
[----:B------:R-:W-:Y:S02]  /*10080*/  LOP3.LUT R18, R12, 0xf000f0, RZ, 0xc0, !PT ;  /* 0x00f000f00c127812 */ /* 0x000fe400078ec0ff */
[C---:B------:R-:W-:Y:S02]  /*10090*/  LOP3.LUT R19, R13.reuse, 0xf000f, RZ, 0xc0, !PT ;  /* 0x000f000f0d137812 */ /* 0x040fe400078ec0ff */
[----:B------:R-:W-:Y:S02]  /*100a0*/  SHF.R.U32.HI R21, RZ, 0x8, R13 ;  /* 0x00000008ff157819 */ /* 0x000fe4000001160d */
[----:B------:R-:W-:-:S02]  /*100b0*/  LOP3.LUT R20, R13, 0xf000f0, RZ, 0xc0, !PT ;  /* 0x00f000f00d147812 */ /* 0x000fc400078ec0ff */
[C---:B------:R-:W-:Y:S02]  /*100c0*/  LOP3.LUT R22, R14.reuse, 0xf000f, RZ, 0xc0, !PT ;  /* 0x000f000f0e167812 */ /* 0x040fe400078ec0ff */
[----:B------:R-:W-:Y:S02]  /*100d0*/  LOP3.LUT R23, R14, 0xf000f0, RZ, 0xc0, !PT ;  /* 0x00f000f00e177812 */ /* 0x000fe400078ec0ff */
[----:B------:R-:W-:Y:S02]  /*100e0*/  SHF.R.U32.HI R24, RZ, 0x8, R14 ;  /* 0x00000008ff187819 */ /* 0x000fe4000001160e */
[C---:B------:R-:W-:Y:S02]  /*100f0*/  LOP3.LUT R25, R15.reuse, 0xf000f, RZ, 0xc0, !PT ;  /* 0x000f000f0f197812 */ /* 0x040fe400078ec0ff */
[----:B------:R-:W-:Y:S02]  /*10100*/  LOP3.LUT R27, R15, 0xf000f0, RZ, 0xc0, !PT ;  /* 0x00f000f00f1b7812 */ /* 0x000fe400078ec0ff */
[----:B------:R-:W-:-:S02]  /*10110*/  SHF.R.U32.HI R30, RZ, 0x8, R15 ;  /* 0x00000008ff1e7819 */ /* 0x000fc4000001160f */
[----:B------:R-:W-:Y:S02]  /*10120*/  SHF.R.U32.HI R12, RZ, 0x8, R12 ;  /* 0x00000008ff0c7819 */ /* 0x000fe4000001160c */
[----:B------:R-:W-:Y:S02]  /*10130*/  LOP3.LUT R14, R16, 0x64006400, RZ, 0xfc, !PT ;  /* 0x64006400100e7812 */ /* 0x000fe400078efcff */
[----:B------:R-:W-:Y:S02]  /*10140*/  LOP3.LUT R15, R18, 0x64006400, RZ, 0xfc, !PT ;  /* 0x64006400120f7812 */ /* 0x000fe400078efcff */
[----:B------:R-:W-:Y:S01]  /*10150*/  LOP3.LUT R16, R19, 0x64006400, RZ, 0xfc, !PT ;  /* 0x6400640013107812 */ /* 0x000fe200078efcff */
[----:B------:R-:W-:Y:S01]  /*10160*/  HADD2 R14, R14, -1032, -1032 ;  /* 0xe408e4080e0e7430 */ /* 0x000fe20000000000 */
[C---:B------:R-:W-:Y:S01]  /*10170*/  LOP3.LUT R18, R21.reuse, 0xf000f, RZ, 0xc0, !PT ;  /* 0x000f000f15127812 */ /* 0x040fe200078ec0ff */
[----:B------:R-:W-:Y:S01]  /*10180*/  HFMA2 R15, R15, R0.H0_H0, -72, -72 ;  /* 0xd480d4800f0f7431 */ /* 0x000fe20000040000 */
        /* <DEDUP_REMOVED lines=9> */
[C---:B------:R-:W-:Y:S02]  /*10220*/  LOP3.LUT R32, R30.reuse, 0xf000f, RZ, 0xc0, !PT ;  /* 0x000f000f1e207812 */ /* 0x040fe400078ec0ff */
[----:B------:R-:W-:Y:S02]  /*10230*/  LOP3.LUT R34, R30, 0xf000f0, RZ, 0xc0, !PT ;  /* 0x00f000f01e227812 */ /* 0x000fe400078ec0ff */
[----:B------:R-:W-:Y:S01]  /*10240*/  LOP3.LUT R27, R21, 0x64006400, RZ, 0xfc, !PT ;  /* 0x64006400151b7812 */ /* 0x000fe200078efcff */
[----:B------:R-:W-:Y:S01]  /*10250*/  HADD2 R21, R26, -1032, -1032 ;  /* 0xe408e4081a157430 */ /* 0x000fe20000000000 */
[----:B------:R-:W-:Y:S02]  /*10260*/  LOP3.LUT R30, R20, 0x64006400, RZ, 0xfc, !PT ;  /* 0x64006400141e7812 */ /* 0x000fe400078efcff */
[----:B------:R-:W-:Y:S01]  /*10270*/  LOP3.LUT R31, R24, 0x64006400, RZ, 0xfc, !PT ;  /* 0x64006400181f7812 */ /* 0x000fe200078efcff */
[-C--:B------:R-:W-:Y:S01]  /*10280*/  HFMA2 R26, R27, R0.reuse.H0_H0, -72, -72 ;  /* 0xd480d4801b1a7431 */ /* 0x080fe20000040000 */
[----:B------:R-:W-:Y:S01]  /*10290*/  LOP3.LUT R22, R22, 0x64006400, RZ, 0xfc, !PT ;  /* 0x6400640016167812 */ /* 0x000fe200078efcff */
[----:B------:R-:W-:Y:S01]  /*102a0*/  HADD2 R27, R30, -1032, -1032 ;  /* 0xe408e4081e1b7430 */ /* 0x000fe20000000000 */
[----:B------:R-:W-:Y:S01]  /*102b0*/  LOP3.LUT R23, R23, 0x64006400, RZ, 0xfc, !PT ;  /* 0x6400640017177812 */ /* 0x000fe200078efcff */
[----:B------:R-:W-:Y:S01]  /*102c0*/  HFMA2 R30, R31, R0.H0_H0, -72, -72 ;  /* 0xd480d4801f1e7431 */ /* 0x000fe20000040000 */
[----:B------:R-:W-:-:S02]  /*102d0*/  LOP3.LUT R25, R12, 0x64006400, RZ, 0xfc, !PT ;  /* 0x640064000c197812 */ /* 0x000fc400078efcff */
[----:B------:R-:W-:Y:S01]  /*102e0*/  LOP3.LUT R32, R32, 0x64006400, RZ, 0xfc, !PT ;  /* 0x6400640020207812 */ /* 0x000fe200078efcff */
[-C--:B------:R-:W-:Y:S01]  /*102f0*/  HFMA2 R20, R23, R0.reuse.H0_H0, -72, -72 ;  /* 0xd480d48017147431 */ /* 0x080fe20000040000 */
[----:B------:R-:W-:Y:S01]  /*10300*/  LOP3.LUT R13, R13, 0x64006400, RZ, 0xfc, !PT ;  /* 0x640064000d0d7812 */ /* 0x000fe200078efcff */
[-C--:B------:R-:W-:Y:S01]  /*10310*/  HFMA2 R24, R25, R0.reuse.H0_H0, -72, -72 ;  /* 0xd480d48019187431 */ /* 0x080fe20000040000 */
[----:B------:R-:W-:Y:S01]  /*10320*/  LOP3.LUT R12, R18, 0x64006400, RZ, 0xfc, !PT ;  /* 0x64006400120c7812 */ /* 0x000fe200078efcff */
[-C--:B------:R-:W-:Y:S01]  /*10330*/  HFMA2 R18, R19, R0.reuse.H0_H0, -72, -72 ;  /* 0xd480d48013127431 */ /* 0x080fe20000040000 */
[----:B------:R-:W-:Y:S01]  /*10340*/  LOP3.LUT R35, R34, 0x64006400, RZ, 0xfc, !PT ;  /* 0x6400640022237812 */ /* 0x000fe200078efcff */
[----:B------:R-:W-:Y:S02]  /*10350*/  HADD2 R19, R22, -1032, -1032 ;  /* 0xe408e40816137430 */ /* 0x000fe40000000000 */
[----:B------:R-:W-:Y:S02]  /*10360*/  HADD2 R31, R32, -1032, -1032 ;  /* 0xe408e408201f7430 */ /* 0x000fe40000000000 */
[----:B------:R-:W-:-:S02]  /*10370*/  HFMA2 R22, R33, R0.H0_H0, -72, -72 ;  /* 0xd480d48021167431 */ /* 0x000fc40000040000 */
[----:B------:R-:W-:Y:S02]  /*10380*/  HADD2 R23, R13, -1032, -1032 ;  /* 0xe408e4080d177430 */ /* 0x000fe40000000000 */
[----:B------:R-:W-:Y:S02]  /*10390*/  HADD2 R25, R12, -1032, -1032 ;  /* 0xe408e4080c197430 */ /* 0x000fe40000000000 */
[----:B------:R-:W-:Y:S01]  /*103a0*/  HFMA2 R32, R35, R0.H0_H0, -72, -72 ;  /* 0xd480d48023207431 */ /* 0x000fe20000040000 */
[----:B------:R-:W-:Y:S05]  /*103b0*/  @!P2 BRA `(.L_x_56) ;  /* 0x000005a00000a947 */ /* 0x000fea0003800000 */
[----:B------:R-:W0:Y:S01]  /*103c0*/  LDS.64 R34, [UR4+0x10] ;  /* 0x00001004ff227984 */ /* 0x000e220008000a00 */
[----:B------:R-:W-:Y:S02]  /*103d0*/  HADD2.F32 R42, -RZ, R16.H1_H1 ;  /* 0x30000010ff2a7230 */ /* 0x000fe40000004100 */
[----:B------:R-:W-:Y:S01]  /*103e0*/  HADD2.F32 R33, -RZ, R14.H0_H0 ;  /* 0x2000000eff217230 */ /* 0x000fe20000004100 */
[----:B------:R-:W1:Y:S01]  /*103f0*/  LDS.64 R12, [UR4+0x18] ;  /* 0x00001804ff0c7984 */ /* 0x000e620008000a00 */
[----:B------:R-:W-:-:S02]  /*10400*/  HADD2.F32 R39, -RZ, R19.H0_H0 ;  /* 0x20000013ff277230 */ /* 0x000fc40000004100 */
[--C-:B------:R-:W-:Y:S02]  /*10410*/  HADD2.F32 R41, -RZ, R21.reuse.H0_H0 ;  /* 0x20000015ff297230 */ /* 0x100fe40000004100 */
[----:B------:R-:W-:Y:S02]  /*10420*/  HADD2.F32 R44, -RZ, R21.H1_H1 ;  /* 0x30000015ff2c7230 */ /* 0x000fe40000004100 */
[----:B------:R-:W-:Y:S02]  /*10430*/  HADD2.F32 R45, -RZ, R22.H1_H1 ;  /* 0x30000016ff2d7230 */ /* 0x000fe40000004100 */
[--C-:B0-----:R-:W-:Y:S02]  /*10440*/  HADD2.F32 R38, -RZ, R35.reuse.H0_H0 ;  /* 0x20000023ff267230 */ /* 0x101fe40000004100 */
[----:B------:R-:W-:Y:S02]  /*10450*/  HADD2.F32 R40, -RZ, R35.H1_H1 ;  /* 0x30000023ff287230 */ /* 0x000fe40000004100 */
[----:B------:R-:W-:-:S02]  /*10460*/  HADD2.F32 R36, -RZ, R34.H0_H0 ;  /* 0x20000022ff247230 */ /* 0x000fc40000004100 */
[----:B------:R-:W-:Y:S02]  /*10470*/  HADD2.F32 R35, -RZ, R16.H0_H0 ;  /* 0x20000010ff237230 */ /* 0x000fe40000004100 */
[----:B------:R-:W-:Y:S01]  /*10480*/  HADD2.F32 R37, -RZ, R34.H1_H1 ;  /* 0x30000022ff257230 */ /* 0x000fe20000004100 */
[----:B------:R-:W-:Y:S01]  /*10490*/  FFMA.FTZ R33, R33, R36, RZ ;  /* 0x0000002421217223 */ /* 0x000fe200000100ff */
[----:B------:R-:W-:Y:S01]  /*104a0*/  HADD2.F32 R34, -RZ, R14.H1_H1 ;  /* 0x3000000eff227230 */ /* 0x000fe20000004100 */
[C---:B------:R-:W-:Y:S02]  /*104b0*/  FFMA.FTZ R35, R36.reuse, R35, RZ ;  /* 0x0000002324237223 */ /* 0x040fe400000100ff */
[C---:B------:R-:W-:Y:S02]  /*104c0*/  FFMA.FTZ R39, R36.reuse, R39, RZ ;  /* 0x0000002724277223 */ /* 0x040fe400000100ff */
[C---:B------:R-:W-:Y:S01]  /*104d0*/  FFMA.FTZ R35, R37.reuse, R42, R35 ;  /* 0x0000002a25237223 */ /* 0x040fe20000010023 */
[----:B------:R-:W-:Y:S01]  /*104e0*/  HADD2.F32 R42, -RZ, R19.H1_H1 ;  /* 0x30000013ff2a7230 */ /* 0x000fe20000004100 */
[----:B------:R-:W-:Y:S01]  /*104f0*/  FFMA.FTZ R43, R36, R41, RZ ;  /* 0x00000029242b7223 */ /* 0x000fe200000100ff */
[----:B------:R-:W-:Y:S01]  /*10500*/  HADD2.F32 R41, -RZ, R20.H0_H0 ;  /* 0x20000014ff297230 */ /* 0x000fe20000004100 */
[----:B------:R-:W-:Y:S01]  /*10510*/  FFMA.FTZ R33, R34, R37, R33 ;  /* 0x0000002522217223 */ /* 0x000fe20000010021 */
[--C-:B------:R-:W-:Y:S01]  /*10520*/  HADD2.F32 R34, -RZ, R15.reuse.H0_H0 ;  /* 0x2000000fff227230 */ /* 0x100fe20000004100 */
[C---:B------:R-:W-:Y:S01]  /*10530*/  FFMA.FTZ R39, R37.reuse, R42, R39 ;  /* 0x0000002a25277223 */ /* 0x040fe20000010027 */
[----:B------:R-:W-:Y:S01]  /*10540*/  HADD2.F32 R36, -RZ, R18.H0_H0 ;  /* 0x20000012ff247230 */ /* 0x000fe20000004100 */
[----:B------:R-:W-:Y:S01]  /*10550*/  FFMA.FTZ R43, R37, R44, R43 ;  /* 0x0000002c252b7223 */ /* 0x000fe2000001002b */
[----:B------:R-:W-:Y:S01]  /*10560*/  HADD2.F32 R37, -RZ, R20.H1_H1 ;  /* 0x30000014ff257230 */ /* 0x000fe20000004100 */
[----:B------:R-:W-:Y:S01]  /*10570*/  FFMA.FTZ R41, R38, R41, R39 ;  /* 0x0000002926297223 */ /* 0x000fe20000010027 */
[----:B------:R-:W-:Y:S01]  /*10580*/  HADD2.F32 R39, -RZ, R22.H0_H0 ;  /* 0x20000016ff277230 */ /* 0x000fe20000004100 */
[----:B------:R-:W-:Y:S01]  /*10590*/  FFMA.FTZ R34, R34, R38, R33 ;  /* 0x0000002622227223 */ /* 0x000fe20000010021 */
[----:B------:R-:W-:Y:S01]  /*105a0*/  HADD2.F32 R33, -RZ, R15.H1_H1 ;  /* 0x3000000fff217230 */ /* 0x000fe20000004100 */
[C---:B------:R-:W-:Y:S01]  /*105b0*/  FFMA.FTZ R36, R38.reuse, R36, R35 ;  /* 0x0000002426247223 */ /* 0x040fe20000010023 */
[----:B------:R-:W-:Y:S01]  /*105c0*/  HADD2.F32 R35, -RZ, R18.H1_H1 ;  /* 0x30000012ff237230 */ /* 0x000fe20000004100 */
[----:B------:R-:W-:Y:S01]  /*105d0*/  FFMA.FTZ R43, R38, R39, R43 ;  /* 0x00000027262b7223 */ /* 0x000fe2000001002b */
[----:B------:R-:W-:Y:S01]  /*105e0*/  HADD2.F32 R38, -RZ, R25.H0_H0 ;  /* 0x20000019ff267230 */ /* 0x000fe20000004100 */
[----:B------:R-:W-:Y:S01]  /*105f0*/  FFMA.FTZ R33, R33, R40, R34 ;  /* 0x0000002821217223 */ /* 0x000fe20000010022 */
[--C-:B-1----:R-:W-:Y:S01]  /*10600*/  HADD2.F32 R34, -RZ, R12.reuse.H0_H0 ;  /* 0x2000000cff227230 */ /* 0x102fe20000004100 */
[C---:B------:R-:W-:Y:S01]  /*10610*/  FFMA.FTZ R39, R40.reuse, R35, R36 ;  /* 0x0000002328277223 */ /* 0x040fe20000010024 */
[----:B------:R-:W-:Y:S01]  /*10620*/  HADD2.F32 R36, -RZ, R12.H1_H1 ;  /* 0x3000000cff247230 */ /* 0x000fe20000004100 */
[C---:B------:R-:W-:Y:S01]  /*10630*/  FFMA.FTZ R41, R40.reuse, R37, R41 ;  /* 0x0000002528297223 */ /* 0x040fe20000010029 */
[----:B------:R-:W-:Y:S01]  /*10640*/  HADD2.F32 R12, -RZ, R23.H0_H0 ;  /* 0x20000017ff0c7230 */ /* 0x000fe20000004100 */
[----:B------:R-:W-:Y:S01]  /*10650*/  FFMA.FTZ R43, R40, R45, R43 ;  /* 0x0000002d282b7223 */ /* 0x000fe2000001002b */
[--C-:B------:R-:W-:Y:S01]  /*10660*/  HADD2.F32 R35, -RZ, R13.reuse.H0_H0 ;  /* 0x2000000dff237230 */ /* 0x100fe20000004100 */
[----:B------:R-:W-:Y:S01]  /*10670*/  FFMA.FTZ R38, R34, R38, R39 ;  /* 0x0000002622267223 */ /* 0x000fe20000010027 */
[----:B------:R-:W-:Y:S01]  /*10680*/  HADD2.F32 R37, -RZ, R13.H1_H1 ;  /* 0x3000000dff257230 */ /* 0x000fe20000004100 */
[----:B------:R-:W-:Y:S01]  /*10690*/  FFMA.FTZ R12, R12, R34, R33 ;  /* 0x000000220c0c7223 */ /* 0x000fe20000010021 */
[----:B------:R-:W-:-:S02]  /*106a0*/  HADD2.F32 R40, -RZ, R27.H0_H0 ;  /* 0x2000001bff287230 */ /* 0x000fc40000004100 */
[----:B------:R-:W-:Y:S02]  /*106b0*/  HADD2.F32 R13, -RZ, R23.H1_H1 ;  /* 0x30000017ff0d7230 */ /* 0x000fe40000004100 */
[----:B------:R-:W-:Y:S01]  /*106c0*/  HADD2.F32 R42, -RZ, R31.H0_H0 ;  /* 0x2000001fff2a7230 */ /* 0x000fe20000004100 */
        /* <DEDUP_REMOVED lines=12> */
[----:B------:R-:W-:Y:S01]  /*10790*/  FFMA.FTZ R13, R13, R35, R12 ;  /* 0x000000230d0d7223 */ /* 0x000fe2000001000c */
[----:B------:R-:W-:Y:S01]  /*107a0*/  HADD2.F32 R36, -RZ, R30.H1_H1 ;  /* 0x3000001eff247230 */ /* 0x000fe20000004100 */
[C---:B------:R-:W-:Y:S01]  /*107b0*/  FFMA.FTZ R33, R35.reuse, R33, R40 ;  /* 0x0000002123217223 */ /* 0x040fe20000010028 */
[----:B------:R-:W-:Y:S01]  /*107c0*/  HADD2.F32 R39, -RZ, R32.H0_H0 ;  /* 0x20000020ff277230 */ /* 0x000fe20000004100 */
[----:B------:R-:W-:Y:S01]  /*107d0*/  FFMA.FTZ R38, R35, R34, R38 ;  /* 0x0000002223267223 */ /* 0x000fe20000010026 */
[----:B------:R-:W-:Y:S01]  /*107e0*/  HADD2.F32 R12, -RZ, R24.H1_H1 ;  /* 0x30000018ff0c7230 */ /* 0x000fe20000004100 */
[----:B------:R-:W-:Y:S01]  /*107f0*/  FFMA.FTZ R33, R37, R36, R33 ;  /* 0x0000002425217223 */ /* 0x000fe20000010021 */
[----:B------:R-:W-:Y:S01]  /*10800*/  HADD2.F32 R34, -RZ, R26.H1_H1 ;  /* 0x3000001aff227230 */ /* 0x000fe20000004100 */
[----:B------:R-:W-:Y:S01]  /*10810*/  FFMA.FTZ R39, R35, R39, R42 ;  /* 0x0000002723277223 */ /* 0x000fe2000001002a */
[----:B------:R-:W-:Y:S01]  /*10820*/  HADD2.F32 R36, -RZ, R32.H1_H1 ;  /* 0x30000020ff247230 */ /* 0x000fe20000004100 */
        /* <DEDUP_REMOVED lines=19> */
.L_x_56:
[----:B------:R-:W-:Y:S05]  /*10960*/  @!P3 BRA `(.L_x_57) ;  /* 0x000011700000b947 */ /* 0x000fea0003800000 */
[----:B------:R-:W-:Y:S02]  /*10970*/  PRMT R12, R90, 0x9910, RZ ;  /* 0x000099105a0c7816 */ /* 0x000fe400000000ff */
        /* <DEDUP_REMOVED lines=8> */
[----:B------:R-:W-:Y:S02]  /*10a00*/  HADD2.F32 R40, -RZ, R14.H1_H1 ;  /* 0x3000000eff287230 */ /* 0x000fe40000004100 */
[----:B------:R-:W-:Y:S02]  /*10a10*/  HADD2.F32 R46, -RZ, R21.H0_H0 ;  /* 0x20000015ff2e7230 */ /* 0x000fe40000004100 */
[----:B------:R-:W-:-:S02]  /*10a20*/  HADD2.F32 R43, -RZ, R16.H1_H1 ;  /* 0x30000010ff2b7230 */ /* 0x000fc40000004100 */
[--C-:B0-----:R-:W-:Y:S02]  /*10a30*/  HADD2.F32 R33, -RZ, R34.reuse.H0_H0 ;  /* 0x20000022ff217230 */ /* 0x101fe40000004100 */
[----:B------:R-:W-:Y:S02]  /*10a40*/  HADD2.F32 R34, -RZ, R34.H1_H1 ;  /* 0x30000022ff227230 */ /* 0x000fe40000004100 */
[--C-:B------:R-:W-:Y:S01]  /*10a50*/  HADD2.F32 R36, -RZ, R35.reuse.H0_H0 ;  /* 0x20000023ff247230 */ /* 0x100fe20000004100 */
[-C--:B------:R-:W-:Y:S01]  /*10a60*/  FFMA.FTZ R39, R42, R33.reuse, RZ ;  /* 0x000000212a277223 */ /* 0x080fe200000100ff */
[----:B------:R-:W-:Y:S01]  /*10a70*/  HADD2.F32 R37, -RZ, R35.H1_H1 ;  /* 0x30000023ff257230 */ /* 0x000fe20000004100 */
[-C--:B------:R-:W-:Y:S01]  /*10a80*/  FFMA.FTZ R35, R38, R33.reuse, RZ ;  /* 0x0000002126237223 */ /* 0x080fe200000100ff */
[----:B------:R-:W-:Y:S01]  /*10a90*/  HADD2.F32 R42, -RZ, R19.H1_H1 ;  /* 0x30000013ff2a7230 */ /* 0x000fe20000004100 */
[-C--:B------:R-:W-:Y:S01]  /*10aa0*/  FFMA.FTZ R41, R44, R33.reuse, RZ ;  /* 0x000000212c297223 */ /* 0x080fe200000100ff */
[----:B------:R-:W-:Y:S01]  /*10ab0*/  HADD2.F32 R44, -RZ, R21.H1_H1 ;  /* 0x30000015ff2c7230 */ /* 0x000fe20000004100 */
        /* <DEDUP_REMOVED lines=73> */
.L_x_58:
[----:B------:R-:W-:Y:S05]  /*10f50*/  @!P5 BRA `(.L_x_57) ;  /* 0x00000b800000d947 */ /* 0x000fea0003800000 */
[----:B------:R-:W-:-:S04]  /*10f60*/  PRMT R12, R92, 0x9910, RZ ;  /* 0x000099105c0c7816 */ /* 0x000fc800000000ff */
        /* <DEDUP_REMOVED lines=92> */
.L_x_59:
[----:B------:R-:W-:Y:S05]  /*11530*/  @P0 BRA `(.L_x_57) ;  /* 0x000005a000000947 */ /* 0x000fea0003800000 */
[----:B------:R-:W0:Y:S01]  /*11540*/  LDS.64 R34, [UR4+0x190] ;  /* 0x00019004ff227984 */ /* 0x000e220008000a00 */
[----:B------:R-:W-:Y:S02]  /*11550*/  HADD2.F32 R40, -RZ, R16.H0_H0 ;  /* 0x20000010ff287230 */ /* 0x000fe40000004100 */
[----:B------:R-:W-:Y:S01]  /*11560*/  HADD2.F32 R38, -RZ, R14.H0_H0 ;  /* 0x2000000eff267230 */ /* 0x000fe20000004100 */
[----:B------:R-:W1:Y:S01]  /*11570*/  LDS.64 R12, [UR4+0x198] ;  /* 0x00019804ff0c7984 */ /* 0x000e620008000a00 */
[----:B------:R-:W-:Y:S02]  /*11580*/  HADD2.F32 R42, -RZ, R19.H0_H0 ;  /* 0x20000013ff2a7230 */ /* 0x000fe40000004100 */
[----:B------:R-:W-:Y:S02]  /*11590*/  HADD2.F32 R44, -RZ, R21.H0_H0 ;  /* 0x20000015ff2c7230 */ /* 0x000fe40000004100 */
[----:B------:R-:W-:-:S02]  /*115a0*/  HADD2.F32 R16, -RZ, R16.H1_H1 ;  /* 0x30000010ff107230 */ /* 0x000fc40000004100 */
[----:B------:R-:W-:Y:S02]  /*115b0*/  HADD2.F32 R14, -RZ, R14.H1_H1 ;  /* 0x3000000eff0e7230 */ /* 0x000fe40000004100 */
[----:B------:R-:W-:Y:S02]  /*115c0*/  HADD2.F32 R19, -RZ, R19.H1_H1 ;  /* 0x30000013ff137230 */ /* 0x000fe40000004100 */
        /* <DEDUP_REMOVED lines=8> */
[----:B------:R-:W-:Y:S01]  /*11650*/  HADD2.F32 R21, -RZ, R20.H0_H0 ;  /* 0x20000014ff157230 */ /* 0x000fe20000004100 */
[----:B------:R-:W-:-:S02]  /*11660*/  FFMA.FTZ R33, R44, R33, RZ ;  /* 0x000000212c217223 */ /* 0x000fc400000100ff */
[-C--:B------:R-:W-:Y:S01]  /*11670*/  FFMA.FTZ R39, R16, R34.reuse, R39 ;  /* 0x0000002210277223 */ /* 0x080fe20000010027 */
[--C-:B------:R-:W-:Y:S01]  /*11680*/  HADD2.F32 R16, -RZ, R18.reuse.H0_H0 ;  /* 0x20000012ff107230 */ /* 0x100fe20000004100 */
[-C--:B------:R-:W-:Y:S01]  /*11690*/  FFMA.FTZ R35, R14, R34.reuse, R35 ;  /* 0x000000220e237223 */ /* 0x080fe20000010023 */
[--C-:B------:R-:W-:Y:S01]  /*116a0*/  HADD2.F32 R14, -RZ, R15.reuse.H0_H0 ;  /* 0x2000000fff0e7230 */ /* 0x100fe20000004100 */
[-C--:B------:R-:W-:Y:S01]  /*116b0*/  FFMA.FTZ R41, R19, R34.reuse, R41 ;  /* 0x0000002213297223 */ /* 0x080fe20000010029 */
[----:B------:R-:W-:Y:S01]  /*116c0*/  HADD2.F32 R18, -RZ, R18.H1_H1 ;  /* 0x30000012ff127230 */ /* 0x000fe20000004100 */
[----:B------:R-:W-:Y:S01]  /*116d0*/  FFMA.FTZ R33, R38, R34, R33 ;  /* 0x0000002226217223 */ /* 0x000fe20000010021 */
[----:B------:R-:W-:Y:S01]  /*116e0*/  HADD2.F32 R15, -RZ, R15.H1_H1 ;  /* 0x3000000fff0f7230 */ /* 0x000fe20000004100 */
[-C--:B------:R-:W-:Y:S01]  /*116f0*/  FFMA.FTZ R34, R21, R36.reuse, R41 ;  /* 0x0000002415227223 */ /* 0x080fe20000010029 */
[----:B------:R-:W-:Y:S01]  /*11700*/  HADD2.F32 R21, -RZ, R22.H0_H0 ;  /* 0x20000016ff157230 */ /* 0x000fe20000004100 */
[-C--:B------:R-:W-:Y:S01]  /*11710*/  FFMA.FTZ R16, R16, R36.reuse, R39 ;  /* 0x0000002410107223 */ /* 0x080fe20000010027 */
[----:B------:R-:W-:Y:S01]  /*11720*/  HADD2.F32 R19, -RZ, R20.H1_H1 ;  /* 0x30000014ff137230 */ /* 0x000fe20000004100 */
[-C--:B------:R-:W-:Y:S01]  /*11730*/  FFMA.FTZ R14, R14, R36.reuse, R35 ;  /* 0x000000240e0e7223 */ /* 0x080fe20000010023 */
[----:B------:R-:W-:Y:S01]  /*11740*/  HADD2.F32 R22, -RZ, R22.H1_H1 ;  /* 0x30000016ff167230 */ /* 0x000fe20000004100 */
[-C--:B------:R-:W-:Y:S01]  /*11750*/  FFMA.FTZ R20, R18, R37.reuse, R16 ;  /* 0x0000002512147223 */ /* 0x080fe20000010010 */
[--C-:B-1----:R-:W-:Y:S01]  /*11760*/  HADD2.F32 R16, -RZ, R13.reuse.H0_H0 ;  /* 0x2000000dff107230 */ /* 0x102fe20000004100 */
[----:B------:R-:W-:Y:S01]  /*11770*/  FFMA.FTZ R36, R21, R36, R33 ;  /* 0x0000002415247223 */ /* 0x000fe20000010021 */
[----:B------:R-:W-:Y:S01]  /*11780*/  HADD2.F32 R18, -RZ, R13.H1_H1 ;  /* 0x3000000dff127230 */ /* 0x000fe20000004100 */
[-C--:B------:R-:W-:Y:S01]  /*11790*/  FFMA.FTZ R14, R15, R37.reuse, R14 ;  /* 0x000000250f0e7223 */ /* 0x080fe2000001000e */
[----:B------:R-:W-:Y:S01]  /*117a0*/  HADD2.F32 R15, -RZ, R12.H0_H0 ;  /* 0x2000000cff0f7230 */ /* 0x000fe20000004100 */
[-C--:B------:R-:W-:Y:S01]  /*117b0*/  FFMA.FTZ R34, R19, R37.reuse, R34 ;  /* 0x0000002513227223 */ /* 0x080fe20000010022 */
[----:B------:R-:W-:Y:S01]  /*117c0*/  HADD2.F32 R13, -RZ, R23.H0_H0 ;  /* 0x20000017ff0d7230 */ /* 0x000fe20000004100 */
[----:B------:R-:W-:Y:S01]  /*117d0*/  FFMA.FTZ R36, R22, R37, R36 ;  /* 0x0000002516247223 */ /* 0x000fe20000010024 */
[----:B------:R-:W-:-:S02]  /*117e0*/  HADD2.F32 R19, -RZ, R25.H0_H0 ;  /* 0x20000019ff137230 */ /* 0x000fc40000004100 */
        /* <DEDUP_REMOVED lines=46> */
[----:B------:R-:W-:Y:S02]  /*11ad0*/  HADD2 R2, R21, R2 ;  /* 0x0000000215027230 */ /* 0x000fe40000000000 */
.L_x_57:
        /* <DEDUP_REMOVED lines=145> */
.L_x_60:
        /* <DEDUP_REMOVED lines=95> */
.L_x_62:
        /* <DEDUP_REMOVED lines=94> */
.L_x_63:
        /* <DEDUP_REMOVED lines=91> */
.L_x_61:
[----:B------:R-:W-:-:S06]  /*13570*/  IMAD.WIDE R12, R17, 0x4, R10 ;  /* 0x00000004110c7825 */ /* 0x000fcc00078e020a */
[----:B------:R-:W2:Y:S02]  /*13580*/  LDG.E.128.CONSTANT R12, [R12.64] ;  /* 0x000000060c0c7981 */ /* 0x000ea4000c1e9d00 */
[C---:B--2---:R-:W-:Y:S02]  /*13590*/  LOP3.LUT R10, R12.reuse, 0xf000f, RZ, 0xc0, !PT ;  /* 0x000f000f0c0a7812 */ /* 0x044fe400078ec0ff */
[----:B------:R-:W-:Y:S02]  /*135a0*/  LOP3.LUT R11, R12, 0xf000f0, RZ, 0xc0, !PT ;  /* 0x00f000f00c0b7812 */ /* 0x000fe400078ec0ff */
[----:B------:R-:W-:Y:S02]  /*135b0*/  SHF.R.U32.HI R19, RZ, 0x8, R12 ;  /* 0x00000008ff137819 */ /* 0x000fe4000001160c */
[----:B------:R-:W-:Y:S02]  /*135c0*/  LOP3.LUT R12, R15, 0xf000f0, RZ, 0xc0, !PT ;  /* 0x00f000f00f0c7812 */ /* 0x000fe400078ec0ff */
[----:B------:R-:W-:-:S02]  /*135d0*/  SHF.R.U32.HI R21, RZ, 0x8, R13 ;  /* 0x00000008ff157819 */ /* 0x000fc4000001160d */
[----:B------:R-:W-:Y:S02]  /*135e0*/  LOP3.LUT R16, R13, 0xf000f0, RZ, 0xc0, !PT ;  /* 0x00f000f00d107812 */ /* 0x000fe400078ec0ff */
        /* <DEDUP_REMOVED lines=8> */
[----:B------:R-:W-:Y:S02]  /*13670*/  LOP3.LUT R26, R15, 0xf000f, RZ, 0xc0, !PT ;  /* 0x000f000f0f1a7812 */ /* 0x000fe400078ec0ff */
[----:B------:R-:W-:Y:S02]  /*13680*/  SHF.R.U32.HI R30, RZ, 0x8, R15 ;  /* 0x00000008ff1e7819 */ /* 0x000fe4000001160f */
[----:B------:R-:W-:-:S02]  /*13690*/  LOP3.LUT R13, R16, 0x64006400, RZ, 0xfc, !PT ;  /* 0x64006400100d7812 */ /* 0x000fc400078efcff */
[----:B------:R-:W-:Y:S02]  /*136a0*/  LOP3.LUT R15, R17, 0x64006400, RZ, 0xfc, !PT ;  /* 0x64006400110f7812 */ /* 0x000fe400078efcff */
[----:B------:R-:W-:Y:S01]  /*136b0*/  LOP3.LUT R16, R24, 0xf000f0, RZ, 0xc0, !PT ;  /* 0x00f000f018107812 */ /* 0x000fe200078ec0ff */
[-C--:B------:R-:W-:Y:S01]  /*136c0*/  HFMA2 R13, R13, R0.reuse.H0_H0, -72, -72 ;  /* 0xd480d4800d0d7431 */ /* 0x080fe20000040000 */
[----:B------:R-:W-:Y:S01]  /*136d0*/  LOP3.LUT R17, R12, 0x64006400, RZ, 0xfc, !PT ;  /* 0x640064000c117812 */ /* 0x000fe200078efcff */
[-C--:B------:R-:W-:Y:S01]  /*136e0*/  HFMA2 R12, R11, R0.reuse.H0_H0, -72, -72 ;  /* 0xd480d4800b0c7431 */ /* 0x080fe20000040000 */
[----:B------:R-:W-:Y:S01]  /*136f0*/  LOP3.LUT R23, R14, 0x64006400, RZ, 0xfc, !PT ;  /* 0x640064000e177812 */ /* 0x000fe200078efcff */
[-C--:B------:R-:W-:Y:S01]  /*13700*/  HFMA2 R14, R15, R0.reuse.H0_H0, -72, -72 ;  /* 0xd480d4800f0e7431 */ /* 0x080fe20000040000 */
[----:B------:R-:W-:Y:S01]  /*13710*/  LOP3.LUT R18, R30, 0xf000f0, RZ, 0xc0, !PT ;  /* 0x00f000f01e127812 */ /* 0x000fe200078ec0ff */
[----:B------:R-:W-:Y:S01]  /*13720*/  HFMA2 R15, R27, R0.H0_H0, -72, -72 ;  /* 0xd480d4801b0f7431 */ /* 0x000fe20000040000 */
[----:B------:R-:W-:-:S02]  /*13730*/  LOP3.LUT R19, R19, 0xf000f, RZ, 0xc0, !PT ;  /* 0x000f000f13137812 */ /* 0x000fc400078ec0ff */
[----:B------:R-:W-:Y:S02]  /*13740*/  LOP3.LUT R21, R21, 0xf000f, RZ, 0xc0, !PT ;  /* 0x000f000f15157812 */ /* 0x000fe400078ec0ff */
[----:B------:R-:W-:Y:S02]  /*13750*/  LOP3.LUT R11, R24, 0xf000f, RZ, 0xc0, !PT ;  /* 0x000f000f180b7812 */ /* 0x000fe400078ec0ff */
[----:B------:R-:W-:Y:S02]  /*13760*/  LOP3.LUT R30, R30, 0xf000f, RZ, 0xc0, !PT ;  /* 0x000f000f1e1e7812 */ /* 0x000fe400078ec0ff */
[----:B------:R-:W-:Y:S01]  /*13770*/  LOP3.LUT R25, R16, 0x64006400, RZ, 0xfc, !PT ;  /* 0x6400640010197812 */ /* 0x000fe200078efcff */
[-C--:B------:R-:W-:Y:S01]  /*13780*/  HFMA2 R16, R17, R0.reuse.H0_H0, -72, -72 ;  /* 0xd480d48011107431 */ /* 0x080fe20000040000 */
[----:B------:R-:W-:Y:S01]  /*13790*/  LOP3.LUT R22, R22, 0x64006400, RZ, 0xfc, !PT ;  /* 0x6400640016167812 */ /* 0x000fe200078efcff */
[----:B------:R-:W-:Y:S01]  /*137a0*/  HFMA2 R17, R23, R0.H0_H0, -72, -72 ;  /* 0xd480d48017117431 */ /* 0x000fe20000040000 */
[----:B------:R-:W-:-:S02]  /*137b0*/  LOP3.LUT R26, R26, 0x64006400, RZ, 0xfc, !PT ;  /* 0x640064001a1a7812 */ /* 0x000fc400078efcff */
[----:B------:R-:W-:Y:S01]  /*137c0*/  LOP3.LUT R31, R18, 0x64006400, RZ, 0xfc, !PT ;  /* 0x64006400121f7812 */ /* 0x000fe200078efcff */
[-C--:B------:R-:W-:Y:S01]  /*137d0*/  HFMA2 R18, R25, R0.reuse.H0_H0, -72, -72 ;  /* 0xd480d48019127431 */ /* 0x080fe20000040000 */
        /* <DEDUP_REMOVED lines=14> */
[----:B------:R-:W-:Y:S01]  /*138c0*/  HADD2 R26, R30, -1032, -1032 ;  /* 0xe408e4081e1a7430 */ /* 0x000fe20000000000 */
        /* <DEDUP_REMOVED lines=23> */
[----:B------:R-:W-:Y:S01]  /*13a40*/  HADD2.F32 R30, -RZ, R12.H0_H0 ;  /* 0x2000000cff1e7230 */ /* 0x000fe20000004100 */
        /* <DEDUP_REMOVED lines=35> */
[--C-:B------:R-:W-:Y:S01]  /*13c80*/  HADD2.F32 R27, -RZ, R18.reuse.H0_H0 ;  /* 0x20000012ff1b7230 */ /* 0x100fe20000004100 */
[----:B------:R-:W-:Y:S01]  /*13c90*/  FFMA.FTZ R38, R32, R37, R38 ;  /* 0x0000002520267223 */ /* 0x000fe20000010026 */
[--C-:B------:R-:W-:Y:S01]  /*13ca0*/  HADD2.F32 R30, -RZ, R17.reuse.H0_H0 ;  /* 0x20000011ff1e7230 */ /* 0x100fe20000004100 */
        /* <DEDUP_REMOVED lines=29> */
.L_x_64:
        /* <DEDUP_REMOVED lines=63> */
[--C-:B------:R-:W-:Y:S01]  /*14270*/  HADD2.F32 R36, -RZ, R17.reuse.H0_H0 ;  /* 0x20000011ff247230 */ /* 0x100fe20000004100 */
        /* <DEDUP_REMOVED lines=31> */
.L_x_65:
        /* <DEDUP_REMOVED lines=94> */
.L_x_66:
[----:B------:R-:W-:Y:S05]  /*14a50*/  @P0 BRA `(.L_x_51) ;  /* 0x000005a000000947 */ /* 0x000fea0003800000 */
[----:B------:R-:W0:Y:S01]  /*14a60*/  LDS.64 R30, [UR4+0x1b0] ;  /* 0x0001b004ff1e7984 */ /* 0x000e220008000a00 */
[--C-:B------:R-:W-:Y:S02]  /*14a70*/  HADD2.F32 R38, -RZ, R20.reuse.H0_H0 ;  /* 0x20000014ff267230 */ /* 0x100fe40000004100 */
[--C-:B------:R-:W-:Y:S01]  /*14a80*/  HADD2.F32 R34, -RZ, R19.reuse.H0_H0 ;  /* 0x20000013ff227230 */ /* 0x100fe20000004100 */
[----:B------:R-:W1:Y:S01]  /*14a90*/  LDS.64 R10, [UR4+0x1b8] ;  /* 0x0001b804ff0a7984 */ /* 0x000e620008000a00 */
[----:B------:R-:W-:Y:S02]  /*14aa0*/  HADD2.F32 R20, -RZ, R20.H1_H1 ;  /* 0x30000014ff147230 */ /* 0x000fe40000004100 */
[----:B------:R-:W-:Y:S02]  /*14ab0*/  HADD2.F32 R36, -RZ, R19.H1_H1 ;  /* 0x30000013ff247230 */ /* 0x000fe40000004100 */
[----:B------:R-:W-:-:S02]  /*14ac0*/  HADD2.F32 R40, -RZ, R21.H0_H0 ;  /* 0x20000015ff287230 */ /* 0x000fc40000004100 */
[----:B------:R-:W-:Y:S02]  /*14ad0*/  HADD2.F32 R42, -RZ, R22.H0_H0 ;  /* 0x20000016ff2a7230 */ /* 0x000fe40000004100 */
[----:B------:R-:W-:Y:S02]  /*14ae0*/  HADD2.F32 R21, -RZ, R21.H1_H1 ;  /* 0x30000015ff157230 */ /* 0x000fe40000004100 */
[--C-:B0-----:R-:W-:Y:S02]  /*14af0*/  HADD2.F32 R27, -RZ, R30.reuse.H0_H0 ;  /* 0x2000001eff1b7230 */ /* 0x101fe40000004100 */
[----:B------:R-:W-:Y:S02]  /*14b00*/  HADD2.F32 R30, -RZ, R30.H1_H1 ;  /* 0x3000001eff1e7230 */ /* 0x000fe40000004100 */
[--C-:B------:R-:W-:Y:S01]  /*14b10*/  HADD2.F32 R32, -RZ, R31.reuse.H0_H0 ;  /* 0x2000001fff207230 */ /* 0x100fe20000004100 */
[-C--:B------:R-:W-:Y:S01]  /*14b20*/  FFMA.FTZ R33, R38, R27.reuse, RZ ;  /* 0x0000001b26217223 */ /* 0x080fe200000100ff */
[----:B------:R-:W-:Y:S01]  /*14b30*/  HADD2.F32 R31, -RZ, R31.H1_H1 ;  /* 0x3000001fff1f7230 */ /* 0x000fe20000004100 */
[-C--:B------:R-:W-:Y:S01]  /*14b40*/  FFMA.FTZ R19, R34, R27.reuse, RZ ;  /* 0x0000001b22137223 */ /* 0x080fe200000100ff */
[----:B------:R-:W-:Y:S01]  /*14b50*/  HADD2.F32 R34, -RZ, R14.H0_H0 ;  /* 0x2000000eff227230 */ /* 0x000fe20000004100 */
[-C--:B------:R-:W-:Y:S01]  /*14b60*/  FFMA.FTZ R33, R20, R30.reuse, R33 ;  /* 0x0000001e14217223 */ /* 0x080fe20000010021 */
[--C-:B------:R-:W-:Y:S01]  /*14b70*/  HADD2.F32 R20, -RZ, R12.reuse.H0_H0 ;  /* 0x2000000cff147230 */ /* 0x100fe20000004100 */
[-C--:B------:R-:W-:Y:S01]  /*14b80*/  FFMA.FTZ R35, R40, R27.reuse, RZ ;  /* 0x0000001b28237223 */ /* 0x080fe200000100ff */
[----:B------:R-:W-:Y:S01]  /*14b90*/  HADD2.F32 R12, -RZ, R12.H1_H1 ;  /* 0x3000000cff0c7230 */ /* 0x000fe20000004100 */
[-C--:B------:R-:W-:Y:S01]  /*14ba0*/  FFMA.FTZ R19, R36, R30.reuse, R19 ;  /* 0x0000001e24137223 */ /* 0x080fe20000010013 */
[----:B------:R-:W-:Y:S01]  /*14bb0*/  HADD2.F32 R36, -RZ, R22.H1_H1 ;  /* 0x30000016ff247230 */ /* 0x000fe20000004100 */
[----:B------:R-:W-:Y:S01]  /*14bc0*/  FFMA.FTZ R27, R42, R27, RZ ;  /* 0x0000001b2a1b7223 */ /* 0x000fe200000100ff */
[----:B------:R-:W-:Y:S01]  /*14bd0*/  HADD2.F32 R22, -RZ, R13.H0_H0 ;  /* 0x2000000dff167230 */ /* 0x000fe20000004100 */
[----:B------:R-:W-:Y:S01]  /*14be0*/  FFMA.FTZ R35, R21, R30, R35 ;  /* 0x0000001e15237223 */ /* 0x000fe20000010023 */
[----:B------:R-:W-:Y:S01]  /*14bf0*/  HADD2.F32 R14, -RZ, R14.H1_H1 ;  /* 0x3000000eff0e7230 */ /* 0x000fe20000004100 */
[----:B------:R-:W-:Y:S01]  /*14c00*/  FFMA.FTZ R20, R20, R32, R19 ;  /* 0x0000002014147223 */ /* 0x000fe20000010013 */
[----:B------:R-:W-:Y:S01]  /*14c10*/  HADD2.F32 R19, -RZ, R15.H0_H0 ;  /* 0x2000000fff137230 */ /* 0x000fe20000004100 */
[----:B------:R-:W-:Y:S01]  /*14c20*/  FFMA.FTZ R27, R36, R30, R27 ;  /* 0x0000001e241b7223 */ /* 0x000fe2000001001b */
[----:B------:R-:W-:Y:S01]  /*14c30*/  HADD2.F32 R13, -RZ, R13.H1_H1 ;  /* 0x3000000dff0d7230 */ /* 0x000fe20000004100 */
[-C--:B------:R-:W-:Y:S01]  /*14c40*/  FFMA.FTZ R30, R34, R32.reuse, R35 ;  /* 0x00000020221e7223 */ /* 0x080fe20000010023 */
[----:B------:R-:W-:Y:S01]  /*14c50*/  HADD2.F32 R15, -RZ, R15.H1_H1 ;  /* 0x3000000fff0f7230 */ /* 0x000fe20000004100 */
        /* <DEDUP_REMOVED lines=30> */
[----:B------:R-:W-:Y:S01]  /*14e40*/  HADD2.F32 R16, -RZ, R16.H1_H1 ;  /* 0x30000010ff107230 */ /* 0x000fe20000004100 */
[-C--:B------:R-:W-:Y:S01]  /*14e50*/  FFMA.FTZ R15, R21, R12.reuse, R15 ;  /* 0x0000000c150f7223 */ /* 0x080fe2000001000f */
[----:B------:R-:W-:Y:S01]  /*14e60*/  HADD2.F32 R20, -RZ, R0.H0_H0 ;  /* 0x20000000ff147230 */ /* 0x000fe20000004100 */
[----:B------:R-:W-:Y:S01]  /*14e70*/  FFMA.FTZ R19, R10, R12, R19 ;  /* 0x0000000c0a137223 */ /* 0x000fe20000010013 */
[----:B------:R-:W-:Y:S01]  /*14e80*/  HADD2.F32 R17, -RZ, R17.H1_H1 ;  /* 0x30000011ff117230 */ /* 0x000fe20000004100 */
[----:B------:R-:W-:Y:S01]  /*14e90*/  FFMA.FTZ R11, R16, R14, R11 ;  /* 0x0000000e100b7223 */ /* 0x000fe2000001000b */
[----:B------:R-:W-:Y:S01]  /*14ea0*/  HADD2.F32 R18, -RZ, R18.H1_H1 ;  /* 0x30000012ff127230 */ /* 0x000fe20000004100 */
[----:B------:R-:W-:Y:S01]  /*14eb0*/  FFMA.FTZ R13, R20, R12, R13 ;  /* 0x0000000c140d7223 */ /* 0x000fe2000001000d */
        /* <DEDUP_REMOVED lines=20> */
.L_x_51:
[----:B------:R-:W-:Y:S01]  /*15000*/  IADD3 R94, R94, 0x20, RZ ;  /* 0x000000205e5e7810 */ /* 0x000fe20007ffe0ff */
[----:B------:R-:W-:Y:S01]  /*15010*/  IMAD.MOV.U32 R11, RZ, RZ, c[0x0][0x18c] ;  /* 0x00006300ff0b7624 */ /* 0x000fe200078e00ff */
[----:B------:R-:W-:Y:S02]  /*15020*/  UIADD3 UR4, UR4, 0x40, URZ ;  /* 0x0000004004047890 */ /* 0x000fe4000fffe03f */
[C---:B------:R-:W-:Y:S01]  /*15030*/  ISETP.GE.AND P2, PT, R94.reuse, c[0x0][0x1b4], PT ;  /* 0x00006d005e007a0c */ /* 0x040fe20003f46270 */
[----:B------:R-:W-:Y:S01]  /*15040*/  IMAD.WIDE R28, R11, 0x10, R28 ;  /* 0x000000100b1c7825 */ /* 0x000fe200078e021c */
[----:B------:R-:W-:-:S13]  /*15050*/  ISETP.LT.AND P3, PT, R94, R93, PT ;  /* 0x0000005d5e00720c */ /* 0x000fda0003f61270 */
[----:B------:R-:W-:Y:S05]  /*15060*/  @!P2 BRA P3, `(.L_x_67) ;  /* 0xffff94300000a947 */ /* 0x000fea000183ffff */
.L_x_50:
[----:B------:R-:W-:-:S04]  /*15070*/  ISETP.GE.AND P0, PT, R94, R93, PT ;  /* 0x0000005d5e00720c */ /* 0x000fc80003f06270 */
[----:B------:R-:W-:-:S13]  /*15080*/  ISETP.GE.OR P0, PT, R94, c[0x0][0x1b8], P0 ;  /* 0x00006e005e007a0c */ /* 0x000fda0000706670 */
[----:B------:R-:W-:Y:S05]  /*15090*/  @P0 BRA `(.L_x_68) ;  /* 0x000023d000000947 */ /* 0x000fea0003800000 */
[----:B------:R-:W-:-:S04]  /*150a0*/  PRMT R0, R89, 0x9910, RZ ;  /* 0x0000991059007816 */ /* 0x000fc800000000ff */
[----:B------:R-:W-:-:S04]  /*150b0*/  ISETP.NE.AND P0, PT, R0, RZ, PT ;  /* 0x000000ff0000720c */ /* 0x000fc80003f05270 */
[----:B------:R-:W-:Y:S02]  /*150c0*/  ISETP.LT.OR P0, PT, R96, 0x4, !P0 ;  /* 0x000000046000780c */ /* 0x000fe40004701670 */
.L_x_73:
[----:B------:R-:W-:Y:S01]  /*150d0*/  ISETP.NE.AND P2, PT, R94, R87, PT ;  /* 0x000000575e00720c */ /* 0x000fe20003f45270 */
[----:B------:R-:W-:-:S12]  /*150e0*/  IMAD.MOV.U32 R97, RZ, RZ, c[0x0][0x18c] ;  /* 0x00006300ff617624 */ /* 0x000fd800078e00ff */
[----:B------:R-:W-:Y:S01]  /*150f0*/  @!P2 IADD3 R88, R88, 0x1, RZ ;  /* 0x000000015858a810 */ /* 0x000fe20007ffe0ff */
[----:B------:R-:W-:Y:S01]  /*15100*/  @!P2 IMAD.MOV.U32 R11, RZ, RZ, 0x2 ;  /* 0x00000002ff0ba424 */ /* 0x000fe200078e00ff */
[----:B------:R-:W-:-:S03]  /*15110*/  @!P2 LEA R10, R94, 0x1, 0x1 ;  /* 0x000000015e0aa811 */ /* 0x000fc600078e08ff */
[----:B-----5:R-:W-:Y:S02]  /*15120*/  @!P2 IMAD R14, R88, 0x8, R1 ;  /* 0x00000008580ea824 */ /* 0x020fe400078e0201 */
        /* <DEDUP_REMOVED lines=14> */
[--C-:B-----5:R-:W-:Y:S01]  /*15210*/  SHF.R.U32.HI R27, RZ, 0xf, R29.reuse ;  /* 0x0000000fff1b7819 */ /* 0x120fe2000001161d */
[----:B------:R-:W-:Y:S01]  /*15220*/  IMAD.MOV.U32 R20, RZ, RZ, 0x3000 ;  /* 0x00003000ff147424 */ /* 0x000fe200078e00ff */
[----:B------:R-:W-:Y:S01]  /*15230*/  LOP3.LUT R21, R29, 0x380038, RZ, 0xc0, !PT ;  /* 0x003800381d157812 */ /* 0x000fe200078ec0ff */
[----:B------:R-:W-:Y:S01]  /*15240*/  IMAD.MOV.U32 R40, RZ, RZ, 0x2400 ;  /* 0x00002400ff287424 */ /* 0x000fe200078e00ff */
[----:B------:R-:W-:-:S02]  /*15250*/  SHF.R.U32.HI R32, RZ, 0x6, R29 ;  /* 0x00000006ff207819 */ /* 0x000fc4000001161d */
[----:B------:R-:W-:Y:S02]  /*15260*/  LOP3.LUT R46, R29, 0x70007, RZ, 0xc0, !PT ;  /* 0x000700071d2e7812 */ /* 0x000fe400078ec0ff */
[----:B------:R-:W-:Y:S02]  /*15270*/  SHF.R.U32.HI R29, RZ, 0xf, R31 ;  /* 0x0000000fff1d7819 */ /* 0x000fe4000001161f */
[--C-:B------:R-:W-:Y:S02]  /*15280*/  SHF.R.U32.HI R11, RZ, 0xf, R28.reuse ;  /* 0x0000000fff0b7819 */ /* 0x100fe4000001161c */
[C---:B------:R-:W-:Y:S02]  /*15290*/  LOP3.LUT R0, R28.reuse, 0x380038, RZ, 0xc0, !PT ;  /* 0x003800381c007812 */ /* 0x040fe400078ec0ff */
[----:B------:R-:W-:Y:S02]  /*152a0*/  SHF.R.U32.HI R33, RZ, 0x6, R28 ;  /* 0x00000006ff217819 */ /* 0x000fe4000001161c */
[----:B------:R-:W-:-:S02]  /*152b0*/  LOP3.LUT R51, R28, 0x70007, RZ, 0xc0, !PT ;  /* 0x000700071c337812 */ /* 0x000fc400078ec0ff */
[--C-:B------:R-:W-:Y:S02]  /*152c0*/  SHF.R.U32.HI R28, RZ, 0xf, R30.reuse ;  /* 0x0000000fff1c7819 */ /* 0x100fe4000001161e */
[C---:B------:R-:W-:Y:S02]  /*152d0*/  LOP3.LUT R23, R30.reuse, 0x380038, RZ, 0xc0, !PT ;  /* 0x003800381e177812 */ /* 0x040fe400078ec0ff */
[----:B------:R-:W-:Y:S02]  /*152e0*/  SHF.R.U32.HI R34, RZ, 0x6, R30 ;  /* 0x00000006ff227819 */ /* 0x000fe4000001161e */
[----:B------:R-:W-:Y:S02]  /*152f0*/  LOP3.LUT R42, R30, 0x70007, RZ, 0xc0, !PT ;  /* 0x000700071e2a7812 */ /* 0x000fe400078ec0ff */
[----:B------:R-:W-:Y:S02]  /*15300*/  SHF.R.U32.HI R26, RZ, 0xe, R16 ;  /* 0x0000000eff1a7819 */ /* 0x000fe40000011610 */
[----:B------:R-:W-:-:S02]  /*15310*/  LOP3.LUT R10, R16, 0x380038, RZ, 0xc0, !PT ;  /* 0x00380038100a7812 */ /* 0x000fc400078ec0ff */
[----:B------:R-:W-:Y:S02]  /*15320*/  SHF.R.U32.HI R45, RZ, 0x6, R16 ;  /* 0x00000006ff2d7819 */ /* 0x000fe40000011610 */
[----:B------:R-:W-:Y:S02]  /*15330*/  LOP3.LUT R55, R16, 0x70007, RZ, 0xc0, !PT ;  /* 0x0007000710377812 */ /* 0x000fe400078ec0ff */
[----:B------:R-:W-:Y:S02]  /*15340*/  SHF.R.U32.HI R30, RZ, 0xe, R19 ;  /* 0x0000000eff1e7819 */ /* 0x000fe40000011613 */
[----:B------:R-:W-:Y:S02]  /*15350*/  LOP3.LUT R29, R29, 0x10001, RZ, 0xc0, !PT ;  /* 0x000100011d1d7812 */ /* 0x000fe400078ec0ff */
[----:B------:R-:W-:Y:S02]  /*15360*/  SHF.R.U32.HI R16, RZ, 0xe, R17 ;  /* 0x0000000eff107819 */ /* 0x000fe40000011611 */
[----:B------:R-:W-:-:S02]  /*15370*/  LOP3.LUT R22, R17, 0x380038, RZ, 0xc0, !PT ;  /* 0x0038003811167812 */ /* 0x000fc400078ec0ff */
[----:B------:R-:W-:Y:S02]  /*15380*/  SHF.R.U32.HI R38, RZ, 0x6, R17 ;  /* 0x00000006ff267819 */ /* 0x000fe40000011611 */
[----:B------:R-:W-:Y:S02]  /*15390*/  LOP3.LUT R53, R17, 0x70007, RZ, 0xc0, !PT ;  /* 0x0007000711357812 */ /* 0x000fe400078ec0ff */
[----:B------:R-:W-:Y:S02]  /*153a0*/  LOP3.LUT R11, R11, 0x10001, RZ, 0xc0, !PT ;  /* 0x000100010b0b7812 */ /* 0x000fe400078ec0ff */
[--C-:B------:R-:W-:Y:S02]  /*153b0*/  SHF.R.U32.HI R17, RZ, 0xe, R18.reuse ;  /* 0x0000000eff117819 */ /* 0x100fe40000011612 */
[----:B------:R-:W-:Y:S02]  /*153c0*/  LOP3.LUT R24, R18, 0x380038, RZ, 0xc0, !PT ;  /* 0x0038003812187812 */ /* 0x000fe400078ec0ff */
[----:B------:R-:W-:-:S02]  /*153d0*/  SHF.R.U32.HI R41, RZ, 0x6, R18 ;  /* 0x00000006ff297819 */ /* 0x000fc40000011612 */
[----:B------:R-:W-:Y:S02]  /*153e0*/  LOP3.LUT R54, R18, 0x70007, RZ, 0xc0, !PT ;  /* 0x0007000712367812 */ /* 0x000fe400078ec0ff */
[C---:B------:R-:W-:Y:S02]  /*153f0*/  LOP3.LUT R18, R19.reuse, 0x380038, RZ, 0xc0, !PT ;  /* 0x0038003813127812 */ /* 0x040fe400078ec0ff */
[----:B------:R-:W-:Y:S02]  /*15400*/  SHF.R.U32.HI R50, RZ, 0x6, R19 ;  /* 0x00000006ff327819 */ /* 0x000fe40000011613 */
[----:B------:R-:W-:Y:S02]  /*15410*/  LOP3.LUT R66, R19, 0x70007, RZ, 0xc0, !PT ;  /* 0x0007000713427812 */ /* 0x000fe400078ec0ff */
[----:B------:R-:W-:Y:S02]  /*15420*/  LOP3.LUT R19, R29, 0x20002, R30, 0xf8, !PT ;  /* 0x000200021d137812 */ /* 0x000fe400078ef81e */
[----:B------:R-:W-:-:S02]  /*15430*/  LOP3.LUT R11, R11, 0x20002, R26, 0xf8, !PT ;  /* 0x000200020b0b7812 */ /* 0x000fc400078ef81a */
[----:B------:R-:W-:Y:S02]  /*15440*/  LOP3.LUT R27, R27, 0x10001, RZ, 0xc0, !PT ;  /* 0x000100011b1b7812 */ /* 0x000fe400078ec0ff */
[----:B------:R-:W-:Y:S02]  /*15450*/  LOP3.LUT R28, R28, 0x10001, RZ, 0xc0, !PT ;  /* 0x000100011c1c7812 */ /* 0x000fe400078ec0ff */
[----:B------:R-:W-:Y:S02]  /*15460*/  PRMT R26, R91, 0x9910, RZ ;  /* 0x000099105b1a7816 */ /* 0x000fe400000000ff */
[----:B------:R-:W-:Y:S02]  /*15470*/  LOP3.LUT R58, R27, 0x20002, R16, 0xf8, !PT ;  /* 0x000200021b3a7812 */ /* 0x000fe400078ef810 */
[----:B------:R-:W-:Y:S02]  /*15480*/  LOP3.LUT R60, R28, 0x20002, R17, 0xf8, !PT ;  /* 0x000200021c3c7812 */ /* 0x000fe400078ef811 */
[----:B------:R-:W-:-:S02]  /*15490*/  LOP3.LUT R25, R31, 0x380038, RZ, 0xc0, !PT ;  /* 0x003800381f197812 */ /* 0x000fc400078ec0ff */
[----:B------:R-:W-:Y:S02]  /*154a0*/  ISETP.NE.AND P2, PT, R26, RZ, PT ;  /* 0x000000ff1a00720c */ /* 0x000fe40003f45270 */
[----:B------:R-:W-:Y:S02]  /*154b0*/  LOP3.LUT R83, R0, 0x64006400, RZ, 0xfc, !PT ;  /* 0x6400640000537812 */ /* 0x000fe400078efcff */
[----:B------:R-:W-:Y:S02]  /*154c0*/  SHF.R.U32.HI R35, RZ, 0x6, R31 ;  /* 0x00000006ff237819 */ /* 0x000fe4000001161f */
[----:B------:R-:W-:Y:S01]  /*154d0*/  LOP3.LUT R49, R31, 0x70007, RZ, 0xc0, !PT ;  /* 0x000700071f317812 */ /* 0x000fe200078ec0ff */
[----:B------:R-:W-:Y:S01]  /*154e0*/  HFMA2 R83, R83, R20.H0_H0, -132, -132 ;  /* 0xd820d82053537431 */ /* 0x000fe20000040014 */
[----:B------:R-:W-:Y:S02]  /*154f0*/  LOP3.LUT R0, R33, 0x380038, RZ, 0xc0, !PT ;  /* 0x0038003821007812 */ /* 0x000fe400078ec0ff */
[----:B------:R-:W-:-:S02]  /*15500*/  LOP3.LUT R21, R21, 0x64006400, RZ, 0xfc, !PT ;  /* 0x6400640015157812 */ /* 0x000fc400078efcff */
[----:B------:R-:W-:Y:S02]  /*15510*/  LOP3.LUT R59, R24, 0x64006400, RZ, 0xfc, !PT ;  /* 0x64006400183b7812 */ /* 0x000fe400078efcff */
[----:B------:R-:W-:Y:S01]  /*15520*/  LOP3.LUT R65, R25, 0x64006400, RZ, 0xfc, !PT ;  /* 0x6400640019417812 */ /* 0x000fe200078efcff */
[-C--:B------:R-:W-:Y:S01]  /*15530*/  HFMA2 R78, R21, R20.reuse.H0_H0, -132, -132 ;  /* 0xd820d820154e7431 */ /* 0x080fe20000040014 */
[----:B------:R-:W-:Y:S02]  /*15540*/  LOP3.LUT R69, R18, 0x64006400, RZ, 0xfc, !PT ;  /* 0x6400640012457812 */ /* 0x000fe400078efcff */
[----:B------:R-:W-:Y:S01]  /*15550*/  LOP3.LUT R57, R22, 0x64006400, RZ, 0xfc, !PT ;  /* 0x6400640016397812 */ /* 0x000fe200078efcff */
[-C--:B------:R-:W-:Y:S01]  /*15560*/  HFMA2 R76, R65, R20.reuse.H0_H0, -132, -132 ;  /* 0xd820d820414c7431 */ /* 0x080fe20000040014 */
[----:B------:R-:W-:Y:S02]  /*15570*/  LOP3.LUT R77, R23, 0x64006400, RZ, 0xfc, !PT ;  /* 0x64006400174d7812 */ /* 0x000fe400078efcff */
[----:B------:R-:W-:Y:S01]  /*15580*/  LOP3.LUT R18, R41, 0x380038, RZ, 0xc0, !PT ;  /* 0x0038003829127812 */ /* 0x000fe200078ec0ff */
[-C--:B------:R-:W-:Y:S01]  /*15590*/  HFMA2 R57, R57, R20.reuse.H0_H0, -132, -132 ;  /* 0xd820d82039397431 */ /* 0x080fe20000040014 */
[----:B------:R-:W-:Y:S01]  /*155a0*/  LOP3.LUT R75, R0, 0x64006400, RZ, 0xfc, !PT ;  /* 0x64006400004b7812 */ /* 0x000fe200078efcff */
[----:B------:R-:W-:Y:S01]  /*155b0*/  HFMA2 R77, R77, R20.H0_H0, -132, -132 ;  /* 0xd820d8204d4d7431 */ /* 0x000fe20000040014 */
[----:B------:R-:W-:-:S02]  /*155c0*/  LOP3.LUT R22, R35, 0x380038, RZ, 0xc0, !PT ;  /* 0x0038003823167812 */ /* 0x000fc400078ec0ff */
[----:B------:R-:W-:Y:S01]  /*155d0*/  LOP3.LUT R24, R50, 0x380038, RZ, 0xc0, !PT ;  /* 0x0038003832187812 */ /* 0x000fe200078ec0ff */
[----:B------:R-:W-:Y:S01]  /*155e0*/  HFMA2 R75, R75, R20.H0_H0, -132, -132 ;  /* 0xd820d8204b4b7431 */ /* 0x000fe20000040014 */
        /* <DEDUP_REMOVED lines=15> */
[----:B------:R-:W-:Y:S01]  /*156e0*/  LOP3.LUT R49, R49, 0x64006400, RZ, 0xfc, !PT ;  /* 0x6400640031317812 */ /* 0x000fe200078efcff */
[----:B------:R-:W-:Y:S01]  /*156f0*/  HADD2 R72, R42, -1028, -1028 ;  /* 0xe404e4042a487430 */ /* 0x000fe20000000000 */
[----:B------:R-:W-:Y:S01]  /*15700*/  ISETP.GE.AND P3, PT, R95, 0x2, PT ;  /* 0x000000025f00780c */ /* 0x000fe20003f66270 */
[----:B------:R-:W-:Y:S01]  /*15710*/  HADD2 R68, R54, -1028, -1028 ;  /* 0xe404e40436447430 */ /* 0x000fe20000000000 */
[----:B--2---:R-:W-:-:S02]  /*15720*/  SHF.R.U32.HI R30, RZ, 0xd, R12 ;  /* 0x0000000dff1e7819 */ /* 0x004fc4000001160c */
[----:B------:R-:W-:Y:S02]  /*15730*/  LOP3.LUT R16, R12, 0x380038, RZ, 0xc0, !PT ;  /* 0x003800380c107812 */ /* 0x000fe400078ec0ff */
[----:B------:R-:W-:Y:S02]  /*15740*/  LOP3.LUT R30, R11, 0x40004, R30, 0xf8, !PT ;  /* 0x000400040b1e7812 */ /* 0x000fe400078ef81e */
[----:B------:R-:W-:Y:S02]  /*15750*/  LOP3.LUT R11, R10, 0x64006400, RZ, 0xfc, !PT ;  /* 0x640064000a0b7812 */ /* 0x000fe400078efcff */
[----:B------:R-:W-:Y:S02]  /*15760*/  LOP3.LUT R10, R45, 0x380038, RZ, 0xc0, !PT ;  /* 0x003800382d0a7812 */ /* 0x000fe400078ec0ff */
[----:B------:R-:W-:Y:S02]  /*15770*/  SHF.R.U32.HI R37, RZ, 0x6, R12 ;  /* 0x00000006ff257819 */ /* 0x000fe4000001160c */
[----:B------:R-:W-:-:S02]  /*15780*/  LOP3.LUT R43, R12, 0x70007, RZ, 0xc0, !PT ;  /* 0x000700070c2b7812 */ /* 0x000fc400078ec0ff */
[----:B------:R-:W-:Y:S02]  /*15790*/  SHF.R.U32.HI R36, RZ, 0x6, R13 ;  /* 0x00000006ff247819 */ /* 0x000fe4000001160d */
[----:B------:R-:W-:Y:S02]  /*157a0*/  SHF.R.U32.HI R28, RZ, 0xd, R15 ;  /* 0x0000000dff1c7819 */ /* 0x000fe4000001160f */
[--C-:B------:R-:W-:Y:S02]  /*157b0*/  SHF.R.U32.HI R29, RZ, 0xd, R14.reuse ;  /* 0x0000000dff1d7819 */ /* 0x100fe4000001160e */
[C---:B------:R-:W-:Y:S02]  /*157c0*/  LOP3.LUT R26, R14.reuse, 0x380038, RZ, 0xc0, !PT ;  /* 0x003800380e1a7812 */ /* 0x040fe400078ec0ff */
[----:B------:R-:W-:Y:S02]  /*157d0*/  SHF.R.U32.HI R39, RZ, 0x6, R14 ;  /* 0x00000006ff277819 */ /* 0x000fe4000001160e */
[----:B------:R-:W-:-:S02]  /*157e0*/  LOP3.LUT R48, R14, 0x70007, RZ, 0xc0, !PT ;  /* 0x000700070e307812 */ /* 0x000fc400078ec0ff */
[----:B------:R-:W-:Y:S02]  /*157f0*/  LOP3.LUT R12, R32, 0x380038, RZ, 0xc0, !PT ;  /* 0x00380038200c7812 */ /* 0x000fe400078ec0ff */
[----:B------:R-:W-:Y:S02]  /*15800*/  SHF.R.U32.HI R31, RZ, 0xd, R13 ;  /* 0x0000000dff1f7819 */ /* 0x000fe4000001160d */
[C---:B------:R-:W-:Y:S02]  /*15810*/  LOP3.LUT R17, R13.reuse, 0x380038, RZ, 0xc0, !PT ;  /* 0x003800380d117812 */ /* 0x040fe400078ec0ff */
[----:B------:R-:W-:Y:S02]  /*15820*/  LOP3.LUT R44, R13, 0x70007, RZ, 0xc0, !PT ;  /* 0x000700070d2c7812 */ /* 0x000fe400078ec0ff */
[----:B------:R-:W-:Y:S02]  /*15830*/  LOP3.LUT R14, R38, 0x380038, RZ, 0xc0, !PT ;  /* 0x00380038260e7812 */ /* 0x000fe400078ec0ff */
[----:B------:R-:W-:-:S02]  /*15840*/  LOP3.LUT R56, R15, 0x380038, RZ, 0xc0, !PT ;  /* 0x003800380f387812 */ /* 0x000fc400078ec0ff */
[----:B------:R-:W-:Y:S02]  /*15850*/  SHF.R.U32.HI R47, RZ, 0x6, R15 ;  /* 0x00000006ff2f7819 */ /* 0x000fe4000001160f */
[----:B------:R-:W-:Y:S02]  /*15860*/  LOP3.LUT R52, R15, 0x70007, RZ, 0xc0, !PT ;  /* 0x000700070f347812 */ /* 0x000fe400078ec0ff */
[----:B------:R-:W-:Y:S02]  /*15870*/  LOP3.LUT R13, R10, 0x64006400, RZ, 0xfc, !PT ;  /* 0x640064000a0d7812 */ /* 0x000fe400078efcff */
[----:B------:R-:W-:Y:S02]  /*15880*/  LOP3.LUT R28, R19, 0x40004, R28, 0xf8, !PT ;  /* 0x00040004131c7812 */ /* 0x000fe400078ef81c */
[----:B------:R-:W-:Y:S02]  /*15890*/  LOP3.LUT R15, R34, 0x380038, RZ, 0xc0, !PT ;  /* 0x00380038220f7812 */ /* 0x000fe400078ec0ff */
[----:B------:R-:W-:-:S02]  /*158a0*/  LOP3.LUT R10, R36, 0x380038, RZ, 0xc0, !PT ;  /* 0x00380038240a7812 */ /* 0x000fc400078ec0ff */
[----:B------:R-:W-:Y:S02]  /*158b0*/  LOP3.LUT R19, R12, 0x64006400, RZ, 0xfc, !PT ;  /* 0x640064000c137812 */ /* 0x000fe400078efcff */
[----:B------:R-:W-:Y:S02]  /*158c0*/  LOP3.LUT R23, R14, 0x64006400, RZ, 0xfc, !PT ;  /* 0x640064000e177812 */ /* 0x000fe400078efcff */
[----:B------:R-:W-:Y:S01]  /*158d0*/  LOP3.LUT R0, R37, 0x380038, RZ, 0xc0, !PT ;  /* 0x0038003825007812 */ /* 0x000fe200078ec0ff */
[-C--:B------:R-:W-:Y:S01]  /*158e0*/  HFMA2 R74, R19, R20.reuse.H0_H0, -132, -132 ;  /* 0xd820d820134a7431 */ /* 0x080fe20000040014 */
[----:B------:R-:W-:Y:S02]  /*158f0*/  LOP3.LUT R12, R39, 0x380038, RZ, 0xc0, !PT ;  /* 0x00380038270c7812 */ /* 0x000fe400078ec0ff */
[----:B------:R-:W-:Y:S02]  /*15900*/  LOP3.LUT R14, R47, 0x380038, RZ, 0xc0, !PT ;  /* 0x003800382f0e7812 */ /* 0x000fe400078ec0ff */
[----:B------:R-:W-:Y:S01]  /*15910*/  LOP3.LUT R31, R58, 0x40004, R31, 0xf8, !PT ;  /* 0x000400043a1f7812 */ /* 0x000fe200078ef81f */
[-C--:B------:R-:W-:Y:S01]  /*15920*/  HFMA2 R58, R59, R20.reuse.H0_H0, -132, -132 ;  /* 0xd820d8203b3a7431 */ /* 0x080fe20000040014 */
        /* <DEDUP_REMOVED lines=16> */
[----:B------:R-:W-:Y:S01]  /*15a30*/  LOP3.LUT R29, R60, 0x40004, R29, 0xf8, !PT ;  /* 0x000400043c1d7812 */ /* 0x000fe200078ef81d */
        /* <DEDUP_REMOVED lines=68> */
[----:B------:R-:W-:Y:S02]  /*15e80*/  LOP3.LUT R38, R38, 0x64006400, RZ, 0xfc, !PT ;  /* 0x6400640026267812 */ /* 0x000fe400078efcff */
        /* <DEDUP_REMOVED lines=106> */
.L_x_70:
        /* <DEDUP_REMOVED lines=81> */
.L_x_71:
        /* <DEDUP_REMOVED lines=80> */
.L_x_72:
        /* <DEDUP_REMOVED lines=77> */
.L_x_69:
[----:B0-----:R-:W-:Y:S01]  /*17410*/  IADD3 R94, R94, 0x20, RZ ;  /* 0x000000205e5e7810 */ /* 0x001fe20007ffe0ff */
[----:B------:R-:W-:Y:S01]  /*17420*/  UIADD3 UR4, UR4, 0x40, URZ ;  /* 0x0000004004047890 */ /* 0x000fe2000fffe03f */
[----:B-----5:R-:W-:Y:S02]  /*17430*/  IMAD.WIDE R28, R97, 0x4, R98 ;  /* 0x00000004611c7825 */ /* 0x020fe400078e0262 */
[C---:B------:R-:W-:Y:S02]  /*17440*/  ISETP.GE.AND P2, PT, R94.reuse, c[0x0][0x1b8], PT ;  /* 0x00006e005e007a0c */ /* 0x040fe40003f46270 */
[----:B------:R-:W-:-:S13]  /*17450*/  ISETP.LT.AND P3, PT, R94, R93, PT ;  /* 0x0000005d5e00720c */ /* 0x000fda0003f61270 */
[----:B------:R-:W-:Y:S05]  /*17460*/  @!P2 BRA P3, `(.L_x_73) ;  /* 0xffffdc600000a947 */ /* 0x000fea000183ffff */
.L_x_68:
[----:B------:R-:W-:-:S04]  /*17470*/  ISETP.GE.AND P0, PT, R94, R93, PT ;  /* 0x0000005d5e00720c */ /* 0x000fc80003f06270 */
[----:B------:R-:W-:-:S13]  /*17480*/  ISETP.GE.OR P0, PT, R94, c[0x0][0x1bc], P0 ;  /* 0x00006f005e007a0c */ /* 0x000fda0000706670 */
[----:B------:R-:W-:Y:S05]  /*17490*/  @P0 BRA `(.L_x_74) ;  /* 0x000013d000000947 */ /* 0x000fea0003800000 */
[----:B------:R-:W-:Y:S01]  /*174a0*/  PRMT R0, R89, 0x9910, RZ ;  /* 0x0000991059007816 */ /* 0x000fe200000000ff */
[----:B------:R-:W-:-:S03]  /*174b0*/  IMAD.MOV.U32 R11, RZ, RZ, c[0x0][0x18c] ;  /* 0x00006300ff0b7624 */ /* 0x000fc600078e00ff */
[----:B------:R-:W-:Y:S02]  /*174c0*/  ISETP.NE.AND P0, PT, R0, RZ, PT ;  /* 0x000000ff0000720c */ /* 0x000fe40003f05270 */
[----:B------:R-:W-:Y:S02]  /*174d0*/  SHF.R.S32.HI R0, RZ, 0x1f, R11 ;  /* 0x0000001fff007819 */ /* 0x000fe4000001140b */
[----:B------:R-:W-:Y:S02]  /*174e0*/  ISETP.LT.OR P0, PT, R96, 0x4, !P0 ;  /* 0x000000046000780c */ /* 0x000fe40004701670 */
[----:B------:R-:W-:Y:S02]  /*174f0*/  SHF.L.U64.HI R21, R11, 0x2, R0 ;  /* 0x000000020b157819 */ /* 0x000fe40000010200 */
.L_x_79:
[----:B------:R-:W-:-:S13]  /*17500*/  ISETP.NE.AND P2, PT, R94, R87, PT ;  /* 0x000000575e00720c */ /* 0x000fda0003f45270 */
[----:B------:R-:W-:Y:S01]  /*17510*/  @!P2 IADD3 R88, R88, 0x1, RZ ;  /* 0x000000015858a810 */ /* 0x000fe20007ffe0ff */
[----:B-----5:R-:W-:Y:S01]  /*17520*/  @!P2 IMAD.MOV.U32 R13, RZ, RZ, 0x2 ;  /* 0x00000002ff0da424 */ /* 0x020fe200078e00ff */
[----:B------:R-:W-:-:S03]  /*17530*/  @!P2 LEA R12, R94, 0x1, 0x1 ;  /* 0x000000015e0ca811 */ /* 0x000fc600078e08ff */
[----:B------:R-:W-:Y:S02]  /*17540*/  @!P2 IMAD R14, R88, 0x8, R1 ;  /* 0x00000008580ea824 */ /* 0x000fe400078e0201 */
        /* <DEDUP_REMOVED lines=9> */
[----:B------:R-:W-:Y:S02]  /*175e0*/  IMAD.MOV.U32 R12, RZ, RZ, R28 ;  /* 0x000000ffff0c7224 */ /* 0x000fe400078e001c */
[----:B------:R-:W-:-:S06]  /*175f0*/  IMAD.MOV.U32 R13, RZ, RZ, R29 ;  /* 0x000000ffff0d7224 */ /* 0x000fcc00078e001d */
[----:B------:R-:W2:Y:S01]  /*17600*/  LDG.E.128.CONSTANT R12, [R12.64] ;  /* 0x000000060c0c7981 */ /* 0x000ea2000c1e9d00 */
[----:B------:R-:W-:Y:S01]  /*17610*/  IMAD.MOV.U32 R16, RZ, RZ, 0x3400 ;  /* 0x00003400ff107424 */ /* 0x000fe200078e00ff */
[----:B------:R-:W-:Y:S01]  /*17620*/  PRMT R0, R91, 0x9910, RZ ;  /* 0x000099105b007816 */ /* 0x000fe200000000ff */
[----:B------:R-:W-:Y:S01]  /*17630*/  IMAD.MOV.U32 R10, RZ, RZ, 0x2400 ;  /* 0x00002400ff0a7424 */ /* 0x000fe200078e00ff */
[----:B------:R-:W-:Y:S01]  /*17640*/  ISETP.GE.AND P3, PT, R95, 0x2, PT ;  /* 0x000000025f00780c */ /* 0x000fe20003f66270 */
[----:B------:R-:W-:Y:S01]  /*17650*/  IMAD.MOV.U32 R37, RZ, RZ, 0x2c00 ;  /* 0x00002c00ff257424 */ /* 0x000fe200078e00ff */
[----:B------:R-:W-:Y:S02]  /*17660*/  ISETP.NE.AND P2, PT, R0, RZ, PT ;  /* 0x000000ff0000720c */ /* 0x000fe40003f45270 */
[----:B------:R-:W-:Y:S02]  /*17670*/  PRMT R16, R10, 0x5410, R16 ;  /* 0x000054100a107816 */ /* 0x000fe40000000010 */
[----:B--2---:R-:W-:-:S02]  /*17680*/  LOP3.LUT R20, R14, 0xc000c, RZ, 0xc0, !PT ;  /* 0x000c000c0e147812 */ /* 0x004fc400078ec0ff */
[----:B------:R-:W-:Y:S02]  /*17690*/  SHF.R.U32.HI R49, RZ, 0x8, R14 ;  /* 0x00000008ff317819 */ /* 0x000fe4000001160e */
[C---:B------:R-:W-:Y:S02]  /*176a0*/  LOP3.LUT R31, R14.reuse, 0x300030, RZ, 0xc0, !PT ;  /* 0x003000300e1f7812 */ /* 0x040fe400078ec0ff */
[C---:B------:R-:W-:Y:S02]  /*176b0*/  LOP3.LUT R39, R14.reuse, 0xc000c0, RZ, 0xc0, !PT ;  /* 0x00c000c00e277812 */ /* 0x040fe400078ec0ff */
[----:B------:R-:W-:Y:S02]  /*176c0*/  LOP3.LUT R48, R14, 0x30003, RZ, 0xc0, !PT ;  /* 0x000300030e307812 */ /* 0x000fe400078ec0ff */
[----:B------:R-:W-:Y:S02]  /*176d0*/  LOP3.LUT R14, R15, 0xc000c, RZ, 0xc0, !PT ;  /* 0x000c000c0f0e7812 */ /* 0x000fe400078ec0ff */
[----:B------:R-:W-:-:S02]  /*176e0*/  SHF.R.U32.HI R47, RZ, 0x8, R13 ;  /* 0x00000008ff2f7819 */ /* 0x000fc4000001160d */
[C---:B------:R-:W-:Y:S02]  /*176f0*/  LOP3.LUT R10, R13.reuse, 0xc000c, RZ, 0xc0, !PT ;  /* 0x000c000c0d0a7812 */ /* 0x040fe400078ec0ff */
[----:B------:R-:W-:Y:S02]  /*17700*/  SHF.R.U32.HI R19, RZ, 0x8, R12 ;  /* 0x00000008ff137819 */ /* 0x000fe4000001160c */
[----:B------:R-:W-:Y:S02]  /*17710*/  SHF.R.U32.HI R51, RZ, 0x8, R15 ;  /* 0x00000008ff337819 */ /* 0x000fe4000001160f */
[----:B------:R-:W-:Y:S02]  /*17720*/  LOP3.LUT R24, R14, 0x64006400, RZ, 0xfc, !PT ;  /* 0x640064000e187812 */ /* 0x000fe400078efcff */
[C---:B------:R-:W-:Y:S02]  /*17730*/  LOP3.LUT R27, R13.reuse, 0x300030, RZ, 0xc0, !PT ;  /* 0x003000300d1b7812 */ /* 0x040fe400078ec0ff */
[----:B------:R-:W-:-:S02]  /*17740*/  LOP3.LUT R38, R13, 0xc000c0, RZ, 0xc0, !PT ;  /* 0x00c000c00d267812 */ /* 0x000fc400078ec0ff */
[----:B------:R-:W-:Y:S02]  /*17750*/  LOP3.LUT R45, R13, 0x30003, RZ, 0xc0, !PT ;  /* 0x000300030d2d7812 */ /* 0x000fe400078ec0ff */
[----:B------:R-:W-:Y:S02]  /*17760*/  LOP3.LUT R14, R47, 0xc000c, RZ, 0xc0, !PT ;  /* 0x000c000c2f0e7812 */ /* 0x000fe400078ec0ff */
[----:B------:R-:W-:Y:S02]  /*17770*/  LOP3.LUT R13, R10, 0x64006400, RZ, 0xfc, !PT ;  /* 0x640064000a0d7812 */ /* 0x000fe400078efcff */
[C---:B------:R-:W-:Y:S02]  /*17780*/  LOP3.LUT R32, R15.reuse, 0x300030, RZ, 0xc0, !PT ;  /* 0x003000300f207812 */ /* 0x040fe400078ec0ff */
[C---:B------:R-:W-:Y:S02]  /*17790*/  LOP3.LUT R40, R15.reuse, 0xc000c0, RZ, 0xc0, !PT ;  /* 0x00c000c00f287812 */ /* 0x040fe400078ec0ff */
[----:B------:R-:W-:-:S02]  /*177a0*/  LOP3.LUT R50, R15, 0x30003, RZ, 0xc0, !PT ;  /* 0x000300030f327812 */ /* 0x000fc400078ec0ff */
[----:B------:R-:W-:Y:S02]  /*177b0*/  LOP3.LUT R20, R20, 0x64006400, RZ, 0xfc, !PT ;  /* 0x6400640014147812 */ /* 0x000fe400078efcff */
[----:B------:R-:W-:Y:S02]  /*177c0*/  LOP3.LUT R10, R19, 0xc000c, RZ, 0xc0, !PT ;  /* 0x000c000c130a7812 */ /* 0x000fe400078ec0ff */
[----:B------:R-:W-:Y:S02]  /*177d0*/  LOP3.LUT R22, R51, 0xc000c, RZ, 0xc0, !PT ;  /* 0x000c000c33167812 */ /* 0x000fe400078ec0ff */
[----:B------:R-:W-:Y:S02]  /*177e0*/  LOP3.LUT R15, R49, 0xc000c, RZ, 0xc0, !PT ;  /* 0x000c000c310f7812 */ /* 0x000fe400078ec0ff */
[----:B------:R-:W-:Y:S02]  /*177f0*/  LOP3.LUT R14, R14, 0x64006400, RZ, 0xfc, !PT ;  /* 0x640064000e0e7812 */ /* 0x000fe400078efcff */
[----:B------:R-:W-:Y:S01]  /*17800*/  LOP3.LUT R23, R10, 0x64006400, RZ, 0xfc, !PT ;  /* 0x640064000a177812 */ /* 0x000fe200078efcff */
[-C--:B------:R-:W-:Y:S01]  /*17810*/  HFMA2 R10, R13, R16.reuse.H1_H1, -258, -258 ;  /* 0xdc08dc080d0a7431 */ /* 0x080fe20000060010 */
        /* <DEDUP_REMOVED lines=11> */
[----:B------:R-:W-:Y:S01]  /*178d0*/  HFMA2 R26, R26, R16.H1_H1, -258, -258 ;  /* 0xdc08dc081a1a7431 */ /* 0x000fe20000060010 */
[----:B------:R-:W-:Y:S01]  /*178e0*/  LOP3.LUT R17, R12, 0x300030, RZ, 0xc0, !PT ;  /* 0x003000300c117812 */ /* 0x000fe200078ec0ff */
[-C--:B------:R-:W-:Y:S01]  /*178f0*/  HFMA2 R30, R30, R37.reuse.H0_H0, -66, -66 ;  /* 0xd420d4201e1e7431 */ /* 0x080fe20000040025 */
[----:B------:R-:W-:Y:S01]  /*17900*/  LOP3.LUT R15, R49, 0x300030, RZ, 0xc0, !PT ;  /* 0x00300030310f7812 */ /* 0x000fe200078ec0ff */
[----:B------:R-:W-:Y:S01]  /*17910*/  HFMA2 R33, R13, R37.H0_H0, -66, -66 ;  /* 0xd420d4200d217431 */ /* 0x000fe20000040025 */
[----:B------:R-:W-:-:S02]  /*17920*/  LOP3.LUT R27, R51, 0x300030, RZ, 0xc0, !PT ;  /* 0x00300030331b7812 */ /* 0x000fc400078ec0ff */
[----:B------:R-:W-:Y:S02]  /*17930*/  LOP3.LUT R14, R14, 0x64006400, RZ, 0xfc, !PT ;  /* 0x640064000e0e7812 */ /* 0x000fe400078efcff */
[----:B------:R-:W-:Y:S02]  /*17940*/  LOP3.LUT R17, R17, 0x64006400, RZ, 0xfc, !PT ;  /* 0x6400640011117812 */ /* 0x000fe400078efcff */
        /* <DEDUP_REMOVED lines=23> */
[----:B------:R-:W-:Y:S02]  /*17ac0*/  LOP3.LUT R12, R12, 0x30003, RZ, 0xc0, !PT ;  /* 0x000300030c0c7812 */ /* 0x000fe400078ec0ff */
[----:B------:R-:W-:Y:S01]  /*17ad0*/  LOP3.LUT R38, R51, 0xc000c0, RZ, 0xc0, !PT ;  /* 0x00c000c033267812 */ /* 0x000fe200078ec0ff */
[----:B------:R-:W-:Y:S01]  /*17ae0*/  HFMA2 R42, R17, R16.H0_H0, -18, -18 ;  /* 0xcc80cc80112a7431 */ /* 0x000fe20000040010 */
        /* <DEDUP_REMOVED lines=9> */
[-C--:B------:R-:W-:Y:S01]  /*17b80*/  HFMA2 R0, R0, R16.reuse.H1_H1, -258, -258 ;  /* 0xdc08dc0800007431 */ /* 0x080fe20000060010 */
        /* <DEDUP_REMOVED lines=62> */
.L_x_76:
        /* <DEDUP_REMOVED lines=47> */
.L_x_77:
        /* <DEDUP_REMOVED lines=46> */
.L_x_78:
        /* <DEDUP_REMOVED lines=44> */
.L_x_75:
[----:B------:R-:W-:Y:S01]  /*18800*/  IADD3 R94, R94, 0x10, RZ ;  /* 0x000000105e5e7810 */ /* 0x000fe20007ffe0ff */
[----:B------:R-:W-:Y:S01]  /*18810*/  UIADD3 UR4, UR4, 0x20, URZ ;  /* 0x0000002004047890 */ /* 0x000fe2000fffe03f */
[----:B------:R-:W-:Y:S02]  /*18820*/  LEA R28, P3, R11, R28, 0x2 ;  /* 0x0000001c0b1c7211 */ /* 0x000fe400078610ff */
[C---:B------:R-:W-:Y:S02]  /*18830*/  ISETP.GE.AND P2, PT, R94.reuse, c[0x0][0x1bc], PT ;  /* 0x00006f005e007a0c */ /* 0x040fe40003f46270 */
[----:B------:R-:W-:Y:S01]  /*18840*/  ISETP.LT.AND P4, PT, R94, R93, PT ;  /* 0x0000005d5e00720c */ /* 0x000fe20003f81270 */
[----:B------:R-:W-:-:S12]  /*18850*/  IMAD.X R29, R29, 0x1, R21, P3 ;  /* 0x000000011d1d7824 */ /* 0x000fd800018e0615 */
[----:B------:R-:W-:Y:S05]  /*18860*/  @!P2 BRA P4, `(.L_x_79) ;  /* 0xffffec900000a947 */ /* 0x000fea000203ffff */
.L_x_74:
[----:B------:R-:W-:Y:S05]  /*18870*/  @!P1 EXIT ;  /* 0x000000000000994d */ /* 0x000fea0003800000 */
[----:B------:R-:W0:Y:S01]  /*18880*/  S2R R10, SR_CTAID.X ;  /* 0x00000000000a7919 */ /* 0x000e220000002500 */
[----:B-----5:R-:W-:Y:S01]  /*18890*/  IMAD.MOV.U32 R15, RZ, RZ, 0x2 ;  /* 0x00000002ff0f7424 */ /* 0x020fe200078e00ff */
[----:B------:R-:W-:Y:S02]  /*188a0*/  HMUL2 R13, R9, R91.H0_H0 ;  /* 0x2000005b090d7232 */ /* 0x000fe40000000000 */
[----:B------:R-:W0:Y:S04]  /*188b0*/  S2R R11, SR_TID.X ;  /* 0x00000000000b7919 */ /* 0x000e280000002100 */
[----:B------:R-:W1:Y:S01]  /*188c0*/  S2R R0, SR_CTAID.Y ;  /* 0x0000000000007919 */ /* 0x000e620000002600 */
[----:B0-----:R-:W-:Y:S02]  /*188d0*/  IMAD R10, R10, 0x40, R11 ;  /* 0x000000400a0a7824 */ /* 0x001fe400078e020b */
[----:B-1----:R-:W-:-:S02]  /*188e0*/  IMAD.SHL.U32 R0, R0, 0x4, RZ ;  /* 0x0000000400007824 */ /* 0x002fc400078e00ff */
[----:B------:R-:W-:-:S04]  /*188f0*/  IMAD.SHL.U32 R11, R10, 0x4, RZ ;  /* 0x000000040a0b7824 */ /* 0x000fc800078e00ff */
[----:B------:R-:W-:-:S04]  /*18900*/  IMAD R0, R0, c[0x0][0x18c], R11 ;  /* 0x0000630000007a24 */ /* 0x000fc800078e020b */
[----:B------:R-:W-:-:S05]  /*18910*/  IMAD.WIDE R10, R0, R15, c[0x0][0x180] ;  /* 0x00006000000a7625 */ /* 0x000fca00078e020f */
[----:B------:R-:W2:Y:S01]  /*18920*/  ATOM.E.ADD.F16x2.RN.STRONG.GPU P0, RZ, [R10.64], R13 ;  /* 0x0000000d0aff798a */ /* 0x000ea2000810e9c6 */
[----:B------:R-:W-:Y:S01]  /*18930*/  BSSY B0, `(.L_x_80) ;  /* 0x000000f000007945 */ /* 0x000fe20003800000 */
[----:B------:R-:W-:Y:S01]  /*18940*/  HMUL2 R91, R8, R91.H0_H0 ;  /* 0x2000005b085b7232 */ /* 0x000fe20000000000 */
[----:B--2---:R-:W-:Y:S05]  /*18950*/  @P0 BRA `(.L_x_81) ;  /* 0x000000c000000947 */ /* 0x004fea0003800000 */
[----:B------:R-:W0:Y:S02]  /*18960*/  QSPC.E.S P0, RZ, [R10] ;  /* 0x000000000aff73aa */ /* 0x000e240000000500 */
[----:B0-----:R-:W-:Y:S05]  /*18970*/  @!P0 BRA `(.L_x_82) ;  /* 0x0000007000008947 */ /* 0x001fea0003800000 */
[----:B------:R-:W-:-:S05]  /*18980*/  LOP3.LUT R0, R10, 0xffffff, RZ, 0xc0, !PT ;  /* 0x00ffffff0a007812 */ /* 0x000fca00078ec0ff */
.L_x_83:
[----:B------:R-:W0:Y:S02]  /*18990*/  LDS R8, [R0] ;  /* 0x0000000000087984 */ /* 0x000e240000000800 */
[----:B0-----:R-:W-:-:S06]  /*189a0*/  HADD2 R9, R8, R13 ;  /* 0x0000000d08097230 */ /* 0x001fcc0000000000 */
[----:B------:R-:W0:Y:S02]  /*189b0*/  ATOMS.CAST.SPIN R9, [R0], R8, R9 ;  /* 0x000000080009738d */ /* 0x000e240001800009 */
[----:B0-----:R-:W-:-:S13]  /*189c0*/  ISETP.EQ.U32.AND P0, PT, R9, 0x1, PT ;  /* 0x000000010900780c */ /* 0x001fda0003f02070 */
[----:B------:R-:W-:Y:S05]  /*189d0*/  @!P0 BRA `(.L_x_83) ;  /* 0xffffffb000008947 */ /* 0x000fea000383ffff */
[----:B------:R-:W-:Y:S05]  /*189e0*/  BRA `(.L_x_81) ;  /* 0x0000003000007947 */ /* 0x000fea0003800000 */
.L_x_82:
[----:B------:R-:W2:Y:S02]  /*189f0*/  LD.E R0, [R10.64] ;  /* 0x000000060a007980 */ /* 0x000ea4000c101900 */
[----:B--2---:R-:W-:-:S05]  /*18a00*/  IMAD.IADD R9, R13, 0x1, R0 ;  /* 0x000000010d097824 */ /* 0x004fca00078e0200 */
[----:B------:R0:W-:Y:S02]  /*18a10*/  ST.E [R10.64], R9 ;  /* 0x000000090a007985 */ /* 0x0001e4000c101906 */
.L_x_81:
[----:B------:R-:W-:Y:S05]  /*18a20*/  BSYNC B0 ;  /* 0x0000000000007941 */ /* 0x000fea0003800000 */
.L_x_80:
[----:B------:R-:W2:Y:S01]  /*18a30*/  ATOM.E.ADD.F16x2.RN.STRONG.GPU P0, RZ, [R10.64+0x4], R91 ;  /* 0x0000045b0aff798a */ /* 0x000ea2000810e9c6 */
[----:B------:R-:W-:Y:S01]  /*18a40*/  BSSY B0, `(.L_x_84) ;  /* 0x000000f000007945 */ /* 0x000fe20003800000 */
[----:B--2---:R-:W-:Y:S05]  /*18a50*/  @P0 BRA `(.L_x_85) ;  /* 0x000000d000000947 */ /* 0x004fea0003800000 */
[----:B------:R-:W1:Y:S02]  /*18a60*/  QSPC.E.S P0, RZ, [R10+0x4] ;  /* 0x000004000aff73aa */ /* 0x000e640000000500 */
[----:B-1----:R-:W-:Y:S05]  /*18a70*/  @!P0 BRA `(.L_x_86) ;  /* 0x0000008000008947 */ /* 0x002fea0003800000 */
[----:B------:R-:W-:-:S04]  /*18a80*/  IADD3 R0, R10, 0x4, RZ ;  /* 0x000000040a007810 */ /* 0x000fc80007ffe0ff */
[----:B------:R-:W-:-:S05]  /*18a90*/  LOP3.LUT R0, R0, 0xffffff, RZ, 0xc0, !PT ;  /* 0x00ffffff00007812 */ /* 0x000fca00078ec0ff */
.L_x_87:
[----:B------:R-:W1:Y:S02]  /*18aa0*/  LDS R8, [R0] ;  /* 0x0000000000087984 */ /* 0x000e640000000800 */
[----:B01----:R-:W-:-:S10]  /*18ab0*/  HFMA2.MMA R9, R8, 1, 1, R91 ;  /* 0x3c003c0008097835 */ /* 0x003fd4000000005b */
[----:B------:R-:W0:Y:S02]  /*18ac0*/  ATOMS.CAST.SPIN R9, [R0], R8, R9 ;  /* 0x000000080009738d */ /* 0x000e240001800009 */
[----:B0-----:R-:W-:-:S13]  /*18ad0*/  ISETP.EQ.U32.AND P0, PT, R9, 0x1, PT ;  /* 0x000000010900780c */ /* 0x001fda0003f02070 */
[----:B------:R-:W-:Y:S05]  /*18ae0*/  @!P0 BRA `(.L_x_87) ;  /* 0xffffffb000008947 */ /* 0x000fea000383ffff */
[----:B------:R-:W-:Y:S05]  /*18af0*/  BRA `(.L_x_85) ;  /* 0x0000003000007947 */ /* 0x000fea0003800000 */
.L_x_86:
[----:B------:R-:W2:Y:S02]  /*18b00*/  LD.E R0, [R10.64+0x4] ;  /* 0x000004060a007980 */ /* 0x000ea4000c101900 */
[----:B0-2---:R-:W-:-:S05]  /*18b10*/  IMAD.IADD R9, R91, 0x1, R0 ;  /* 0x000000015b097824 */ /* 0x005fca00078e0200 */
[----:B------:R0:W-:Y:S02]  /*18b20*/  ST.E [R10.64+0x4], R9 ;  /* 0x000004090a007985 */ /* 0x0001e4000c101906 */
.L_x_85:
[----:B------:R-:W-:Y:S05]  /*18b30*/  BSYNC B0 ;  /* 0x0000000000007941 */ /* 0x000fea0003800000 */
.L_x_84:
[----:B------:R-:W-:-:S13]  /*18b40*/  ISETP.GE.AND P0, PT, R95, 0x2, PT ;  /* 0x000000025f00780c */ /* 0x000fda0003f06270 */
[----:B------:R-:W-:Y:S05]  /*18b50*/  @!P0 EXIT ;  /* 0x000000000000894d */ /* 0x000fea0003800000 */
[----:B0-----:R-:W-:Y:S01]  /*18b60*/  IMAD.WIDE R10, R15, c[0x0][0x18c], R10 ;  /* 0x000063000f0a7a25 */ /* 0x001fe200078e020a */
[----:B------:R-:W-:-:S05]  /*18b70*/  HMUL2 R9, R7, R90.H0_H0 ;  /* 0x2000005a07097232 */ /* 0x000fca0000000000 */
[----:B------:R-:W2:Y:S01]  /*18b80*/  ATOM.E.ADD.F16x2.RN.STRONG.GPU P0, RZ, [R10.64], R9 ;  /* 0x000000090aff798a */ /* 0x000ea2000810e9c6 */
[----:B------:R-:W-:Y:S01]  /*18b90*/  BSSY B0, `(.L_x_88) ;  /* 0x000000f000007945 */ /* 0x000fe20003800000 */
[----:B------:R-:W-:Y:S01]  /*18ba0*/  HMUL2 R13, R6, R90.H0_H0 ;  /* 0x2000005a060d7232 */ /* 0x000fe20000000000 */
[----:B--2---:R-:W-:Y:S05]  /*18bb0*/  @P0 BRA `(.L_x_89) ;  /* 0x000000c000000947 */ /* 0x004fea0003800000 */
[----:B------:R-:W0:Y:S02]  /*18bc0*/  QSPC.E.S P0, RZ, [R10] ;  /* 0x000000000aff73aa */ /* 0x000e240000000500 */
[----:B0-----:R-:W-:Y:S05]  /*18bd0*/  @!P0 BRA `(.L_x_90) ;  /* 0x0000007000008947 */ /* 0x001fea0003800000 */
[----:B------:R-:W-:-:S05]  /*18be0*/  LOP3.LUT R0, R10, 0xffffff, RZ, 0xc0, !PT ;  /* 0x00ffffff0a007812 */ /* 0x000fca00078ec0ff */
.L_x_91:
[----:B------:R-:W0:Y:S02]  /*18bf0*/  LDS R6, [R0] ;  /* 0x0000000000067984 */ /* 0x000e240000000800 */
[----:B0-----:R-:W-:-:S06]  /*18c00*/  HADD2 R7, R6, R9 ;  /* 0x0000000906077230 */ /* 0x001fcc0000000000 */
[----:B------:R-:W0:Y:S02]  /*18c10*/  ATOMS.CAST.SPIN R7, [R0], R6, R7 ;  /* 0x000000060007738d */ /* 0x000e240001800007 */
[----:B0-----:R-:W-:-:S13]  /*18c20*/  ISETP.EQ.U32.AND P0, PT, R7, 0x1, PT ;  /* 0x000000010700780c */ /* 0x001fda0003f02070 */
[----:B------:R-:W-:Y:S05]  /*18c30*/  @!P0 BRA `(.L_x_91) ;  /* 0xffffffb000008947 */ /* 0x000fea000383ffff */
[----:B------:R-:W-:Y:S05]  /*18c40*/  BRA `(.L_x_89) ;  /* 0x0000003000007947 */ /* 0x000fea0003800000 */
.L_x_90:
[----:B------:R-:W2:Y:S02]  /*18c50*/  LD.E R0, [R10.64] ;  /* 0x000000060a007980 */ /* 0x000ea4000c101900 */
[----:B--2---:R-:W-:-:S05]  /*18c60*/  IMAD.IADD R7, R9, 0x1, R0 ;  /* 0x0000000109077824 */ /* 0x004fca00078e0200 */
[----:B------:R0:W-:Y:S02]  /*18c70*/  ST.E [R10.64], R7 ;  /* 0x000000070a007985 */ /* 0x0001e4000c101906 */
.L_x_89:
[----:B------:R-:W-:Y:S05]  /*18c80*/  BSYNC B0 ;  /* 0x0000000000007941 */ /* 0x000fea0003800000 */
.L_x_88:
[----:B------:R-:W2:Y:S01]  /*18c90*/  ATOM.E.ADD.F16x2.RN.STRONG.GPU P0, RZ, [R10.64+0x4], R13 ;  /* 0x0000040d0aff798a */ /* 0x000ea2000810e9c6 */
[----:B------:R-:W-:Y:S01]  /*18ca0*/  BSSY B0, `(.L_x_92) ;  /* 0x000000f000007945 */ /* 0x000fe20003800000 */
[----:B--2---:R-:W-:Y:S05]  /*18cb0*/  @P0 BRA `(.L_x_93) ;  /* 0x000000d000000947 */ /* 0x004fea0003800000 */
[----:B------:R-:W1:Y:S02]  /*18cc0*/  QSPC.E.S P0, RZ, [R10+0x4] ;  /* 0x000004000aff73aa */ /* 0x000e640000000500 */
[----:B-1----:R-:W-:Y:S05]  /*18cd0*/  @!P0 BRA `(.L_x_94) ;  /* 0x0000008000008947 */ /* 0x002fea0003800000 */
[----:B------:R-:W-:-:S04]  /*18ce0*/  IADD3 R0, R10, 0x4, RZ ;  /* 0x000000040a007810 */ /* 0x000fc80007ffe0ff */
[----:B------:R-:W-:-:S05]  /*18cf0*/  LOP3.LUT R0, R0, 0xffffff, RZ, 0xc0, !PT ;  /* 0x00ffffff00007812 */ /* 0x000fca00078ec0ff */
.L_x_95:
[----:B------:R-:W1:Y:S02]  /*18d00*/  LDS R6, [R0] ;  /* 0x0000000000067984 */ /* 0x000e640000000800 */
[----:B01----:R-:W-:-:S10]  /*18d10*/  HFMA2.MMA R7, R6, 1, 1, R13 ;  /* 0x3c003c0006077835 */ /* 0x003fd4000000000d */
[----:B------:R-:W0:Y:S02]  /*18d20*/  ATOMS.CAST.SPIN R7, [R0], R6, R7 ;  /* 0x000000060007738d */ /* 0x000e240001800007 */
[----:B0-----:R-:W-:-:S13]  /*18d30*/  ISETP.EQ.U32.AND P0, PT, R7, 0x1, PT ;  /* 0x000000010700780c */ /* 0x001fda0003f02070 */
[----:B------:R-:W-:Y:S05]  /*18d40*/  @!P0 BRA `(.L_x_95) ;  /* 0xffffffb000008947 */ /* 0x000fea000383ffff */
[----:B------:R-:W-:Y:S05]  /*18d50*/  BRA `(.L_x_93) ;  /* 0x0000003000007947 */ /* 0x000fea0003800000 */
.L_x_94:
[----:B------:R-:W2:Y:S02]  /*18d60*/  LD.E R0, [R10.64+0x4] ;  /* 0x000004060a007980 */ /* 0x000ea4000c101900 */
[----:B0-2---:R-:W-:-:S05]  /*18d70*/  IMAD.IADD R7, R13, 0x1, R0 ;  /* 0x000000010d077824 */ /* 0x005fca00078e0200 */
[----:B------:R0:W-:Y:S02]  /*18d80*/  ST.E [R10.64+0x4], R7 ;  /* 0x000004070a007985 */ /* 0x0001e4000c101906 */
.L_x_93:
[----:B------:R-:W-:Y:S05]  /*18d90*/  BSYNC B0 ;  /* 0x0000000000007941 */ /* 0x000fea0003800000 */
.L_x_92:
[----:B------:R-:W-:-:S13]  /*18da0*/  ISETP.NE.AND P0, PT, R95, 0x2, PT ;  /* 0x000000025f00780c */ /* 0x000fda0003f05270 */
        /* <DEDUP_REMOVED lines=10> */
.L_x_99:
[----:B------:R-:W0:Y:S02]  /*18e50*/  LDS R4, [R0] ;  /* 0x0000000000047984 */ /* 0x000e240000000800 */
[----:B0-----:R-:W-:-:S06]  /*18e60*/  HADD2 R5, R4, R7 ;  /* 0x0000000704057230 */ /* 0x001fcc0000000000 */
[----:B------:R-:W0:Y:S02]  /*18e70*/  ATOMS.CAST.SPIN R5, [R0], R4, R5 ;  /* 0x000000040005738d */ /* 0x000e240001800005 */
[----:B0-----:R-:W-:-:S13]  /*18e80*/  ISETP.EQ.U32.AND P0, PT, R5, 0x1, PT ;  /* 0x000000010500780c */ /* 0x001fda0003f02070 */
[----:B------:R-:W-:Y:S05]  /*18e90*/  @!P0 BRA `(.L_x_99) ;  /* 0xffffffb000008947 */ /* 0x000fea000383ffff */
[----:B------:R-:W-:Y:S05]  /*18ea0*/  BRA `(.L_x_97) ;  /* 0x0000003000007947 */ /* 0x000fea0003800000 */
.L_x_98:
[----:B------:R-:W2:Y:S02]  /*18eb0*/  LD.E R0, [R10.64] ;  /* 0x000000060a007980 */ /* 0x000ea4000c101900 */
[----:B--2---:R-:W-:-:S05]  /*18ec0*/  IMAD.IADD R5, R7, 0x1, R0 ;  /* 0x0000000107057824 */ /* 0x004fca00078e0200 */
[----:B------:R0:W-:Y:S02]  /*18ed0*/  ST.E [R10.64], R5 ;  /* 0x000000050a007985 */ /* 0x0001e4000c101906 */
.L_x_97:
[----:B------:R-:W-:Y:S05]  /*18ee0*/  BSYNC B0 ;  /* 0x0000000000007941 */ /* 0x000fea0003800000 */
.L_x_96:
[----:B------:R-:W2:Y:S01]  /*18ef0*/  ATOM.E.ADD.F16x2.RN.STRONG.GPU P0, RZ, [R10.64+0x4], R9 ;  /* 0x000004090aff798a */ /* 0x000ea2000810e9c6 */
[----:B------:R-:W-:Y:S01]  /*18f00*/  BSSY B0, `(.L_x_100) ;  /* 0x000000f000007945 */ /* 0x000fe20003800000 */
[----:B--2---:R-:W-:Y:S05]  /*18f10*/  @P0 BRA `(.L_x_101) ;  /* 0x000000d000000947 */ /* 0x004fea0003800000 */
[----:B------:R-:W1:Y:S02]  /*18f20*/  QSPC.E.S P0, RZ, [R10+0x4] ;  /* 0x000004000aff73aa */ /* 0x000e640000000500 */
[----:B-1----:R-:W-:Y:S05]  /*18f30*/  @!P0 BRA `(.L_x_102) ;  /* 0x0000008000008947 */ /* 0x002fea0003800000 */
[----:B------:R-:W-:-:S04]  /*18f40*/  IADD3 R0, R10, 0x4, RZ ;  /* 0x000000040a007810 */ /* 0x000fc80007ffe0ff */
[----:B------:R-:W-:-:S05]  /*18f50*/  LOP3.LUT R0, R0, 0xffffff, RZ, 0xc0, !PT ;  /* 0x00ffffff00007812 */ /* 0x000fca00078ec0ff */
.L_x_103:
[----:B------:R-:W1:Y:S02]  /*18f60*/  LDS R4, [R0] ;  /* 0x0000000000047984 */ /* 0x000e640000000800 */
[----:B01----:R-:W-:-:S10]  /*18f70*/  HFMA2.MMA R5, R4, 1, 1, R9 ;  /* 0x3c003c0004057835 */ /* 0x003fd40000000009 */
[----:B------:R-:W0:Y:S02]  /*18f80*/  ATOMS.CAST.SPIN R5, [R0], R4, R5 ;  /* 0x000000040005738d */ /* 0x000e240001800005 */
[----:B0-----:R-:W-:-:S13]  /*18f90*/  ISETP.EQ.U32.AND P0, PT, R5, 0x1, PT ;  /* 0x000000010500780c */ /* 0x001fda0003f02070 */
[----:B------:R-:W-:Y:S05]  /*18fa0*/  @!P0 BRA `(.L_x_103) ;  /* 0xffffffb000008947 */ /* 0x000fea000383ffff */
[----:B------:R-:W-:Y:S05]  /*18fb0*/  BRA `(.L_x_101) ;  /* 0x0000003000007947 */ /* 0x000fea0003800000 */
.L_x_102:
[----:B------:R-:W2:Y:S02]  /*18fc0*/  LD.E R0, [R10.64+0x4] ;  /* 0x000004060a007980 */ /* 0x000ea4000c101900 */
[----:B0-2---:R-:W-:-:S05]  /*18fd0*/  IMAD.IADD R5, R9, 0x1, R0 ;  /* 0x0000000109057824 */ /* 0x005fca00078e0200 */
[----:B------:R0:W-:Y:S02]  /*18fe0*/  ST.E [R10.64+0x4], R5 ;  /* 0x000004050a007985 */ /* 0x0001e4000c101906 */
.L_x_101:
[----:B------:R-:W-:Y:S05]  /*18ff0*/  BSYNC B0 ;  /* 0x0000000000007941 */ /* 0x000fea0003800000 */
.L_x_100:
        /* <DEDUP_REMOVED lines=11> */
.L_x_107:
[----:B------:R-:W0:Y:S02]  /*190b0*/  LDS R2, [R0] ;  /* 0x0000000000027984 */ /* 0x000e240000000800 */
[----:B0-----:R-:W-:-:S06]  /*190c0*/  HADD2 R3, R2, R5 ;  /* 0x0000000502037230 */ /* 0x001fcc0000000000 */
[----:B------:R-:W0:Y:S02]  /*190d0*/  ATOMS.CAST.SPIN R3, [R0], R2, R3 ;  /* 0x000000020003738d */ /* 0x000e240001800003 */
[----:B0-----:R-:W-:-:S13]  /*190e0*/  ISETP.EQ.U32.AND P0, PT, R3, 0x1, PT ;  /* 0x000000010300780c */ /* 0x001fda0003f02070 */
[----:B------:R-:W-:Y:S05]  /*190f0*/  @!P0 BRA `(.L_x_107) ;  /* 0xffffffb000008947 */ /* 0x000fea000383ffff */
[----:B------:R-:W-:Y:S05]  /*19100*/  BRA `(.L_x_105) ;  /* 0x0000003000007947 */ /* 0x000fea0003800000 */
.L_x_106:
[----:B------:R-:W2:Y:S02]  /*19110*/  LD.E R0, [R10.64] ;  /* 0x000000060a007980 */ /* 0x000ea4000c101900 */
[----:B--2---:R-:W-:-:S05]  /*19120*/  IMAD.IADD R3, R5, 0x1, R0 ;  /* 0x0000000105037824 */ /* 0x004fca00078e0200 */
[----:B------:R0:W-:Y:S02]  /*19130*/  ST.E [R10.64], R3 ;  /* 0x000000030a007985 */ /* 0x0001e4000c101906 */
.L_x_105:
[----:B------:R-:W-:Y:S05]  /*19140*/  BSYNC B0 ;  /* 0x0000000000007941 */ /* 0x000fea0003800000 */
.L_x_104:
[----:B------:R-:W2:Y:S02]  /*19150*/  ATOM.E.ADD.F16x2.RN.STRONG.GPU P0, RZ, [R10.64+0x4], R89 ;  /* 0x000004590aff798a */ /* 0x000ea4000810e9c6 */
[----:B--2---:R-:W-:Y:S05]  /*19160*/  @P0 EXIT ;  /* 0x000000000000094d */ /* 0x004fea0003800000 */
[----:B------:R-:W1:Y:S02]  /*19170*/  QSPC.E.S P0, RZ, [R10+0x4] ;  /* 0x000004000aff73aa */ /* 0x000e640000000500 */
[----:B-1----:R-:W-:Y:S05]  /*19180*/  @!P0 BRA `(.L_x_108) ;  /* 0x0000008000008947 */ /* 0x002fea0003800000 */
[----:B0-----:R-:W-:-:S04]  /*19190*/  IADD3 R10, R10, 0x4, RZ ;  /* 0x000000040a0a7810 */ /* 0x001fc80007ffe0ff */
[----:B------:R-:W-:-:S05]  /*191a0*/  LOP3.LUT R10, R10, 0xffffff, RZ, 0xc0, !PT ;  /* 0x00ffffff0a0a7812 */ /* 0x000fca00078ec0ff */
.L_x_109:
[----:B------:R-:W0:Y:S02]  /*191b0*/  LDS R2, [R10] ;  /* 0x000000000a027984 */ /* 0x000e240000000800 */
[----:B0-----:R-:W-:-:S10]  /*191c0*/  HFMA2.MMA R3, R2, 1, 1, R89 ;  /* 0x3c003c0002037835 */ /* 0x001fd40000000059 */
[----:B------:R-:W0:Y:S02]  /*191d0*/  ATOMS.CAST.SPIN R3, [R10], R2, R3 ;  /* 0x000000020a03738d */ /* 0x000e240001800003 */
[----:B0-----:R-:W-:-:S13]  /*191e0*/  ISETP.EQ.U32.AND P0, PT, R3, 0x1, PT ;  /* 0x000000010300780c */ /* 0x001fda0003f02070 */
[----:B------:R-:W-:Y:S05]  /*191f0*/  @!P0 BRA `(.L_x_109) ;  /* 0xffffffb000008947 */ /* 0x000fea000383ffff */
[----:B------:R-:W-:Y:S05]  /*19200*/  EXIT ;  /* 0x000000000000794d */ /* 0x000fea0003800000 */
.L_x_108:
[----:B------:R-:W2:Y:S02]  /*19210*/  LD.E R0, [R10.64+0x4] ;  /* 0x000004060a007980 */ /* 0x000ea4000c101900 */
[----:B0-2---:R-:W-:-:S05]  /*19220*/  IMAD.IADD R3, R89, 0x1, R0 ;  /* 0x0000000159037824 */ /* 0x005fca00078e0200 */
[----:B------:R-:W-:Y:S01]  /*19230*/  ST.E [R10.64+0x4], R3 ;  /* 0x000004030a007985 */ /* 0x000fe2000c101906 */
[----:B------:R-:W-:Y:S05]  /*19240*/  EXIT ;  /* 0x000000000000794d */ /* 0x000fea0003800000 */
.L_x_110:
[----:B------:R-:W-:-:S00]  /*19250*/  BRA `(.L_x_110) ;  /* 0xfffffff000007947 */ /* 0x000fc0000383ffff */
[----:B------:R-:W-:-:S00]  /*19260*/  NOP ;  /* 0x0000000000007918 */ /* 0x000fc00000000000 */
        /* <DEDUP_REMOVED lines=9> */
.L_x_4744:


//--------------------- .text._Z23gemm_half_q_half_kernelILi4ELi160ELb1ELb1ELi64EEvPK6__halfPKjS4_S2_PS0_iiiiPKtS7_iiiiiibS2_i --------------------------
	.section	.text._Z23gemm_half_q_half_kernelILi4ELi160ELb1ELb1ELi64EEvPK6__halfPKjS4_S2_PS0_iiiiPKtS7_iiiiiibS2_i,"ax",@progbits
	.sectioninfo	@"SHI_REGISTERS=72"
	.align	128
        .global         _Z23gemm_half_q_half_kernelILi4ELi160ELb1ELb1ELi64EEvPK6__halfPKjS4_S2_PS0_iiiiPKtS7_iiiiiibS2_i
        .type           _Z23gemm_half_q_half_kernelILi4ELi160ELb1ELb1ELi64EEvPK6__halfPKjS4_S2_PS0_iiiiPKtS7_iiiiiibS2_i,@function
        .size           _Z23gemm_half_q_half_kernelILi4ELi160ELb1ELb1ELi64EEvPK6__halfPKjS4_S2_PS0_iiiiPKtS7_iiiiiibS2_i,(.L_x_4745 - _Z23gemm_half_q_half_kernelILi4ELi160ELb1ELb1ELi64EEvPK6__halfPKjS4_S2_PS0_iiiiPKtS7_iiiiiibS2_i)
        .other          _Z23gemm_half_q_half_kernelILi4ELi160ELb1ELb1ELi64EEvPK6__halfPKjS4_S2_PS0_iiiiPKtS7_iiiiiibS2_i,@"STO_CUDA_ENTRY STV_DEFAULT"
_Z23gemm_half_q_half_kernelILi4ELi160ELb1ELb1ELi64EEvPK6__halfPKjS4_S2_PS0_iiiiPKtS7_iiiiiibS2_i:
.text._Z23gemm_half_q_half_kernelILi4ELi160ELb1ELb1ELi64EEvPK6__halfPKjS4_S2_PS0_iiiiPKtS7_iiiiiibS2_i:
        /* <DEDUP_REMOVED lines=50> */
.L_x_111:
        /* <DEDUP_REMOVED lines=21> */
.L_x_116:
        /* <DEDUP_REMOVED lines=36> */
.L_x_115:
        /* <DEDUP_REMOVED lines=22> */
.L_x_117:
        /* <DEDUP_REMOVED lines=12> */
.L_x_114:
[----:B------:R-:W-:Y:S01]  /*08d0*/  ISETP.GT.AND P2, PT, R59, 0x3, PT ;  /* 0x000000033b00780c */ /* 0x000fe20003f44270 */
[----:B------:R-:W-:Y:S01]  /*08e0*/  IMAD.SHL.U32 R20, R11, 0x2, RZ ;  /* 0x000000020b147824 */ /* 0x000fe200078e00ff */
[----:B------:R-:W-:Y:S01]  /*08f0*/  PLOP3.LUT P0, PT, PT, PT, PT, 0x80, 0x0 ;  /* 0x000000000000781c */ /* 0x000fe20003f0f070 */
[----:B------:R-:W-:-:S10]  /*0900*/  IMAD.MOV.U32 R3, RZ, RZ, RZ ;  /* 0x000000ffff037224 */ /* 0x000fd400078e00ff */
[----:B------:R-:W-:Y:S05]  /*0910*/  @!P2 BRA `(.L_x_118) ;  /* 0x000002600000a947 */ /* 0x000fea0003800000 */
[----:B------:R-:W-:Y:S02]  /*0920*/  PLOP3.LUT P0, PT, PT, PT, PT, 0x8, 0x0 ;  /* 0x000000000000781c */ /* 0x000fe40003f0e170 */
[----:B------:R-:W-:Y:S02]  /*0930*/  IADD3 R22, R59, -0x3, RZ ;  /* 0xfffffffd3b167810 */ /* 0x000fe40007ffe0ff */
.L_x_119:
        /* <DEDUP_REMOVED lines=36> */
.L_x_118:
        /* <DEDUP_REMOVED lines=22> */
.L_x_120:
        /* <DEDUP_REMOVED lines=11> */
.L_x_113:
[----:B------:R-:W-:Y:S05]  /*0d90*/  BSYNC B0 ;  /* 0x0000000000007941 */ /* 0x000fea0003800000 */
.L_x_112:
        /* <DEDUP_REMOVED lines=14> */
.L_x_123:
        /* <DEDUP_REMOVED lines=19> */
.L_x_122:
        /* <DEDUP_REMOVED lines=14> */
.L_x_124:
[----:B------:R-:W-:-:S13]  /*1090*/  ISETP.LT.OR P0, PT, R3, R59, P0 ;  /* 0x0000003b0300720c */ /* 0x000fda0000701670 */
[----:B------:R-:W-:Y:S02]  /*10a0*/  @P0 IMAD R2, R2, 0x4, R3 ;  /* 0x0000000402020824 */ /* 0x000fe400078e0203 */
[----:B------:R-:W-:Y:S02]  /*10b0*/  @P0 IMAD.MOV.U32 R3, RZ, RZ, 0x2 ;  /* 0x00000002ff030424 */ /* 0x000fe400078e00ff */
[----:B------:R-:W-:-:S04]  /*10c0*/  @P0 IMAD R2, R2, c[0x0][0x18c], R7 ;  /* 0x0000630002020a24 */ /* 0x000fc800078e0207 */
[----:B------:R-:W-:-:S05]  /*10d0*/  @P0 IMAD.WIDE R2, R2, R3, c[0x0][0x180] ;  /* 0x0000600002020625 */ /* 0x000fca00078e0203 */
[----:B------:R1:W-:Y:S02]  /*10e0*/  @P0 STG.E.64 [R2.64], RZ ;  /* 0x000000ff02000986 */ /* 0x0003e4000c101b08 */
.L_x_121:
[----:B------:R-:W-:Y:S01]  /*10f0*/  BAR.SYNC.DEFER_BLOCKING 0x0 ;  /* 0x0000000000007b1d */ /* 0x000fe20000010000 */
[----:B------:R-:W-:Y:S01]  /*1100*/  ISETP.GE.AND P0, PT, R58, R57, PT ;  /* 0x000000393a00720c */ /* 0x000fe20003f06270 */
[----:B0-----:R-:W-:Y:S02]  /*1110*/  IMAD.SHL.U32 R4, R0, 0x80, RZ ;  /* 0x0000008000047824 */ /* 0x001fe400078e00ff */
[----:B-----5:R-:W-:-:S04]  /*1120*/  IMAD.MOV.U32 R19, RZ, RZ, 0x2 ;  /* 0x00000002ff137424 */ /* 0x020fc800078e00ff */
[----:B------:R-:W-:-:S06]  /*1130*/  IMAD.WIDE R4, R4, R19, c[0x0][0x198] ;  /* 0x0000660004047625 */ /* 0x000fcc00078e0213 */
[----:B------:R-:W-:Y:S05]  /*1140*/  @P0 BRA `(.L_x_125) ;  /* 0x0000033000000947 */ /* 0x000fea0003800000 */
[----:B------:R0:W5:Y:S01]  /*1150*/  LDG.E.U16.CONSTANT R0, [R4.64] ;  /* 0x0000000804007981 */ /* 0x000162000c1e9500 */
[----:B------:R-:W-:Y:S01]  /*1160*/  SHF.R.S32.HI R8, RZ, 0x1f, R7 ;  /* 0x0000001fff087819 */ /* 0x000fe20000011407 */
[----:B-1----:R-:W-:Y:S02]  /*1170*/  IMAD.SHL.U32 R2, R7, 0x4, RZ ;  /* 0x0000000407027824 */ /* 0x002fe400078e00ff */
[----:B------:R-:W-:Y:S01]  /*1180*/  IMAD.MOV.U32 R14, RZ, RZ, RZ ;  /* 0x000000ffff0e7224 */ /* 0x000fe200078e00ff */
[----:B------:R-:W-:Y:S01]  /*1190*/  LEA.HI R8, R8, R7, RZ, 0x3 ;  /* 0x0000000708087211 */ /* 0x000fe200078f18ff */
[----:B------:R-:W-:Y:S01]  /*11a0*/  IMAD.MOV.U32 R16, RZ, RZ, R58 ;  /* 0x000000ffff107224 */ /* 0x000fe200078e003a */
[----:B------:R-:W-:Y:S02]  /*11b0*/  LOP3.LUT R12, R2, 0x10, RZ, 0xc0, !PT ;  /* 0x00000010020c7812 */ /* 0x000fe400078ec0ff */
[----:B------:R-:W-:Y:S02]  /*11c0*/  SHF.R.S32.HI R13, RZ, 0x3, R8 ;  /* 0x00000003ff0d7819 */ /* 0x000fe40000011408 */
.L_x_126:
        /* <DEDUP_REMOVED lines=43> */
.L_x_125:
        /* <DEDUP_REMOVED lines=46> */
[----:B------:R-:W-:Y:S01]  /*1760*/  SHF.R.S32.HI R8, RZ, 0x1f, R7 ;  /* 0x0000001fff087819 */ /* 0x000fe20000011407 */
        /* <DEDUP_REMOVED lines=11> */
[----:B------:R-:W-:-:S04]  /*1820*/  PRMT R5, RZ, 0x5410, RZ ;  /* 0x00005410ff057816 */ /* 0x000fc800000000ff */
[----:B------:R-:W-:Y:S02]  /*1830*/  SHF.R.S32.HI R9, RZ, 0x1f, R10 ;  /* 0x0000001fff097819 */ /* 0x000fe4000001140a */
[----:B------:R-:W-:-:S05]  /*1840*/  IADD3 R61, P0, R7, R10, RZ ;  /* 0x0000000a073d7210 */ /* 0x000fca0007f1e0ff */
[----:B------:R-:W-:Y:S01]  /*1850*/  IMAD.X R0, R9, 0x1, R8, P0 ;  /* 0x0000000109007824 */ /* 0x000fe200000e0608 */
[----:B------:R-:W-:-:S04]  /*1860*/  LEA R60, P0, R61, c[0x0][0x168], 0x2 ;  /* 0x00005a003d3c7a11 */ /* 0x000fc800078010ff */
[----:B------:R-:W-:Y:S02]  /*1870*/  LEA.HI.X R61, R61, c[0x0][0x16c], R0, 0x2, P0 ;  /* 0x00005b003d3d7a11 */ /* 0x000fe400000f1400 */
[C---:B------:R-:W-:Y:S02]  /*1880*/  ISETP.GE.AND P0, PT, R58.reuse, R57, PT ;  /* 0x000000393a00720c */ /* 0x040fe40003f06270 */
[----:B------:R-:W-:Y:S02]  /*1890*/  PRMT R0, RZ, 0x5410, RZ ;  /* 0x00005410ff007816 */ /* 0x000fe400000000ff */
[----:B------:R-:W-:Y:S02]  /*18a0*/  ISETP.GE.OR P0, PT, R58, c[0x0][0x1a8], P0 ;  /* 0x00006a003a007a0c */ /* 0x000fe40000706670 */
[----:B--2---:R-:W-:Y:S02]  /*18b0*/  PRMT R50, R48, 0x7610, R48 ;  /* 0x0000761030327816 */ /* 0x004fe40000000030 */
[----:B------:R-:W-:Y:S01]  /*18c0*/  PRMT R48, RZ, 0x5410, RZ ;  /* 0x00005410ff307816 */ /* 0x000fe200000000ff */
[----:B----4-:R-:W-:-:S08]  /*18d0*/  IMAD.IADD R51, R58, 0x1, R51 ;  /* 0x000000013a337824 */ /* 0x010fd000078e0233 */
[----:B------:R-:W-:Y:S05]  /*18e0*/  @P0 BRA `(.L_x_127) ;  /* 0x00007b9000000947 */ /* 0x000fea0003800000 */
[----:B------:R-:W-:Y:S01]  /*18f0*/  ULDC UR4, c[0x0][0x18c] ;  /* 0x0000630000047ab9 */ /* 0x000fe20000000800 */
[----:B------:R-:W-:Y:S01]  /*1900*/  IADD3 R7, P0, P2, R7, c[0x0][0x18c], R10 ;  /* 0x0000630007077a10 */ /* 0x000fe20007a1e00a */
[----:B------:R-:W-:Y:S01]  /*1910*/  USHF.R.S32.HI UR4, URZ, 0x1f, UR4 ;  /* 0x0000001f3f047899 */ /* 0x000fe20008011404 */
[----:B------:R-:W-:Y:S01]  /*1920*/  IMAD.MOV.U32 R52, RZ, RZ, RZ ;  /* 0x000000ffff347224 */ /* 0x000fe200078e00ff */
[----:B------:R-:W-:Y:S02]  /*1930*/  PRMT R48, R48, 0x5410, RZ ;  /* 0x0000541030307816 */ /* 0x000fe400000000ff */
[----:B------:R-:W-:Y:S02]  /*1940*/  LEA R44, P3, R7, c[0x0][0x168], 0x2 ;  /* 0x00005a00072c7a11 */ /* 0x000fe400078610ff */
[----:B------:R-:W-:Y:S01]  /*1950*/  IADD3.X R8, R8, UR4, R9, P0, P2 ;  /* 0x0000000408087c10 */ /* 0x000fe200087e4409 */
[----:B------:R-:W-:-:S03]  /*1960*/  UMOV UR4, URZ ;  /* 0x0000003f00047c82 */ /* 0x000fc60008000000 */
[----:B------:R-:W-:Y:S02]  /*1970*/  LEA.HI.X R45, R7, c[0x0][0x16c], R8, 0x2, P3 ;  /* 0x00005b00072d7a11 */ /* 0x000fe400018f1408 */
.L_x_144:
[----:B------:R-:W-:-:S13]  /*1980*/  ISETP.NE.AND P0, PT, R58, R51, PT ;  /* 0x000000333a00720c */ /* 0x000fda0003f05270 */
[----:B------:R-:W-:Y:S01]  /*1990*/  @!P0 IADD3 R52, R52, 0x1, RZ ;  /* 0x0000000134348810 */ /* 0x000fe20007ffe0ff */
[----:B-----5:R-:W-:Y:S02]  /*19a0*/  @!P0 IMAD.SHL.U32 R8, R58, 0x2, RZ ;  /* 0x000000023a088824 */ /* 0x020fe400078e00ff */
[----:B------:R-:W-:Y:S02]  /*19b0*/  @!P0 IMAD.MOV.U32 R9, RZ, RZ, 0x2 ;  /* 0x00000002ff098424 */ /* 0x000fe400078e00ff */
[----:B------:R-:W-:Y:S02]  /*19c0*/  @!P0 IMAD R7, R52, 0x8, R1 ;  /* 0x0000000834078824 */ /* 0x000fe400078e0201 */
[----:B------:R-:W-:-:S03]  /*19d0*/  @!P0 IMAD.WIDE R8, R8, R9, c[0x0][0x198] ;  /* 0x0000660008088625 */ /* 0x000fc600078e0209 */
[----:B------:R-:W2:Y:S04]  /*19e0*/  @!P0 LDL.64 R10, [R7] ;  /* 0x00000000070a8983 */ /* 0x000ea80000100a00 */
[----:B------:R-:W3:Y:S01]  /*19f0*/  @!P0 LDG.E.U16.CONSTANT R9, [R8.64+0x2] ;  /* 0x0000020808098981 */ /* 0x000ee2000c1e9500 */
[----:B--2---:R-:W-:Y:S02]  /*1a00*/  @!P0 PRMT R50, R10, 0x7610, R50 ;  /* 0x000076100a328816 */ /* 0x004fe40000000032 */
[----:B------:R-:W-:Y:S01]  /*1a10*/  @!P0 PRMT R49, R11, 0x7610, R49 ;  /* 0x000076100b318816 */ /* 0x000fe20000000031 */
[----:B---3--:R-:W-:Y:S01]  /*1a20*/  @!P0 IMAD.IADD R51, R9, 0x1, R58 ;  /* 0x0000000109338824 */ /* 0x008fe200078e023a */
[----:B------:R-:W-:Y:S02]  /*1a30*/  @!P0 PRMT R50, R50, 0x7610, R10 ;  /* 0x0000761032328816 */ /* 0x000fe4000000000a */
[----:B------:R-:W-:Y:S01]  /*1a40*/  @!P0 PRMT R49, R49, 0x7610, R11 ;  /* 0x0000761031318816 */ /* 0x000fe2000000000b */
[----:B------:R-:W-:Y:S05]  /*1a50*/  @!P1 BRA `(.L_x_128) ;  /* 0x00001e3000009947 */ /* 0x000fea0003800000 */
[----:B------:R-:W2:Y:S04]  /*1a60*/  LDG.E.128.CONSTANT R8, [R60.64] ;  /* 0x000000083c087981 */ /* 0x000ea8000c1e9d00 */
[----:B------:R-:W3:Y:S01]  /*1a70*/  LDG.E.128.CONSTANT R12, [R44.64] ;  /* 0x000000082c0c7981 */ /* 0x000ee2000c1e9d00 */
[----:B------:R-:W-:-:S02]  /*1a80*/  ISETP.GE.AND P2, PT, R59, 0x2, PT ;  /* 0x000000023b00780c */ /* 0x000fc40003f46270 */
[----:B--2---:R-:W-:Y:S02]  /*1a90*/  LOP3.LUT R16, R9, 0xff, RZ, 0xc0, !PT ;  /* 0x000000ff09107812 */ /* 0x004fe400078ec0ff */
[----:B------:R-:W-:Y:S02]  /*1aa0*/  LOP3.LUT R7, R8, 0xff, RZ, 0xc0, !PT ;  /* 0x000000ff08077812 */ /* 0x000fe400078ec0ff */
[----:B------:R-:W-:Y:S02]  /*1ab0*/  IADD3 R21, R16, -0x80, RZ ;  /* 0xffffff8010157810 */ /* 0x000fe40007ffe0ff */
[----:B------:R-:W-:Y:S02]  /*1ac0*/  LOP3.LUT R16, R10, 0xff, RZ, 0xc0, !PT ;  /* 0x000000ff0a107812 */ /* 0x000fe400078ec0ff */
[----:B------:R-:W-:Y:S02]  /*1ad0*/  IADD3 R7, R7, -0x80, RZ ;  /* 0xffffff8007077810 */ /* 0x000fe40007ffe0ff */
[----:B------:R-:W-:Y:S01]  /*1ae0*/  IADD3 R20, R16, -0x80, RZ ;  /* 0xffffff8010147810 */ /* 0x000fe20007ffe0ff */
[----:B------:R-:W0:Y:S01]  /*1af0*/  I2F.F16 R21, R21 ;  /* 0x0000001500157306 */ /* 0x000e220000200c00 */
[----:B------:R-:W-:-:S02]  /*1b00*/  LOP3.LUT R16, R11, 0xff, RZ, 0xc0, !PT ;  /* 0x000000ff0b107812 */ /* 0x000fc400078ec0ff */
[----:B---3--:R-:W-:Y:S02]  /*1b10*/  LOP3.LUT R31, R15, 0xff, RZ, 0xc0, !PT ;  /* 0x000000ff0f1f7812 */ /* 0x008fe400078ec0ff */
[----:B------:R-:W-:Y:S02]  /*1b20*/  IADD3 R19, R16, -0x80, RZ ;  /* 0xffffff8010137810 */ /* 0x000fe40007ffe0ff */
[----:B------:R-:W-:Y:S01]  /*1b30*/  LOP3.LUT R16, R12, 0xff, RZ, 0xc0, !PT ;  /* 0x000000ff0c107812 */ /* 0x000fe200078ec0ff */
[----:B------:R1:W2:Y:S01]  /*1b40*/  I2F.F16 R22, R7 ;  /* 0x0000000700167306 */ /* 0x0002a20000200c00 */
[----:B------:R-:W-:Y:S02]  /*1b50*/  LEA.HI R30, R8, 0xffffff80, RZ, 0x8 ;  /* 0xffffff80081e7811 */ /* 0x000fe400078f40ff */
[----:B------:R-:W-:Y:S02]  /*1b60*/  IADD3 R18, R16, -0x80, RZ ;  /* 0xffffff8010127810 */ /* 0x000fe40007ffe0ff */
[----:B------:R-:W-:-:S02]  /*1b70*/  IADD3 R35, R31, -0x80, RZ ;  /* 0xffffff801f237810 */ /* 0x000fc40007ffe0ff */
[----:B------:R-:W-:Y:S01]  /*1b80*/  LEA.HI R29, R9, 0xffffff80, RZ, 0x8 ;  /* 0xffffff80091d7811 */ /* 0x000fe200078f40ff */
[----:B------:R-:W3:Y:S01]  /*1b90*/  I2F.F16 R30, R30 ;  /* 0x0000001e001e7306 */ /* 0x000ee20000200c00 */
[----:B-1----:R-:W-:Y:S02]  /*1ba0*/  LOP3.LUT R7, R13, 0xff, RZ, 0xc0, !PT ;  /* 0x000000ff0d077812 */ /* 0x002fe400078ec0ff */
[----:B------:R-:W-:Y:S02]  /*1bb0*/  LEA.HI R28, R10, 0xffffff80, RZ, 0x8 ;  /* 0xffffff800a1c7811 */ /* 0x000fe400078f40ff */
[----:B------:R-:W-:Y:S02]  /*1bc0*/  IADD3 R17, R7, -0x80, RZ ;  /* 0xffffff8007117810 */ /* 0x000fe40007ffe0ff */
[----:B------:R-:W-:Y:S01]  /*1bd0*/  LOP3.LUT R7, R14, 0xff, RZ, 0xc0, !PT ;  /* 0x000000ff0e077812 */ /* 0x000fe200078ec0ff */
[----:B------:R-:W1:Y:S01]  /*1be0*/  I2F.F16 R29, R29 ;  /* 0x0000001d001d7306 */ /* 0x000e620000200c00 */
[----:B------:R-:W-:-:S02]  /*1bf0*/  LEA.HI R26, R12, 0xffffff80, RZ, 0x8 ;  /* 0xffffff800c1a7811 */ /* 0x000fc400078f40ff */
[----:B------:R-:W-:Y:S02]  /*1c00*/  IADD3 R16, R7, -0x80, RZ ;  /* 0xffffff8007107810 */ /* 0x000fe40007ffe0ff */
[--C-:B------:R-:W-:Y:S02]  /*1c10*/  SHF.R.U32.HI R7, RZ, 0x8, R8.reuse ;  /* 0x00000008ff077819 */ /* 0x100fe40000011608 */
[----:B------:R-:W-:Y:S01]  /*1c20*/  SHF.R.U32.HI R8, RZ, 0x10, R8 ;  /* 0x00000010ff087819 */ /* 0x000fe20000011608 */
[----:B------:R-:W4:Y:S01]  /*1c30*/  I2F.F16 R28, R28 ;  /* 0x0000001c001c7306 */ /* 0x000f220000200c00 */
[----:B------:R-:W-:Y:S02]  /*1c40*/  LOP3.LUT R31, R7, 0xff, RZ, 0xc0, !PT ;  /* 0x000000ff071f7812 */ /* 0x000fe400078ec0ff */
[----:B------:R-:W-:Y:S02]  /*1c50*/  LOP3.LUT R8, R8, 0xff, RZ, 0xc0, !PT ;  /* 0x000000ff08087812 */ /* 0x000fe400078ec0ff */
[----:B------:R-:W-:-:S02]  /*1c60*/  IADD3 R32, R31, -0x80, RZ ;  /* 0xffffff801f207810 */ /* 0x000fc40007ffe0ff */
[--C-:B------:R-:W-:Y:S01]  /*1c70*/  SHF.R.U32.HI R31, RZ, 0x8, R9.reuse ;  /* 0x00000008ff1f7819 */ /* 0x100fe20000011609 */
[----:B------:R-:W0:Y:S01]  /*1c80*/  I2F.F16 R7, R35 ;  /* 0x0000002300077306 */ /* 0x000e220000200c00 */
[----:B------:R-:W-:Y:S02]  /*1c90*/  IADD3 R8, R8, -0x80, RZ ;  /* 0xffffff8008087810 */ /* 0x000fe40007ffe0ff */
[----:B------:R-:W-:Y:S02]  /*1ca0*/  LOP3.LUT R33, R31, 0xff, RZ, 0xc0, !PT ;  /* 0x000000ff1f217812 */ /* 0x000fe400078ec0ff */
[----:B------:R-:W-:Y:S02]  /*1cb0*/  SHF.R.U32.HI R9, RZ, 0x10, R9 ;  /* 0x00000010ff097819 */ /* 0x000fe40000011609 */
[----:B------:R-:W-:Y:S01]  /*1cc0*/  IADD3 R34, R33, -0x80, RZ ;  /* 0xffffff8021227810 */ /* 0x000fe20007ffe0ff */
[----:B------:R5:W0:Y:S01]  /*1cd0*/  I2F.F16 R31, R8 ;  /* 0x00000008001f7306 */ /* 0x000a220000200c00 */
[----:B------:R-:W-:-:S02]  /*1ce0*/  LOP3.LUT R9, R9, 0xff, RZ, 0xc0, !PT ;  /* 0x000000ff09097812 */ /* 0x000fc400078ec0ff */
[--C-:B------:R-:W-:Y:S02]  /*1cf0*/  SHF.R.U32.HI R33, RZ, 0x8, R10.reuse ;  /* 0x00000008ff217819 */ /* 0x100fe4000001160a */
[----:B------:R-:W-:Y:S02]  /*1d00*/  SHF.R.U32.HI R10, RZ, 0x10, R10 ;  /* 0x00000010ff0a7819 */ /* 0x000fe4000001160a */
[----:B------:R-:W-:Y:S01]  /*1d10*/  IADD3 R9, R9, -0x80, RZ ;  /* 0xffffff8009097810 */ /* 0x000fe20007ffe0ff */
[----:B------:R-:W0:Y:S01]  /*1d20*/  I2F.F16 R26, R26 ;  /* 0x0000001a001a7306 */ /* 0x000e220000200c00 */
[----:B-----5:R-:W-:Y:S02]  /*1d30*/  SHF.R.U32.HI R8, RZ, 0x8, R11 ;  /* 0x00000008ff087819 */ /* 0x020fe4000001160b */
[----:B------:R-:W-:Y:S02]  /*1d40*/  LOP3.LUT R10, R10, 0xff, RZ, 0xc0, !PT ;  /* 0x000000ff0a0a7812 */ /* 0x000fe400078ec0ff */
[----:B------:R-:W-:-:S02]  /*1d50*/  LOP3.LUT R8, R8, 0xff, RZ, 0xc0, !PT ;  /* 0x000000ff08087812 */ /* 0x000fc400078ec0ff */
[----:B------:R-:W-:Y:S01]  /*1d60*/  LOP3.LUT R35, R33, 0xff, RZ, 0xc0, !PT ;  /* 0x000000ff21237812 */ /* 0x000fe200078ec0ff */
[----:B------:R-:W0:Y:S01]  /*1d70*/  I2F.F16 R20, R20 ;  /* 0x0000001400147306 */ /* 0x000e220000200c00 */
[----:B------:R-:W-:Y:S02]  /*1d80*/  IADD3 R38, R8, -0x80, RZ ;  /* 0xffffff8008267810 */ /* 0x000fe40007ffe0ff */
[----:B------:R-:W-:Y:S02]  /*1d90*/  SHF.R.U32.HI R8, RZ, 0x8, R12 ;  /* 0x00000008ff087819 */ /* 0x000fe4000001160c */
[----:B------:R-:W-:Y:S02]  /*1da0*/  IADD3 R10, R10, -0x80, RZ ;  /* 0xffffff800a0a7810 */ /* 0x000fe40007ffe0ff */
[----:B------:R-:W-:Y:S01]  /*1db0*/  LOP3.LUT R8, R8, 0xff, RZ, 0xc0, !PT ;  /* 0x000000ff08087812 */ /* 0x000fe200078ec0ff */
[----:B------:R5:W0:Y:S01]  /*1dc0*/  I2F.F16 R33, R9 ;  /* 0x0000000900217306 */ /* 0x000a220000200c00 */
[----:B------:R-:W-:-:S02]  /*1dd0*/  IADD3 R36, R35, -0x80, RZ ;  /* 0xffffff8023247810 */ /* 0x000fc40007ffe0ff */
[----:B------:R-:W-:Y:S02]  /*1de0*/  IADD3 R8, R8, -0x80, RZ ;  /* 0xffffff8008087810 */ /* 0x000fe40007ffe0ff */
[----:B------:R-:W-:Y:S02]  /*1df0*/  LEA.HI R25, R13, 0xffffff80, RZ, 0x8 ;  /* 0xffffff800d197811 */ /* 0x000fe400078f40ff */
[----:B------:R-:W-:Y:S01]  /*1e00*/  LEA.HI R24, R14, 0xffffff80, RZ, 0x8 ;  /* 0xffffff800e187811 */ /* 0x000fe200078f40ff */
[----:B------:R0:W1:Y:S01]  /*1e10*/  I2F.F16 R35, R10 ;  /* 0x0000000a00237306 */ /* 0x0000620000200c00 */
[----:B-----5:R-:W-:Y:S02]  /*1e20*/  SHF.R.U32.HI R9, RZ, 0x8, R13 ;  /* 0x00000008ff097819 */ /* 0x020fe4000001160d */
[----:B------:R-:W-:Y:S02]  /*1e30*/  LEA.HI R23, R15, 0xffffff80, RZ, 0x8 ;  /* 0xffffff800f177811 */ /* 0x000fe400078f40ff */
[----:B------:R-:W-:-:S02]  /*1e40*/  LOP3.LUT R9, R9, 0xff, RZ, 0xc0, !PT ;  /* 0x000000ff09097812 */ /* 0x000fc400078ec0ff */
[----:B------:R-:W-:Y:S01]  /*1e50*/  SHF.R.U32.HI R12, RZ, 0x10, R12 ;  /* 0x00000010ff0c7819 */ /* 0x000fe2000001160c */
[----:B------:R5:W1:Y:S01]  /*1e60*/  I2F.F16 R39, R8 ;  /* 0x0000000800277306 */ /* 0x000a620000200c00 */
[--C-:B0-----:R-:W-:Y:S02]  /*1e70*/  SHF.R.U32.HI R10, RZ, 0x8, R14.reuse ;  /* 0x00000008ff0a7819 */ /* 0x101fe4000001160e */
[----:B------:R-:W-:Y:S02]  /*1e80*/  SHF.R.U32.HI R13, RZ, 0x10, R13 ;  /* 0x00000010ff0d7819 */ /* 0x000fe4000001160d */
[----:B------:R-:W-:Y:S02]  /*1e90*/  SHF.R.U32.HI R14, RZ, 0x10, R14 ;  /* 0x00000010ff0e7819 */ /* 0x000fe4000001160e */
[----:B------:R-:W-:Y:S01]  /*1ea0*/  LEA.HI R27, R11, 0xffffff80, RZ, 0x8 ;  /* 0xffffff800b1b7811 */ /* 0x000fe200078f40ff */
[----:B------:R-:W0:Y:S01]  /*1eb0*/  I2F.F16 R25, R25 ;  /* 0x0000001900197306 */ /* 0x000e220000200c00 */
[----:B-----5:R-:W-:-:S02]  /*1ec0*/  SHF.R.U32.HI R8, RZ, 0x8, R15 ;  /* 0x00000008ff087819 */ /* 0x020fc4000001160f */
[----:B------:R-:W-:Y:S02]  /*1ed0*/  SHF.R.U32.HI R15, RZ, 0x10, R15 ;  /* 0x00000010ff0f7819 */ /* 0x000fe4000001160f */
[----:B------:R-:W-:Y:S02]  /*1ee0*/  SHF.R.U32.HI R11, RZ, 0x10, R11 ;  /* 0x00000010ff0b7819 */ /* 0x000fe4000001160b */
[----:B------:R-:W-:Y:S01]  /*1ef0*/  IADD3 R9, R9, -0x80, RZ ;  /* 0xffffff8009097810 */ /* 0x000fe20007ffe0ff */
[----:B------:R-:W0:Y:S01]  /*1f00*/  I2F.F16 R27, R27 ;  /* 0x0000001b001b7306 */ /* 0x000e220000200c00 */
[----:B------:R-:W-:Y:S02]  /*1f10*/  LOP3.LUT R12, R12, 0xff, RZ, 0xc0, !PT ;  /* 0x000000ff0c0c7812 */ /* 0x000fe400078ec0ff */
[----:B------:R-:W-:Y:S02]  /*1f20*/  LOP3.LUT R13, R13, 0xff, RZ, 0xc0, !PT ;  /* 0x000000ff0d0d7812 */ /* 0x000fe400078ec0ff */
[----:B------:R-:W-:-:S02]  /*1f30*/  LOP3.LUT R14, R14, 0xff, RZ, 0xc0, !PT ;  /* 0x000000ff0e0e7812 */ /* 0x000fc400078ec0ff */
[----:B------:R-:W-:Y:S01]  /*1f40*/  LOP3.LUT R15, R15, 0xff, RZ, 0xc0, !PT ;  /* 0x000000ff0f0f7812 */ /* 0x000fe200078ec0ff */
[----:B------:R5:W0:Y:S01]  /*1f50*/  I2F.F16 R40, R9 ;  /* 0x0000000900287306 */ /* 0x000a220000200c00 */
[----:B------:R-:W-:Y:S02]  /*1f60*/  LOP3.LUT R11, R11, 0xff, RZ, 0xc0, !PT ;  /* 0x000000ff0b0b7812 */ /* 0x000fe400078ec0ff */
[----:B------:R-:W-:Y:S02]  /*1f70*/  LOP3.LUT R10, R10, 0xff, RZ, 0xc0, !PT ;  /* 0x000000ff0a0a7812 */ /* 0x000fe400078ec0ff */
[----:B------:R-:W-:Y:S02]  /*1f80*/  LOP3.LUT R8, R8, 0xff, RZ, 0xc0, !PT ;  /* 0x000000ff08087812 */ /* 0x000fe400078ec0ff */
[----:B------:R-:W-:Y:S01]  /*1f90*/  IADD3 R12, R12, -0x80, RZ ;  /* 0xffffff800c0c7810 */ /* 0x000fe20007ffe0ff */
[----:B------:R-:W0:Y:S01]  /*1fa0*/  I2F.F16 R24, R24 ;  /* 0x0000001800187306 */ /* 0x000e220000200c00 */
[----:B-----5:R-:W-:-:S02]  /*1fb0*/  PRMT R9, R53, 0x9910, RZ ;  /* 0x0000991035097816 */ /* 0x020fc400000000ff */
        /* <DEDUP_REMOVED lines=17> */
[----:B------:R-:W0:Y:S08]  /*20d0*/  I2F.F16 R12, R12 ;  /* 0x0000000c000c7306 */ /* 0x000e300000200c00 */
[----:B------:R-:W0:Y:S08]  /*20e0*/  I2F.F16 R13, R13 ;  /* 0x0000000d000d7306 */ /* 0x000e300000200c00 */
[----:B------:R0:W0:Y:S08]  /*20f0*/  I2F.F16 R41, R10 ;  /* 0x0000000a00297306 */ /* 0x0000300000200c00 */
[----:B------:R-:W0:Y:S08]  /*2100*/  I2F.F16 R14, R14 ;  /* 0x0000000e000e7306 */ /* 0x000e300000200c00 */
[----:B------:R0:W0:Y:S08]  /*2110*/  I2F.F16 R42, R8 ;  /* 0x00000008002a7306 */ /* 0x0000300000200c00 */
[----:B------:R-:W0:Y:S01]  /*2120*/  I2F.F16 R15, R15 ;  /* 0x0000000f000f7306 */ /* 0x000e220000200c00 */
[----:B------:R-:W-:Y:S05]  /*2130*/  @!P0 BRA `(.L_x_129) ;  /* 0x000005a000008947 */ /* 0x000fea0003800000 */
[----:B01234-:R-:W0:Y:S01]  /*2140*/  LDS.64 R8, [UR4] ;  /* 0x00000004ff087984 */ /* 0x01fe220008000a00 */
[----:B------:R-:W-:-:S02]  /*2150*/  HADD2.F32 R64, -RZ, R22.H0_H0 ;  /* 0x20000016ff407230 */ /* 0x000fc40000004100 */
[----:B------:R-:W-:Y:S01]  /*2160*/  HADD2.F32 R63, -RZ, R32.H0_H0 ;  /* 0x20000020ff3f7230 */ /* 0x000fe20000004100 */
[----:B------:R-:W1:Y:S01]  /*2170*/  LDS.64 R10, [UR4+0x8] ;  /* 0x00000804ff0a7984 */ /* 0x000e620008000a00 */
[----:B------:R-:W-:Y:S02]  /*2180*/  HADD2.F32 R68, -RZ, R20.H0_H0 ;  /* 0x20000014ff447230 */ /* 0x000fe40000004100 */
[--C-:B0-----:R-:W-:Y:S02]  /*2190*/  HADD2.F32 R43, -RZ, R8.reuse.H0_H0 ;  /* 0x20000008ff2b7230 */ /* 0x101fe40000004100 */
[----:B------:R-:W-:Y:S02]  /*21a0*/  HADD2.F32 R62, -RZ, R8.H1_H1 ;  /* 0x30000008ff3e7230 */ /* 0x000fe40000004100 */
[----:B------:R-:W-:Y:S01]  /*21b0*/  HADD2.F32 R8, -RZ, R9.H0_H0 ;  /* 0x20000009ff087230 */ /* 0x000fe20000004100 */
[----:B------:R-:W-:Y:S01]  /*21c0*/  FFMA.FTZ R64, R64, R43, RZ ;  /* 0x0000002b40407223 */ /* 0x000fe200000100ff */
[----:B-1----:R-:W-:-:S03]  /*21d0*/  HADD2.F32 R67, -RZ, R11.H1_H1 ;  /* 0x3000000bff437230 */ /* 0x002fc60000004100 */
[----:B------:R-:W-:Y:S01]  /*21e0*/  FFMA.FTZ R63, R63, R62, R64 ;  /* 0x0000003e3f3f7223 */ /* 0x000fe20000010040 */
[----:B------:R-:W-:-:S05]  /*21f0*/  HADD2.F32 R64, -RZ, R31.H0_H0 ;  /* 0x2000001fff407230 */ /* 0x000fca0000004100 */
[----:B------:R-:W-:Y:S01]  /*2200*/  FFMA.FTZ R65, R64, R8, R63 ;  /* 0x0000000840417223 */ /* 0x000fe2000001003f */
[----:B------:R-:W-:Y:S02]  /*2210*/  HADD2.F32 R63, -RZ, R9.H1_H1 ;  /* 0x30000009ff3f7230 */ /* 0x000fe40000004100 */
[----:B------:R-:W-:Y:S02]  /*2220*/  HADD2.F32 R64, -RZ, R30.H0_H0 ;  /* 0x2000001eff407230 */ /* 0x000fe40000004100 */
[----:B------:R-:W-:-:S03]  /*2230*/  HADD2.F32 R9, -RZ, R10.H0_H0 ;  /* 0x2000000aff097230 */ /* 0x000fc60000004100 */
[----:B------:R-:W-:Y:S01]  /*2240*/  FFMA.FTZ R64, R64, R63, R65 ;  /* 0x0000003f40407223 */ /* 0x000fe20000010041 */
[----:B------:R-:W-:-:S05]  /*2250*/  HADD2.F32 R65, -RZ, R18.H0_H0 ;  /* 0x20000012ff417230 */ /* 0x000fca0000004100 */
[----:B------:R-:W-:Y:S01]  /*2260*/  FFMA.FTZ R66, R65, R9, R64 ;  /* 0x0000000941427223 */ /* 0x000fe20000010040 */
[----:B------:R-:W-:Y:S02]  /*2270*/  HADD2.F32 R64, -RZ, R10.H1_H1 ;  /* 0x3000000aff407230 */ /* 0x000fe40000004100 */
[----:B------:R-:W-:Y:S02]  /*2280*/  HADD2.F32 R65, -RZ, R39.H0_H0 ;  /* 0x20000027ff417230 */ /* 0x000fe40000004100 */
[----:B------:R-:W-:Y:S02]  /*2290*/  HADD2.F32 R10, -RZ, R11.H0_H0 ;  /* 0x2000000bff0a7230 */ /* 0x000fe40000004100 */
[----:B------:R-:W-:Y:S01]  /*22a0*/  HADD2.F32 R11, -RZ, R26.H0_H0 ;  /* 0x2000001aff0b7230 */ /* 0x000fe20000004100 */
[----:B------:R-:W-:Y:S01]  /*22b0*/  FFMA.FTZ R65, R65, R64, R66 ;  /* 0x0000004041417223 */ /* 0x000fe20000010042 */
[----:B------:R-:W-:-:S05]  /*22c0*/  HADD2.F32 R66, -RZ, R12.H0_H0 ;  /* 0x2000000cff427230 */ /* 0x000fca0000004100 */
[----:B------:R-:W-:-:S04]  /*22d0*/  FFMA.FTZ R66, R66, R10, R65 ;  /* 0x0000000a42427223 */ /* 0x000fc80000010041 */
[----:B------:R-:W-:Y:S01]  /*22e0*/  FFMA.FTZ R11, R11, R67, R66 ;  /* 0x000000430b0b7223 */ /* 0x000fe20000010042 */
[----:B------:R-:W-:-:S05]  /*22f0*/  HADD2.F32 R66, -RZ, R50.H0_H0 ;  /* 0x20000032ff427230 */ /* 0x000fca0000004100 */
[----:B------:R-:W-:Y:S01]  /*2300*/  FMUL.FTZ R11, R11, R66 ;  /* 0x000000420b0b7220 */ /* 0x000fe20000410000 */
[----:B------:R-:W-:-:S04]  /*2310*/  HADD2.F32 R66, -RZ, R21.H0_H0 ;  /* 0x20000015ff427230 */ /* 0x000fc80000004100 */
[----:B------:R-:W-:Y:S01]  /*2320*/  F2FP.PACK_AB R11, RZ, R11 ;  /* 0x0000000bff0b723e */ /* 0x000fe200000000ff */
[----:B------:R-:W-:Y:S01]  /*2330*/  FFMA.FTZ R65, R43, R66, RZ ;  /* 0x000000422b417223 */ /* 0x000fe200000100ff */
[----:B------:R-:W-:-:S05]  /*2340*/  HADD2.F32 R66, -RZ, R34.H0_H0 ;  /* 0x20000022ff427230 */ /* 0x000fca0000004100 */
[----:B------:R-:W-:Y:S01]  /*2350*/  FFMA.FTZ R66, R62, R66, R65 ;  /* 0x000000423e427223 */ /* 0x000fe20000010041 */
        /* <DEDUP_REMOVED lines=12> */
[----:B------:R-:W-:-:S05]  /*2420*/  HADD2.F32 R66, -RZ, R50.H1_H1 ;  /* 0x30000032ff427230 */ /* 0x000fca0000004100 */
[----:B------:R-:W-:Y:S01]  /*2430*/  FMUL.FTZ R65, R65, R66 ;  /* 0x0000004241417220 */ /* 0x000fe20000410000 */
[----:B------:R-:W-:-:S04]  /*2440*/  HADD2.F32 R66, -RZ, R19.H0_H0 ;  /* 0x20000013ff427230 */ /* 0x000fc80000004100 */
[----:B------:R-:W-:-:S04]  /*2450*/  F2FP.PACK_AB R65, RZ, R65 ;  /* 0x00000041ff41723e */ /* 0x000fc800000000ff */
[----:B------:R-:W-:Y:S01]  /*2460*/  PRMT R11, R11, 0x5410, R65 ;  /* 0x000054100b0b7816 */ /* 0x000fe20000000041 */
[----:B------:R-:W-:-:S05]  /*2470*/  HADD2.F32 R65, -RZ, R36.H0_H0 ;  /* 0x20000024ff417230 */ /* 0x000fca0000004100 */
[----:B------:R-:W-:Y:S01]  /*2480*/  HFMA2.MMA R5, R11, 1, 1, R5 ;  /* 0x3c003c000b057835 */ /* 0x000fe20000000005 */
[C---:B------:R-:W-:Y:S02]  /*2490*/  FFMA.FTZ R11, R43.reuse, R68, RZ ;  /* 0x000000442b0b7223 */ /* 0x040fe400000100ff */
[----:B------:R-:W-:Y:S02]  /*24a0*/  FFMA.FTZ R43, R43, R66, RZ ;  /* 0x000000422b2b7223 */ /* 0x000fe400000100ff */
[----:B------:R-:W-:Y:S01]  /*24b0*/  FFMA.FTZ R11, R62, R65, R11 ;  /* 0x000000413e0b7223 */ /* 0x000fe2000001000b */
[----:B------:R-:W-:-:S05]  /*24c0*/  HADD2.F32 R65, -RZ, R38.H0_H0 ;  /* 0x20000026ff417230 */ /* 0x000fca0000004100 */
[----:B------:R-:W-:Y:S01]  /*24d0*/  FFMA.FTZ R43, R62, R65, R43 ;  /* 0x000000413e2b7223 */ /* 0x000fe2000001002b */
[----:B------:R-:W-:-:S05]  /*24e0*/  HADD2.F32 R62, -RZ, R35.H0_H0 ;  /* 0x20000023ff3e7230 */ /* 0x000fca0000004100 */
[----:B------:R-:W-:Y:S01]  /*24f0*/  FFMA.FTZ R62, R8, R62, R11 ;  /* 0x0000003e083e7223 */ /* 0x000fe2000001000b */
[----:B------:R-:W-:-:S05]  /*2500*/  HADD2.F32 R11, -RZ, R37.H0_H0 ;  /* 0x20000025ff0b7230 */ /* 0x000fca0000004100 */
[----:B------:R-:W-:Y:S01]  /*2510*/  FFMA.FTZ R11, R8, R11, R43 ;  /* 0x0000000b080b7223 */ /* 0x000fe2000001002b */
[----:B------:R-:W-:Y:S02]  /*2520*/  HADD2.F32 R8, -RZ, R28.H0_H0 ;  /* 0x2000001cff087230 */ /* 0x000fe40000004100 */
[----:B------:R-:W-:-:S03]  /*2530*/  HADD2.F32 R43, -RZ, R15.H0_H0 ;  /* 0x2000000fff2b7230 */ /* 0x000fc60000004100 */
[----:B------:R-:W-:Y:S01]  /*2540*/  FFMA.FTZ R62, R63, R8, R62 ;  /* 0x000000083f3e7223 */ /* 0x000fe2000001003e */
[----:B------:R-:W-:-:S05]  /*2550*/  HADD2.F32 R8, -RZ, R27.H0_H0 ;  /* 0x2000001bff087230 */ /* 0x000fca0000004100 */
[----:B------:R-:W-:Y:S01]  /*2560*/  FFMA.FTZ R66, R63, R8, R11 ;  /* 0x000000083f427223 */ /* 0x000fe2000001000b */
[----:B------:R-:W-:Y:S02]  /*2570*/  HADD2.F32 R8, -RZ, R16.H0_H0 ;  /* 0x20000010ff087230 */ /* 0x000fe40000004100 */
[----:B------:R-:W-:-:S03]  /*2580*/  HADD2.F32 R11, -RZ, R7.H0_H0 ;  /* 0x20000007ff0b7230 */ /* 0x000fc60000004100 */
[C---:B------:R-:W-:Y:S02]  /*2590*/  FFMA.FTZ R8, R9.reuse, R8, R62 ;  /* 0x0000000809087223 */ /* 0x040fe4000001003e */
[----:B------:R-:W-:Y:S01]  /*25a0*/  FFMA.FTZ R66, R9, R11, R66 ;  /* 0x0000000b09427223 */ /* 0x000fe20000010042 */
[----:B------:R-:W-:Y:S02]  /*25b0*/  HADD2.F32 R9, -RZ, R41.H0_H0 ;  /* 0x20000029ff097230 */ /* 0x000fe40000004100 */
[----:B------:R-:W-:-:S03]  /*25c0*/  HADD2.F32 R11, -RZ, R42.H0_H0 ;  /* 0x2000002aff0b7230 */ /* 0x000fc60000004100 */
[C---:B------:R-:W-:Y:S01]  /*25d0*/  FFMA.FTZ R9, R64.reuse, R9, R8 ;  /* 0x0000000940097223 */ /* 0x040fe20000010008 */
[----:B------:R-:W-:Y:S01]  /*25e0*/  HADD2.F32 R8, -RZ, R14.H0_H0 ;  /* 0x2000000eff087230 */ /* 0x000fe20000004100 */
[----:B------:R-:W-:-:S04]  /*25f0*/  FFMA.FTZ R11, R64, R11, R66 ;  /* 0x0000000b400b7223 */ /* 0x000fc80000010042 */
[C---:B------:R-:W-:Y:S01]  /*2600*/  FFMA.FTZ R9, R10.reuse, R8, R9 ;  /* 0x000000080a097223 */ /* 0x040fe20000010009 */
[----:B------:R-:W-:Y:S01]  /*2610*/  HADD2.F32 R8, -RZ, R24.H0_H0 ;  /* 0x20000018ff087230 */ /* 0x000fe20000004100 */
[----:B------:R-:W-:Y:S01]  /*2620*/  FFMA.FTZ R11, R10, R43, R11 ;  /* 0x0000002b0a0b7223 */ /* 0x000fe2000001000b */
[----:B------:R-:W-:-:S03]  /*2630*/  HADD2.F32 R10, -RZ, R23.H0_H0 ;  /* 0x20000017ff0a7230 */ /* 0x000fc60000004100 */
[C---:B------:R-:W-:Y:S01]  /*2640*/  FFMA.FTZ R8, R67.reuse, R8, R9 ;  /* 0x0000000843087223 */ /* 0x040fe20000010009 */
[--C-:B------:R-:W-:Y:S01]  /*2650*/  HADD2.F32 R9, -RZ, R49.reuse.H0_H0 ;  /* 0x20000031ff097230 */ /* 0x100fe20000004100 */
[----:B------:R-:W-:Y:S01]  /*2660*/  FFMA.FTZ R10, R67, R10, R11 ;  /* 0x0000000a430a7223 */ /* 0x000fe2000001000b */
[----:B------:R-:W-:-:S03]  /*2670*/  HADD2.F32 R11, -RZ, R49.H1_H1 ;  /* 0x30000031ff0b7230 */ /* 0x000fc60000004100 */
[----:B------:R-:W-:Y:S02]  /*2680*/  FMUL.FTZ R8, R8, R9 ;  /* 0x0000000908087220 */ /* 0x000fe40000410000 */
[----:B------:R-:W-:-:S03]  /*2690*/  FMUL.FTZ R10, R10, R11 ;  /* 0x0000000b0a0a7220 */ /* 0x000fc60000410000 */
[----:B------:R-:W-:Y:S02]  /*26a0*/  F2FP.PACK_AB R8, RZ, R8 ;  /* 0x00000008ff08723e */ /* 0x000fe400000000ff */
[----:B------:R-:W-:-:S04]  /*26b0*/  F2FP.PACK_AB R10, RZ, R10 ;  /* 0x0000000aff0a723e */ /* 0x000fc800000000ff */
[----:B------:R-:W-:-:S06]  /*26c0*/  PRMT R8, R8, 0x5410, R10 ;  /* 0x0000541008087816 */ /* 0x000fcc000000000a */
[----:B------:R-:W-:-:S06]  /*26d0*/  HFMA2.MMA R4, R8, 1, 1, R4 ;  /* 0x3c003c0008047835 */ /* 0x000fcc0000000004 */
.L_x_129:
        /* <DEDUP_REMOVED lines=12> */
[----:B0-----:R-:W-:-:S02]  /*27a0*/  HADD2.F32 R43, -RZ, R8.H0_H0 ;  /* 0x20000008ff2b7230 */ /* 0x001fc40000004100 */
[----:B------:R-:W-:Y:S02]  /*27b0*/  HADD2.F32 R8, -RZ, R8.H1_H1 ;  /* 0x30000008ff087230 */ /* 0x000fe40000004100 */
[----:B-1----:R-:W-:Y:S01]  /*27c0*/  HADD2.F32 R67, -RZ, R11.H1_H1 ;  /* 0x3000000bff437230 */ /* 0x002fe20000004100 */
[----:B------:R-:W-:Y:S01]  /*27d0*/  FFMA.FTZ R63, R62, R43, RZ ;  /* 0x0000002b3e3f7223 */ /* 0x000fe200000100ff */
[----:B------:R-:W-:-:S05]  /*27e0*/  HADD2.F32 R62, -RZ, R32.H0_H0 ;  /* 0x20000020ff3e7230 */ /* 0x000fca0000004100 */
[----:B------:R-:W-:Y:S01]  /*27f0*/  FFMA.FTZ R63, R62, R8, R63 ;  /* 0x000000083e3f7223 */ /* 0x000fe2000001003f */
[----:B------:R-:W-:-:S05]  /*2800*/  HADD2.F32 R62, -RZ, R9.H0_H0 ;  /* 0x20000009ff3e7230 */ /* 0x000fca0000004100 */
[----:B------:R-:W-:Y:S01]  /*2810*/  FFMA.FTZ R64, R64, R62, R63 ;  /* 0x0000003e40407223 */ /* 0x000fe2000001003f */
[----:B------:R-:W-:Y:S02]  /*2820*/  HADD2.F32 R63, -RZ, R9.H1_H1 ;  /* 0x30000009ff3f7230 */ /* 0x000fe40000004100 */
[----:B------:R-:W-:-:S05]  /*2830*/  HADD2.F32 R9, -RZ, R30.H0_H0 ;  /* 0x2000001eff097230 */ /* 0x000fca0000004100 */
[----:B------:R-:W-:Y:S01]  /*2840*/  FFMA.FTZ R64, R9, R63, R64 ;  /* 0x0000003f09407223 */ /* 0x000fe20000010040 */
[----:B------:R-:W-:-:S05]  /*2850*/  HADD2.F32 R9, -RZ, R10.H0_H0 ;  /* 0x2000000aff097230 */ /* 0x000fca0000004100 */
[----:B------:R-:W-:Y:S01]  /*2860*/  FFMA.FTZ R65, R65, R9, R64 ;  /* 0x0000000941417223 */ /* 0x000fe20000010040 */
[----:B------:R-:W-:Y:S02]  /*2870*/  HADD2.F32 R64, -RZ, R10.H1_H1 ;  /* 0x3000000aff407230 */ /* 0x000fe40000004100 */
[----:B------:R-:W-:-:S05]  /*2880*/  HADD2.F32 R10, -RZ, R39.H0_H0 ;  /* 0x20000027ff0a7230 */ /* 0x000fca0000004100 */
[----:B------:R-:W-:Y:S01]  /*2890*/  FFMA.FTZ R65, R10, R64, R65 ;  /* 0x000000400a417223 */ /* 0x000fe20000010041 */
[----:B------:R-:W-:Y:S02]  /*28a0*/  HADD2.F32 R10, -RZ, R11.H0_H0 ;  /* 0x2000000bff0a7230 */ /* 0x000fe40000004100 */
[----:B------:R-:W-:-:S03]  /*28b0*/  HADD2.F32 R11, -RZ, R26.H0_H0 ;  /* 0x2000001aff0b7230 */ /* 0x000fc60000004100 */
[----:B------:R-:W-:Y:S01]  /*28c0*/  FFMA.FTZ R66, R66, R10, R65 ;  /* 0x0000000a42427223 */ /* 0x000fe20000010041 */
[----:B------:R-:W-:-:S03]  /*28d0*/  HADD2.F32 R65, -RZ, R34.H0_H0 ;  /* 0x20000022ff417230 */ /* 0x000fc60000004100 */
[----:B------:R-:W-:Y:S01]  /*28e0*/  FFMA.FTZ R66, R11, R67, R66 ;  /* 0x000000430b427223 */ /* 0x000fe20000010042 */
[----:B------:R-:W-:-:S05]  /*28f0*/  HADD2.F32 R11, -RZ, R50.H0_H0 ;  /* 0x20000032ff0b7230 */ /* 0x000fca0000004100 */
[----:B------:R-:W-:Y:S01]  /*2900*/  FMUL.FTZ R11, R11, R66 ;  /* 0x000000420b0b7220 */ /* 0x000fe20000410000 */
[----:B------:R-:W-:-:S04]  /*2910*/  HADD2.F32 R66, -RZ, R21.H0_H0 ;  /* 0x20000015ff427230 */ /* 0x000fc80000004100 */
[----:B------:R-:W-:Y:S01]  /*2920*/  F2FP.PACK_AB R11, RZ, R11 ;  /* 0x0000000bff0b723e */ /* 0x000fe200000000ff */
[----:B------:R-:W-:-:S04]  /*2930*/  FFMA.FTZ R66, R66, R43, RZ ;  /* 0x0000002b42427223 */ /* 0x000fc800000100ff */
        /* <DEDUP_REMOVED lines=20> */
[-C--:B------:R-:W-:Y:S02]  /*2a80*/  FFMA.FTZ R11, R68, R43.reuse, RZ ;  /* 0x0000002b440b7223 */ /* 0x080fe400000100ff */
        /* <DEDUP_REMOVED lines=13> */
[----:B------:R-:W-:-:S05]  /*2b60*/  HADD2.F32 R11, -RZ, R16.H0_H0 ;  /* 0x20000010ff0b7230 */ /* 0x000fca0000004100 */
[-C--:B------:R-:W-:Y:S01]  /*2b70*/  FFMA.FTZ R11, R11, R9.reuse, R8 ;  /* 0x000000090b0b7223 */ /* 0x080fe20000010008 */
[----:B------:R-:W-:Y:S01]  /*2b80*/  HADD2.F32 R8, -RZ, R41.H0_H0 ;  /* 0x20000029ff087230 */ /* 0x000fe20000004100 */
[----:B------:R-:W-:Y:S01]  /*2b90*/  FFMA.FTZ R9, R43, R9, R62 ;  /* 0x000000092b097223 */ /* 0x000fe2000001003e */
[----:B------:R-:W-:-:S03]  /*2ba0*/  HADD2.F32 R43, -RZ, R42.H0_H0 ;  /* 0x2000002aff2b7230 */ /* 0x000fc60000004100 */
        /* <DEDUP_REMOVED lines=9> */
[--C-:B------:R-:W-:Y:S01]  /*2c40*/  HADD2.F32 R11, -RZ, R49.reuse.H1_H1 ;  /* 0x30000031ff0b7230 */ /* 0x100fe20000004100 */
[----:B------:R-:W-:Y:S01]  /*2c50*/  FFMA.FTZ R8, R9, R67, R8 ;  /* 0x0000004309087223 */ /* 0x000fe20000010008 */
[----:B------:R-:W-:-:S03]  /*2c60*/  HADD2.F32 R9, -RZ, R49.H0_H0 ;  /* 0x20000031ff097230 */ /* 0x000fc60000004100 */
[----:B------:R-:W-:Y:S02]  /*2c70*/  FMUL.FTZ R10, R11, R10 ;  /* 0x0000000a0b0a7220 */ /* 0x000fe40000410000 */
[----:B------:R-:W-:-:S03]  /*2c80*/  FMUL.FTZ R8, R9, R8 ;  /* 0x0000000809087220 */ /* 0x000fc60000410000 */
[----:B------:R-:W-:Y:S02]  /*2c90*/  F2FP.PACK_AB R10, RZ, R10 ;  /* 0x0000000aff0a723e */ /* 0x000fe400000000ff */
[----:B------:R-:W-:-:S04]  /*2ca0*/  F2FP.PACK_AB R8, RZ, R8 ;  /* 0x00000008ff08723e */ /* 0x000fc800000000ff */
[----:B------:R-:W-:-:S06]  /*2cb0*/  PRMT R8, R8, 0x5410, R10 ;  /* 0x0000541008087816 */ /* 0x000fcc000000000a */
[----:B------:R-:W-:-:S06]  /*2cc0*/  HFMA2.MMA R2, R8, 1, 1, R2 ;  /* 0x3c003c0008027835 */ /* 0x000fcc0000000002 */
.L_x_130:
        /* <DEDUP_REMOVED lines=97> */
.L_x_131:
[----:B------:R-:W-:Y:S05]  /*32e0*/  @P0 BRA `(.L_x_128) ;  /* 0x000005a000000947 */ /* 0x000fea0003800000 */
        /* <DEDUP_REMOVED lines=22> */
[--C-:B0-----:R-:W-:Y:S02]  /*3450*/  HADD2.F32 R21, -RZ, R8.reuse.H0_H0 ;  /* 0x20000008ff157230 */ /* 0x101fe40000004100 */
[----:B------:R-:W-:Y:S02]  /*3460*/  HADD2.F32 R19, -RZ, R8.H1_H1 ;  /* 0x30000008ff137230 */ /* 0x000fe40000004100 */
[----:B------:R-:W-:Y:S01]  /*3470*/  HADD2.F32 R42, -RZ, R42.H0_H0 ;  /* 0x2000002aff2a7230 */ /* 0x000fe20000004100 */
[-C--:B------:R-:W-:Y:S01]  /*3480*/  FFMA.FTZ R8, R22, R21.reuse, RZ ;  /* 0x0000001516087223 */ /* 0x080fe200000100ff */
[----:B------:R-:W-:Y:S01]  /*3490*/  HADD2.F32 R12, -RZ, R12.H0_H0 ;  /* 0x2000000cff0c7230 */ /* 0x000fe20000004100 */
        /* <DEDUP_REMOVED lines=11> */
[----:B------:R-:W-:Y:S01]  /*3550*/  HADD2.F32 R9, -RZ, R9.H1_H1 ;  /* 0x30000009ff097230 */ /* 0x000fe20000004100 */
        /* <DEDUP_REMOVED lines=12> */
[----:B------:R-:W-:-:S02]  /*3620*/  FFMA.FTZ R20, R30, R9, R20 ;  /* 0x000000091e147223 */ /* 0x000fc40000010014 */
[-C--:B------:R-:W-:Y:S02]  /*3630*/  FFMA.FTZ R22, R29, R9.reuse, R22 ;  /* 0x000000091d167223 */ /* 0x080fe40000010016 */
[----:B------:R-:W-:Y:S01]  /*3640*/  FFMA.FTZ R28, R27, R9, R8 ;  /* 0x000000091b1c7223 */ /* 0x000fe20000010008 */
[--C-:B-1----:R-:W-:Y:S02]  /*3650*/  HADD2.F32 R9, -RZ, R10.reuse.H0_H0 ;  /* 0x2000000aff097230 */ /* 0x102fe40000004100 */
[----:B------:R-:W-:Y:S02]  /*3660*/  HADD2.F32 R10, -RZ, R10.H1_H1 ;  /* 0x3000000aff0a7230 */ /* 0x000fe40000004100 */
[--C-:B------:R-:W-:Y:S01]  /*3670*/  HADD2.F32 R8, -RZ, R11.reuse.H0_H0 ;  /* 0x2000000bff087230 */ /* 0x100fe20000004100 */
[-C--:B------:R-:W-:Y:S01]  /*3680*/  FFMA.FTZ R7, R18, R9.reuse, R20 ;  /* 0x0000000912077223 */ /* 0x080fe20000010014 */
[----:B------:R-:W-:Y:S01]  /*3690*/  HADD2.F32 R11, -RZ, R11.H1_H1 ;  /* 0x3000000bff0b7230 */ /* 0x000fe20000004100 */
[----:B------:R-:W-:-:S02]  /*36a0*/  FFMA.FTZ R17, R17, R9, R22 ;  /* 0x0000000911117223 */ /* 0x000fc40000010016 */
[-C--:B------:R-:W-:Y:S02]  /*36b0*/  FFMA.FTZ R19, R19, R9.reuse, R32 ;  /* 0x0000000913137223 */ /* 0x080fe40000010020 */
[----:B------:R-:W-:Y:S02]  /*36c0*/  FFMA.FTZ R9, R16, R9, R28 ;  /* 0x0000000910097223 */ /* 0x000fe4000001001c */
[-C--:B------:R-:W-:Y:S02]  /*36d0*/  FFMA.FTZ R7, R39, R10.reuse, R7 ;  /* 0x0000000a27077223 */ /* 0x080fe40000010007 */
[-C--:B------:R-:W-:Y:S02]  /*36e0*/  FFMA.FTZ R17, R40, R10.reuse, R17 ;  /* 0x0000000a28117223 */ /* 0x080fe40000010011 */
[-C--:B------:R-:W-:Y:S02]  /*36f0*/  FFMA.FTZ R19, R41, R10.reuse, R19 ;  /* 0x0000000a29137223 */ /* 0x080fe40000010013 */
[----:B------:R-:W-:-:S02]  /*3700*/  FFMA.FTZ R9, R42, R10, R9 ;  /* 0x0000000a2a097223 */ /* 0x000fc40000010009 */
[-C--:B------:R-:W-:Y:S01]  /*3710*/  FFMA.FTZ R10, R12, R8.reuse, R7 ;  /* 0x000000080c0a7223 */ /* 0x080fe20000010007 */
[--C-:B------:R-:W-:Y:S01]  /*3720*/  HADD2.F32 R7, -RZ, R50.reuse.H0_H0 ;  /* 0x20000032ff077230 */ /* 0x100fe20000004100 */
[-C--:B------:R-:W-:Y:S01]  /*3730*/  FFMA.FTZ R12, R13, R8.reuse, R17 ;  /* 0x000000080d0c7223 */ /* 0x080fe20000010011 */
[--C-:B------:R-:W-:Y:S01]  /*3740*/  HADD2.F32 R13, -RZ, R49.reuse.H0_H0 ;  /* 0x20000031ff0d7230 */ /* 0x100fe20000004100 */
[-C--:B------:R-:W-:Y:S02]  /*3750*/  FFMA.FTZ R14, R14, R8.reuse, R19 ;  /* 0x000000080e0e7223 */ /* 0x080fe40000010013 */
[----:B------:R-:W-:Y:S01]  /*3760*/  FFMA.FTZ R8, R15, R8, R9 ;  /* 0x000000080f087223 */ /* 0x000fe20000010009 */
[----:B------:R-:W-:Y:S01]  /*3770*/  HADD2.F32 R9, -RZ, R50.H1_H1 ;  /* 0x30000032ff097230 */ /* 0x000fe20000004100 */
[-C--:B------:R-:W-:Y:S01]  /*3780*/  FFMA.FTZ R10, R26, R11.reuse, R10 ;  /* 0x0000000b1a0a7223 */ /* 0x080fe2000001000a */
[----:B------:R-:W-:Y:S01]  /*3790*/  HADD2.F32 R15, -RZ, R49.H1_H1 ;  /* 0x30000031ff0f7230 */ /* 0x000fe20000004100 */
[----:B------:R-:W-:-:S02]  /*37a0*/  FFMA.FTZ R12, R25, R11, R12 ;  /* 0x0000000b190c7223 */ /* 0x000fc4000001000c */
        /* <DEDUP_REMOVED lines=14> */
.L_x_128:
[----:B------:R-:W-:-:S04]  /*3890*/  IMAD.MOV.U32 R7, RZ, RZ, c[0x0][0x18c] ;  /* 0x00006300ff077624 */ /* 0x000fc800078e00ff */
[----:B------:R-:W-:-:S05]  /*38a0*/  IMAD.WIDE R60, R7, 0x8, R60 ;  /* 0x00000008073c7825 */ /* 0x000fca00078e023c */
[----:B0-----:R0:W5:Y:S01]  /*38b0*/  LDG.E.128.CONSTANT R8, [R60.64] ;  /* 0x000000083c087981 */ /* 0x001162000c1e9d00 */
[----:B------:R-:W-:Y:S01]  /*38c0*/  IMAD.WIDE R44, R7, 0x8, R44 ;  /* 0x00000008072c7825 */ /* 0x000fe200078e022c */
[----:B------:R-:W-:Y:S05]  /*38d0*/  @!P1 BRA `(.L_x_132) ;  /* 0x00001e2000009947 */ /* 0x000fea0003800000 */
[----:B------:R-:W2:Y:S01]  /*38e0*/  LDG.E.128.CONSTANT R12, [R44.64] ;  /* 0x000000082c0c7981 */ /* 0x000ea2000c1e9d00 */
[----:B-----5:R-:W-:Y:S02]  /*38f0*/  LOP3.LUT R16, R8, 0xff, RZ, 0xc0, !PT ;  /* 0x000000ff08107812 */ /* 0x020fe400078ec0ff */
[----:B------:R-:W-:Y:S02]  /*3900*/  LOP3.LUT R17, R9, 0xff, RZ, 0xc0, !PT ;  /* 0x000000ff09117812 */ /* 0x000fe400078ec0ff */
[----:B------:R-:W-:Y:S02]  /*3910*/  IADD3 R16, R16, -0x80, RZ ;  /* 0xffffff8010107810 */ /* 0x000fe40007ffe0ff */
[----:B------:R-:W-:Y:S02]  /*3920*/  IADD3 R17, R17, -0x80, RZ ;  /* 0xffffff8011117810 */ /* 0x000fe40007ffe0ff */
[----:B------:R1:W3:Y:S01]  /*3930*/  I2F.F16 R31, R16 ;  /* 0x00000010001f7306 */ /* 0x0002e20000200c00 */
[----:B------:R-:W-:-:S02]  /*3940*/  LEA.HI R25, R8, 0xffffff80, RZ, 0x8 ;  /* 0xffffff8008197811 */ /* 0x000fc400078f40ff */
[----:B------:R-:W-:Y:S02]  /*3950*/  LEA.HI R24, R9, 0xffffff80, RZ, 0x8 ;  /* 0xffffff8009187811 */ /* 0x000fe400078f40ff */
[C---:B------:R-:W-:Y:S02]  /*3960*/  LEA.HI R23, R10.reuse, 0xffffff80, RZ, 0x8 ;  /* 0xffffff800a177811 */ /* 0x040fe400078f40ff */
[----:B------:R-:W-:Y:S01]  /*3970*/  LOP3.LUT R18, R10, 0xff, RZ, 0xc0, !PT ;  /* 0x000000ff0a127812 */ /* 0x000fe200078ec0ff */
[----:B------:R-:W4:Y:S01]  /*3980*/  I2F.F16 R30, R17 ;  /* 0x00000011001e7306 */ /* 0x000f220000200c00 */
[--C-:B-1----:R-:W-:Y:S02]  /*3990*/  SHF.R.U32.HI R16, RZ, 0x8, R8.reuse ;  /* 0x00000008ff107819 */ /* 0x102fe40000011608 */
[----:B------:R-:W-:Y:S02]  /*39a0*/  SHF.R.U32.HI R8, RZ, 0x10, R8 ;  /* 0x00000010ff087819 */ /* 0x000fe40000011608 */
[----:B------:R-:W-:-:S02]  /*39b0*/  LOP3.LUT R26, R16, 0xff, RZ, 0xc0, !PT ;  /* 0x000000ff101a7812 */ /* 0x000fc400078ec0ff */
[----:B------:R-:W-:Y:S01]  /*39c0*/  LOP3.LUT R8, R8, 0xff, RZ, 0xc0, !PT ;  /* 0x000000ff08087812 */ /* 0x000fe200078ec0ff */
[----:B------:R-:W1:Y:S01]  /*39d0*/  I2F.F16 R25, R25 ;  /* 0x0000001900197306 */ /* 0x000e620000200c00 */
[----:B------:R-:W-:Y:S02]  /*39e0*/  IADD3 R27, R26, -0x80, RZ ;  /* 0xffffff801a1b7810 */ /* 0x000fe40007ffe0ff */
[--C-:B------:R-:W-:Y:S02]  /*39f0*/  SHF.R.U32.HI R26, RZ, 0x8, R9.reuse ;  /* 0x00000008ff1a7819 */ /* 0x100fe40000011609 */
[----:B------:R-:W-:Y:S02]  /*3a00*/  SHF.R.U32.HI R9, RZ, 0x10, R9 ;  /* 0x00000010ff097819 */ /* 0x000fe40000011609 */
[----:B------:R-:W-:Y:S01]  /*3a10*/  IADD3 R8, R8, -0x80, RZ ;  /* 0xffffff8008087810 */ /* 0x000fe20007ffe0ff */
[----:B------:R-:W0:Y:S01]  /*3a20*/  I2F.F16 R24, R24 ;  /* 0x0000001800187306 */ /* 0x000e220000200c00 */
[----:B------:R-:W-:-:S02]  /*3a30*/  LOP3.LUT R9, R9, 0xff, RZ, 0xc0, !PT ;  /* 0x000000ff09097812 */ /* 0x000fc400078ec0ff */
[----:B------:R-:W-:Y:S02]  /*3a40*/  IADD3 R21, R18, -0x80, RZ ;  /* 0xffffff8012157810 */ /* 0x000fe40007ffe0ff */
[----:B------:R-:W-:Y:S02]  /*3a50*/  IADD3 R9, R9, -0x80, RZ ;  /* 0xffffff8009097810 */ /* 0x000fe40007ffe0ff */
[C---:B------:R-:W-:Y:S01]  /*3a60*/  LOP3.LUT R18, R11.reuse, 0xff, RZ, 0xc0, !PT ;  /* 0x000000ff0b127812 */ /* 0x040fe200078ec0ff */
[----:B------:R-:W0:Y:S01]  /*3a70*/  I2F.F16 R23, R23 ;  /* 0x0000001700177306 */ /* 0x000e220000200c00 */
[----:B------:R-:W-:Y:S02]  /*3a80*/  LEA.HI R22, R11, 0xffffff80, RZ, 0x8 ;  /* 0xffffff800b167811 */ /* 0x000fe400078f40ff */
[----:B------:R-:W-:Y:S02]  /*3a90*/  IADD3 R20, R18, -0x80, RZ ;  /* 0xffffff8012147810 */ /* 0x000fe40007ffe0ff */
[----:B------:R-:W-:-:S03]  /*3aa0*/  ISETP.GE.AND P2, PT, R59, 0x2, PT ;  /* 0x000000023b00780c */ /* 0x000fc60003f46270 */
[----:B------:R-:W0:Y:S08]  /*3ab0*/  I2F.F16 R22, R22 ;  /* 0x0000001600167306 */ /* 0x000e300000200c00 */
[----:B------:R-:W0:Y:S08]  /*3ac0*/  I2F.F16 R21, R21 ;  /* 0x0000001500157306 */ /* 0x000e300000200c00 */
[----:B------:R-:W0:Y:S08]  /*3ad0*/  I2F.F16 R20, R20 ;  /* 0x0000001400147306 */ /* 0x000e300000200c00 */
[----:B------:R-:W0:Y:S01]  /*3ae0*/  I2F.F16 R27, R27 ;  /* 0x0000001b001b7306 */ /* 0x000e220000200c00 */
[----:B--2---:R-:W-:-:S02]  /*3af0*/  LEA.HI R28, R14, 0xffffff80, RZ, 0x8 ;  /* 0xffffff800e1c7811 */ /* 0x004fc400078f40ff */
[----:B------:R-:W-:-:S05]  /*3b00*/  LEA.HI R32, R15, 0xffffff80, RZ, 0x8 ;  /* 0xffffff800f207811 */ /* 0x000fca00078f40ff */
[----:B------:R2:W0:Y:S01]  /*3b10*/  I2F.F16 R17, R28 ;  /* 0x0000001c00117306 */ /* 0x0004220000200c00 */
[----:B------:R-:W-:Y:S02]  /*3b20*/  LEA.HI R19, R12, 0xffffff80, RZ, 0x8 ;  /* 0xffffff800c137811 */ /* 0x000fe400078f40ff */
[----:B------:R-:W-:-:S05]  /*3b30*/  LEA.HI R18, R13, 0xffffff80, RZ, 0x8 ;  /* 0xffffff800d127811 */ /* 0x000fca00078f40ff */
[----:B------:R0:W1:Y:S01]  /*3b40*/  I2F.F16 R16, R32 ;  /* 0x0000002000107306 */ /* 0x0000620000200c00 */
[----:B--2---:R-:W-:-:S04]  /*3b50*/  LOP3.LUT R28, R26, 0xff, RZ, 0xc0, !PT ;  /* 0x000000ff1a1c7812 */ /* 0x004fc800078ec0ff */
[----:B------:R-:W-:Y:S02]  /*3b60*/  IADD3 R29, R28, -0x80, RZ ;  /* 0xffffff801c1d7810 */ /* 0x000fe40007ffe0ff */
[--C-:B------:R-:W-:Y:S01]  /*3b70*/  SHF.R.U32.HI R28, RZ, 0x8, R10.reuse ;  /* 0x00000008ff1c7819 */ /* 0x100fe2000001160a */
[----:B------:R2:W1:Y:S01]  /*3b80*/  I2F.F16 R26, R8 ;  /* 0x00000008001a7306 */ /* 0x0004620000200c00 */
[----:B------:R-:W-:Y:S02]  /*3b90*/  SHF.R.U32.HI R10, RZ, 0x10, R10 ;  /* 0x00000010ff0a7819 */ /* 0x000fe4000001160a */
[----:B0-----:R-:W-:Y:S02]  /*3ba0*/  LOP3.LUT R32, R28, 0xff, RZ, 0xc0, !PT ;  /* 0x000000ff1c207812 */ /* 0x001fe400078ec0ff */
[----:B------:R-:W-:Y:S02]  /*3bb0*/  LOP3.LUT R10, R10, 0xff, RZ, 0xc0, !PT ;  /* 0x000000ff0a0a7812 */ /* 0x000fe400078ec0ff */
[----:B------:R-:W-:Y:S01]  /*3bc0*/  IADD3 R33, R32, -0x80, RZ ;  /* 0xffffff8020217810 */ /* 0x000fe20007ffe0ff */
[----:B------:R0:W1:Y:S01]  /*3bd0*/  I2F.F16 R28, R9 ;  /* 0x00000009001c7306 */ /* 0x0000620000200c00 */
[----:B--2---:R-:W-:-:S02]  /*3be0*/  SHF.R.U32.HI R8, RZ, 0x8, R11 ;  /* 0x00000008ff087819 */ /* 0x004fc4000001160b */
[----:B------:R-:W-:Y:S02]  /*3bf0*/  IADD3 R10, R10, -0x80, RZ ;  /* 0xffffff800a0a7810 */ /* 0x000fe40007ffe0ff */
[----:B------:R-:W-:Y:S02]  /*3c00*/  LOP3.LUT R8, R8, 0xff, RZ, 0xc0, !PT ;  /* 0x000000ff08087812 */ /* 0x000fe400078ec0ff */
[----:B------:R-:W-:Y:S01]  /*3c10*/  SHF.R.U32.HI R11, RZ, 0x10, R11 ;  /* 0x00000010ff0b7819 */ /* 0x000fe2000001160b */
[----:B------:R2:W1:Y:S01]  /*3c20*/  I2F.F16 R32, R10 ;  /* 0x0000000a00207306 */ /* 0x0004620000200c00 */
[----:B0-----:R-:W-:Y:S02]  /*3c30*/  LOP3.LUT R9, R13, 0xff, RZ, 0xc0, !PT ;  /* 0x000000ff0d097812 */ /* 0x001fe400078ec0ff */
[----:B------:R-:W-:Y:S02]  /*3c40*/  IADD3 R39, R8, -0x80, RZ ;  /* 0xffffff8008277810 */ /* 0x000fe40007ffe0ff */
[----:B------:R-:W-:-:S02]  /*3c50*/  IADD3 R36, R9, -0x80, RZ ;  /* 0xffffff8009247810 */ /* 0x000fc40007ffe0ff */
[----:B------:R-:W-:Y:S01]  /*3c60*/  LOP3.LUT R9, R14, 0xff, RZ, 0xc0, !PT ;  /* 0x000000ff0e097812 */ /* 0x000fe200078ec0ff */
[----:B------:R-:W0:Y:S01]  /*3c70*/  I2F.F16 R19, R19 ;  /* 0x0000001300137306 */ /* 0x000e220000200c00 */
[----:B------:R-:W-:Y:S02]  /*3c80*/  LOP3.LUT R8, R12, 0xff, RZ, 0xc0, !PT ;  /* 0x000000ff0c087812 */ /* 0x000fe400078ec0ff */
[----:B------:R-:W-:Y:S02]  /*3c90*/  IADD3 R35, R9, -0x80, RZ ;  /* 0xffffff8009237810 */ /* 0x000fe40007ffe0ff */
[----:B------:R-:W-:Y:S02]  /*3ca0*/  SHF.R.U32.HI R9, RZ, 0x8, R12 ;  /* 0x00000008ff097819 */ /* 0x000fe4000001160c */
[----:B------:R-:W-:Y:S01]  /*3cb0*/  IADD3 R8, R8, -0x80, RZ ;  /* 0xffffff8008087810 */ /* 0x000fe20007ffe0ff */
[----:B------:R-:W0:Y:S01]  /*3cc0*/  I2F.F16 R18, R18 ;  /* 0x0000001200127306 */ /* 0x000e220000200c00 */
[----:B--2---:R-:W-:-:S02]  /*3cd0*/  LOP3.LUT R10, R15, 0xff, RZ, 0xc0, !PT ;  /* 0x000000ff0f0a7812 */ /* 0x004fc400078ec0ff */
[----:B------:R-:W-:Y:S02]  /*3ce0*/  LOP3.LUT R9, R9, 0xff, RZ, 0xc0, !PT ;  /* 0x000000ff09097812 */ /* 0x000fe400078ec0ff */
[----:B------:R-:W-:Y:S02]  /*3cf0*/  IADD3 R10, R10, -0x80, RZ ;  /* 0xffffff800a0a7810 */ /* 0x000fe40007ffe0ff */
[----:B------:R-:W-:Y:S01]  /*3d00*/  IADD3 R9, R9, -0x80, RZ ;  /* 0xffffff8009097810 */ /* 0x000fe20007ffe0ff */
[----:B------:R2:W0:Y:S01]  /*3d10*/  I2F.F16 R37, R8 ;  /* 0x0000000800257306 */ /* 0x0004220000200c00 */
[----:B------:R-:W-:Y:S02]  /*3d20*/  SHF.R.U32.HI R12, RZ, 0x10, R12 ;  /* 0x00000010ff0c7819 */ /* 0x000fe4000001160c */
[----:B------:R-:W-:Y:S02]  /*3d30*/  LOP3.LUT R11, R11, 0xff, RZ, 0xc0, !PT ;  /* 0x000000ff0b0b7812 */ /* 0x000fe400078ec0ff */
[----:B------:R-:W-:-:S02]  /*3d40*/  LOP3.LUT R12, R12, 0xff, RZ, 0xc0, !PT ;  /* 0x000000ff0c0c7812 */ /* 0x000fc400078ec0ff */
[----:B------:R-:W-:Y:S01]  /*3d50*/  IADD3 R11, R11, -0x80, RZ ;  /* 0xffffff800b0b7810 */ /* 0x000fe20007ffe0ff */
[----:B------:R0:W1:Y:S01]  /*3d60*/  I2F.F16 R34, R10 ;  /* 0x0000000a00227306 */ /* 0x0000620000200c00 */
[--C-:B--2---:R-:W-:Y:S02]  /*3d70*/  SHF.R.U32.HI R8, RZ, 0x8, R13.reuse ;  /* 0x00000008ff087819 */ /* 0x104fe4000001160d */
[----:B------:R-:W-:Y:S02]  /*3d80*/  SHF.R.U32.HI R13, RZ, 0x10, R13 ;  /* 0x00000010ff0d7819 */ /* 0x000fe4000001160d */
[----:B------:R-:W-:Y:S02]  /*3d90*/  LOP3.LUT R8, R8, 0xff, RZ, 0xc0, !PT ;  /* 0x000000ff08087812 */ /* 0x000fe400078ec0ff */
[----:B------:R-:W-:Y:S01]  /*3da0*/  LOP3.LUT R13, R13, 0xff, RZ, 0xc0, !PT ;  /* 0x000000ff0d0d7812 */ /* 0x000fe200078ec0ff */
[----:B------:R2:W1:Y:S01]  /*3db0*/  I2F.F16 R40, R9 ;  /* 0x0000000900287306 */ /* 0x0004620000200c00 */
[----:B0-----:R-:W-:-:S02]  /*3dc0*/  SHF.R.U32.HI R10, RZ, 0x8, R14 ;  /* 0x00000008ff0a7819 */ /* 0x001fc4000001160e */
[----:B------:R-:W-:Y:S02]  /*3dd0*/  SHF.R.U32.HI R14, RZ, 0x10, R14 ;  /* 0x00000010ff0e7819 */ /* 0x000fe4000001160e */
[----:B------:R-:W-:Y:S02]  /*3de0*/  IADD3 R8, R8, -0x80, RZ ;  /* 0xffffff8008087810 */ /* 0x000fe40007ffe0ff */
[----:B------:R-:W-:Y:S01]  /*3df0*/  LOP3.LUT R14, R14, 0xff, RZ, 0xc0, !PT ;  /* 0x000000ff0e0e7812 */ /* 0x000fe200078ec0ff */
[----:B------:R-:W0:Y:S01]  /*3e00*/  I2F.F16 R29, R29 ;  /* 0x0000001d001d7306 */ /* 0x000e220000200c00 */
[--C-:B--2---:R-:W-:Y:S02]  /*3e10*/  SHF.R.U32.HI R9, RZ, 0x8, R15.reuse ;  /* 0x00000008ff097819 */ /* 0x104fe4000001160f */
[----:B------:R-:W-:Y:S02]  /*3e20*/  SHF.R.U32.HI R15, RZ, 0x10, R15 ;  /* 0x00000010ff0f7819 */ /* 0x000fe4000001160f */
[----:B------:R-:W-:-:S02]  /*3e30*/  LOP3.LUT R10, R10, 0xff, RZ, 0xc0, !PT ;  /* 0x000000ff0a0a7812 */ /* 0x000fc400078ec0ff */
[----:B------:R-:W-:Y:S01]  /*3e40*/  LOP3.LUT R15, R15, 0xff, RZ, 0xc0, !PT ;  /* 0x000000ff0f0f7812 */ /* 0x000fe200078ec0ff */
[----:B------:R2:W0:Y:S01]  /*3e50*/  I2F.F16 R41, R8 ;  /* 0x0000000800297306 */ /* 0x0004220000200c00 */
[----:B------:R-:W-:Y:S02]  /*3e60*/  LOP3.LUT R9, R9, 0xff, RZ, 0xc0, !PT ;  /* 0x000000ff09097812 */ /* 0x000fe400078ec0ff */
[----:B------:R-:W-:Y:S02]  /*3e70*/  IADD3 R12, R12, -0x80, RZ ;  /* 0xffffff800c0c7810 */ /* 0x000fe40007ffe0ff */
[----:B------:R-:W-:Y:S02]  /*3e80*/  IADD3 R13, R13, -0x80, RZ ;  /* 0xffffff800d0d7810 */ /* 0x000fe40007ffe0ff */
[----:B------:R-:W-:Y:S01]  /*3e90*/  IADD3 R14, R14, -0x80, RZ ;  /* 0xffffff800e0e7810 */ /* 0x000fe20007ffe0ff */
[----:B------:R-:W0:Y:S01]  /*3ea0*/  I2F.F16 R33, R33 ;  /* 0x0000002100217306 */ /* 0x000e220000200c00 */
[----:B--2---:R-:W-:-:S02]  /*3eb0*/  PRMT R8, R53, 0x9910, RZ ;  /* 0x0000991035087816 */ /* 0x004fc400000000ff */
[----:B------:R-:W-:Y:S02]  /*3ec0*/  IADD3 R15, R15, -0x80, RZ ;  /* 0xffffff800f0f7810 */ /* 0x000fe40007ffe0ff */
[----:B------:R-:W-:Y:S02]  /*3ed0*/  IADD3 R10, R10, -0x80, RZ ;  /* 0xffffff800a0a7810 */ /* 0x000fe40007ffe0ff */
[----:B------:R-:W-:Y:S01]  /*3ee0*/  IADD3 R9, R9, -0x80, RZ ;  /* 0xffffff8009097810 */ /* 0x000fe20007ffe0ff */
[----:B------:R-:W2:Y:S01]  /*3ef0*/  I2F.F16 R39, R39 ;  /* 0x0000002700277306 */ /* 0x000ea20000200c00 */
[----:B------:R-:W-:-:S07]  /*3f00*/  ISETP.NE.AND P0, PT, R8, RZ, PT ;  /* 0x000000ff0800720c */ /* 0x000fce0003f05270 */
[----:B------:R0:W0:Y:S08]  /*3f10*/  I2F.F16 R38, R11 ;  /* 0x0000000b00267306 */ /* 0x0000300000200c00 */
[----:B------:R-:W0:Y:S08]  /*3f20*/  I2F.F16 R36, R36 ;  /* 0x0000002400247306 */ /* 0x000e300000200c00 */
[----:B------:R-:W0:Y:S08]  /*3f30*/  I2F.F16 R35, R35 ;  /* 0x0000002300237306 */ /* 0x000e300000200c00 */
[----:B------:R-:W0:Y:S08]  /*3f40*/  I2F.F16 R12, R12 ;  /* 0x0000000c000c7306 */ /* 0x000e300000200c00 */
[----:B------:R-:W0:Y:S08]  /*3f50*/  I2F.F16 R13, R13 ;  /* 0x0000000d000d7306 */ /* 0x000e300000200c00 */
[----:B------:R0:W0:Y:S08]  /*3f60*/  I2F.F16 R42, R10 ;  /* 0x0000000a002a7306 */ /* 0x0000300000200c00 */
[----:B------:R-:W0:Y:S08]  /*3f70*/  I2F.F16 R14, R14 ;  /* 0x0000000e000e7306 */ /* 0x000e300000200c00 */
[----:B------:R0:W0:Y:S08]  /*3f80*/  I2F.F16 R43, R9 ;  /* 0x00000009002b7306 */ /* 0x0000300000200c00 */
[----:B------:R-:W0:Y:S01]  /*3f90*/  I2F.F16 R15, R15 ;  /* 0x0000000f000f7306 */ /* 0x000e220000200c00 */
[----:B------:R-:W-:Y:S05]  /*3fa0*/  @!P0 BRA `(.L_x_133) ;  /* 0x000005a000008947 */ /* 0x000fea0003800000 */
[----:B01234-:R-:W0:Y:S01]  /*3fb0*/  LDS.64 R8, [UR4+0x10] ;  /* 0x00001004ff087984 */ /* 0x01fe220008000a00 */
[----:B------:R-:W-:-:S02]  /*3fc0*/  HADD2.F32 R11, -RZ, R31.H0_H0 ;  /* 0x2000001fff0b7230 */ /* 0x000fc40000004100 */
[----:B------:R-:W-:Y:S02]  /*3fd0*/  HADD2.F32 R63, -RZ, R26.H0_H0 ;  /* 0x2000001aff3f7230 */ /* 0x000fe40000004100 */
[----:B------:R-:W-:Y:S02]  /*3fe0*/  HADD2.F32 R65, -RZ, R37.H0_H0 ;  /* 0x20000025ff417230 */ /* 0x000fe40000004100 */
[----:B------:R-:W-:Y:S02]  /*3ff0*/  HADD2.F32 R67, -RZ, R12.H0_H0 ;  /* 0x2000000cff437230 */ /* 0x000fe40000004100 */
[----:B------:R-:W-:Y:S02]  /*4000*/  HADD2.F32 R68, -RZ, R29.H0_H0 ;  /* 0x2000001dff447230 */ /* 0x000fe40000004100 */
[----:B------:R-:W-:Y:S02]  /*4010*/  HADD2.F32 R69, -RZ, R21.H0_H0 ;  /* 0x20000015ff457230 */ /* 0x000fe40000004100 */
[----:B0-----:R-:W-:-:S02]  /*4020*/  HADD2.F32 R10, -RZ, R8.H0_H0 ;  /* 0x20000008ff0a7230 */ /* 0x001fc40000004100 */
[----:B------:R-:W-:Y:S02]  /*4030*/  HADD2.F32 R62, -RZ, R8.H1_H1 ;  /* 0x30000008ff3e7230 */ /* 0x000fe40000004100 */
[----:B------:R-:W-:Y:S01]  /*4040*/  HADD2.F32 R64, -RZ, R9.H1_H1 ;  /* 0x30000009ff407230 */ /* 0x000fe20000004100 */
[----:B------:R-:W-:Y:S01]  /*4050*/  FFMA.FTZ R8, R11, R10, RZ ;  /* 0x0000000a0b087223 */ /* 0x000fe200000100ff */
[----:B------:R-:W-:Y:S01]  /*4060*/  HADD2.F32 R11, -RZ, R27.H0_H0 ;  /* 0x2000001bff0b7230 */ /* 0x000fe20000004100 */
[----:B------:R-:W-:-:S04]  /*4070*/  FFMA.FTZ R69, R10, R69, RZ ;  /* 0x000000450a457223 */ /* 0x000fc800000100ff */
[----:B------:R-:W-:Y:S01]  /*4080*/  FFMA.FTZ R8, R11, R62, R8 ;  /* 0x0000003e0b087223 */ /* 0x000fe20000010008 */
[----:B------:R-:W-:Y:S02]  /*4090*/  HADD2.F32 R11, -RZ, R9.H0_H0 ;  /* 0x20000009ff0b7230 */ /* 0x000fe40000004100 */
[----:B------:R-:W-:-:S03]  /*40a0*/  HADD2.F32 R9, -RZ, R25.H0_H0 ;  /* 0x20000019ff097230 */ /* 0x000fc60000004100 */
[----:B------:R-:W-:-:S04]  /*40b0*/  FFMA.FTZ R8, R63, R11, R8 ;  /* 0x0000000b3f087223 */ /* 0x000fc80000010008 */
[----:B------:R-:W-:Y:S02]  /*40c0*/  FFMA.FTZ R66, R9, R64, R8 ;  /* 0x0000004009427223 */ /* 0x000fe40000010008 */
[----:B------:R-:W0:Y:S02]  /*40d0*/  LDS.64 R8, [UR4+0x18] ;  /* 0x00001804ff087984 */ /* 0x000e240008000a00 */
[----:B0-----:R-:W-:-:S05]  /*40e0*/  HADD2.F32 R63, -RZ, R8.H0_H0 ;  /* 0x20000008ff3f7230 */ /* 0x001fca0000004100 */
        /* <DEDUP_REMOVED lines=28> */
[----:B------:R-:W-:-:S05]  /*42b0*/  FMUL.FTZ R9, R9, R68 ;  /* 0x0000004409097220 */ /* 0x000fca0000410000 */
[----:B------:R-:W-:-:S04]  /*42c0*/  F2FP.PACK_AB R9, RZ, R9 ;  /* 0x00000009ff09723e */ /* 0x000fc800000000ff */
[----:B------:R-:W-:Y:S01]  /*42d0*/  PRMT R66, R66, 0x5410, R9 ;  /* 0x0000541042427816 */ /* 0x000fe20000000009 */
[----:B------:R-:W-:-:S05]  /*42e0*/  HADD2.F32 R9, -RZ, R20.H0_H0 ;  /* 0x20000014ff097230 */ /* 0x000fca0000004100 */
[----:B------:R-:W-:Y:S01]  /*42f0*/  FFMA.FTZ R9, R10, R9, RZ ;  /* 0x000000090a097223 */ /* 0x000fe200000100ff */
[----:B------:R-:W-:Y:S01]  /*4300*/  HFMA2.MMA R5, R66, 1, 1, R5 ;  /* 0x3c003c0042057835 */ /* 0x000fe20000000005 */
[----:B------:R-:W-:Y:S02]  /*4310*/  HADD2.F32 R10, -RZ, R39.H0_H0 ;  /* 0x20000027ff0a7230 */ /* 0x000fe40000004100 */
[----:B------:R-:W-:-:S03]  /*4320*/  HADD2.F32 R66, -RZ, R33.H0_H0 ;  /* 0x20000021ff427230 */ /* 0x000fc60000004100 */
[C---:B------:R-:W-:Y:S01]  /*4330*/  FFMA.FTZ R10, R62.reuse, R10, R9 ;  /* 0x0000000a3e0a7223 */ /* 0x040fe20000010009 */
[----:B------:R-:W-:Y:S01]  /*4340*/  HADD2.F32 R9, -RZ, R32.H0_H0 ;  /* 0x20000020ff097230 */ /* 0x000fe20000004100 */
[----:B------:R-:W-:Y:S01]  /*4350*/  FFMA.FTZ R66, R62, R66, R69 ;  /* 0x000000423e427223 */ /* 0x000fe20000010045 */
[----:B------:R-:W-:-:S03]  /*4360*/  HADD2.F32 R62, -RZ, R38.H0_H0 ;  /* 0x20000026ff3e7230 */ /* 0x000fc60000004100 */
[C---:B------:R-:W-:Y:S02]  /*4370*/  FFMA.FTZ R9, R11.reuse, R9, R66 ;  /* 0x000000090b097223 */ /* 0x040fe40000010042 */
        /* <DEDUP_REMOVED lines=29> */
.L_x_133:
[----:B-1234-:R-:W-:Y:S05]  /*4550*/  @!P2 BRA `(.L_x_132) ;  /* 0x000011a00000a947 */ /* 0x01efea0003800000 */
[----:B------:R-:W-:Y:S02]  /*4560*/  PRMT R8, R54, 0x9910, RZ ;  /* 0x0000991036087816 */ /* 0x000fe400000000ff */
[----:B------:R-:W-:Y:S02]  /*4570*/  ISETP.GE.AND P2, PT, R59, 0x3, PT ;  /* 0x000000033b00780c */ /* 0x000fe40003f46270 */
[----:B------:R-:W-:-:S13]  /*4580*/  ISETP.NE.AND P0, PT, R8, RZ, PT ;  /* 0x000000ff0800720c */ /* 0x000fda0003f05270 */
[----:B------:R-:W-:Y:S05]  /*4590*/  @!P0 BRA `(.L_x_134) ;  /* 0x000005a000008947 */ /* 0x000fea0003800000 */
[----:B0-----:R-:W0:Y:S01]  /*45a0*/  LDS.64 R8, [UR4+0x90] ;  /* 0x00009004ff087984 */ /* 0x001e220008000a00 */
[----:B------:R-:W-:Y:S02]  /*45b0*/  HADD2.F32 R63, -RZ, R31.H0_H0 ;  /* 0x2000001fff3f7230 */ /* 0x000fe40000004100 */
[----:B------:R-:W-:Y:S02]  /*45c0*/  HADD2.F32 R66, -RZ, R25.H0_H0 ;  /* 0x20000019ff427230 */ /* 0x000fe40000004100 */
[----:B------:R-:W-:Y:S02]  /*45d0*/  HADD2.F32 R65, -RZ, R37.H0_H0 ;  /* 0x20000025ff417230 */ /* 0x000fe40000004100 */
[----:B------:R-:W-:Y:S02]  /*45e0*/  HADD2.F32 R67, -RZ, R12.H0_H0 ;  /* 0x2000000cff437230 */ /* 0x000fe40000004100 */
[----:B------:R-:W-:Y:S02]  /*45f0*/  HADD2.F32 R68, -RZ, R29.H0_H0 ;  /* 0x2000001dff447230 */ /* 0x000fe40000004100 */
[----:B------:R-:W-:-:S02]  /*4600*/  HADD2.F32 R69, -RZ, R21.H0_H0 ;  /* 0x20000015ff457230 */ /* 0x000fc40000004100 */
[--C-:B0-----:R-:W-:Y:S02]  /*4610*/  HADD2.F32 R10, -RZ, R8.reuse.H0_H0 ;  /* 0x20000008ff0a7230 */ /* 0x101fe40000004100 */
[----:B------:R-:W-:Y:S02]  /*4620*/  HADD2.F32 R11, -RZ, R8.H1_H1 ;  /* 0x30000008ff0b7230 */ /* 0x000fe40000004100 */
[----:B------:R-:W-:Y:S01]  /*4630*/  HADD2.F32 R62, -RZ, R9.H0_H0 ;  /* 0x20000009ff3e7230 */ /* 0x000fe20000004100 */
[----:B------:R-:W-:Y:S01]  /*4640*/  FFMA.FTZ R8, R63, R10, RZ ;  /* 0x0000000a3f087223 */ /* 0x000fe200000100ff */
[----:B------:R-:W-:Y:S02]  /*4650*/  HADD2.F32 R63, -RZ, R27.H0_H0 ;  /* 0x2000001bff3f7230 */ /* 0x000fe40000004100 */
[----:B------:R-:W-:-:S03]  /*4660*/  HADD2.F32 R64, -RZ, R9.H1_H1 ;  /* 0x30000009ff407230 */ /* 0x000fc60000004100 */
[----:B------:R-:W-:Y:S01]  /*4670*/  FFMA.FTZ R63, R63, R11, R8 ;  /* 0x0000000b3f3f7223 */ /* 0x000fe20000010008 */
[----:B------:R-:W-:-:S05]  /*4680*/  HADD2.F32 R8, -RZ, R26.H0_H0 ;  /* 0x2000001aff087230 */ /* 0x000fca0000004100 */
[----:B------:R-:W-:Y:S02]  /*4690*/  FFMA.FTZ R63, R8, R62, R63 ;  /* 0x0000003e083f7223 */ /* 0x000fe4000001003f */
[----:B------:R-:W0:Y:S02]  /*46a0*/  LDS.64 R8, [UR4+0x98] ;  /* 0x00009804ff087984 */ /* 0x000e240008000a00 */
[----:B------:R-:W-:Y:S01]  /*46b0*/  FFMA.FTZ R66, R66, R64, R63 ;  /* 0x0000004042427223 */ /* 0x000fe2000001003f */
        /* <DEDUP_REMOVED lines=33> */
[----:B------:R-:W-:Y:S01]  /*48d0*/  HFMA2.MMA R3, R66, 1, 1, R3 ;  /* 0x3c003c0042037835 */ /* 0x000fe20000000003 */
[-C--:B------:R-:W-:Y:S02]  /*48e0*/  FFMA.FTZ R66, R69, R10.reuse, RZ ;  /* 0x0000000a45427223 */ /* 0x080fe400000100ff */
[----:B------:R-:W-:Y:S01]  /*48f0*/  FFMA.FTZ R10, R9, R10, RZ ;  /* 0x0000000a090a7223 */ /* 0x000fe200000100ff */
        /* <DEDUP_REMOVED lines=10> */
[-C--:B------:R-:W-:Y:S02]  /*49a0*/  FFMA.FTZ R10, R10, R64.reuse, R69 ;  /* 0x000000400a0a7223 */ /* 0x080fe40000010045 */
        /* <DEDUP_REMOVED lines=25> */
.L_x_134:
[----:B------:R-:W-:Y:S05]  /*4b40*/  @!P2 BRA `(.L_x_132) ;  /* 0x00000bb00000a947 */ /* 0x000fea0003800000 */
[----:B------:R-:W-:Y:S02]  /*4b50*/  PRMT R8, R55, 0x9910, RZ ;  /* 0x0000991037087816 */ /* 0x000fe400000000ff */
[----:B0-----:R-:W-:Y:S02]  /*4b60*/  PRMT R9, R56, 0x9910, RZ ;  /* 0x0000991038097816 */ /* 0x001fe400000000ff */
[----:B------:R-:W-:Y:S02]  /*4b70*/  ISETP.NE.AND P2, PT, R8, RZ, PT ;  /* 0x000000ff0800720c */ /* 0x000fe40003f45270 */
[----:B------:R-:W-:-:S04]  /*4b80*/  ISETP.NE.AND P0, PT, R9, RZ, PT ;  /* 0x000000ff0900720c */ /* 0x000fc80003f05270 */
[----:B------:R-:W-:-:S07]  /*4b90*/  ISETP.LT.OR P0, PT, R6, 0x4, !P0 ;  /* 0x000000040600780c */ /* 0x000fce0004701670 */
[----:B------:R-:W-:Y:S06]  /*4ba0*/  @!P2 BRA `(.L_x_135) ;  /* 0x000005a00000a947 */ /* 0x000fec0003800000 */
[----:B------:R-:W0:Y:S01]  /*4bb0*/  LDS.64 R8, [UR4+0x110] ;  /* 0x00011004ff087984 */ /* 0x000e220008000a00 */
        /* <DEDUP_REMOVED lines=89> */
.L_x_135:
        /* <DEDUP_REMOVED lines=27> */
[----:B-1----:R-:W-:Y:S01]  /*5300*/  HADD2.F32 R8, -RZ, R11.H0_H0 ;  /* 0x2000000bff087230 */ /* 0x002fe20000004100 */
[-C--:B------:R-:W-:Y:S01]  /*5310*/  FFMA.FTZ R64, R64, R31.reuse, RZ ;  /* 0x0000001f40407223 */ /* 0x080fe200000100ff */
[----:B------:R-:W-:Y:S01]  /*5320*/  HADD2.F32 R12, -RZ, R12.H0_H0 ;  /* 0x2000000cff0c7230 */ /* 0x000fe20000004100 */
[-C--:B------:R-:W-:Y:S01]  /*5330*/  FFMA.FTZ R30, R30, R31.reuse, RZ ;  /* 0x0000001f1e1e7223 */ /* 0x080fe200000100ff */
[----:B------:R-:W-:Y:S01]  /*5340*/  HADD2.F32 R13, -RZ, R13.H0_H0 ;  /* 0x2000000dff0d7230 */ /* 0x000fe20000004100 */
[----:B------:R-:W-:Y:S01]  /*5350*/  FFMA.FTZ R20, R20, R31, RZ ;  /* 0x0000001f14147223 */ /* 0x000fe200000100ff */
        /* <DEDUP_REMOVED lines=8> */
[----:B------:R-:W-:Y:S01]  /*53e0*/  HADD2.F32 R21, -RZ, R37.H0_H0 ;  /* 0x20000025ff157230 */ /* 0x000fe20000004100 */
        /* <DEDUP_REMOVED lines=15> */
[----:B------:R-:W-:-:S02]  /*54e0*/  HADD2.F32 R9, -RZ, R10.H0_H0 ;  /* 0x2000000aff097230 */ /* 0x000fc40000004100 */
[----:B------:R-:W-:-:S03]  /*54f0*/  HADD2.F32 R10, -RZ, R10.H1_H1 ;  /* 0x3000000aff0a7230 */ /* 0x000fc60000004100 */
[-C--:B------:R-:W-:Y:S02]  /*5500*/  FFMA.FTZ R21, R21, R9.reuse, R62 ;  /* 0x0000000915157223 */ /* 0x080fe4000001003e */
[-C--:B------:R-:W-:Y:S02]  /*5510*/  FFMA.FTZ R23, R23, R9.reuse, R64 ;  /* 0x0000000917177223 */ /* 0x080fe40000010040 */
[-C--:B------:R-:W-:Y:S02]  /*5520*/  FFMA.FTZ R25, R25, R9.reuse, R30 ;  /* 0x0000000919197223 */ /* 0x080fe4000001001e */
[----:B------:R-:W-:Y:S02]  /*5530*/  FFMA.FTZ R9, R34, R9, R20 ;  /* 0x0000000922097223 */ /* 0x000fe40000010014 */
[-C--:B------:R-:W-:Y:S02]  /*5540*/  FFMA.FTZ R21, R40, R10.reuse, R21 ;  /* 0x0000000a28157223 */ /* 0x080fe40000010015 */
[----:B------:R-:W-:-:S02]  /*5550*/  FFMA.FTZ R23, R41, R10, R23 ;  /* 0x0000000a29177223 */ /* 0x000fc40000010017 */
[-C--:B------:R-:W-:Y:S02]  /*5560*/  FFMA.FTZ R25, R42, R10.reuse, R25 ;  /* 0x0000000a2a197223 */ /* 0x080fe40000010019 */
[----:B------:R-:W-:Y:S02]  /*5570*/  FFMA.FTZ R9, R43, R10, R9 ;  /* 0x0000000a2b097223 */ /* 0x000fe40000010009 */
[-C--:B------:R-:W-:Y:S02]  /*5580*/  FFMA.FTZ R10, R12, R8.reuse, R21 ;  /* 0x000000080c0a7223 */ /* 0x080fe40000010015 */
[-C--:B------:R-:W-:Y:S01]  /*5590*/  FFMA.FTZ R12, R13, R8.reuse, R23 ;  /* 0x000000080d0c7223 */ /* 0x080fe20000010017 */
[--C-:B------:R-:W-:Y:S01]  /*55a0*/  HADD2.F32 R13, -RZ, R50.reuse.H1_H1 ;  /* 0x30000032ff0d7230 */ /* 0x100fe20000004100 */
[-C--:B------:R-:W-:Y:S02]  /*55b0*/  FFMA.FTZ R14, R14, R8.reuse, R25 ;  /* 0x000000080e0e7223 */ /* 0x080fe40000010019 */
[----:B------:R-:W-:Y:S01]  /*55c0*/  FFMA.FTZ R8, R15, R8, R9 ;  /* 0x000000080f087223 */ /* 0x000fe20000010009 */
[----:B------:R-:W-:Y:S01]  /*55d0*/  HADD2.F32 R9, -RZ, R50.H0_H0 ;  /* 0x20000032ff097230 */ /* 0x000fe20000004100 */
[-C--:B------:R-:W-:Y:S01]  /*55e0*/  FFMA.FTZ R10, R19, R11.reuse, R10 ;  /* 0x0000000b130a7223 */ /* 0x080fe2000001000a */
[----:B------:R-:W-:Y:S01]  /*55f0*/  HADD2.F32 R15, -RZ, R49.H0_H0 ;  /* 0x20000031ff0f7230 */ /* 0x000fe20000004100 */
[----:B------:R-:W-:-:S02]  /*5600*/  FFMA.FTZ R12, R18, R11, R12 ;  /* 0x0000000b120c7223 */ /* 0x000fc4000001000c */
[-C--:B------:R-:W-:Y:S01]  /*5610*/  FFMA.FTZ R14, R17, R11.reuse, R14 ;  /* 0x0000000b110e7223 */ /* 0x080fe2000001000e */
[----:B------:R-:W-:Y:S01]  /*5620*/  HADD2.F32 R17, -RZ, R49.H1_H1 ;  /* 0x30000031ff117230 */ /* 0x000fe20000004100 */
        /* <DEDUP_REMOVED lines=13> */
.L_x_132:
[----:B0-----:R-:W-:-:S05]  /*5700*/  IMAD.WIDE R60, R7, 0x8, R60 ;  /* 0x00000008073c7825 */ /* 0x001fca00078e023c */
[----:B-----5:R0:W5:Y:S01]  /*5710*/  LDG.E.128.CONSTANT R8, [R60.64] ;  /* 0x000000083c087981 */ /* 0x020162000c1e9d00 */
        /* <DEDUP_REMOVED lines=201> */
.L_x_137:
        /* <DEDUP_REMOVED lines=95> */
.L_x_138:
        /* <DEDUP_REMOVED lines=97> */
.L_x_139:
        /* <DEDUP_REMOVED lines=91> */
.L_x_136:
        /* <DEDUP_REMOVED lines=203> */
.L_x_141:
        /* <DEDUP_REMOVED lines=95> */
.L_x_142:
        /* <DEDUP_REMOVED lines=97> */
.L_x_143:
        /* <DEDUP_REMOVED lines=91> */
.L_x_140:
[----:B------:R-:W1:Y:S01]  /*93c0*/  S2UR UR5, SR_CTAID.Z ;  /* 0x00000000000579c3 */ /* 0x000e620000002700 */
[----:B------:R-:W-:Y:S01]  /*93d0*/  ULDC UR6, c[0x0][0x190] ;  /* 0x0000640000067ab9 */ /* 0x000fe20000000800 */
[----:B------:R-:W-:Y:S01]  /*93e0*/  IADD3 R58, R58, 0x20, RZ ;  /* 0x000000203a3a7810 */ /* 0x000fe20007ffe0ff */
[----:B------:R-:W-:Y:S01]  /*93f0*/  UIADD3 UR4, UR4, 0x40, URZ ;  /* 0x0000004004047890 */ /* 0x000fe2000fffe03f */
[C---:B------:R-:W-:Y:S02]  /*9400*/  IMAD.WIDE R44, R7.reuse, 0x8, R44 ;  /* 0x00000008072c7825 */ /* 0x040fe400078e022c */
[----:B------:R-:W-:Y:S02]  /*9410*/  ISETP.GE.AND P0, PT, R58, c[0x0][0x1a8], PT ;  /* 0x00006a003a007a0c */ /* 0x000fe40003f06270 */
[----:B0-----:R-:W-:Y:S01]  /*9420*/  IMAD.WIDE R60, R7, 0x8, R60 ;  /* 0x00000008073c7825 */ /* 0x001fe200078e023c */
[----:B-1----:R-:W-:-:S04]  /*9430*/  ULEA UR5, UR5, 0x40, 0x6 ;  /* 0x0000004005057891 */ /* 0x002fc8000f8e303f */
[----:B------:R-:W-:-:S04]  /*9440*/  UISETP.LT.AND UP0, UPT, UR5, UR6, UPT ;  /* 0x000000060500728c */ /* 0x000fc8000bf01270 */
[----:B------:R-:W-:-:S06]  /*9450*/  USEL UR5, UR5, UR6, UP0 ;  /* 0x0000000605057287 */ /* 0x000fcc0008000000 */
[----:B------:R-:W-:-:S13]  /*9460*/  ISETP.LT.AND P2, PT, R58, UR5, PT ;  /* 0x000000053a007c0c */ /* 0x000fda000bf41270 */
[----:B------:R-:W-:Y:S05]  /*9470*/  @!P0 BRA P2, `(.L_x_144) ;  /* 0xffff850000008947 */ /* 0x000fea000103ffff */
.L_x_127:
        /* <DEDUP_REMOVED lines=8> */
.L_x_154:
[----:B------:R-:W-:-:S13]  /*9500*/  ISETP.NE.AND P2, PT, R58, R51, PT ;  /* 0x000000333a00720c */ /* 0x000fda0003f45270 */
[----:B------:R-:W-:Y:S01]  /*9510*/  @!P2 IADD3 R52, R52, 0x1, RZ ;  /* 0x000000013434a810 */ /* 0x000fe20007ffe0ff */
[----:B------:R-:W-:Y:S01]  /*9520*/  @!P2 IMAD.MOV.U32 R7, RZ, RZ, 0x2 ;  /* 0x00000002ff07a424 */ /* 0x000fe200078e00ff */
[----:B------:R-:W-:-:S03]  /*9530*/  @!P2 LEA R6, R58, 0x1, 0x1 ;  /* 0x000000013a06a811 */ /* 0x000fc600078e08ff */
[----:B------:R-:W-:Y:S02]  /*9540*/  @!P2 IMAD R12, R52, 0x8, R1 ;  /* 0x00000008340ca824 */ /* 0x000fe400078e0201 */
[----:B------:R-:W-:-:S04]  /*9550*/  @!P2 IMAD.WIDE R6, R6, R7, c[0x0][0x198] ;  /* 0x000066000606a625 */ /* 0x000fc800078e0207 */
[----:B------:R-:W2:Y:S01]  /*9560*/  @!P2 LDL.64 R12, [R12] ;  /* 0x000000000c0ca983 */ /* 0x000ea20000100a00 */
[----:B------:R-:W-:Y:S02]  /*9570*/  IMAD.MOV.U32 R62, RZ, RZ, R60 ;  /* 0x000000ffff3e7224 */ /* 0x000fe400078e003c */
[----:B------:R-:W-:Y:S01]  /*9580*/  IMAD.MOV.U32 R63, RZ, RZ, R61 ;  /* 0x000000ffff3f7224 */ /* 0x000fe200078e003d */
[----:B------:R-:W3:Y:S04]  /*9590*/  @!P2 LDG.E.U16.CONSTANT R7, [R6.64] ;  /* 0x000000080607a981 */ /* 0x000ee8000c1e9500 */
[----:B-----5:R0:W5:Y:S01]  /*95a0*/  LDG.E.128.CONSTANT R8, [R62.64] ;  /* 0x000000083e087981 */ /* 0x020162000c1e9d00 */
[----:B------:R-:W-:Y:S01]  /*95b0*/  IMAD.MOV.U32 R60, RZ, RZ, c[0x0][0x18c] ;  /* 0x00006300ff3c7624 */ /* 0x000fe200078e00ff */
[----:B--2---:R-:W-:-:S02]  /*95c0*/  @!P2 PRMT R50, R12, 0x7610, R50 ;  /* 0x000076100c32a816 */ /* 0x004fc40000000032 */
[----:B------:R-:W-:Y:S01]  /*95d0*/  @!P2 PRMT R49, R13, 0x7610, R49 ;  /* 0x000076100d31a816 */ /* 0x000fe20000000031 */
[----:B---3--:R-:W-:Y:S01]  /*95e0*/  @!P2 IMAD.IADD R51, R7, 0x1, R58 ;  /* 0x000000010733a824 */ /* 0x008fe200078e023a */
[----:B------:R-:W-:Y:S02]  /*95f0*/  @!P2 PRMT R50, R50, 0x7610, R12 ;  /* 0x000076103232a816 */ /* 0x000fe4000000000c */
[----:B------:R-:W-:Y:S01]  /*9600*/  @!P2 PRMT R49, R49, 0x7610, R13 ;  /* 0x000076103131a816 */ /* 0x000fe2000000000d */
[----:B------:R-:W-:Y:S05]  /*9610*/  @!P1 BRA `(.L_x_146) ;  /* 0x0000141000009947 */ /* 0x000fea0003800000 */
[----:B0-----:R-:W-:-:S06]  /*9620*/  IMAD.WIDE R16, R60, 0x4, R62 ;  /* 0x000000043c107825 */ /* 0x001fcc00078e023e */
[----:B------:R-:W-:Y:S02]  /*9630*/  IMAD.WIDE R12, R60, 0x4, R16 ;  /* 0x000000043c0c7825 */ /* 0x000fe400078e0210 */
[----:B------:R-:W2:Y:S04]  /*9640*/  LDG.E.128.CONSTANT R16, [R16.64] ;  /* 0x0000000810107981 */ /* 0x000ea8000c1e9d00 */
[----:B------:R-:W3:Y:S01]  /*9650*/  LDG.E.128.CONSTANT R12, [R12.64] ;  /* 0x000000080c0c7981 */ /* 0x000ee2000c1e9d00 */
[----:B-----5:R-:W-:Y:S02]  /*9660*/  SHF.R.U32.HI R22, RZ, 0xc, R9 ;  /* 0x0000000cff167819 */ /* 0x020fe40000011609 */
[----:B------:R-:W-:Y:S02]  /*9670*/  SHF.R.U32.HI R28, RZ, 0xc, R10 ;  /* 0x0000000cff1c7819 */ /* 0x000fe4000001160a */
[----:B------:R-:W-:-:S02]  /*9680*/  SHF.R.U32.HI R30, RZ, 0xc, R11 ;  /* 0x0000000cff1e7819 */ /* 0x000fc4000001160b */
[----:B------:R-:W-:Y:S02]  /*9690*/  LOP3.LUT R29, R22, 0xf000f, RZ, 0xc0, !PT ;  /* 0x000f000f161d7812 */ /* 0x000fe400078ec0ff */
[----:B------:R-:W-:Y:S02]  /*96a0*/  LOP3.LUT R31, R28, 0xf000f, RZ, 0xc0, !PT ;  /* 0x000f000f1c1f7812 */ /* 0x000fe400078ec0ff */
[----:B------:R-:W-:Y:S02]  /*96b0*/  LOP3.LUT R33, R30, 0xf000f, RZ, 0xc0, !PT ;  /* 0x000f000f1e217812 */ /* 0x000fe400078ec0ff */
[--C-:B------:R-:W-:Y:S02]  /*96c0*/  SHF.R.U32.HI R21, RZ, 0xc, R8.reuse ;  /* 0x0000000cff157819 */ /* 0x100fe40000011608 */
[----:B------:R-:W-:Y:S02]  /*96d0*/  LOP3.LUT R6, R8, 0x3f003f, RZ, 0xc0, !PT ;  /* 0x003f003f08067812 */ /* 0x000fe400078ec0ff */
[----:B------:R-:W-:-:S02]  /*96e0*/  SHF.R.U32.HI R8, RZ, 0x6, R8 ;  /* 0x00000006ff087819 */ /* 0x000fc40000011608 */
[----:B------:R-:W-:Y:S02]  /*96f0*/  LOP3.LUT R7, R9, 0x3f003f, RZ, 0xc0, !PT ;  /* 0x003f003f09077812 */ /* 0x000fe400078ec0ff */
[----:B------:R-:W-:Y:S02]  /*9700*/  SHF.R.U32.HI R9, RZ, 0x6, R9 ;  /* 0x00000006ff097819 */ /* 0x000fe40000011609 */
[----:B------:R-:W-:Y:S02]  /*9710*/  PRMT R23, R53, 0x9910, RZ ;  /* 0x0000991035177816 */ /* 0x000fe400000000ff */
[----:B------:R-:W-:Y:S02]  /*9720*/  LOP3.LUT R27, R11, 0x3f003f, RZ, 0xc0, !PT ;  /* 0x003f003f0b1b7812 */ /* 0x000fe400078ec0ff */
[----:B------:R-:W-:Y:S02]  /*9730*/  LOP3.LUT R21, R21, 0xf000f, RZ, 0xc0, !PT ;  /* 0x000f000f15157812 */ /* 0x000fe400078ec0ff */
[----:B------:R-:W-:-:S02]  /*9740*/  LOP3.LUT R8, R8, 0x3f003f, RZ, 0xc0, !PT ;  /* 0x003f003f08087812 */ /* 0x000fc400078ec0ff */
[----:B------:R-:W-:Y:S02]  /*9750*/  LOP3.LUT R20, R10, 0x3f003f, RZ, 0xc0, !PT ;  /* 0x003f003f0a147812 */ /* 0x000fe400078ec0ff */
[----:B------:R-:W-:Y:S02]  /*9760*/  ISETP.NE.AND P2, PT, R23, RZ, PT ;  /* 0x000000ff1700720c */ /* 0x000fe40003f45270 */
[----:B------:R-:W-:Y:S02]  /*9770*/  LOP3.LUT R9, R9, 0x3f003f, RZ, 0xc0, !PT ;  /* 0x003f003f09097812 */ /* 0x000fe400078ec0ff */
[----:B------:R-:W-:Y:S02]  /*9780*/  LOP3.LUT R27, R27, 0x64006400, RZ, 0xfc, !PT ;  /* 0x640064001b1b7812 */ /* 0x000fe400078efcff */
[----:B------:R-:W-:Y:S02]  /*9790*/  SHF.R.U32.HI R10, RZ, 0x6, R10 ;  /* 0x00000006ff0a7819 */ /* 0x000fe4000001160a */
[----:B------:R-:W-:-:S02]  /*97a0*/  SHF.R.U32.HI R11, RZ, 0x6, R11 ;  /* 0x00000006ff0b7819 */ /* 0x000fc4000001160b */
[----:B------:R-:W-:Y:S02]  /*97b0*/  LOP3.LUT R20, R20, 0x64006400, RZ, 0xfc, !PT ;  /* 0x6400640014147812 */ /* 0x000fe400078efcff */
[----:B------:R-:W-:Y:S02]  /*97c0*/  LOP3.LUT R45, R6, 0x64006400, RZ, 0xfc, !PT ;  /* 0x64006400062d7812 */ /* 0x000fe400078efcff */
[----:B------:R-:W-:-:S04]  /*97d0*/  LOP3.LUT R6, R11, 0x3f003f, RZ, 0xc0, !PT ;  /* 0x003f003f0b067812 */ /* 0x000fc800078ec0ff */
[----:B------:R-:W-:Y:S01]  /*97e0*/  LOP3.LUT R6, R6, 0x64006400, RZ, 0xfc, !PT ;  /* 0x6400640006067812 */ /* 0x000fe200078efcff */
[----:B------:R-:W-:Y:S01]  /*97f0*/  HADD2 R45, R45, -1056, -1056 ;  /* 0xe420e4202d2d7430 */ /* 0x000fe20000000000 */
[----:B------:R-:W-:-:S03]  /*9800*/  ISETP.GE.AND P3, PT, R59, 0x2, PT ;  /* 0x000000023b00780c */ /* 0x000fc60003f66270 */
[----:B------:R-:W-:Y:S01]  /*9810*/  HADD2 R6, R6, -1056, -1056 ;  /* 0xe420e42006067430 */ /* 0x000fe20000000000 */
[----:B---3--:R-:W-:Y:S02]  /*9820*/  SHF.R.U32.HI R34, RZ, 0x8, R13 ;  /* 0x00000008ff227819 */ /* 0x008fe4000001160d */
[----:B------:R-:W-:Y:S02]  /*9830*/  SHF.R.U32.HI R36, RZ, 0x8, R14 ;  /* 0x00000008ff247819 */ /* 0x000fe4000001160e */
[----:B------:R-:W-:Y:S02]  /*9840*/  LOP3.LUT R34, R29, 0x300030, R34, 0xf8, !PT ;  /* 0x003000301d227812 */ /* 0x000fe400078ef822 */
[----:B------:R-:W-:Y:S02]  /*9850*/  LOP3.LUT R36, R31, 0x300030, R36, 0xf8, !PT ;  /* 0x003000301f247812 */ /* 0x000fe400078ef824 */
[----:B--2---:R-:W-:Y:S02]  /*9860*/  SHF.R.U32.HI R30, RZ, 0xc, R16 ;  /* 0x0000000cff1e7819 */ /* 0x004fe40000011610 */
[----:B------:R-:W-:-:S02]  /*9870*/  LOP3.LUT R43, R16, 0x3f003f, RZ, 0xc0, !PT ;  /* 0x003f003f102b7812 */ /* 0x000fc400078ec0ff */
[----:B------:R-:W-:Y:S02]  /*9880*/  SHF.R.U32.HI R29, RZ, 0x6, R16 ;  /* 0x00000006ff1d7819 */ /* 0x000fe40000011610 */
[----:B------:R-:W-:Y:S02]  /*9890*/  SHF.R.U32.HI R38, RZ, 0x8, R15 ;  /* 0x00000008ff267819 */ /* 0x000fe4000001160f */
[--C-:B------:R-:W-:Y:S02]  /*98a0*/  SHF.R.U32.HI R31, RZ, 0xc, R17.reuse ;  /* 0x0000000cff1f7819 */ /* 0x100fe40000011611 */
[----:B------:R-:W-:Y:S02]  /*98b0*/  LOP3.LUT R16, R17, 0x3f003f, RZ, 0xc0, !PT ;  /* 0x003f003f11107812 */ /* 0x000fe400078ec0ff */
[----:B------:R-:W-:Y:S02]  /*98c0*/  SHF.R.U32.HI R28, RZ, 0x6, R17 ;  /* 0x00000006ff1c7819 */ /* 0x000fe40000011611 */
[----:B------:R-:W-:-:S02]  /*98d0*/  SHF.R.U32.HI R17, RZ, 0xc, R18 ;  /* 0x0000000cff117819 */ /* 0x000fc40000011612 */
[----:B------:R-:W-:Y:S02]  /*98e0*/  SHF.R.U32.HI R32, RZ, 0x8, R12 ;  /* 0x00000008ff207819 */ /* 0x000fe4000001160c */
[----:B------:R-:W-:Y:S02]  /*98f0*/  LOP3.LUT R38, R33, 0x300030, R38, 0xf8, !PT ;  /* 0x0030003021267812 */ /* 0x000fe400078ef826 */
[----:B------:R-:W-:Y:S02]  /*9900*/  SHF.R.U32.HI R41, RZ, 0xa, R14 ;  /* 0x0000000aff297819 */ /* 0x000fe4000001160e */
[----:B------:R-:W-:Y:S02]  /*9910*/  SHF.R.U32.HI R33, RZ, 0xc, R19 ;  /* 0x0000000cff217819 */ /* 0x000fe40000011613 */
[----:B------:R-:W-:Y:S02]  /*9920*/  LOP3.LUT R44, R17, 0xf000f, RZ, 0xc0, !PT ;  /* 0x000f000f112c7812 */ /* 0x000fe400078ec0ff */
[----:B------:R-:W-:-:S02]  /*9930*/  LOP3.LUT R32, R21, 0x300030, R32, 0xf8, !PT ;  /* 0x0030003015207812 */ /* 0x000fc400078ef820 */
[----:B------:R-:W-:Y:S02]  /*9940*/  SHF.R.U32.HI R39, RZ, 0xa, R12 ;  /* 0x0000000aff277819 */ /* 0x000fe4000001160c */
[----:B------:R-:W-:Y:S02]  /*9950*/  LOP3.LUT R23, R12, 0x3f003f, RZ, 0xc0, !PT ;  /* 0x003f003f0c177812 */ /* 0x000fe400078ec0ff */
[----:B------:R-:W-:Y:S02]  /*9960*/  SHF.R.U32.HI R40, RZ, 0xa, R13 ;  /* 0x0000000aff287819 */ /* 0x000fe4000001160d */
[----:B------:R-:W-:Y:S02]  /*9970*/  LOP3.LUT R24, R13, 0x3f003f, RZ, 0xc0, !PT ;  /* 0x003f003f0d187812 */ /* 0x000fe400078ec0ff */
[----:B------:R-:W-:Y:S02]  /*9980*/  LOP3.LUT R25, R14, 0x3f003f, RZ, 0xc0, !PT ;  /* 0x003f003f0e197812 */ /* 0x000fe400078ec0ff */
[----:B------:R-:W-:-:S02]  /*9990*/  SHF.R.U32.HI R42, RZ, 0xa, R15 ;  /* 0x0000000aff2a7819 */ /* 0x000fc4000001160f */
[----:B------:R-:W-:Y:S02]  /*99a0*/  LOP3.LUT R26, R15, 0x3f003f, RZ, 0xc0, !PT ;  /* 0x003f003f0f1a7812 */ /* 0x000fe400078ec0ff */
[----:B------:R-:W-:Y:S02]  /*99b0*/  LOP3.LUT R21, R18, 0x3f003f, RZ, 0xc0, !PT ;  /* 0x003f003f12157812 */ /* 0x000fe400078ec0ff */
[----:B------:R-:W-:Y:S02]  /*99c0*/  LOP3.LUT R22, R19, 0x3f003f, RZ, 0xc0, !PT ;  /* 0x003f003f13167812 */ /* 0x000fe400078ec0ff */
[----:B------:R-:W-:Y:S02]  /*99d0*/  SHF.R.U32.HI R12, RZ, 0x6, R12 ;  /* 0x00000006ff0c7819 */ /* 0x000fe4000001160c */
[----:B------:R-:W-:Y:S02]  /*99e0*/  SHF.R.U32.HI R13, RZ, 0x6, R13 ;  /* 0x00000006ff0d7819 */ /* 0x000fe4000001160d */
[----:B------:R-:W-:-:S02]  /*99f0*/  SHF.R.U32.HI R14, RZ, 0x6, R14 ;  /* 0x00000006ff0e7819 */ /* 0x000fc4000001160e */
[----:B------:R-:W-:Y:S02]  /*9a00*/  SHF.R.U32.HI R15, RZ, 0x6, R15 ;  /* 0x00000006ff0f7819 */ /* 0x000fe4000001160f */
[----:B------:R-:W-:Y:S02]  /*9a10*/  SHF.R.U32.HI R18, RZ, 0x6, R18 ;  /* 0x00000006ff127819 */ /* 0x000fe40000011612 */
[----:B------:R-:W-:Y:S02]  /*9a20*/  SHF.R.U32.HI R19, RZ, 0x6, R19 ;  /* 0x00000006ff137819 */ /* 0x000fe40000011613 */
[----:B------:R-:W-:Y:S02]  /*9a30*/  LOP3.LUT R30, R30, 0xf000f, RZ, 0xc0, !PT ;  /* 0x000f000f1e1e7812 */ /* 0x000fe400078ec0ff */
[----:B------:R-:W-:Y:S02]  /*9a40*/  LOP3.LUT R31, R31, 0xf000f, RZ, 0xc0, !PT ;  /* 0x000f000f1f1f7812 */ /* 0x000fe400078ec0ff */
[----:B------:R-:W-:-:S02]  /*9a50*/  LOP3.LUT R33, R33, 0xf000f, RZ, 0xc0, !PT ;  /* 0x000f000f21217812 */ /* 0x000fc400078ec0ff */
[----:B------:R-:W-:Y:S02]  /*9a60*/  LOP3.LUT R41, R44, 0x300030, R41, 0xf8, !PT ;  /* 0x003000302c297812 */ /* 0x000fe400078ef829 */
[----:B------:R-:W-:Y:S02]  /*9a70*/  LOP3.LUT R44, R8, 0x64006400, RZ, 0xfc, !PT ;  /* 0x64006400082c7812 */ /* 0x000fe400078efcff */
[----:B------:R-:W-:Y:S01]  /*9a80*/  LOP3.LUT R8, R9, 0x64006400, RZ, 0xfc, !PT ;  /* 0x6400640009087812 */ /* 0x000fe200078efcff */
[----:B------:R-:W-:Y:S01]  /*9a90*/  HADD2 R9, R27, -1056, -1056 ;  /* 0xe420e4201b097430 */ /* 0x000fe20000000000 */
[----:B------:R-:W-:Y:S02]  /*9aa0*/  LOP3.LUT R17, R7, 0x64006400, RZ, 0xfc, !PT ;  /* 0x6400640007117812 */ /* 0x000fe400078efcff */
[----:B------:R-:W-:Y:S02]  /*9ab0*/  LOP3.LUT R39, R30, 0x300030, R39, 0xf8, !PT ;  /* 0x003000301e277812 */ /* 0x000fe400078ef827 */
[----:B------:R-:W-:-:S02]  /*9ac0*/  LOP3.LUT R40, R31, 0x300030, R40, 0xf8, !PT ;  /* 0x003000301f287812 */ /* 0x000fc400078ef828 */
[----:B------:R-:W-:Y:S02]  /*9ad0*/  LOP3.LUT R42, R33, 0x300030, R42, 0xf8, !PT ;  /* 0x00300030212a7812 */ /* 0x000fe400078ef82a */
        /* <DEDUP_REMOVED lines=62> */
[----:B------:R-:W-:Y:S01]  /*9ec0*/  HADD2 R42, R42, -1056, -1056 ;  /* 0xe420e4202a2a7430 */ /* 0x000fe20000000000 */
[----:B------:R-:W-:Y:S05]  /*9ed0*/  @!P2 BRA `(.L_x_147) ;  /* 0x000002a00000a947 */ /* 0x000fea0003800000 */
[----:B------:R-:W0:Y:S04]  /*9ee0*/  LDS.128 R12, [UR4] ;  /* 0x00000004ff0c7984 */ /* 0x000e280008000c00 */
[----:B------:R-:W1:Y:S01]  /*9ef0*/  LDS.128 R16, [UR4+0x10] ;  /* 0x00001004ff107984 */ /* 0x000e620008000c00 */
[-C--:B0-----:R-:W-:Y:S02]  /*9f00*/  HFMA2.MMA R61, R45, R12.reuse, RZ ;  /* 0x0000000c2d3d7235 */ /* 0x081fe400000000ff */
[----:B------:R-:W-:-:S08]  /*9f10*/  HFMA2.MMA R64, R11, R12, RZ ;  /* 0x0000000c0b407235 */ /* 0x000fd000000000ff */
[-C--:B------:R-:W-:Y:S02]  /*9f20*/  HFMA2 R61, R44, R13.reuse, R61 ;  /* 0x0000000d2c3d7231 */ /* 0x080fe4000000003d */
[----:B------:R-:W-:-:S04]  /*9f30*/  HFMA2 R64, R8, R13, R64 ;  /* 0x0000000d08407231 */ /* 0x000fc80000000040 */
[-C--:B------:R-:W-:Y:S02]  /*9f40*/  HFMA2.MMA R61, R43, R14.reuse, R61 ;  /* 0x0000000e2b3d7235 */ /* 0x080fe4000000003d */
[----:B------:R-:W-:-:S08]  /*9f50*/  HFMA2.MMA R64, R20, R14, R64 ;  /* 0x0000000e14407235 */ /* 0x000fd00000000040 */
[-C--:B------:R-:W-:Y:S02]  /*9f60*/  HFMA2 R61, R27, R15.reuse, R61 ;  /* 0x0000000f1b3d7231 */ /* 0x080fe4000000003d */
[----:B------:R-:W-:-:S04]  /*9f70*/  HFMA2 R64, R28, R15, R64 ;  /* 0x0000000f1c407231 */ /* 0x000fc80000000040 */
[-C--:B-1----:R-:W-:Y:S02]  /*9f80*/  HFMA2.MMA R61, R23, R16.reuse, R61 ;  /* 0x00000010173d7235 */ /* 0x082fe4000000003d */
[----:B------:R-:W-:-:S08]  /*9f90*/  HFMA2.MMA R64, R24, R16, R64 ;  /* 0x0000001018407235 */ /* 0x000fd00000000040 */
[-C--:B------:R-:W-:Y:S02]  /*9fa0*/  HFMA2 R61, R31, R17.reuse, R61 ;  /* 0x000000111f3d7231 */ /* 0x080fe4000000003d */
[----:B------:R-:W-:-:S04]  /*9fb0*/  HFMA2 R64, R33, R17, R64 ;  /* 0x0000001121407231 */ /* 0x000fc80000000040 */
[-C--:B------:R-:W-:Y:S02]  /*9fc0*/  HFMA2.MMA R61, R32, R18.reuse, R61 ;  /* 0x00000012203d7235 */ /* 0x080fe4000000003d */
[----:B------:R-:W-:-:S08]  /*9fd0*/  HFMA2.MMA R64, R34, R18, R64 ;  /* 0x0000001222407235 */ /* 0x000fd00000000040 */
[-C--:B------:R-:W-:Y:S02]  /*9fe0*/  HFMA2 R61, R39, R19.reuse, R61 ;  /* 0x00000013273d7231 */ /* 0x080fe4000000003d */
[----:B------:R-:W-:Y:S02]  /*9ff0*/  HFMA2 R64, R40, R19, R64 ;  /* 0x0000001328407231 */ /* 0x000fe40000000040 */
[----:B------:R-:W-:Y:S02]  /*a000*/  HADD2 R61, R61.H0_H0, R61.H1_H1 ;  /* 0x3000003d3d3d7230 */ /* 0x000fe40000000800 */
[----:B------:R-:W-:-:S05]  /*a010*/  HADD2 R64, R64.H0_H0, R64.H1_H1 ;  /* 0x3000004040407230 */ /* 0x000fca0000000800 */
[----:B------:R-:W-:-:S06]  /*a020*/  PRMT R61, R61, 0x5410, R64 ;  /* 0x000054103d3d7816 */ /* 0x000fcc0000000040 */
[----:B------:R-:W-:Y:S01]  /*a030*/  HFMA2.MMA R5, R61, R50, R5 ;  /* 0x000000323d057235 */ /* 0x000fe20000000005 */
[----:B------:R-:W-:Y:S01]  /*a040*/  HFMA2 R61, R10, R12, RZ.H0_H0 ;  /* 0x0000000c0a3d7231 */ /* 0x000fe200000400ff */
[----:B------:R-:W-:-:S03]  /*a050*/  HFMA2.MMA R12, R9, R12, RZ ;  /* 0x0000000c090c7235 */ /* 0x000fc600000000ff */
[----:B------:R-:W-:-:S03]  /*a060*/  HFMA2 R61, R7, R13, R61 ;  /* 0x0000000d073d7231 */ /* 0x000fc6000000003d */
[----:B------:R-:W-:Y:S01]  /*a070*/  HFMA2.MMA R12, R6, R13, R12 ;  /* 0x0000000d060c7235 */ /* 0x000fe2000000000c */
[----:B------:R-:W-:-:S04]  /*a080*/  HFMA2 R61, R21, R14, R61 ;  /* 0x0000000e153d7231 */ /* 0x000fc8000000003d */
[----:B------:R-:W-:Y:S01]  /*a090*/  HFMA2 R61, R29, R15, R61 ;  /* 0x0000000f1d3d7231 */ /* 0x000fe2000000003d */
[----:B------:R-:W-:-:S03]  /*a0a0*/  HFMA2.MMA R12, R22, R14, R12 ;  /* 0x0000000e160c7235 */ /* 0x000fc6000000000c */
[----:B------:R-:W-:-:S03]  /*a0b0*/  HFMA2 R61, R25, R16, R61 ;  /* 0x00000010193d7231 */ /* 0x000fc6000000003d */
[----:B------:R-:W-:Y:S01]  /*a0c0*/  HFMA2.MMA R12, R30, R15, R12 ;  /* 0x0000000f1e0c7235 */ /* 0x000fe2000000000c */
[----:B------:R-:W-:-:S04]  /*a0d0*/  HFMA2 R61, R35, R17, R61 ;  /* 0x00000011233d7231 */ /* 0x000fc8000000003d */
[----:B------:R-:W-:Y:S01]  /*a0e0*/  HFMA2 R61, R36, R18, R61 ;  /* 0x00000012243d7231 */ /* 0x000fe2000000003d */
[----:B------:R-:W-:-:S03]  /*a0f0*/  HFMA2.MMA R12, R26, R16, R12 ;  /* 0x000000101a0c7235 */ /* 0x000fc6000000000c */
[----:B------:R-:W-:-:S03]  /*a100*/  HFMA2 R61, R41, R19, R61 ;  /* 0x00000013293d7231 */ /* 0x000fc6000000003d */
[----:B------:R-:W-:Y:S01]  /*a110*/  HFMA2.MMA R12, R37, R17, R12 ;  /* 0x00000011250c7235 */ /* 0x000fe2000000000c */
[----:B------:R-:W-:-:S05]  /*a120*/  HADD2 R61, R61.H0_H0, R61.H1_H1 ;  /* 0x3000003d3d3d7230 */ /* 0x000fca0000000800 */
[----:B------:R-:W-:-:S06]  /*a130*/  HFMA2.MMA R12, R38, R18, R12 ;  /* 0x00000012260c7235 */ /* 0x000fcc000000000c */
[----:B------:R-:W-:-:S10]  /*a140*/  HFMA2.MMA R12, R42, R19, R12 ;  /* 0x000000132a0c7235 */ /* 0x000fd4000000000c */
[----:B------:R-:W-:-:S05]  /*a150*/  HADD2 R12, R12.H0_H0, R12.H1_H1 ;  /* 0x3000000c0c0c7230 */ /* 0x000fca0000000800 */
[----:B------:R-:W-:-:S05]  /*a160*/  PRMT R61, R61, 0x5410, R12 ;  /* 0x000054103d3d7816 */ /* 0x000fca000000000c */
[----:B------:R-:W-:Y:S02]  /*a170*/  HFMA2 R4, R61, R49, R4 ;  /* 0x000000313d047231 */ /* 0x000fe40000000004 */
.L_x_147:
[----:B------:R-:W-:Y:S05]  /*a180*/  @!P3 BRA `(.L_x_146) ;  /* 0x000008a00000b947 */ /* 0x000fea0003800000 */
[----:B------:R-:W-:Y:S02]  /*a190*/  PRMT R12, R54, 0x9910, RZ ;  /* 0x00009910360c7816 */ /* 0x000fe400000000ff */
[----:B------:R-:W-:Y:S02]  /*a1a0*/  ISETP.GE.AND P3, PT, R59, 0x3, PT ;  /* 0x000000033b00780c */ /* 0x000fe40003f66270 */
[----:B------:R-:W-:-:S13]  /*a1b0*/  ISETP.NE.AND P2, PT, R12, RZ, PT ;  /* 0x000000ff0c00720c */ /* 0x000fda0003f45270 */
[----:B------:R-:W-:Y:S05]  /*a1c0*/  @!P2 BRA `(.L_x_148) ;  /* 0x000002a00000a947 */ /* 0x000fea0003800000 */
[----:B------:R-:W0:Y:S04]  /*a1d0*/  LDS.128 R12, [UR4+0x80] ;  /* 0x00008004ff0c7984 */ /* 0x000e280008000c00 */
        /* <DEDUP_REMOVED lines=41> */
.L_x_148:
[----:B------:R-:W-:Y:S05]  /*a470*/  @!P3 BRA `(.L_x_146) ;  /* 0x000005b00000b947 */ /* 0x000fea0003800000 */
[----:B------:R-:W-:-:S04]  /*a480*/  PRMT R12, R55, 0x9910, RZ ;  /* 0x00009910370c7816 */ /* 0x000fc800000000ff */
        /* <DEDUP_REMOVED lines=44> */
.L_x_149:
[----:B------:R-:W-:Y:S05]  /*a750*/  @P0 BRA `(.L_x_146) ;  /* 0x000002d000000947 */ /* 0x000fea0003800000 */
[----:B------:R-:W0:Y:S01]  /*a760*/  LDS.128 R12, [UR4+0x180] ;  /* 0x00018004ff0c7984 */ /* 0x000e220008000c00 */
[----:B------:R-:W-:Y:S02]  /*a770*/  IMAD.MOV.U32 R65, RZ, RZ, R10 ;  /* 0x000000ffff417224 */ /* 0x000fe400078e000a */
[----:B------:R-:W-:Y:S01]  /*a780*/  IMAD.MOV.U32 R61, RZ, RZ, R11 ;  /* 0x000000ffff3d7224 */ /* 0x000fe200078e000b */
[----:B------:R-:W1:Y:S01]  /*a790*/  LDS.128 R16, [UR4+0x190] ;  /* 0x00019004ff107984 */ /* 0x000e620008000c00 */
[----:B------:R-:W-:Y:S01]  /*a7a0*/  IMAD.MOV.U32 R67, RZ, RZ, R9 ;  /* 0x000000ffff437224 */ /* 0x000fe200078e0009 */
[-C--:B0-----:R-:W-:Y:S02]  /*a7b0*/  HFMA2.MMA R11, R45, R12.reuse, RZ ;  /* 0x0000000c2d0b7235 */ /* 0x081fe400000000ff */
        /* <DEDUP_REMOVED lines=39> */
.L_x_146:
        /* <DEDUP_REMOVED lines=14> */
[----:B------:R-:W-:-:S04]  /*ab10*/  SHF.R.U32.HI R24, RZ, 0xc, R10 ;  /* 0x0000000cff187819 */ /* 0x000fc8000001160a */
        /* <DEDUP_REMOVED lines=9> */
[----:B------:R-:W-:Y:S02]  /*abb0*/  SHF.R.U32.HI R37, RZ, 0x8, R13 ;  /* 0x00000008ff257819 */ /* 0x000fe4000001160d */
[----:B------:R-:W-:Y:S02]  /*abc0*/  SHF.R.U32.HI R41, RZ, 0x8, R15 ;  /* 0x00000008ff297819 */ /* 0x000fe4000001160f */
[----:B------:R-:W-:-:S02]  /*abd0*/  LOP3.LUT R12, R23, 0xf000f, RZ, 0xc0, !PT ;  /* 0x000f000f170c7812 */ /* 0x000fc400078ec0ff */
[----:B------:R-:W-:Y:S02]  /*abe0*/  LOP3.LUT R14, R25, 0xf000f, RZ, 0xc0, !PT ;  /* 0x000f000f190e7812 */ /* 0x000fe400078ec0ff */
[----:B------:R-:W-:Y:S02]  /*abf0*/  LOP3.LUT R37, R12, 0x300030, R37, 0xf8, !PT ;  /* 0x003000300c257812 */ /* 0x000fe400078ef825 */
[----:B------:R-:W-:Y:S02]  /*ac00*/  LOP3.LUT R41, R14, 0x300030, R41, 0xf8, !PT ;  /* 0x003000300e297812 */ /* 0x000fe400078ef829 */
[--C-:B------:R-:W-:Y:S02]  /*ac10*/  SHF.R.U32.HI R45, RZ, 0xa, R15.reuse ;  /* 0x0000000aff2d7819 */ /* 0x100fe4000001160f */
[----:B------:R-:W-:Y:S02]  /*ac20*/  LOP3.LUT R29, R15, 0x3f003f, RZ, 0xc0, !PT ;  /* 0x003f003f0f1d7812 */ /* 0x000fe400078ec0ff */
[----:B------:R-:W-:-:S02]  /*ac30*/  SHF.R.U32.HI R40, RZ, 0x6, R15 ;  /* 0x00000006ff287819 */ /* 0x000fc4000001160f */
[--C-:B---3--:R-:W-:Y:S02]  /*ac40*/  SHF.R.U32.HI R12, RZ, 0xc, R16.reuse ;  /* 0x0000000cff0c7819 */ /* 0x108fe40000011610 */
[----:B------:R-:W-:Y:S02]  /*ac50*/  LOP3.LUT R14, R16, 0x3f003f, RZ, 0xc0, !PT ;  /* 0x003f003f100e7812 */ /* 0x000fe400078ec0ff */
[----:B------:R-:W-:Y:S02]  /*ac60*/  SHF.R.U32.HI R30, RZ, 0x6, R16 ;  /* 0x00000006ff1e7819 */ /* 0x000fe40000011610 */
[----:B------:R-:W-:Y:S02]  /*ac70*/  LOP3.LUT R39, R24, 0x300030, R39, 0xf8, !PT ;  /* 0x0030003018277812 */ /* 0x000fe400078ef827 */
[----:B------:R-:W-:Y:S02]  /*ac80*/  SHF.R.U32.HI R16, RZ, 0xc, R17 ;  /* 0x0000000cff107819 */ /* 0x000fe40000011611 */
[----:B------:R-:W-:-:S02]  /*ac90*/  LOP3.LUT R15, R17, 0x3f003f, RZ, 0xc0, !PT ;  /* 0x003f003f110f7812 */ /* 0x000fc400078ec0ff */
[----:B------:R-:W-:Y:S02]  /*aca0*/  SHF.R.U32.HI R31, RZ, 0x6, R17 ;  /* 0x00000006ff1f7819 */ /* 0x000fe40000011611 */
[--C-:B------:R-:W-:Y:S02]  /*acb0*/  SHF.R.U32.HI R17, RZ, 0xc, R18.reuse ;  /* 0x0000000cff117819 */ /* 0x100fe40000011612 */
[----:B------:R-:W-:Y:S02]  /*acc0*/  LOP3.LUT R24, R18, 0x3f003f, RZ, 0xc0, !PT ;  /* 0x003f003f12187812 */ /* 0x000fe400078ec0ff */
[----:B------:R-:W-:Y:S02]  /*acd0*/  SHF.R.U32.HI R32, RZ, 0x6, R18 ;  /* 0x00000006ff207819 */ /* 0x000fe40000011612 */
[----:B------:R-:W-:Y:S02]  /*ace0*/  SHF.R.U32.HI R22, RZ, 0xc, R8 ;  /* 0x0000000cff167819 */ /* 0x000fe40000011608 */
[----:B------:R-:W-:-:S02]  /*acf0*/  SHF.R.U32.HI R18, RZ, 0xc, R19 ;  /* 0x0000000cff127819 */ /* 0x000fc40000011613 */
[--C-:B------:R-:W-:Y:S02]  /*ad00*/  SHF.R.U32.HI R43, RZ, 0xa, R13.reuse ;  /* 0x0000000aff2b7819 */ /* 0x100fe4000001160d */
[----:B------:R-:W-:Y:S02]  /*ad10*/  LOP3.LUT R27, R13, 0x3f003f, RZ, 0xc0, !PT ;  /* 0x003f003f0d1b7812 */ /* 0x000fe400078ec0ff */
[----:B------:R-:W-:Y:S02]  /*ad20*/  SHF.R.U32.HI R36, RZ, 0x6, R13 ;  /* 0x00000006ff247819 */ /* 0x000fe4000001160d */
[----:B------:R-:W-:Y:S02]  /*ad30*/  LOP3.LUT R6, R8, 0x3f003f, RZ, 0xc0, !PT ;  /* 0x003f003f08067812 */ /* 0x000fe400078ec0ff */
[----:B------:R-:W-:Y:S02]  /*ad40*/  LOP3.LUT R7, R9, 0x3f003f, RZ, 0xc0, !PT ;  /* 0x003f003f09077812 */ /* 0x000fe400078ec0ff */
[----:B------:R-:W-:-:S02]  /*ad50*/  LOP3.LUT R13, R12, 0xf000f, RZ, 0xc0, !PT ;  /* 0x000f000f0c0d7812 */ /* 0x000fc400078ec0ff */
[----:B------:R-:W-:Y:S02]  /*ad60*/  SHF.R.U32.HI R8, RZ, 0x6, R8 ;  /* 0x00000006ff087819 */ /* 0x000fe40000011608 */
[----:B------:R-:W-:Y:S02]  /*ad70*/  SHF.R.U32.HI R9, RZ, 0x6, R9 ;  /* 0x00000006ff097819 */ /* 0x000fe40000011609 */
[----:B------:R-:W-:Y:S02]  /*ad80*/  LOP3.LUT R21, R10, 0x3f003f, RZ, 0xc0, !PT ;  /* 0x003f003f0a157812 */ /* 0x000fe400078ec0ff */
[----:B------:R-:W-:Y:S02]  /*ad90*/  LOP3.LUT R20, R11, 0x3f003f, RZ, 0xc0, !PT ;  /* 0x003f003f0b147812 */ /* 0x000fe400078ec0ff */
[----:B------:R-:W-:Y:S02]  /*ada0*/  LOP3.LUT R16, R16, 0xf000f, RZ, 0xc0, !PT ;  /* 0x000f000f10107812 */ /* 0x000fe400078ec0ff */
[----:B------:R-:W-:-:S02]  /*adb0*/  LOP3.LUT R17, R17, 0xf000f, RZ, 0xc0, !PT ;  /* 0x000f000f11117812 */ /* 0x000fc400078ec0ff */
[----:B------:R-:W-:Y:S02]  /*adc0*/  SHF.R.U32.HI R10, RZ, 0x6, R10 ;  /* 0x00000006ff0a7819 */ /* 0x000fe4000001160a */
[----:B------:R-:W-:Y:S02]  /*add0*/  SHF.R.U32.HI R11, RZ, 0x6, R11 ;  /* 0x00000006ff0b7819 */ /* 0x000fe4000001160b */
[----:B------:R-:W-:Y:S02]  /*ade0*/  LOP3.LUT R22, R22, 0xf000f, RZ, 0xc0, !PT ;  /* 0x000f000f16167812 */ /* 0x000fe400078ec0ff */
[----:B------:R-:W-:Y:S02]  /*adf0*/  SHF.R.U32.HI R33, RZ, 0x6, R19 ;  /* 0x00000006ff217819 */ /* 0x000fe40000011613 */
[----:B------:R-:W-:Y:S02]  /*ae00*/  LOP3.LUT R18, R18, 0xf000f, RZ, 0xc0, !PT ;  /* 0x000f000f12127812 */ /* 0x000fe400078ec0ff */
[----:B------:R-:W-:-:S02]  /*ae10*/  LOP3.LUT R42, R13, 0x300030, R42, 0xf8, !PT ;  /* 0x003000300d2a7812 */ /* 0x000fc400078ef82a */
[----:B------:R-:W-:Y:S02]  /*ae20*/  LOP3.LUT R43, R16, 0x300030, R43, 0xf8, !PT ;  /* 0x00300030102b7812 */ /* 0x000fe400078ef82b */
[----:B------:R-:W-:Y:S02]  /*ae30*/  LOP3.LUT R44, R17, 0x300030, R44, 0xf8, !PT ;  /* 0x00300030112c7812 */ /* 0x000fe400078ef82c */
[----:B------:R-:W-:Y:S02]  /*ae40*/  LOP3.LUT R12, R8, 0x3f003f, RZ, 0xc0, !PT ;  /* 0x003f003f080c7812 */ /* 0x000fe400078ec0ff */
[----:B------:R-:W-:Y:S02]  /*ae50*/  LOP3.LUT R13, R9, 0x3f003f, RZ, 0xc0, !PT ;  /* 0x003f003f090d7812 */ /* 0x000fe400078ec0ff */
[----:B------:R-:W-:Y:S02]  /*ae60*/  LOP3.LUT R35, R22, 0x300030, R35, 0xf8, !PT ;  /* 0x0030003016237812 */ /* 0x000fe400078ef823 */
[----:B------:R-:W-:-:S02]  /*ae70*/  LOP3.LUT R25, R19, 0x3f003f, RZ, 0xc0, !PT ;  /* 0x003f003f13197812 */ /* 0x000fc400078ec0ff */
        /* <DEDUP_REMOVED lines=42> */
[----:B------:R-:W-:Y:S01]  /*b120*/  LOP3.LUT R45, R45, 0x64006400, RZ, 0xfc, !PT ;  /* 0x640064002d2d7812 */ /* 0x000fe200078efcff */
        /* <DEDUP_REMOVED lines=75> */
.L_x_151:
        /* <DEDUP_REMOVED lines=47> */
.L_x_152:
        /* <DEDUP_REMOVED lines=46> */
.L_x_153:
        /* <DEDUP_REMOVED lines=44> */
.L_x_150:
        /* <DEDUP_REMOVED lines=8> */
.L_x_145:
        /* <DEDUP_REMOVED lines=18> */
.L_x_158:
[----:B------:R-:W0:Y:S02]  /*c010*/  LDS R8, [R4] ;  /* 0x0000000004087984 */ /* 0x000e240000000800 */
[----:B0-----:R-:W-:-:S06]  /*c020*/  HADD2 R9, R8, R5 ;  /* 0x0000000508097230 */ /* 0x001fcc0000000000 */
[----:B------:R-:W0:Y:S02]  /*c030*/  ATOMS.CAST.SPIN R9, [R4], R8, R9 ;  /* 0x000000080409738d */ /* 0x000e240001800009 */
[----:B0-----:R-:W-:-:S13]  /*c040*/  ISETP.EQ.U32.AND P0, PT, R9, 0x1, PT ;  /* 0x000000010900780c */ /* 0x001fda0003f02070 */
[----:B------:R-:W-:Y:S05]  /*c050*/  @!P0 BRA `(.L_x_158) ;  /* 0xffffffb000008947 */ /* 0x000fea000383ffff */
[----:B------:R-:W-:Y:S05]  /*c060*/  BRA `(.L_x_156) ;  /* 0x0000003000007947 */ /* 0x000fea0003800000 */
.L_x_157:
[----:B------:R-:W2:Y:S02]  /*c070*/  LD.E R4, [R6.64] ;  /* 0x0000000806047980 */ /* 0x000ea4000c101900 */
[----:B--2---:R-:W-:-:S05]  /*c080*/  IMAD.IADD R5, R5, 0x1, R4 ;  /* 0x0000000105057824 */ /* 0x004fca00078e0204 */
[----:B------:R0:W-:Y:S02]  /*c090*/  ST.E [R6.64], R5 ;  /* 0x0000000506007985 */ /* 0x0001e4000c101908 */
.L_x_156:
[----:B------:R-:W-:Y:S05]  /*c0a0*/  BSYNC B0 ;  /* 0x0000000000007941 */ /* 0x000fea0003800000 */
.L_x_155:
[----:B------:R-:W2:Y:S01]  /*c0b0*/  ATOM.E.ADD.F16x2.RN.STRONG.GPU P0, RZ, [R6.64+0x4], R53 ;  /* 0x0000043506ff798a */ /* 0x000ea2000810e9c8 */
[----:B------:R-:W-:Y:S01]  /*c0c0*/  BSSY B0, `(.L_x_159) ;  /* 0x000000f000007945 */ /* 0x000fe20003800000 */
[----:B--2---:R-:W-:Y:S05]  /*c0d0*/  @P0 BRA `(.L_x_160) ;  /* 0x000000d000000947 */ /* 0x004fea0003800000 */
[----:B------:R-:W1:Y:S02]  /*c0e0*/  QSPC.E.S P0, RZ, [R6+0x4] ;  /* 0x0000040006ff73aa */ /* 0x000e640000000500 */
[----:B-1----:R-:W-:Y:S05]  /*c0f0*/  @!P0 BRA `(.L_x_161) ;  /* 0x0000008000008947 */ /* 0x002fea0003800000 */
[----:B------:R-:W-:-:S04]  /*c100*/  IADD3 R4, R6, 0x4, RZ ;  /* 0x0000000406047810 */ /* 0x000fc80007ffe0ff */
[----:B------:R-:W-:-:S05]  /*c110*/  LOP3.LUT R4, R4, 0xffffff, RZ, 0xc0, !PT ;  /* 0x00ffffff04047812 */ /* 0x000fca00078ec0ff */
.L_x_162:
[----:B------:R-:W1:Y:S02]  /*c120*/  LDS R8, [R4] ;  /* 0x0000000004087984 */ /* 0x000e640000000800 */
[----:B-1----:R-:W-:-:S10]  /*c130*/  HFMA2.MMA R9, R8, 1, 1, R53 ;  /* 0x3c003c0008097835 */ /* 0x002fd40000000035 */
[----:B------:R-:W1:Y:S02]  /*c140*/  ATOMS.CAST.SPIN R9, [R4], R8, R9 ;  /* 0x000000080409738d */ /* 0x000e640001800009 */
[----:B-1----:R-:W-:-:S13]  /*c150*/  ISETP.EQ.U32.AND P0, PT, R9, 0x1, PT ;  /* 0x000000010900780c */ /* 0x002fda0003f02070 */
[----:B------:R-:W-:Y:S05]  /*c160*/  @!P0 BRA `(.L_x_162) ;  /* 0xffffffb000008947 */ /* 0x000fea000383ffff */
[----:B------:R-:W-:Y:S05]  /*c170*/  BRA `(.L_x_160) ;  /* 0x0000003000007947 */ /* 0x000fea0003800000 */
.L_x_161:
[----:B------:R-:W2:Y:S02]  /*c180*/  LD.E R4, [R6.64+0x4] ;  /* 0x0000040806047980 */ /* 0x000ea4000c101900 */
[----:B0-2---:R-:W-:-:S05]  /*c190*/  IMAD.IADD R5, R53, 0x1, R4 ;  /* 0x0000000135057824 */ /* 0x005fca00078e0204 */
[----:B------:R0:W-:Y:S02]  /*c1a0*/  ST.E [R6.64+0x4], R5 ;  /* 0x0000040506007985 */ /* 0x0001e4000c101908 */
.L_x_160:
[----:B------:R-:W-:Y:S05]  /*c1b0*/  BSYNC B0 ;  /* 0x0000000000007941 */ /* 0x000fea0003800000 */
.L_x_159:
[----:B------:R-:W-:-:S13]  /*c1c0*/  ISETP.GE.AND P0, PT, R59, 0x2, PT ;  /* 0x000000023b00780c */ /* 0x000fda0003f06270 */
[----:B------:R-:W-:Y:S05]  /*c1d0*/  @!P0 EXIT ;  /* 0x000000000000894d */ /* 0x000fea0003800000 */
[----:B------:R-:W-:Y:S01]  /*c1e0*/  IMAD.MOV.U32 R11, RZ, RZ, c[0x0][0x18c] ;  /* 0x00006300ff0b7624 */ /* 0x000fe200078e00ff */
[----:B------:R-:W-:-:S03]  /*c1f0*/  HMUL2 R3, R3, R54.H0_H0 ;  /* 0x2000003603037232 */ /* 0x000fc60000000000 */
[----:B0-----:R-:W-:-:S05]  /*c200*/  IMAD.WIDE R6, R11, 0x2, R6 ;  /* 0x000000020b067825 */ /* 0x001fca00078e0206 */
[----:B------:R-:W2:Y:S01]  /*c210*/  ATOM.E.ADD.F16x2.RN.STRONG.GPU P0, RZ, [R6.64], R3 ;  /* 0x0000000306ff798a */ /* 0x000ea2000810e9c8 */
[----:B------:R-:W-:Y:S01]  /*c220*/  BSSY B0, `(.L_x_163) ;  /* 0x000000f000007945 */ /* 0x000fe20003800000 */
[----:B------:R-:W-:Y:S01]  /*c230*/  HMUL2 R9, R2, R54.H0_H0 ;  /* 0x2000003602097232 */ /* 0x000fe20000000000 */
[----:B--2---:R-:W-:Y:S05]  /*c240*/  @P0 BRA `(.L_x_164) ;  /* 0x000000c000000947 */ /* 0x004fea0003800000 */
[----:B------:R-:W0:Y:S02]  /*c250*/  QSPC.E.S P0, RZ, [R6] ;  /* 0x0000000006ff73aa */ /* 0x000e240000000500 */
[----:B0-----:R-:W-:Y:S05]  /*c260*/  @!P0 BRA `(.L_x_165) ;  /* 0x0000007000008947 */ /* 0x001fea0003800000 */
[----:B------:R-:W-:-:S05]  /*c270*/  LOP3.LUT R2, R6, 0xffffff, RZ, 0xc0, !PT ;  /* 0x00ffffff06027812 */ /* 0x000fca00078ec0ff */
.L_x_166:
[----:B------:R-:W0:Y:S02]  /*c280*/  LDS R4, [R2] ;  /* 0x0000000002047984 */ /* 0x000e240000000800 */
[----:B0-----:R-:W-:-:S06]  /*c290*/  HADD2 R5, R4, R3 ;  /* 0x0000000304057230 */ /* 0x001fcc0000000000 */
[----:B------:R-:W0:Y:S02]  /*c2a0*/  ATOMS.CAST.SPIN R5, [R2], R4, R5 ;  /* 0x000000040205738d */ /* 0x000e240001800005 */
[----:B0-----:R-:W-:-:S13]  /*c2b0*/  ISETP.EQ.U32.AND P0, PT, R5, 0x1, PT ;  /* 0x000000010500780c */ /* 0x001fda0003f02070 */
[----:B------:R-:W-:Y:S05]  /*c2c0*/  @!P0 BRA `(.L_x_166) ;  /* 0xffffffb000008947 */ /* 0x000fea000383ffff */
[----:B------:R-:W-:Y:S05]  /*c2d0*/  BRA `(.L_x_164) ;  /* 0x0000003000007947 */ /* 0x000fea0003800000 */
.L_x_165:
[----:B------:R-:W2:Y:S02]  /*c2e0*/  LD.E R2, [R6.64] ;  /* 0x0000000806027980 */ /* 0x000ea4000c101900 */
[----:B--2---:R-:W-:-:S05]  /*c2f0*/  IMAD.IADD R3, R3, 0x1, R2 ;  /* 0x0000000103037824 */ /* 0x004fca00078e0202 */
[----:B------:R0:W-:Y:S02]  /*c300*/  ST.E [R6.64], R3 ;  /* 0x0000000306007985 */ /* 0x0001e4000c101908 */
.L_x_164:
[----:B------:R-:W-:Y:S05]  /*c310*/  BSYNC B0 ;  /* 0x0000000000007941 */ /* 0x000fea0003800000 */
.L_x_163:
[----:B------:R-:W2:Y:S01]  /*c320*/  ATOM.E.ADD.F16x2.RN.STRONG.GPU P0, RZ, [R6.64+0x4], R9 ;  /* 0x0000040906ff798a */ /* 0x000ea2000810e9c8 */
[----:B------:R-:W-:Y:S01]  /*c330*/  BSSY B0, `(.L_x_167) ;  /* 0x000000f000007945 */ /* 0x000fe20003800000 */
[----:B--2---:R-:W-:Y:S05]  /*c340*/  @P0 BRA `(.L_x_168) ;  /* 0x000000d000000947 */ /* 0x004fea0003800000 */
[----:B------:R-:W1:Y:S02]  /*c350*/  QSPC.E.S P0, RZ, [R6+0x4] ;  /* 0x0000040006ff73aa */ /* 0x000e640000000500 */
[----:B-1----:R-:W-:Y:S05]  /*c360*/  @!P0 BRA `(.L_x_169) ;  /* 0x0000008000008947 */ /* 0x002fea0003800000 */
[----:B------:R-:W-:-:S04]  /*c370*/  IADD3 R2, R6, 0x4, RZ ;  /* 0x0000000406027810 */ /* 0x000fc80007ffe0ff */
[----:B------:R-:W-:-:S05]  /*c380*/  LOP3.LUT R2, R2, 0xffffff, RZ, 0xc0, !PT ;  /* 0x00ffffff02027812 */ /* 0x000fca00078ec0ff */
.L_x_170:
[----:B------:R-:W1:Y:S02]  /*c390*/  LDS R4, [R2] ;  /* 0x0000000002047984 */ /* 0x000e640000000800 */
[----:B-1----:R-:W-:-:S10]  /*c3a0*/  HFMA2.MMA R5, R4, 1, 1, R9 ;  /* 0x3c003c0004057835 */ /* 0x002fd40000000009 */
[----:B------:R-:W1:Y:S02]  /*c3b0*/  ATOMS.CAST.SPIN R5, [R2], R4, R5 ;  /* 0x000000040205738d */ /* 0x000e640001800005 */
[----:B-1----:R-:W-:-:S13]  /*c3c0*/  ISETP.EQ.U32.AND P0, PT, R5, 0x1, PT ;  /* 0x000000010500780c */ /* 0x002fda0003f02070 */
[----:B------:R-:W-:Y:S05]  /*c3d0*/  @!P0 BRA `(.L_x_170) ;  /* 0xffffffb000008947 */ /* 0x000fea000383ffff */
[----:B------:R-:W-:Y:S05]  /*c3e0*/  BRA `(.L_x_168) ;  /* 0x0000003000007947 */ /* 0x000fea0003800000 */
.L_x_169:
[----:B------:R-:W2:Y:S02]  /*c3f0*/  LD.E R2, [R6.64+0x4] ;  /* 0x0000040806027980 */ /* 0x000ea4000c101900 */
[----:B0-2---:R-:W-:-:S05]  /*c400*/  IMAD.IADD R3, R9, 0x1, R2 ;  /* 0x0000000109037824 */ /* 0x005fca00078e0202 */
[----:B------:R0:W-:Y:S02]  /*c410*/  ST.E [R6.64+0x4], R3 ;  /* 0x0000040306007985 */ /* 0x0001e4000c101908 */
.L_x_168:
[----:B------:R-:W-:Y:S05]  /*c420*/  BSYNC B0 ;  /* 0x0000000000007941 */ /* 0x000fea0003800000 */
.L_x_167:
[----:B------:R-:W-:-:S13]  /*c430*/  ISETP.NE.AND P0, PT, R59, 0x2, PT ;  /* 0x000000023b00780c */ /* 0x000fda0003f05270 */
[----:B------:R-:W-:Y:S05]  /*c440*/  @!P0 EXIT ;  /* 0x000000000000894d */ /* 0x000fea0003800000 */
[----:B0-----:R-:W-:Y:S01]  /*c450*/  IMAD.WIDE R6, R11, 0x2, R6 ;  /* 0x000000020b067825 */ /* 0x001fe200078e0206 */
        /* <DEDUP_REMOVED lines=8> */
.L_x_174:
[----:B------:R-:W0:Y:S02]  /*c4e0*/  LDS R2, [R0] ;  /* 0x0000000000027984 */ /* 0x000e240000000800 */
[----:B0-----:R-:W-:-:S06]  /*c4f0*/  HADD2 R3, R2, R5 ;  /* 0x0000000502037230 */ /* 0x001fcc0000000000 */
[----:B------:R-:W0:Y:S02]  /*c500*/  ATOMS.CAST.SPIN R3, [R0], R2, R3 ;  /* 0x000000020003738d */ /* 0x000e240001800003 */
[----:B0-----:R-:W-:-:S13]  /*c510*/  ISETP.EQ.U32.AND P0, PT, R3, 0x1, PT ;  /* 0x000000010300780c */ /* 0x001fda0003f02070 */
[----:B------:R-:W-:Y:S05]  /*c520*/  @!P0 BRA `(.L_x_174) ;  /* 0xffffffb000008947 */ /* 0x000fea000383ffff */
[----:B------:R-:W-:Y:S05]  /*c530*/  BRA `(.L_x_172) ;  /* 0x0000003000007947 */ /* 0x000fea0003800000 */
.L_x_173:
[----:B------:R-:W2:Y:S02]  /*c540*/  LD.E R0, [R6.64] ;  /* 0x0000000806007980 */ /* 0x000ea4000c101900 */
[----:B--2---:R-:W-:-:S05]  /*c550*/  IMAD.IADD R3, R5, 0x1, R0 ;  /* 0x0000000105037824 */ /* 0x004fca00078e0200 */
[----:B------:R0:W-:Y:S02]  /*c560*/  ST.E [R6.64], R3 ;  /* 0x0000000306007985 */ /* 0x0001e4000c101908 */
.L_x_172:
[----:B------:R-:W-:Y:S05]  /*c570*/  BSYNC B0 ;  /* 0x0000000000007941 */ /* 0x000fea0003800000 */
.L_x_171:
[----:B------:R-:W2:Y:S01]  /*c580*/  ATOM.E.ADD.F16x2.RN.STRONG.GPU P0, RZ, [R6.64+0x4], R55 ;  /* 0x0000043706ff798a */ /* 0x000ea2000810e9c8 */
[----:B------:R-:W-:Y:S01]  /*c590*/  BSSY B0, `(.L_x_175) ;  /* 0x000000f000007945 */ /* 0x000fe20003800000 */
[----:B--2---:R-:W-:Y:S05]  /*c5a0*/  @P0 BRA `(.L_x_176) ;  /* 0x000000d000000947 */ /* 0x004fea0003800000 */
[----:B------:R-:W1:Y:S02]  /*c5b0*/  QSPC.E.S P0, RZ, [R6+0x4] ;  /* 0x0000040006ff73aa */ /* 0x000e640000000500 */
[----:B-1----:R-:W-:Y:S05]  /*c5c0*/  @!P0 BRA `(.L_x_177) ;  /* 0x0000008000008947 */ /* 0x002fea0003800000 */
[----:B------:R-:W-:-:S04]  /*c5d0*/  IADD3 R0, R6, 0x4, RZ ;  /* 0x0000000406007810 */ /* 0x000fc80007ffe0ff */
[----:B------:R-:W-:-:S05]  /*c5e0*/  LOP3.LUT R0, R0, 0xffffff, RZ, 0xc0, !PT ;  /* 0x00ffffff00007812 */ /* 0x000fca00078ec0ff */
.L_x_178:
[----:B------:R-:W1:Y:S02]  /*c5f0*/  LDS R2, [R0] ;  /* 0x0000000000027984 */ /* 0x000e640000000800 */
[----:B01----:R-:W-:-:S10]  /*c600*/  HFMA2.MMA R3, R2, 1, 1, R55 ;  /* 0x3c003c0002037835 */ /* 0x003fd40000000037 */
[----:B------:R-:W0:Y:S02]  /*c610*/  ATOMS.CAST.SPIN R3, [R0], R2, R3 ;  /* 0x000000020003738d */ /* 0x000e240001800003 */
[----:B0-----:R-:W-:-:S13]  /*c620*/  ISETP.EQ.U32.AND P0, PT, R3, 0x1, PT ;  /* 0x000000010300780c */ /* 0x001fda0003f02070 */
[----:B------:R-:W-:Y:S05]  /*c630*/  @!P0 BRA `(.L_x_178) ;  /* 0xffffffb000008947 */ /* 0x000fea000383ffff */
[----:B------:R-:W-:Y:S05]  /*c640*/  BRA `(.L_x_176) ;  /* 0x0000003000007947 */ /* 0x000fea0003800000 */
.L_x_177:
[----:B------:R-:W2:Y:S02]  /*c650*/  LD.E R0, [R6.64+0x4] ;  /* 0x0000040806007980 */ /* 0x000ea4000c101900 */
[----:B0-2---:R-:W-:-:S05]  /*c660*/  IMAD.IADD R3, R55, 0x1, R0 ;  /* 0x0000000137037824 */ /* 0x005fca00078e0200 */
[----:B------:R0:W-:Y:S02]  /*c670*/  ST.E [R6.64+0x4], R3 ;  /* 0x0000040306007985 */ /* 0x0001e4000c101908 */
.L_x_176:
[----:B------:R-:W-:Y:S05]  /*c680*/  BSYNC B0 ;  /* 0x0000000000007941 */ /* 0x000fea0003800000 */
.L_x_175:
[----:B------:R-:W-:-:S13]  /*c690*/  ISETP.GE.AND P0, PT, R59, 0x4, PT ;  /* 0x000000043b00780c */ /* 0x000fda0003f06270 */
        /* <DEDUP_REMOVED lines=10> */
.L_x_182:
[----:B------:R-:W0:Y:S02]  /*c740*/  LDS R2, [R0] ;  /* 0x0000000000027984 */ /* 0x000e240000000800 */
[----:B0-----:R-:W-:-:S06]  /*c750*/  HADD2 R3, R2, R47 ;  /* 0x0000002f02037230 */ /* 0x001fcc0000000000 */
[----:B------:R-:W0:Y:S02]  /*c760*/  ATOMS.CAST.SPIN R3, [R0], R2, R3 ;  /* 0x000000020003738d */ /* 0x000e240001800003 */
[----:B0-----:R-:W-:-:S13]  /*c770*/  ISETP.EQ.U32.AND P0, PT, R3, 0x1, PT ;  /* 0x000000010300780c */ /* 0x001fda0003f02070 */
[----:B------:R-:W-:Y:S05]  /*c780*/  @!P0 BRA `(.L_x_182) ;  /* 0xffffffb000008947 */ /* 0x000fea000383ffff */
[----:B------:R-:W-:Y:S05]  /*c790*/  BRA `(.L_x_180) ;  /* 0x0000003000007947 */ /* 0x000fea0003800000 */
.L_x_181:
[----:B------:R-:W2:Y:S02]  /*c7a0*/  LD.E R0, [R6.64] ;  /* 0x0000000806007980 */ /* 0x000ea4000c101900 */
[----:B--2---:R-:W-:-:S05]  /*c7b0*/  IMAD.IADD R3, R47, 0x1, R0 ;  /* 0x000000012f037824 */ /* 0x004fca00078e0200 */
[----:B------:R0:W-:Y:S02]  /*c7c0*/  ST.E [R6.64], R3 ;  /* 0x0000000306007985 */ /* 0x0001e4000c101908 */
.L_x_180:
[----:B------:R-:W-:Y:S05]  /*c7d0*/  BSYNC B0 ;  /* 0x0000000000007941 */ /* 0x000fea0003800000 */
.L_x_179:
[----:B------:R-:W2:Y:S02]  /*c7e0*/  ATOM.E.ADD.F16x2.RN.STRONG.GPU P0, RZ, [R6.64+0x4], R5 ;  /* 0x0000040506ff798a */ /* 0x000ea4000810e9c8 */
[----:B--2---:R-:W-:Y:S05]  /*c7f0*/  @P0 EXIT ;  /* 0x000000000000094d */ /* 0x004fea0003800000 */
[----:B------:R-:W1:Y:S02]  /*c800*/  QSPC.E.S P0, RZ, [R6+0x4] ;  /* 0x0000040006ff73aa */ /* 0x000e640000000500 */
[----:B-1----:R-:W-:Y:S05]  /*c810*/  @!P0 BRA `(.L_x_183) ;  /* 0x0000008000008947 */ /* 0x002fea0003800000 */
[----:B0-----:R-:W-:-:S04]  /*c820*/  IADD3 R6, R6, 0x4, RZ ;  /* 0x0000000406067810 */ /* 0x001fc80007ffe0ff */
[----:B------:R-:W-:-:S05]  /*c830*/  LOP3.LUT R6, R6, 0xffffff, RZ, 0xc0, !PT ;  /* 0x00ffffff06067812 */ /* 0x000fca00078ec0ff */
.L_x_184:
[----:B------:R-:W0:Y:S02]  /*c840*/  LDS R2, [R6] ;  /* 0x0000000006027984 */ /* 0x000e240000000800 */
[----:B0-----:R-:W-:-:S10]  /*c850*/  HFMA2.MMA R3, R2, 1, 1, R5 ;  /* 0x3c003c0002037835 */ /* 0x001fd40000000005 */
[----:B------:R-:W0:Y:S02]  /*c860*/  ATOMS.CAST.SPIN R3, [R6], R2, R3 ;  /* 0x000000020603738d */ /* 0x000e240001800003 */
[----:B0-----:R-:W-:-:S13]  /*c870*/  ISETP.EQ.U32.AND P0, PT, R3, 0x1, PT ;  /* 0x000000010300780c */ /* 0x001fda0003f02070 */
[----:B------:R-:W-:Y:S05]  /*c880*/  @!P0 BRA `(.L_x_184) ;  /* 0xffffffb000008947 */ /* 0x000fea000383ffff */
[----:B------:R-:W-:Y:S05]  /*c890*/  EXIT ;  /* 0x000000000000794d */ /* 0x000fea0003800000 */
.L_x_183:
[----:B------:R-:W2:Y:S02]  /*c8a0*/  LD.E R0, [R6.64+0x4] ;  /* 0x0000040806007980 */ /* 0x000ea4000c101900 */
[----:B0-2---:R-:W-:-:S05]  /*c8b0*/  IMAD.IADD R3, R5, 0x1, R0 ;  /* 0x0000000105037824 */ /* 0x005fca00078e0200 */
[----:B------:R-:W-:Y:S01]  /*c8c0*/  ST.E [R6.64+0x4], R3 ;  /* 0x0000040306007985 */ /* 0x000fe2000c101908 */
[----:B------:R-:W-:Y:S05]  /*c8d0*/  EXIT ;  /* 0x000000000000794d */ /* 0x000fea0003800000 */
.L_x_185:
        /* <DEDUP_REMOVED lines=10> */
.L_x_4745:


//--------------------- .text._Z23gemm_half_q_half_kernelILi4ELi40ELb1ELb1ELi64EEvPK6__halfPKjS4_S2_PS0_iiiiPKtS7_iiiiiibS2_i --------------------------
	.section	.text._Z23gemm_half_q_half_kernelILi4ELi40ELb1ELb1ELi64EEvPK6__halfPKjS4_S2_PS0_iiiiPKtS7_iiiiiibS2_i,"ax",@progbits
	.sectioninfo	@"SHI_REGISTERS=72"
	.align	128
        .global         _Z23gemm_half_q_half_kernelILi4ELi40ELb1ELb1ELi64EEvPK6__halfPKjS4_S2_PS0_iiiiPKtS7_iiiiiibS2_i
        .type           _Z23gemm_half_q_half_kernelILi4ELi40ELb1ELb1ELi64EEvPK6__halfPKjS4_S2_PS0_iiiiPKtS7_iiiiiibS2_i,@function
        .size           _Z23gemm_half_q_half_kernelILi4ELi40ELb1ELb1ELi64EEvPK6__halfPKjS4_S2_PS0_iiiiPKtS7_iiiiiibS2_i,(.L_x_4746 - _Z23gemm_half_q_half_kernelILi4ELi40ELb1ELb1ELi64EEvPK6__halfPKjS4_S2_PS0_iiiiPKtS7_iiiiiibS2_i)
        .other          _Z23gemm_half_q_half_kernelILi4ELi40ELb1ELb1ELi64EEvPK6__halfPKjS4_S2_PS0_iiiiPKtS7_iiiiiibS2_i,@"STO_CUDA_ENTRY STV_DEFAULT"
_Z23gemm_half_q_half_kernelILi4ELi40ELb1ELb1ELi64EEvPK6__halfPKjS4_S2_PS0_iiiiPKtS7_iiiiiibS2_i:
.text._Z23gemm_half_q_half_kernelILi4ELi40ELb1ELb1ELi64EEvPK6__halfPKjS4_S2_PS0_iiiiPKtS7_iiiiiibS2_i:
        /* <DEDUP_REMOVED lines=12> */
[----:B------:R-:W-:Y:S01]  /*00c0*/  PRMT R5, RZ, 0x7610, R5 ;  /* 0x00007610ff057816 */ /* 0x000fe20000000005 */
[----:B0-----:R-:W-:-:S02]  /*00d0*/  IMAD R61, R0, R61, c[0x0][0x188] ;  /* 0x00006200003d7624 */ /* 0x001fc400078e023d */
        /* <DEDUP_REMOVED lines=27> */
[----:B------:R-:W-:-:S05]  /*0290*/  IMAD.X R7, R3, 0x1, R13, P2 ;  /* 0x0000000103077824 */ /* 0x000fca00010e060d */
[----:B------:R-:W2:Y:S01]  /*02a0*/  LDG.E.U16 R55, [R6.64] ;  /* 0x0000000606377981 */ /* 0x000ea2000c1e1500 */
[----:B------:R-:W-:-:S04]  /*02b0*/  @P0 LEA R2, P2, R8, R2, 0x2 ;  /* 0x0000000208020211 */ /* 0x000fc800078410ff */
[----:B------:R-:W-:-:S05]  /*02c0*/  @P0 LEA.HI.X R3, R8, R3, R11, 0x2, P2 ;  /* 0x0000000308030211 */ /* 0x000fca00010f140b */
[----:B------:R-:W3:Y:S01]  /*02d0*/  @P0 LDG.E.U16 R56, [R2.64] ;  /* 0x0000000602380981 */ /* 0x000ee2000c1e1500 */
[----:B--2---:R-:W-:-:S04]  /*02e0*/  LOP3.LUT R5, R55, R5, RZ, 0xfc, !PT ;  /* 0x0000000537057212 */ /* 0x004fc800078efcff */
[----:B---3--:R-:W-:-:S04]  /*02f0*/  @P0 LOP3.LUT R8, R56, R5, RZ, 0xfc, !PT ;  /* 0x0000000538080212 */ /* 0x008fc800078efcff */
[----:B------:R-:W-:-:S04]  /*0300*/  @P0 PRMT R5, R8, 0x7610, R5 ;  /* 0x0000761008050816 */ /* 0x000fc80000000005 */
.L_x_186:
        /* <DEDUP_REMOVED lines=21> */
.L_x_191:
        /* <DEDUP_REMOVED lines=36> */
.L_x_190:
        /* <DEDUP_REMOVED lines=22> */
.L_x_192:
        /* <DEDUP_REMOVED lines=12> */
.L_x_189:
[----:B------:R-:W-:Y:S01]  /*08c0*/  ISETP.GT.AND P2, PT, R59, 0x3, PT ;  /* 0x000000033b00780c */ /* 0x000fe20003f44270 */
[----:B------:R-:W-:Y:S01]  /*08d0*/  IMAD.SHL.U32 R18, R9, 0x2, RZ ;  /* 0x0000000209127824 */ /* 0x000fe200078e00ff */
[----:B------:R-:W-:Y:S01]  /*08e0*/  PLOP3.LUT P0, PT, PT, PT, PT, 0x80, 0x0 ;  /* 0x000000000000781c */ /* 0x000fe20003f0f070 */
[----:B------:R-:W-:-:S10]  /*08f0*/  IMAD.MOV.U32 R5, RZ, RZ, RZ ;  /* 0x000000ffff057224 */ /* 0x000fd400078e00ff */
[----:B------:R-:W-:Y:S05]  /*0900*/  @!P2 BRA `(.L_x_193) ;  /* 0x000002600000a947 */ /* 0x000fea0003800000 */
[----:B------:R-:W-:Y:S02]  /*0910*/  PLOP3.LUT P0, PT, PT, PT, PT, 0x8, 0x0 ;  /* 0x000000000000781c */ /* 0x000fe40003f0e170 */
[----:B------:R-:W-:Y:S02]  /*0920*/  IADD3 R20, R59, -0x3, RZ ;  /* 0xfffffffd3b147810 */ /* 0x000fe40007ffe0ff */
.L_x_194:
        /* <DEDUP_REMOVED lines=36> */
.L_x_193:
        /* <DEDUP_REMOVED lines=22> */
.L_x_195:
        /* <DEDUP_REMOVED lines=11> */
.L_x_188:
[----:B------:R-:W-:Y:S05]  /*0d80*/  BSYNC B0 ;  /* 0x0000000000007941 */ /* 0x000fea0003800000 */
.L_x_187:
        /* <DEDUP_REMOVED lines=14> */
.L_x_198:
        /* <DEDUP_REMOVED lines=19> */
.L_x_197:
        /* <DEDUP_REMOVED lines=14> */
.L_x_199:
[----:B------:R-:W-:-:S13]  /*1080*/  ISETP.LT.OR P0, PT, R5, R59, P0 ;  /* 0x0000003b0500720c */ /* 0x000fda0000701670 */
[----:B------:R-:W-:Y:S02]  /*1090*/  @P0 IMAD R5, R0, 0x4, R5 ;  /* 0x0000000400050824 */ /* 0x000fe400078e0205 */
[----:B0-----:R-:W-:Y:S02]  /*10a0*/  @P0 IMAD.MOV.U32 R3, RZ, RZ, 0x2 ;  /* 0x00000002ff030424 */ /* 0x001fe400078e00ff */
[----:B------:R-:W-:-:S04]  /*10b0*/  @P0 IMAD R2, R5, c[0x0][0x18c], R4 ;  /* 0x0000630005020a24 */ /* 0x000fc800078e0204 */
[----:B------:R-:W-:-:S05]  /*10c0*/  @P0 IMAD.WIDE R2, R2, R3, c[0x0][0x180] ;  /* 0x0000600002020625 */ /* 0x000fca00078e0203 */
[----:B------:R0:W-:Y:S02]  /*10d0*/  @P0 STG.E.64 [R2.64], RZ ;  /* 0x000000ff02000986 */ /* 0x0001e4000c101b06 */
.L_x_196:
[----:B------:R-:W-:Y:S01]  /*10e0*/  BAR.SYNC.DEFER_BLOCKING 0x0 ;  /* 0x0000000000007b1d */ /* 0x000fe20000010000 */
[----:B------:R-:W-:Y:S01]  /*10f0*/  ISETP.GE.AND P0, PT, R58, R57, PT ;  /* 0x000000393a00720c */ /* 0x000fe20003f06270 */
[----:B------:R-:W-:Y:S02]  /*1100*/  IMAD.SHL.U32 R6, R60, 0x80, RZ ;  /* 0x000000803c067824 */ /* 0x000fe400078e00ff */
[----:B------:R-:W-:-:S04]  /*1110*/  IMAD.MOV.U32 R19, RZ, RZ, 0x2 ;  /* 0x00000002ff137424 */ /* 0x000fc800078e00ff */
[----:B------:R-:W-:-:S06]  /*1120*/  IMAD.WIDE R6, R6, R19, c[0x0][0x198] ;  /* 0x0000660006067625 */ /* 0x000fcc00078e0213 */
[----:B------:R-:W-:Y:S05]  /*1130*/  @P0 BRA `(.L_x_200) ;  /* 0x0000033000000947 */ /* 0x000fea0003800000 */
[----:B------:R1:W5:Y:S01]  /*1140*/  LDG.E.U16.CONSTANT R0, [R6.64] ;  /* 0x0000000606007981 */ /* 0x000362000c1e9500 */
[----:B0-----:R-:W-:Y:S01]  /*1150*/  SHF.R.S32.HI R3, RZ, 0x1f, R4 ;  /* 0x0000001fff037819 */ /* 0x001fe20000011404 */
[----:B------:R-:W-:Y:S02]  /*1160*/  IMAD.SHL.U32 R2, R4, 0x4, RZ ;  /* 0x0000000404027824 */ /* 0x000fe400078e00ff */
[----:B------:R-:W-:Y:S01]  /*1170*/  IMAD.MOV.U32 R13, RZ, RZ, RZ ;  /* 0x000000ffff0d7224 */ /* 0x000fe200078e00ff */
[----:B------:R-:W-:Y:S01]  /*1180*/  LEA.HI R3, R3, R4, RZ, 0x3 ;  /* 0x0000000403037211 */ /* 0x000fe200078f18ff */
[----:B------:R-:W-:Y:S01]  /*1190*/  IMAD.MOV.U32 R14, RZ, RZ, R58 ;  /* 0x000000ffff0e7224 */ /* 0x000fe200078e003a */
[----:B------:R-:W-:Y:S02]  /*11a0*/  LOP3.LUT R5, R2, 0x10, RZ, 0xc0, !PT ;  /* 0x0000001002057812 */ /* 0x000fe400078ec0ff */
[----:B------:R-:W-:Y:S02]  /*11b0*/  SHF.R.S32.HI R12, RZ, 0x3, R3 ;  /* 0x00000003ff0c7819 */ /* 0x000fe40000011403 */
.L_x_201:
[----:B0----5:R-:W-:-:S04]  /*11c0*/  IMAD.IADD R8, R0, 0x1, R13 ;  /* 0x0000000100087824 */ /* 0x021fc800078e020d */
        /* <DEDUP_REMOVED lines=29> */
[----:B0-----:R-:W-:Y:S01]  /*13a0*/  IMAD R9, R2, R2, RZ ;  /* 0x0000000202097224 */ /* 0x001fe200078e02ff */
[----:B------:R-:W-:Y:S08]  /*13b0*/  I2F.F16 R16, R16 ;  /* 0x0000001000107306 */ /* 0x000ff00000200c00 */
[----:B------:R-:W0:Y:S08]  /*13c0*/  I2F.F16 R17, R17 ;  /* 0x0000001100117306 */ /* 0x000e300000200c00 */
[----:B------:R-:W-:Y:S08]  /*13d0*/  I2F.F16 R2, R9 ;  /* 0x0000000900027306 */ /* 0x000ff00000200c00 */
[----:B------:R-:W2:Y:S01]  /*13e0*/  I2F.F16 R15, R15 ;  /* 0x0000000f000f7306 */ /* 0x000ea20000200c00 */
[----:B0-----:R-:W-:-:S02]  /*13f0*/  PRMT R17, R16, 0x5410, R17 ;  /* 0x0000541010117816 */ /* 0x001fc40000000011 */
[----:B--2---:R-:W-:-:S03]  /*1400*/  PRMT R3, R15, 0x5410, R2 ;  /* 0x000054100f037816 */ /* 0x004fc60000000002 */
[-C--:B---3--:R-:W-:Y:S02]  /*1410*/  HMUL2 R2, R17, R8.reuse.H0_H0 ;  /* 0x2000000811027232 */ /* 0x088fe40000000000 */
[----:B------:R-:W-:Y:S01]  /*1420*/  HMUL2 R3, R3, R8.H0_H0 ;  /* 0x2000000803037232 */ /* 0x000fe20000000000 */
[C---:B------:R-:W-:Y:S01]  /*1430*/  IMAD R8, R13.reuse, 0x8, R1 ;  /* 0x000000080d087824 */ /* 0x040fe200078e0201 */
[----:B------:R-:W-:-:S04]  /*1440*/  IADD3 R13, R13, 0x1, RZ ;  /* 0x000000010d0d7810 */ /* 0x000fc80007ffe0ff */
[----:B------:R0:W-:Y:S01]  /*1450*/  STL.64 [R8], R2 ;  /* 0x0000000208007387 */ /* 0x0001e20000100a00 */
[----:B------:R-:W-:Y:S05]  /*1460*/  @!P2 BRA `(.L_x_201) ;  /* 0xfffffd500000a947 */ /* 0x000fea000383ffff */
.L_x_200:
[----:B------:R-:W2:Y:S04]  /*1470*/  LDL.64 R48, [R1] ;  /* 0x0000000001307983 */ /* 0x000ea80000100a00 */
[----:B------:R3:W4:Y:S01]  /*1480*/  LDG.E.U16.CONSTANT R51, [R6.64+0x2] ;  /* 0x0000020606337981 */ /* 0x000722000c1e9500 */
[C---:B------:R-:W-:Y:S01]  /*1490*/  ISETP.GT.AND P2, PT, R58.reuse, c[0x0][0x1a8], PT ;  /* 0x00006a003a007a0c */ /* 0x040fe20003f44270 */
[----:B------:R-:W-:Y:S01]  /*14a0*/  UMOV UR4, URZ ;  /* 0x0000003f00047c82 */ /* 0x000fe20008000000 */
[C---:B------:R-:W-:Y:S01]  /*14b0*/  ISETP.GT.AND P3, PT, R58.reuse, c[0x0][0x1ac], PT ;  /* 0x00006b003a007a0c */ /* 0x040fe20003f64270 */
[----:B------:R-:W-:Y:S01]  /*14c0*/  IMAD.MOV.U32 R52, RZ, RZ, RZ ;  /* 0x000000ffff347224 */ /* 0x000fe200078e00ff */
[----:B------:R-:W-:-:S02]  /*14d0*/  ISETP.GT.AND P4, PT, R58, c[0x0][0x1b0], PT ;  /* 0x00006c003a007a0c */ /* 0x000fc40003f84270 */
[C---:B0-----:R-:W-:Y:S02]  /*14e0*/  IMNMX R2, R58.reuse, c[0x0][0x1a8], PT ;  /* 0x00006a003a027a17 */ /* 0x041fe40003800200 */
[C---:B------:R-:W-:Y:S02]  /*14f0*/  ISETP.GT.AND P5, PT, R58.reuse, c[0x0][0x1b4], PT ;  /* 0x00006d003a007a0c */ /* 0x040fe40003fa4270 */
[----:B------:R-:W-:Y:S02]  /*1500*/  SHF.R.S32.HI R3, RZ, 0x1f, R2 ;  /* 0x0000001fff037819 */ /* 0x000fe40000011402 */
[C---:B------:R-:W-:Y:S02]  /*1510*/  ISETP.GT.AND P6, PT, R58.reuse, c[0x0][0x1b8], PT ;  /* 0x00006e003a007a0c */ /* 0x040fe40003fc4270 */
[----:B------:R-:W-:Y:S02]  /*1520*/  @P2 IMNMX R0, R58, c[0x0][0x1ac], PT ;  /* 0x00006b003a002a17 */ /* 0x000fe40003800200 */
[----:B------:R-:W-:-:S02]  /*1530*/  LEA.HI R10, R3, R2, RZ, 0x5 ;  /* 0x00000002030a7211 */ /* 0x000fc400078f28ff */
[----:B------:R-:W-:Y:S02]  /*1540*/  @P3 IMNMX R2, R58, c[0x0][0x1b0], PT ;  /* 0x00006c003a023a17 */ /* 0x000fe40003800200 */
[----:B------:R-:W-:Y:S02]  /*1550*/  @P2 IADD3 R0, R0, -c[0x0][0x1a8], RZ ;  /* 0x80006a0000002a10 */ /* 0x000fe40007ffe0ff */
[----:B------:R-:W-:Y:S02]  /*1560*/  @P4 IMNMX R5, R58, c[0x0][0x1b4], PT ;  /* 0x00006d003a054a17 */ /* 0x000fe40003800200 */
[----:B------:R-:W-:Y:S02]  /*1570*/  @P3 IADD3 R2, R2, -c[0x0][0x1ac], RZ ;  /* 0x80006b0002023a10 */ /* 0x000fe40007ffe0ff */
[----:B------:R-:W-:Y:S02]  /*1580*/  @P2 SHF.R.S32.HI R3, RZ, 0x1f, R0 ;  /* 0x0000001fff032819 */ /* 0x000fe40000011400 */
[----:B-1-3--:R-:W-:-:S02]  /*1590*/  @P5 IMNMX R7, R58, c[0x0][0x1b8], PT ;  /* 0x00006e003a075a17 */ /* 0x00afc40003800200 */
[----:B------:R-:W-:Y:S02]  /*15a0*/  @P4 IADD3 R6, R5, -c[0x0][0x1b0], RZ ;  /* 0x80006c0005064a10 */ /* 0x000fe40007ffe0ff */
[----:B------:R-:W-:Y:S02]  /*15b0*/  @P3 SHF.R.S32.HI R5, RZ, 0x1f, R2 ;  /* 0x0000001fff053819 */ /* 0x000fe40000011402 */
[----:B------:R-:W-:Y:S02]  /*15c0*/  @P2 LEA.HI R3, R3, R0, RZ, 0x5 ;  /* 0x0000000003032211 */ /* 0x000fe400078f28ff */
[----:B------:R-:W-:Y:S02]  /*15d0*/  @P6 IMNMX R8, R58, c[0x0][0x1bc], PT ;  /* 0x00006f003a086a17 */ /* 0x000fe40003800200 */
[----:B------:R-:W-:Y:S02]  /*15e0*/  @P5 IADD3 R0, R7, -c[0x0][0x1b4], RZ ;  /* 0x80006d0007005a10 */ /* 0x000fe40007ffe0ff */
        /* <DEDUP_REMOVED lines=31> */
[----:B------:R-:W-:-:S03]  /*17e0*/  PRMT R5, RZ, 0x5410, RZ ;  /* 0x00005410ff057816 */ /* 0x000fc600000000ff */
[----:B------:R-:W-:Y:S01]  /*17f0*/  IMAD R3, R0, c[0x0][0x18c], RZ ;  /* 0x0000630000037a24 */ /* 0x000fe200078e02ff */
[----:B------:R-:W-:-:S04]  /*1800*/  SHF.R.S32.HI R0, RZ, 0x1f, R4 ;  /* 0x0000001fff007819 */ /* 0x000fc80000011404 */
[----:B------:R-:W-:-:S04]  /*1810*/  IADD3 R4, P2, R4, R3, RZ ;  /* 0x0000000304047210 */ /* 0x000fc80007f5e0ff */
[----:B------:R-:W-:Y:S02]  /*1820*/  LEA.HI.X.SX32 R3, R3, R0, 0x1, P2 ;  /* 0x0000000003037211 */ /* 0x000fe400010f0eff */
[C---:B------:R-:W-:Y:S02]  /*1830*/  LEA R62, P2, R4.reuse, c[0x0][0x168], 0x2 ;  /* 0x00005a00043e7a11 */ /* 0x040fe400078410ff */
[----:B------:R-:W-:Y:S02]  /*1840*/  PRMT R0, RZ, 0x5410, RZ ;  /* 0x00005410ff007816 */ /* 0x000fe400000000ff */
[----:B------:R-:W-:Y:S02]  /*1850*/  LEA.HI.X R63, R4, c[0x0][0x16c], R3, 0x2, P2 ;  /* 0x00005b00043f7a11 */ /* 0x000fe400010f1403 */
[----:B------:R-:W-:Y:S02]  /*1860*/  PRMT R3, RZ, 0x5410, RZ ;  /* 0x00005410ff037816 */ /* 0x000fe400000000ff */
[----:B------:R-:W-:-:S02]  /*1870*/  PRMT R4, RZ, 0x5410, RZ ;  /* 0x00005410ff047816 */ /* 0x000fc400000000ff */
[----:B--2---:R-:W-:Y:S02]  /*1880*/  PRMT R50, R48, 0x7610, R48 ;  /* 0x0000761030327816 */ /* 0x004fe40000000030 */
[----:B------:R-:W-:Y:S01]  /*1890*/  PRMT R48, RZ, 0x5410, RZ ;  /* 0x00005410ff307816 */ /* 0x000fe200000000ff */
[----:B----4-:R-:W-:Y:S01]  /*18a0*/  IMAD.IADD R51, R58, 0x1, R51 ;  /* 0x000000013a337824 */ /* 0x010fe200078e0233 */
[----:B------:R-:W-:Y:S05]  /*18b0*/  @P0 BRA `(.L_x_202) ;  /* 0x00002a5000000947 */ /* 0x000fea0003800000 */
[----:B------:R-:W-:Y:S01]  /*18c0*/  IMAD.MOV.U32 R52, RZ, RZ, RZ ;  /* 0x000000ffff347224 */ /* 0x000fe200078e00ff */
[----:B------:R-:W-:Y:S01]  /*18d0*/  PRMT R48, R48, 0x5410, RZ ;  /* 0x0000541030307816 */ /* 0x000fe200000000ff */
[----:B------:R-:W-:Y:S02]  /*18e0*/  UMOV UR4, URZ ;  /* 0x0000003f00047c82 */ /* 0x000fe40008000000 */
.L_x_211:
[----:B------:R-:W-:-:S13]  /*18f0*/  ISETP.NE.AND P0, PT, R58, R51, PT ;  /* 0x000000333a00720c */ /* 0x000fda0003f05270 */
[----:B------:R-:W-:Y:S01]  /*1900*/  @!P0 IADD3 R52, R52, 0x1, RZ ;  /* 0x0000000134348810 */ /* 0x000fe20007ffe0ff */
[----:B------:R-:W-:Y:S02]  /*1910*/  @!P0 IMAD.SHL.U32 R6, R58, 0x2, RZ ;  /* 0x000000023a068824 */ /* 0x000fe400078e00ff */
[----:B------:R-:W-:Y:S02]  /*1920*/  @!P0 IMAD.MOV.U32 R7, RZ, RZ, 0x2 ;  /* 0x00000002ff078424 */ /* 0x000fe400078e00ff */
[----:B------:R-:W-:Y:S02]  /*1930*/  @!P0 IMAD R8, R52, 0x8, R1 ;  /* 0x0000000834088824 */ /* 0x000fe400078e0201 */
[----:B------:R-:W-:-:S04]  /*1940*/  @!P0 IMAD.WIDE R6, R6, R7, c[0x0][0x198] ;  /* 0x0000660006068625 */ /* 0x000fc800078e0207 */
        /* <DEDUP_REMOVED lines=8> */
[----:B------:R-:W-:Y:S01]  /*19d0*/  IMAD.MOV.U32 R13, RZ, RZ, 0x4 ;  /* 0x00000004ff0d7424 */ /* 0x000fe200078e00ff */
[----:B------:R-:W2:Y:S03]  /*19e0*/  LDG.E.128.CONSTANT R8, [R62.64] ;  /* 0x000000063e087981 */ /* 0x000ea6000c1e9d00 */
[----:B-----5:R-:W-:-:S06]  /*19f0*/  IMAD.WIDE R16, R13, c[0x0][0x18c], R62 ;  /* 0x000063000d107a25 */ /* 0x020fcc00078e023e */
[----:B------:R-:W-:Y:S02]  /*1a00*/  IMAD.WIDE R12, R13, c[0x0][0x18c], R16 ;  /* 0x000063000d0c7a25 */ /* 0x000fe400078e0210 */
        /* <DEDUP_REMOVED lines=14> */
[----:B------:R-:W-:-:S02]  /*1af0*/  LOP3.LUT R13, R22, 0xf000f, RZ, 0xc0, !PT ;  /* 0x000f000f160d7812 */ /* 0x000fc400078ec0ff */
[--C-:B------:R-:W-:Y:S02]  /*1b00*/  SHF.R.U32.HI R38, RZ, 0x8, R15.reuse ;  /* 0x00000008ff267819 */ /* 0x100fe4000001160f */
[--C-:B------:R-:W-:Y:S02]  /*1b10*/  SHF.R.U32.HI R42, RZ, 0xa, R15.reuse ;  /* 0x0000000aff2a7819 */ /* 0x100fe4000001160f */
[----:B------:R-:W-:Y:S02]  /*1b20*/  LOP3.LUT R26, R15, 0x3f003f, RZ, 0xc0, !PT ;  /* 0x003f003f0f1a7812 */ /* 0x000fe400078ec0ff */
[----:B------:R-:W-:Y:S02]  /*1b30*/  SHF.R.U32.HI R37, RZ, 0x6, R15 ;  /* 0x00000006ff257819 */ /* 0x000fe4000001160f */
[----:B------:R-:W-:Y:S02]  /*1b40*/  SHF.R.U32.HI R36, RZ, 0x8, R14 ;  /* 0x00000008ff247819 */ /* 0x000fe4000001160e */
[----:B------:R-:W-:-:S02]  /*1b50*/  LOP3.LUT R15, R28, 0xf000f, RZ, 0xc0, !PT ;  /* 0x000f000f1c0f7812 */ /* 0x000fc400078ec0ff */
[----:B------:R-:W-:Y:S02]  /*1b60*/  LOP3.LUT R34, R13, 0x300030, R34, 0xf8, !PT ;  /* 0x003000300d227812 */ /* 0x000fe400078ef822 */
[----:B------:R-:W-:Y:S02]  /*1b70*/  SHF.R.U32.HI R8, RZ, 0x6, R8 ;  /* 0x00000006ff087819 */ /* 0x000fe40000011608 */
[----:B------:R-:W-:Y:S02]  /*1b80*/  LOP3.LUT R7, R9, 0x3f003f, RZ, 0xc0, !PT ;  /* 0x003f003f09077812 */ /* 0x000fe400078ec0ff */
[----:B---3--:R-:W-:Y:S02]  /*1b90*/  SHF.R.U32.HI R13, RZ, 0xc, R16 ;  /* 0x0000000cff0d7819 */ /* 0x008fe40000011610 */
[----:B------:R-:W-:Y:S02]  /*1ba0*/  SHF.R.U32.HI R9, RZ, 0x6, R9 ;  /* 0x00000006ff097819 */ /* 0x000fe40000011609 */
[----:B------:R-:W-:-:S02]  /*1bb0*/  LOP3.LUT R27, R11, 0x3f003f, RZ, 0xc0, !PT ;  /* 0x003f003f0b1b7812 */ /* 0x000fc400078ec0ff */
[--C-:B------:R-:W-:Y:S02]  /*1bc0*/  SHF.R.U32.HI R32, RZ, 0x8, R12.reuse ;  /* 0x00000008ff207819 */ /* 0x100fe4000001160c */
[--C-:B------:R-:W-:Y:S02]  /*1bd0*/  SHF.R.U32.HI R39, RZ, 0xa, R12.reuse ;  /* 0x0000000aff277819 */ /* 0x100fe4000001160c */
[----:B------:R-:W-:Y:S02]  /*1be0*/  LOP3.LUT R23, R12, 0x3f003f, RZ, 0xc0, !PT ;  /* 0x003f003f0c177812 */ /* 0x000fe400078ec0ff */
[----:B------:R-:W-:Y:S02]  /*1bf0*/  SHF.R.U32.HI R31, RZ, 0x6, R12 ;  /* 0x00000006ff1f7819 */ /* 0x000fe4000001160c */
[----:B------:R-:W-:Y:S02]  /*1c00*/  LOP3.LUT R21, R21, 0xf000f, RZ, 0xc0, !PT ;  /* 0x000f000f15157812 */ /* 0x000fe400078ec0ff */
[----:B------:R-:W-:-:S02]  /*1c10*/  LOP3.LUT R29, R29, 0xf000f, RZ, 0xc0, !PT ;  /* 0x000f000f1d1d7812 */ /* 0x000fc400078ec0ff */
[----:B------:R-:W-:Y:S02]  /*1c20*/  LOP3.LUT R36, R15, 0x300030, R36, 0xf8, !PT ;  /* 0x003000300f247812 */ /* 0x000fe400078ef824 */
[----:B------:R-:W-:Y:S02]  /*1c30*/  SHF.R.U32.HI R30, RZ, 0xc, R19 ;  /* 0x0000000cff1e7819 */ /* 0x000fe40000011613 */
[--C-:B------:R-:W-:Y:S02]  /*1c40*/  SHF.R.U32.HI R15, RZ, 0xc, R17.reuse ;  /* 0x0000000cff0f7819 */ /* 0x100fe40000011611 */
[----:B------:R-:W-:Y:S02]  /*1c50*/  LOP3.LUT R12, R17, 0x3f003f, RZ, 0xc0, !PT ;  /* 0x003f003f110c7812 */ /* 0x000fe400078ec0ff */
[----:B------:R-:W-:Y:S02]  /*1c60*/  SHF.R.U32.HI R28, RZ, 0x6, R17 ;  /* 0x00000006ff1c7819 */ /* 0x000fe40000011611 */
[----:B------:R-:W-:-:S02]  /*1c70*/  SHF.R.U32.HI R41, RZ, 0xa, R14 ;  /* 0x0000000aff297819 */ /* 0x000fc4000001160e */
[----:B------:R-:W-:Y:S02]  /*1c80*/  LOP3.LUT R25, R14, 0x3f003f, RZ, 0xc0, !PT ;  /* 0x003f003f0e197812 */ /* 0x000fe400078ec0ff */
[----:B------:R-:W-:Y:S02]  /*1c90*/  SHF.R.U32.HI R35, RZ, 0x6, R14 ;  /* 0x00000006ff237819 */ /* 0x000fe4000001160e */
[----:B------:R-:W-:Y:S02]  /*1ca0*/  SHF.R.U32.HI R17, RZ, 0xc, R18 ;  /* 0x0000000cff117819 */ /* 0x000fe40000011612 */
[----:B------:R-:W-:Y:S02]  /*1cb0*/  LOP3.LUT R14, R13, 0xf000f, RZ, 0xc0, !PT ;  /* 0x000f000f0d0e7812 */ /* 0x000fe400078ec0ff */
[----:B------:R-:W-:Y:S02]  /*1cc0*/  LOP3.LUT R8, R8, 0x3f003f, RZ, 0xc0, !PT ;  /* 0x003f003f08087812 */ /* 0x000fe400078ec0ff */
[----:B------:R-:W-:-:S02]  /*1cd0*/  LOP3.LUT R20, R10, 0x3f003f, RZ, 0xc0, !PT ;  /* 0x003f003f0a147812 */ /* 0x000fc400078ec0ff */
[----:B------:R-:W-:Y:S02]  /*1ce0*/  LOP3.LUT R32, R21, 0x300030, R32, 0xf8, !PT ;  /* 0x0030003015207812 */ /* 0x000fe400078ef820 */
[----:B------:R-:W-:Y:S02]  /*1cf0*/  LOP3.LUT R38, R29, 0x300030, R38, 0xf8, !PT ;  /* 0x003000301d267812 */ /* 0x000fe400078ef826 */
[----:B------:R-:W-:Y:S02]  /*1d00*/  LOP3.LUT R13, R30, 0xf000f, RZ, 0xc0, !PT ;  /* 0x000f000f1e0d7812 */ /* 0x000fe400078ec0ff */
[----:B------:R-:W-:Y:S02]  /*1d10*/  LOP3.LUT R9, R9, 0x3f003f, RZ, 0xc0, !PT ;  /* 0x003f003f09097812 */ /* 0x000fe400078ec0ff */
[----:B------:R-:W-:Y:S02]  /*1d20*/  LOP3.LUT R27, R27, 0x64006400, RZ, 0xfc, !PT ;  /* 0x640064001b1b7812 */ /* 0x000fe400078efcff */
[----:B------:R-:W-:-:S02]  /*1d30*/  LOP3.LUT R43, R16, 0x3f003f, RZ, 0xc0, !PT ;  /* 0x003f003f102b7812 */ /* 0x000fc400078ec0ff */
[----:B------:R-:W-:Y:S02]  /*1d40*/  LOP3.LUT R21, R18, 0x3f003f, RZ, 0xc0, !PT ;  /* 0x003f003f12157812 */ /* 0x000fe400078ec0ff */
[----:B------:R-:W-:Y:S02]  /*1d50*/  SHF.R.U32.HI R29, RZ, 0x6, R18 ;  /* 0x00000006ff1d7819 */ /* 0x000fe40000011612 */
[----:B------:R-:W-:Y:S02]  /*1d60*/  LOP3.LUT R22, R19, 0x3f003f, RZ, 0xc0, !PT ;  /* 0x003f003f13167812 */ /* 0x000fe400078ec0ff */
[----:B------:R-:W-:Y:S02]  /*1d70*/  SHF.R.U32.HI R10, RZ, 0x6, R10 ;  /* 0x00000006ff0a7819 */ /* 0x000fe4000001160a */
[----:B------:R-:W-:Y:S02]  /*1d80*/  SHF.R.U32.HI R11, RZ, 0x6, R11 ;  /* 0x00000006ff0b7819 */ /* 0x000fe4000001160b */
[----:B------:R-:W-:-:S02]  /*1d90*/  SHF.R.U32.HI R16, RZ, 0x6, R16 ;  /* 0x00000006ff107819 */ /* 0x000fc40000011610 */
[----:B------:R-:W-:Y:S02]  /*1da0*/  SHF.R.U32.HI R19, RZ, 0x6, R19 ;  /* 0x00000006ff137819 */ /* 0x000fe40000011613 */
[----:B------:R-:W-:Y:S02]  /*1db0*/  LOP3.LUT R15, R15, 0xf000f, RZ, 0xc0, !PT ;  /* 0x000f000f0f0f7812 */ /* 0x000fe400078ec0ff */
[----:B------:R-:W-:Y:S02]  /*1dc0*/  LOP3.LUT R18, R17, 0xf000f, RZ, 0xc0, !PT ;  /* 0x000f000f11127812 */ /* 0x000fe400078ec0ff */
[----:B------:R-:W-:Y:S02]  /*1dd0*/  LOP3.LUT R44, R8, 0x64006400, RZ, 0xfc, !PT ;  /* 0x64006400082c7812 */ /* 0x000fe400078efcff */
[----:B------:R-:W-:Y:S02]  /*1de0*/  LOP3.LUT R42, R13, 0x300030, R42, 0xf8, !PT ;  /* 0x003000300d2a7812 */ /* 0x000fe400078ef82a */
[----:B------:R-:W-:-:S02]  /*1df0*/  LOP3.LUT R20, R20, 0x64006400, RZ, 0xfc, !PT ;  /* 0x6400640014147812 */ /* 0x000fc400078efcff */
[----:B------:R-:W-:Y:S01]  /*1e00*/  LOP3.LUT R8, R9, 0x64006400, RZ, 0xfc, !PT ;  /* 0x6400640009087812 */ /* 0x000fe200078efcff */
[----:B------:R-:W-:Y:S01]  /*1e10*/  HADD2 R9, R27, -1056, -1056 ;  /* 0xe420e4201b097430 */ /* 0x000fe20000000000 */
[----:B------:R-:W-:Y:S02]  /*1e20*/  LOP3.LUT R45, R6, 0x64006400, RZ, 0xfc, !PT ;  /* 0x64006400062d7812 */ /* 0x000fe400078efcff */
[----:B------:R-:W-:Y:S02]  /*1e30*/  LOP3.LUT R13, R7, 0x64006400, RZ, 0xfc, !PT ;  /* 0x64006400070d7812 */ /* 0x000fe400078efcff */
[----:B------:R-:W-:Y:S02]  /*1e40*/  LOP3.LUT R39, R14, 0x300030, R39, 0xf8, !PT ;  /* 0x003000300e277812 */ /* 0x000fe400078ef827 */
[----:B------:R-:W-:Y:S02]  /*1e50*/  LOP3.LUT R40, R15, 0x300030, R40, 0xf8, !PT ;  /* 0x003000300f287812 */ /* 0x000fe400078ef828 */
        /* <DEDUP_REMOVED lines=67> */
[----:B------:R-:W-:Y:S01]  /*2290*/  HADD2 R42, R42, -1056, -1056 ;  /* 0xe420e4202a2a7430 */ /* 0x000fe20000000000 */
[----:B------:R-:W-:Y:S05]  /*22a0*/  @!P0 BRA `(.L_x_204) ;  /* 0x000002a000008947 */ /* 0x000fea0003800000 */
[----:B------:R-:W0:Y:S02]  /*22b0*/  LDS.128 R12, [UR4] ;  /* 0x00000004ff0c7984 */ /* 0x000e240008000c00 */
[----:B0-----:R-:W-:-:S02]  /*22c0*/  HFMA2.MMA R16, R45, R12, RZ ;  /* 0x0000000c2d107235 */ /* 0x001fc400000000ff */
[----:B------:R-:W-:-:S08]  /*22d0*/  HFMA2.MMA R65, R11, R12, RZ ;  /* 0x0000000c0b417235 */ /* 0x000fd000000000ff */
[-C--:B------:R-:W-:Y:S02]  /*22e0*/  HFMA2 R16, R44, R13.reuse, R16 ;  /* 0x0000000d2c107231 */ /* 0x080fe40000000010 */
[----:B------:R-:W-:-:S04]  /*22f0*/  HFMA2 R65, R8, R13, R65 ;  /* 0x0000000d08417231 */ /* 0x000fc80000000041 */
[-C--:B------:R-:W-:Y:S02]  /*2300*/  HFMA2.MMA R16, R43, R14.reuse, R16 ;  /* 0x0000000e2b107235 */ /* 0x080fe40000000010 */
[----:B------:R-:W-:-:S08]  /*2310*/  HFMA2.MMA R65, R20, R14, R65 ;  /* 0x0000000e14417235 */ /* 0x000fd00000000041 */
[-C--:B------:R-:W-:Y:S02]  /*2320*/  HFMA2 R64, R27, R15.reuse, R16 ;  /* 0x0000000f1b407231 */ /* 0x080fe40000000010 */
[----:B------:R-:W0:Y:S01]  /*2330*/  LDS.128 R16, [UR4+0x10] ;  /* 0x00001004ff107984 */ /* 0x000e220008000c00 */
[----:B------:R-:W-:-:S03]  /*2340*/  HFMA2 R65, R28, R15, R65 ;  /* 0x0000000f1c417231 */ /* 0x000fc60000000041 */
[----:B0-----:R-:W-:-:S03]  /*2350*/  HFMA2.MMA R64, R23, R16, R64 ;  /* 0x0000001017407235 */ /* 0x001fc60000000040 */
[----:B------:R-:W-:-:S07]  /*2360*/  HFMA2.MMA R65, R24, R16, R65 ;  /* 0x0000001018417235 */ /* 0x000fce0000000041 */
[----:B------:R-:W-:-:S03]  /*2370*/  HFMA2 R64, R31, R17, R64 ;  /* 0x000000111f407231 */ /* 0x000fc60000000040 */
[----:B------:R-:W-:-:S03]  /*2380*/  HFMA2 R65, R33, R17, R65 ;  /* 0x0000001121417231 */ /* 0x000fc60000000041 */
[----:B------:R-:W-:-:S03]  /*2390*/  HFMA2.MMA R64, R32, R18, R64 ;  /* 0x0000001220407235 */ /* 0x000fc60000000040 */
[----:B------:R-:W-:-:S07]  /*23a0*/  HFMA2.MMA R65, R34, R18, R65 ;  /* 0x0000001222417235 */ /* 0x000fce0000000041 */
[----:B------:R-:W-:-:S03]  /*23b0*/  HFMA2 R64, R39, R19, R64 ;  /* 0x0000001327407231 */ /* 0x000fc60000000040 */
        /* <DEDUP_REMOVED lines=25> */
.L_x_204:
[----:B------:R-:W-:Y:S05]  /*2550*/  @!P2 BRA `(.L_x_203) ;  /* 0x000008d00000a947 */ /* 0x000fea0003800000 */
[----:B------:R-:W-:Y:S02]  /*2560*/  PRMT R12, R54, 0x9910, RZ ;  /* 0x00009910360c7816 */ /* 0x000fe400000000ff */
[----:B------:R-:W-:Y:S02]  /*2570*/  ISETP.GE.AND P2, PT, R59, 0x3, PT ;  /* 0x000000033b00780c */ /* 0x000fe40003f46270 */
[----:B------:R-:W-:-:S13]  /*2580*/  ISETP.NE.AND P0, PT, R12, RZ, PT ;  /* 0x000000ff0c00720c */ /* 0x000fda0003f05270 */
[----:B------:R-:W-:Y:S05]  /*2590*/  @!P0 BRA `(.L_x_205) ;  /* 0x000002a000008947 */ /* 0x000fea0003800000 */
[----:B------:R-:W0:Y:S02]  /*25a0*/  LDS.128 R12, [UR4+0x80] ;  /* 0x00008004ff0c7984 */ /* 0x000e240008000c00 */
[-C--:B0-----:R-:W-:Y:S02]  /*25b0*/  HFMA2.MMA R16, R45, R12.reuse, RZ ;  /* 0x0000000c2d107235 */ /* 0x081fe400000000ff */
        /* <DEDUP_REMOVED lines=40> */
.L_x_205:
[----:B------:R-:W-:Y:S05]  /*2840*/  @!P2 BRA `(.L_x_203) ;  /* 0x000005e00000a947 */ /* 0x000fea0003800000 */
[----:B------:R-:W-:Y:S02]  /*2850*/  PRMT R12, R55, 0x9910, RZ ;  /* 0x00009910370c7816 */ /* 0x000fe400000000ff */
[----:B------:R-:W-:Y:S02]  /*2860*/  PRMT R13, R56, 0x9910, RZ ;  /* 0x00009910380d7816 */ /* 0x000fe400000000ff */
[----:B------:R-:W-:Y:S02]  /*2870*/  ISETP.NE.AND P2, PT, R12, RZ, PT ;  /* 0x000000ff0c00720c */ /* 0x000fe40003f45270 */
[----:B------:R-:W-:-:S04]  /*2880*/  ISETP.NE.AND P0, PT, R13, RZ, PT ;  /* 0x000000ff0d00720c */ /* 0x000fc80003f05270 */
[----:B------:R-:W-:-:S07]  /*2890*/  ISETP.LT.OR P0, PT, R61, 0x4, !P0 ;  /* 0x000000043d00780c */ /* 0x000fce0004701670 */
[----:B------:R-:W-:Y:S06]  /*28a0*/  @!P2 BRA `(.L_x_206) ;  /* 0x000002a00000a947 */ /* 0x000fec0003800000 */
        /* <DEDUP_REMOVED lines=42> */
.L_x_206:
        /* <DEDUP_REMOVED lines=46> */
.L_x_203:
[----:B------:R-:W-:-:S04]  /*2e30*/  IMAD.MOV.U32 R7, RZ, RZ, c[0x0][0x18c] ;  /* 0x00006300ff077624 */ /* 0x000fc800078e00ff */
[----:B------:R-:W-:-:S06]  /*2e40*/  IMAD.WIDE R8, R7, 0xc, R62 ;  /* 0x0000000c07087825 */ /* 0x000fcc00078e023e */
[C---:B-----5:R-:W-:Y:S02]  /*2e50*/  IMAD.WIDE R16, R7.reuse, 0x4, R8 ;  /* 0x0000000407107825 */ /* 0x060fe400078e0208 */
[----:B------:R-:W2:Y:S04]  /*2e60*/  LDG.E.128.CONSTANT R8, [R8.64] ;  /* 0x0000000608087981 */ /* 0x000ea8000c1e9d00 */
[C---:B------:R-:W-:Y:S02]  /*2e70*/  IMAD.WIDE R12, R7.reuse, 0x4, R16 ;  /* 0x00000004070c7825 */ /* 0x040fe400078e0210 */
[----:B------:R-:W3:Y:S04]  /*2e80*/  LDG.E.128.CONSTANT R16, [R16.64] ;  /* 0x0000000610107981 */ /* 0x000ee8000c1e9d00 */
[----:B------:R-:W4:Y:S01]  /*2e90*/  LDG.E.128.CONSTANT R12, [R12.64] ;  /* 0x000000060c0c7981 */ /* 0x000f22000c1e9d00 */
[----:B------:R-:W-:Y:S01]  /*2ea0*/  IMAD.WIDE R62, R7, 0x18, R62 ;  /* 0x00000018073e7825 */ /* 0x000fe200078e023e */
[----:B--2---:R-:W-:-:S02]  /*2eb0*/  SHF.R.U32.HI R6, RZ, 0xc, R8 ;  /* 0x0000000cff067819 */ /* 0x004fc40000011608 */
[----:B------:R-:W-:Y:S02]  /*2ec0*/  SHF.R.U32.HI R21, RZ, 0xc, R10 ;  /* 0x0000000cff157819 */ /* 0x000fe4000001160a */
[----:B------:R-:W-:Y:S02]  /*2ed0*/  SHF.R.U32.HI R22, RZ, 0xc, R11 ;  /* 0x0000000cff167819 */ /* 0x000fe4000001160b */
[----:B------:R-:W-:Y:S02]  /*2ee0*/  LOP3.LUT R7, R6, 0xf000f, RZ, 0xc0, !PT ;  /* 0x000f000f06077812 */ /* 0x000fe400078ec0ff */
[----:B------:R-:W-:Y:S02]  /*2ef0*/  LOP3.LUT R21, R21, 0xf000f, RZ, 0xc0, !PT ;  /* 0x000f000f15157812 */ /* 0x000fe400078ec0ff */
[----:B------:R-:W-:Y:S02]  /*2f00*/  LOP3.LUT R23, R22, 0xf000f, RZ, 0xc0, !PT ;  /* 0x000f000f16177812 */ /* 0x000fe400078ec0ff */
[----:B----4-:R-:W-:-:S02]  /*2f10*/  SHF.R.U32.HI R36, RZ, 0x8, R14 ;  /* 0x00000008ff247819 */ /* 0x010fc4000001160e */
[----:B------:R-:W-:Y:S02]  /*2f20*/  SHF.R.U32.HI R20, RZ, 0xc, R9 ;  /* 0x0000000cff147819 */ /* 0x000fe40000011609 */
[----:B------:R-:W-:Y:S02]  /*2f30*/  SHF.R.U32.HI R6, RZ, 0x8, R12 ;  /* 0x00000008ff067819 */ /* 0x000fe4000001160c */
[----:B------:R-:W-:Y:S02]  /*2f40*/  SHF.R.U32.HI R22, RZ, 0x8, R15 ;  /* 0x00000008ff167819 */ /* 0x000fe4000001160f */
[----:B------:R-:W-:Y:S02]  /*2f50*/  LOP3.LUT R36, R21, 0x300030, R36, 0xf8, !PT ;  /* 0x0030003015247812 */ /* 0x000fe400078ef824 */
[----:B------:R-:W-:Y:S02]  /*2f60*/  LOP3.LUT R20, R20, 0xf000f, RZ, 0xc0, !PT ;  /* 0x000f000f14147812 */ /* 0x000fe400078ec0ff */
[----:B------:R-:W-:-:S02]  /*2f70*/  SHF.R.U32.HI R65, RZ, 0x8, R13 ;  /* 0x00000008ff417819 */ /* 0x000fc4000001160d */
[----:B------:R-:W-:Y:S02]  /*2f80*/  LOP3.LUT R6, R7, 0x300030, R6, 0xf8, !PT ;  /* 0x0030003007067812 */ /* 0x000fe400078ef806 */
[----:B------:R-:W-:Y:S02]  /*2f90*/  LOP3.LUT R22, R23, 0x300030, R22, 0xf8, !PT ;  /* 0x0030003017167812 */ /* 0x000fe400078ef816 */
[----:B---3--:R-:W-:Y:S02]  /*2fa0*/  SHF.R.U32.HI R21, RZ, 0xc, R17 ;  /* 0x0000000cff157819 */ /* 0x008fe40000011611 */
[----:B------:R-:W-:Y:S02]  /*2fb0*/  SHF.R.U32.HI R7, RZ, 0xc, R16 ;  /* 0x0000000cff077819 */ /* 0x000fe40000011610 */
[----:B------:R-:W-:Y:S02]  /*2fc0*/  SHF.R.U32.HI R23, RZ, 0xc, R18 ;  /* 0x0000000cff177819 */ /* 0x000fe40000011612 */
[----:B------:R-:W-:-:S02]  /*2fd0*/  SHF.R.U32.HI R25, RZ, 0xc, R19 ;  /* 0x0000000cff197819 */ /* 0x000fc40000011613 */
[----:B------:R-:W-:Y:S02]  /*2fe0*/  LOP3.LUT R65, R20, 0x300030, R65, 0xf8, !PT ;  /* 0x0030003014417812 */ /* 0x000fe400078ef841 */
[----:B------:R-:W-:Y:S02]  /*2ff0*/  SHF.R.U32.HI R64, RZ, 0xa, R13 ;  /* 0x0000000aff407819 */ /* 0x000fe4000001160d */
[----:B------:R-:W-:Y:S02]  /*3000*/  LOP3.LUT R21, R21, 0xf000f, RZ, 0xc0, !PT ;  /* 0x000f000f15157812 */ /* 0x000fe400078ec0ff */
[----:B------:R-:W-:Y:S02]  /*3010*/  SHF.R.U32.HI R20, RZ, 0xa, R12 ;  /* 0x0000000aff147819 */ /* 0x000fe4000001160c */
[----:B------:R-:W-:Y:S02]  /*3020*/  SHF.R.U32.HI R24, RZ, 0xa, R14 ;  /* 0x0000000aff187819 */ /* 0x000fe4000001160e */
[----:B------:R-:W-:-:S02]  /*3030*/  SHF.R.U32.HI R26, RZ, 0xa, R15 ;  /* 0x0000000aff1a7819 */ /* 0x000fc4000001160f */
[----:B------:R-:W-:Y:S02]  /*3040*/  LOP3.LUT R7, R7, 0xf000f, RZ, 0xc0, !PT ;  /* 0x000f000f07077812 */ /* 0x000fe400078ec0ff */
[----:B------:R-:W-:Y:S02]  /*3050*/  LOP3.LUT R23, R23, 0xf000f, RZ, 0xc0, !PT ;  /* 0x000f000f17177812 */ /* 0x000fe400078ec0ff */
[----:B------:R-:W-:Y:S02]  /*3060*/  LOP3.LUT R25, R25, 0xf000f, RZ, 0xc0, !PT ;  /* 0x000f000f19197812 */ /* 0x000fe400078ec0ff */
[----:B------:R-:W-:Y:S02]  /*3070*/  LOP3.LUT R64, R21, 0x300030, R64, 0xf8, !PT ;  /* 0x0030003015407812 */ /* 0x000fe400078ef840 */
[----:B------:R-:W-:Y:S02]  /*3080*/  LOP3.LUT R7, R7, 0x300030, R20, 0xf8, !PT ;  /* 0x0030003007077812 */ /* 0x000fe400078ef814 */
[----:B------:R-:W-:-:S02]  /*3090*/  LOP3.LUT R24, R23, 0x300030, R24, 0xf8, !PT ;  /* 0x0030003017187812 */ /* 0x000fc400078ef818 */
[----:B------:R-:W-:Y:S01]  /*30a0*/  LOP3.LUT R21, R25, 0x300030, R26, 0xf8, !PT ;  /* 0x0030003019157812 */ /* 0x000fe200078ef81a */
[----:B------:R-:W-:Y:S05]  /*30b0*/  @!P1 BRA `(.L_x_207) ;  /* 0x000011e000009947 */ /* 0x000fea0003800000 */
[----:B------:R-:W-:Y:S02]  /*30c0*/  LOP3.LUT R20, R8, 0x3f003f, RZ, 0xc0, !PT ;  /* 0x003f003f08147812 */ /* 0x000fe400078ec0ff */
[----:B------:R-:W-:Y:S02]  /*30d0*/  SHF.R.U32.HI R34, RZ, 0x6, R8 ;  /* 0x00000006ff227819 */ /* 0x000fe40000011608 */
[----:B------:R-:W-:Y:S02]  /*30e0*/  PRMT R8, R53, 0x9910, RZ ;  /* 0x0000991035087816 */ /* 0x000fe400000000ff */
[----:B------:R-:W-:Y:S02]  /*30f0*/  LOP3.LUT R23, R16, 0x3f003f, RZ, 0xc0, !PT ;  /* 0x003f003f10177812 */ /* 0x000fe400078ec0ff */
[----:B------:R-:W-:Y:S02]  /*3100*/  ISETP.NE.AND P0, PT, R8, RZ, PT ;  /* 0x000000ff0800720c */ /* 0x000fe40003f05270 */
[----:B------:R-:W-:-:S02]  /*3110*/  SHF.R.U32.HI R35, RZ, 0x6, R16 ;  /* 0x00000006ff237819 */ /* 0x000fc40000011610 */
[----:B------:R-:W-:Y:S02]  /*3120*/  SHF.R.U32.HI R37, RZ, 0x6, R9 ;  /* 0x00000006ff257819 */ /* 0x000fe40000011609 */
[----:B------:R-:W-:Y:S02]  /*3130*/  SHF.R.U32.HI R40, RZ, 0x6, R10 ;  /* 0x00000006ff287819 */ /* 0x000fe4000001160a */
[----:B------:R-:W-:Y:S02]  /*3140*/  SHF.R.U32.HI R43, RZ, 0x6, R11 ;  /* 0x00000006ff2b7819 */ /* 0x000fe4000001160b */
[----:B------:R-:W-:Y:S02]  /*3150*/  SHF.R.U32.HI R38, RZ, 0x6, R17 ;  /* 0x00000006ff267819 */ /* 0x000fe40000011611 */
[----:B------:R-:W-:Y:S02]  /*3160*/  SHF.R.U32.HI R41, RZ, 0x6, R18 ;  /* 0x00000006ff297819 */ /* 0x000fe40000011612 */
[----:B------:R-:W-:-:S02]  /*3170*/  SHF.R.U32.HI R44, RZ, 0x6, R19 ;  /* 0x00000006ff2c7819 */ /* 0x000fc40000011613 */
[----:B------:R-:W-:Y:S02]  /*3180*/  SHF.R.U32.HI R16, RZ, 0x6, R12 ;  /* 0x00000006ff107819 */ /* 0x000fe4000001160c */
[----:B------:R-:W-:Y:S02]  /*3190*/  SHF.R.U32.HI R39, RZ, 0x6, R13 ;  /* 0x00000006ff277819 */ /* 0x000fe4000001160d */
[----:B------:R-:W-:Y:S02]  /*31a0*/  SHF.R.U32.HI R42, RZ, 0x6, R14 ;  /* 0x00000006ff2a7819 */ /* 0x000fe4000001160e */
[----:B------:R-:W-:Y:S02]  /*31b0*/  SHF.R.U32.HI R45, RZ, 0x6, R15 ;  /* 0x00000006ff2d7819 */ /* 0x000fe4000001160f */
[----:B------:R-:W-:Y:S02]  /*31c0*/  LOP3.LUT R28, R10, 0x3f003f, RZ, 0xc0, !PT ;  /* 0x003f003f0a1c7812 */ /* 0x000fe400078ec0ff */
[----:B------:R-:W-:-:S02]  /*31d0*/  LOP3.LUT R26, R17, 0x3f003f, RZ, 0xc0, !PT ;  /* 0x003f003f111a7812 */ /* 0x000fc400078ec0ff */
[----:B------:R-:W-:Y:S02]  /*31e0*/  LOP3.LUT R10, R36, 0x64006400, RZ, 0xfc, !PT ;  /* 0x64006400240a7812 */ /* 0x000fe400078efcff */
[----:B------:R-:W-:Y:S02]  /*31f0*/  LOP3.LUT R25, R9, 0x3f003f, RZ, 0xc0, !PT ;  /* 0x003f003f09197812 */ /* 0x000fe400078ec0ff */
[----:B------:R-:W-:Y:S01]  /*3200*/  LOP3.LUT R31, R11, 0x3f003f, RZ, 0xc0, !PT ;  /* 0x003f003f0b1f7812 */ /* 0x000fe200078ec0ff */
[----:B------:R-:W-:Y:S01]  /*3210*/  HADD2 R10, R10, -1056, -1056 ;  /* 0xe420e4200a0a7430 */ /* 0x000fe20000000000 */
        /* <DEDUP_REMOVED lines=78> */
[----:B------:R-:W-:Y:S01]  /*3700*/  ISETP.GE.AND P2, PT, R59, 0x2, PT ;  /* 0x000000023b00780c */ /* 0x000fe20003f46270 */
[----:B------:R-:W-:-:S02]  /*3710*/  HADD2 R44, R44, -1056, -1056 ;  /* 0xe420e4202c2c7430 */ /* 0x000fc40000000000 */
[----:B------:R-:W-:Y:S01]  /*3720*/  HADD2 R45, R45, -1056, -1056 ;  /* 0xe420e4202d2d7430 */ /* 0x000fe20000000000 */
[----:B------:R-:W-:Y:S09]  /*3730*/  @!P0 BRA `(.L_x_208) ;  /* 0x000002a000008947 */ /* 0x000ff20003800000 */
        /* <DEDUP_REMOVED lines=42> */
.L_x_208:
        /* <DEDUP_REMOVED lines=47> */
.L_x_209:
        /* <DEDUP_REMOVED lines=49> */
.L_x_210:
        /* <DEDUP_REMOVED lines=31> */
[----:B------:R-:W-:-:S03]  /*41d0*/  HFMA2.MMA R14, R42, R21, R14 ;  /* 0x000000152a0e7235 */ /* 0x000fc6000000000e */
[----:B------:R-:W-:Y:S01]  /*41e0*/  HADD2 R16, R16.H0_H0, R16.H1_H1 ;  /* 0x3000001010107230 */ /* 0x000fe20000000800 */
[-C--:B------:R-:W-:Y:S02]  /*41f0*/  HFMA2.MMA R28, R6, R22.reuse, R28 ;  /* 0x00000016061c7235 */ /* 0x080fe4000000001c */
[----:B------:R-:W-:-:S04]  /*4200*/  HFMA2.MMA R14, R10, R22, R14 ;  /* 0x000000160a0e7235 */ /* 0x000fc8000000000e */
[-C--:B------:R-:W-:Y:S02]  /*4210*/  HFMA2.MMA R28, R7, R23.reuse, R28 ;  /* 0x00000017071c7235 */ /* 0x080fe4000000001c */
[----:B------:R-:W-:Y:S01]  /*4220*/  HFMA2.MMA R6, R11, R23, R14 ;  /* 0x000000170b067235 */ /* 0x000fe2000000000e */
[----:B------:R-:W-:-:S07]  /*4230*/  HADD2 R14, R25.H0_H0, R25.H1_H1 ;  /* 0x30000019190e7230 */ /* 0x000fce0000000800 */
[----:B------:R-:W-:Y:S02]  /*4240*/  HADD2 R28, R28.H0_H0, R28.H1_H1 ;  /* 0x3000001c1c1c7230 */ /* 0x000fe40000000800 */
[----:B------:R-:W-:-:S03]  /*4250*/  HADD2 R6, R6.H0_H0, R6.H1_H1 ;  /* 0x3000000606067230 */ /* 0x000fc60000000800 */
[----:B------:R-:W-:Y:S02]  /*4260*/  PRMT R28, R28, 0x5410, R14 ;  /* 0x000054101c1c7816 */ /* 0x000fe4000000000e */
[----:B------:R-:W-:-:S04]  /*4270*/  PRMT R6, R6, 0x5410, R16 ;  /* 0x0000541006067816 */ /* 0x000fc80000000010 */
[----:B------:R-:W-:Y:S01]  /*4280*/  HFMA2.MMA R47, R28, R50, R47 ;  /* 0x000000321c2f7235 */ /* 0x000fe2000000002f */
[----:B------:R-:W-:Y:S02]  /*4290*/  HFMA2 R48, R6, R49, R48 ;  /* 0x0000003106307231 */ /* 0x000fe40000000030 */
.L_x_207:
[----:B------:R-:W-:Y:S01]  /*42a0*/  LEA R6, R60, 0x40, 0x6 ;  /* 0x000000403c067811 */ /* 0x000fe200078e30ff */
[----:B------:R-:W-:Y:S01]  /*42b0*/  UIADD3 UR4, UR4, 0x40, URZ ;  /* 0x0000004004047890 */ /* 0x000fe2000fffe03f */
[----:B------:R-:W-:Y:S02]  /*42c0*/  IADD3 R58, R58, 0x20, RZ ;  /* 0x000000203a3a7810 */ /* 0x000fe40007ffe0ff */
[----:B------:R-:W-:Y:S02]  /*42d0*/  IMNMX R7, R6, c[0x0][0x190], PT ;  /* 0x0000640006077a17 */ /* 0x000fe40003800200 */
[C---:B------:R-:W-:Y:S02]  /*42e0*/  ISETP.GE.AND P0, PT, R58.reuse, c[0x0][0x1ac], PT ;  /* 0x00006b003a007a0c */ /* 0x040fe40003f06270 */
[----:B------:R-:W-:-:S13]  /*42f0*/  ISETP.LT.AND P2, PT, R58, R7, PT ;  /* 0x000000073a00720c */ /* 0x000fda0003f41270 */
[----:B------:R-:W-:Y:S05]  /*4300*/  @!P0 BRA P2, `(.L_x_211) ;  /* 0xffffd5e000008947 */ /* 0x000fea000103ffff */
.L_x_202:
[----:B------:R-:W-:-:S04]  /*4310*/  ISETP.GE.AND P0, PT, R58, R57, PT ;  /* 0x000000393a00720c */ /* 0x000fc80003f06270 */
[----:B------:R-:W-:-:S13]  /*4320*/  ISETP.GE.OR P0, PT, R58, c[0x0][0x1b4], P0 ;  /* 0x00006d003a007a0c */ /* 0x000fda0000706670 */
[----:B------:R-:W-:Y:S05]  /*4330*/  @P0 BRA `(.L_x_212) ;  /* 0x00006c0000000947 */ /* 0x000fea0003800000 */
[----:B------:R-:W-:-:S04]  /*4340*/  PRMT R6, R56, 0x9910, RZ ;  /* 0x0000991038067816 */ /* 0x000fc800000000ff */
[----:B------:R-:W-:-:S04]  /*4350*/  ISETP.NE.AND P0, PT, R6, RZ, PT ;  /* 0x000000ff0600720c */ /* 0x000fc80003f05270 */
[----:B------:R-:W-:Y:S02]  /*4360*/  ISETP.LT.OR P0, PT, R61, 0x4, !P0 ;  /* 0x000000043d00780c */ /* 0x000fe40004701670 */
.L_x_229:
[----:B------:R-:W-:-:S13]  /*4370*/  ISETP.NE.AND P2, PT, R58, R51, PT ;  /* 0x000000333a00720c */ /* 0x000fda0003f45270 */
        /* <DEDUP_REMOVED lines=20> */
[----:B------:R-:W-:Y:S02]  /*44c0*/  SHF.R.U32.HI R8, RZ, 0x8, R8 ;  /* 0x00000008ff087819 */ /* 0x000fe40000011608 */
[----:B------:R-:W-:Y:S02]  /*44d0*/  LOP3.LUT R14, R9, 0xf000f0, RZ, 0xc0, !PT ;  /* 0x00f000f0090e7812 */ /* 0x000fe400078ec0ff */
[----:B------:R-:W-:-:S02]  /*44e0*/  SHF.R.U32.HI R16, RZ, 0x8, R9 ;  /* 0x00000008ff107819 */ /* 0x000fc40000011609 */
[----:B------:R-:W-:Y:S02]  /*44f0*/  SHF.R.U32.HI R19, RZ, 0x8, R10 ;  /* 0x00000008ff137819 */ /* 0x000fe4000001160a */
[C---:B------:R-:W-:Y:S02]  /*4500*/  LOP3.LUT R20, R11.reuse, 0xf000f, RZ, 0xc0, !PT ;  /* 0x000f000f0b147812 */ /* 0x040fe400078ec0ff */
[----:B------:R-:W-:Y:S02]  /*4510*/  LOP3.LUT R22, R11, 0xf000f0, RZ, 0xc0, !PT ;  /* 0x00f000f00b167812 */ /* 0x000fe400078ec0ff */
[----:B------:R-:W-:Y:S02]  /*4520*/  SHF.R.U32.HI R11, RZ, 0x8, R11 ;  /* 0x00000008ff0b7819 */ /* 0x000fe4000001160b */
[----:B------:R-:W-:Y:S02]  /*4530*/  LOP3.LUT R13, R9, 0xf000f, RZ, 0xc0, !PT ;  /* 0x000f000f090d7812 */ /* 0x000fe400078ec0ff */
[----:B-----5:R-:W-:-:S02]  /*4540*/  LOP3.LUT R17, R10, 0xf000f, RZ, 0xc0, !PT ;  /* 0x000f000f0a117812 */ /* 0x020fc400078ec0ff */
        /* <DEDUP_REMOVED lines=8> */
[----:B------:R-:W-:Y:S02]  /*45d0*/  LOP3.LUT R19, R19, 0xf000f0, RZ, 0xc0, !PT ;  /* 0x00f000f013137812 */ /* 0x000fe400078ec0ff */
[C---:B------:R-:W-:Y:S02]  /*45e0*/  LOP3.LUT R22, R11.reuse, 0xf000f, RZ, 0xc0, !PT ;  /* 0x000f000f0b167812 */ /* 0x040fe400078ec0ff */
[----:B------:R-:W-:Y:S02]  /*45f0*/  LOP3.LUT R24, R11, 0xf000f0, RZ, 0xc0, !PT ;  /* 0x00f000f00b187812 */ /* 0x000fe400078ec0ff */
[----:B------:R-:W-:-:S02]  /*4600*/  LOP3.LUT R23, R12, 0x64006400, RZ, 0xfc, !PT ;  /* 0x640064000c177812 */ /* 0x000fc400078efcff */
[----:B------:R-:W-:Y:S02]  /*4610*/  LOP3.LUT R13, R13, 0x64006400, RZ, 0xfc, !PT ;  /* 0x640064000d0d7812 */ /* 0x000fe400078efcff */
[----:B------:R-:W-:Y:S01]  /*4620*/  LOP3.LUT R12, R17, 0x64006400, RZ, 0xfc, !PT ;  /* 0x64006400110c7812 */ /* 0x000fe200078efcff */
[-C--:B------:R-:W-:Y:S01]  /*4630*/  HFMA2 R23, R23, R6.reuse.H0_H0, -72, -72 ;  /* 0xd480d48017177431 */ /* 0x080fe20000040006 */
[----:B------:R-:W-:Y:S01]  /*4640*/  LOP3.LUT R7, R7, 0x64006400, RZ, 0xfc, !PT ;  /* 0x6400640007077812 */ /* 0x000fe200078efcff */
[----:B------:R-:W-:Y:S01]  /*4650*/  HADD2 R25, R13, -1032, -1032 ;  /* 0xe408e4080d197430 */ /* 0x000fe20000000000 */
[----:B------:R-:W-:Y:S02]  /*4660*/  LOP3.LUT R21, R18, 0x64006400, RZ, 0xfc, !PT ;  /* 0x6400640012157812 */ /* 0x000fe400078efcff */
[----:B------:R-:W-:Y:S01]  /*4670*/  LOP3.LUT R20, R20, 0x64006400, RZ, 0xfc, !PT ;  /* 0x6400640014147812 */ /* 0x000fe200078efcff */
[----:B------:R-:W-:Y:S01]  /*4680*/  HADD2 R26, R7, -1032, -1032 ;  /* 0xe408e408071a7430 */ /* 0x000fe20000000000 */
[----:B------:R-:W-:Y:S01]  /*4690*/  LOP3.LUT R11, R8, 0x64006400, RZ, 0xfc, !PT ;  /* 0x64006400080b7812 */ /* 0x000fe200078efcff */
[----:B------:R-:W-:Y:S01]  /*46a0*/  HFMA2 R21, R21, R6.H0_H0, -72, -72 ;  /* 0xd480d48015157431 */ /* 0x000fe20000040006 */
        /* <DEDUP_REMOVED lines=11> */
[----:B------:R-:W-:-:S02]  /*4760*/  HADD2 R15, R12, -1032, -1032 ;  /* 0xe408e4080c0f7430 */ /* 0x000fc40000000000 */
[----:B------:R-:W-:Y:S02]  /*4770*/  HADD2 R24, R20, -1032, -1032 ;  /* 0xe408e40814187430 */ /* 0x000fe40000000000 */
[-C--:B------:R-:W-:Y:S02]  /*4780*/  HFMA2 R20, R29, R6.reuse.H0_H0, -72, -72 ;  /* 0xd480d4801d147431 */ /* 0x080fe40000040006 */
[----:B------:R-:W-:Y:S02]  /*4790*/  HADD2 R19, R10, -1032, -1032 ;  /* 0xe408e4080a137430 */ /* 0x000fe40000000000 */
[----:B------:R-:W-:Y:S02]  /*47a0*/  HADD2 R18, R18, -1032, -1032 ;  /* 0xe408e40812127430 */ /* 0x000fe40000000000 */
[----:B------:R-:W-:Y:S02]  /*47b0*/  HFMA2 R7, R27, R6.H0_H0, -72, -72 ;  /* 0xd480d4801b077431 */ /* 0x000fe40000040006 */
[----:B------:R-:W-:-:S02]  /*47c0*/  HADD2 R17, R8, -1032, -1032 ;  /* 0xe408e40808117430 */ /* 0x000fc40000000000 */
[----:B------:R-:W-:Y:S01]  /*47d0*/  HFMA2 R12, R31, R6.H0_H0, -72, -72 ;  /* 0xd480d4801f0c7431 */ /* 0x000fe20000040006 */
[----:B------:R-:W-:Y:S05]  /*47e0*/  @!P2 BRA `(.L_x_214) ;  /* 0x000005a00000a947 */ /* 0x000fea0003800000 */
[----:B------:R-:W0:Y:S01]  /*47f0*/  LDS.64 R8, [UR4] ;  /* 0x00000004ff087984 */ /* 0x000e220008000a00 */
[--C-:B------:R-:W-:Y:S02]  /*4800*/  HADD2.F32 R31, -RZ, R25.reuse.H0_H0 ;  /* 0x20000019ff1f7230 */ /* 0x100fe40000004100 */
[--C-:B------:R-:W-:Y:S01]  /*4810*/  HADD2.F32 R27, -RZ, R26.reuse.H0_H0 ;  /* 0x2000001aff1b7230 */ /* 0x100fe20000004100 */
[----:B------:R-:W1:Y:S01]  /*4820*/  LDS.64 R10, [UR4+0x8] ;  /* 0x00000804ff0a7984 */ /* 0x000e620008000a00 */
[----:B------:R-:W-:Y:S02]  /*4830*/  HADD2.F32 R32, -RZ, R25.H1_H1 ;  /* 0x30000019ff207230 */ /* 0x000fe40000004100 */
[----:B------:R-:W-:Y:S02]  /*4840*/  HADD2.F32 R28, -RZ, R26.H1_H1 ;  /* 0x3000001aff1c7230 */ /* 0x000fe40000004100 */
[----:B------:R-:W-:-:S02]  /*4850*/  HADD2.F32 R33, -RZ, R15.H0_H0 ;  /* 0x2000000fff217230 */ /* 0x000fc40000004100 */
[--C-:B------:R-:W-:Y:S02]  /*4860*/  HADD2.F32 R35, -RZ, R24.reuse.H0_H0 ;  /* 0x20000018ff237230 */ /* 0x100fe40000004100 */
[----:B------:R-:W-:Y:S02]  /*4870*/  HADD2.F32 R36, -RZ, R24.H1_H1 ;  /* 0x30000018ff247230 */ /* 0x000fe40000004100 */
[----:B------:R-:W-:Y:S02]  /*4880*/  HADD2.F32 R34, -RZ, R21.H0_H0 ;  /* 0x20000015ff227230 */ /* 0x000fe40000004100 */
[--C-:B0-----:R-:W-:Y:S02]  /*4890*/  HADD2.F32 R30, -RZ, R8.reuse.H0_H0 ;  /* 0x20000008ff1e7230 */ /* 0x101fe40000004100 */
[----:B------:R-:W-:Y:S02]  /*48a0*/  HADD2.F32 R29, -RZ, R8.H1_H1 ;  /* 0x30000008ff1d7230 */ /* 0x000fe40000004100 */
[--C-:B------:R-:W-:Y:S01]  /*48b0*/  HADD2.F32 R8, -RZ, R9.reuse.H0_H0 ;  /* 0x20000009ff087230 */ /* 0x100fe20000004100 */
[----:B------:R-:W-:Y:S01]  /*48c0*/  FFMA.FTZ R31, R30, R31, RZ ;  /* 0x0000001f1e1f7223 */ /* 0x000fe200000100ff */
[----:B------:R-:W-:Y:S01]  /*48d0*/  HADD2.F32 R9, -RZ, R9.H1_H1 ;  /* 0x30000009ff097230 */ /* 0x000fe20000004100 */
[----:B------:R-:W-:-:S02]  /*48e0*/  FFMA.FTZ R27, R27, R30, RZ ;  /* 0x0000001e1b1b7223 */ /* 0x000fc400000100ff */
[C---:B------:R-:W-:Y:S01]  /*48f0*/  FFMA.FTZ R31, R29.reuse, R32, R31 ;  /* 0x000000201d1f7223 */ /* 0x040fe2000001001f */
[----:B------:R-:W-:Y:S01]  /*4900*/  HADD2.F32 R32, -RZ, R15.H1_H1 ;  /* 0x3000000fff207230 */ /* 0x000fe20000004100 */
[C---:B------:R-:W-:Y:S02]  /*4910*/  FFMA.FTZ R33, R30.reuse, R33, RZ ;  /* 0x000000211e217223 */ /* 0x040fe400000100ff */
[----:B------:R-:W-:Y:S01]  /*4920*/  FFMA.FTZ R35, R30, R35, RZ ;  /* 0x000000231e237223 */ /* 0x000fe200000100ff */
[----:B------:R-:W-:Y:S01]  /*4930*/  HADD2.F32 R30, -RZ, R22.H0_H0 ;  /* 0x20000016ff1e7230 */ /* 0x000fe20000004100 */
[----:B------:R-:W-:Y:S01]  /*4940*/  FFMA.FTZ R27, R28, R29, R27 ;  /* 0x0000001d1c1b7223 */ /* 0x000fe2000001001b */
[----:B------:R-:W-:Y:S01]  /*4950*/  HADD2.F32 R28, -RZ, R23.H0_H0 ;  /* 0x20000017ff1c7230 */ /* 0x000fe20000004100 */
[C---:B------:R-:W-:Y:S01]  /*4960*/  FFMA.FTZ R33, R29.reuse, R32, R33 ;  /* 0x000000201d217223 */ /* 0x040fe20000010021 */
[----:B------:R-:W-:Y:S01]  /*4970*/  HADD2.F32 R32, -RZ, R21.H1_H1 ;  /* 0x30000015ff207230 */ /* 0x000fe20000004100 */
[----:B------:R-:W-:Y:S01]  /*4980*/  FFMA.FTZ R35, R29, R36, R35 ;  /* 0x000000241d237223 */ /* 0x000fe20000010023 */
[----:B------:R-:W-:Y:S01]  /*4990*/  HADD2.F32 R29, -RZ, R20.H0_H0 ;  /* 0x20000014ff1d7230 */ /* 0x000fe20000004100 */
[----:B------:R-:W-:Y:S01]  /*49a0*/  FFMA.FTZ R27, R28, R8, R27 ;  /* 0x000000081c1b7223 */ /* 0x000fe2000001001b */
[----:B------:R-:W-:Y:S01]  /*49b0*/  HADD2.F32 R28, -RZ, R23.H1_H1 ;  /* 0x30000017ff1c7230 */ /* 0x000fe20000004100 */
[C---:B------:R-:W-:Y:S01]  /*49c0*/  FFMA.FTZ R31, R8.reuse, R30, R31 ;  /* 0x0000001e081f7223 */ /* 0x040fe2000001001f */
[----:B------:R-:W-:Y:S01]  /*49d0*/  HADD2.F32 R30, -RZ, R22.H1_H1 ;  /* 0x30000016ff1e7230 */ /* 0x000fe20000004100 */
[C---:B------:R-:W-:Y:S01]  /*49e0*/  FFMA.FTZ R33, R8.reuse, R34, R33 ;  /* 0x0000002208217223 */ /* 0x040fe20000010021 */
[----:B------:R-:W-:Y:S01]  /*49f0*/  HADD2.F32 R34, -RZ, R20.H1_H1 ;  /* 0x30000014ff227230 */ /* 0x000fe20000004100 */
[----:B------:R-:W-:Y:S01]  /*4a00*/  FFMA.FTZ R29, R8, R29, R35 ;  /* 0x0000001d081d7223 */ /* 0x000fe20000010023 */
[----:B-1----:R-:W-:Y:S01]  /*4a10*/  HADD2.F32 R8, -RZ, R11.H0_H0 ;  /* 0x2000000bff087230 */ /* 0x002fe20000004100 */
[----:B------:R-:W-:Y:S01]  /*4a20*/  FFMA.FTZ R27, R28, R9, R27 ;  /* 0x000000091c1b7223 */ /* 0x000fe2000001001b */
[--C-:B------:R-:W-:Y:S01]  /*4a30*/  HADD2.F32 R28, -RZ, R10.reuse.H0_H0 ;  /* 0x2000000aff1c7230 */ /* 0x100fe20000004100 */
[C---:B------:R-:W-:Y:S01]  /*4a40*/  FFMA.FTZ R31, R9.reuse, R30, R31 ;  /* 0x0000001e091f7223 */ /* 0x040fe2000001001f */
[----:B------:R-:W-:Y:S01]  /*4a50*/  HADD2.F32 R30, -RZ, R10.H1_H1 ;  /* 0x3000000aff1e7230 */ /* 0x000fe20000004100 */
[C---:B------:R-:W-:Y:S01]  /*4a60*/  FFMA.FTZ R35, R9.reuse, R34, R29 ;  /* 0x0000002209237223 */ /* 0x040fe2000001001d */
[----:B------:R-:W-:Y:S01]  /*4a70*/  HADD2.F32 R10, -RZ, R16.H0_H0 ;  /* 0x20000010ff0a7230 */ /* 0x000fe20000004100 */
[----:B------:R-:W-:Y:S01]  /*4a80*/  FFMA.FTZ R33, R9, R32, R33 ;  /* 0x0000002009217223 */ /* 0x000fe20000010021 */
[----:B------:R-:W-:-:S02]  /*4a90*/  HADD2.F32 R29, -RZ, R19.H0_H0 ;  /* 0x20000013ff1d7230 */ /* 0x000fc40000004100 */
[----:B------:R-:W-:Y:S01]  /*4aa0*/  HADD2.F32 R32, -RZ, R18.H0_H0 ;  /* 0x20000012ff207230 */ /* 0x000fe20000004100 */
[----:B------:R-:W-:Y:S01]  /*4ab0*/  FFMA.FTZ R10, R10, R28, R27 ;  /* 0x0000001c0a0a7223 */ /* 0x000fe2000001001b */
[----:B------:R-:W-:Y:S01]  /*4ac0*/  HADD2.F32 R9, -RZ, R16.H1_H1 ;  /* 0x30000010ff097230 */ /* 0x000fe20000004100 */
[C---:B------:R-:W-:Y:S01]  /*4ad0*/  FFMA.FTZ R29, R28.reuse, R29, R31 ;  /* 0x0000001d1c1d7223 */ /* 0x040fe2000001001f */
        /* <DEDUP_REMOVED lines=16> */
[----:B------:R-:W-:Y:S01]  /*4be0*/  HADD2.F32 R30, -RZ, R7.H1_H1 ;  /* 0x30000007ff1e7230 */ /* 0x000fe20000004100 */
[----:B------:R-:W-:Y:S01]  /*4bf0*/  FFMA.FTZ R27, R8, R28, R27 ;  /* 0x0000001c081b7223 */ /* 0x000fe2000001001b */
[----:B------:R-:W-:-:S02]  /*4c00*/  HADD2.F32 R32, -RZ, R12.H0_H0 ;  /* 0x2000000cff207230 */ /* 0x000fc40000004100 */
[----:B------:R-:W-:Y:S01]  /*4c10*/  HADD2.F32 R10, -RZ, R14.H1_H1 ;  /* 0x3000000eff0a7230 */ /* 0x000fe20000004100 */
[C---:B------:R-:W-:Y:S01]  /*4c20*/  FFMA.FTZ R29, R11.reuse, R30, R29 ;  /* 0x0000001e0b1d7223 */ /* 0x040fe2000001001d */
        /* <DEDUP_REMOVED lines=22> */
.L_x_214:
[----:B------:R-:W-:Y:S05]  /*4d90*/  @!P3 BRA `(.L_x_215) ;  /* 0x000011700000b947 */ /* 0x000fea0003800000 */
[----:B------:R-:W-:Y:S02]  /*4da0*/  PRMT R8, R54, 0x9910, RZ ;  /* 0x0000991036087816 */ /* 0x000fe400000000ff */
[----:B------:R-:W-:Y:S02]  /*4db0*/  ISETP.GE.AND P5, PT, R59, 0x3, PT ;  /* 0x000000033b00780c */ /* 0x000fe40003fa6270 */
[----:B------:R-:W-:-:S13]  /*4dc0*/  ISETP.NE.AND P4, PT, R8, RZ, PT ;  /* 0x000000ff0800720c */ /* 0x000fda0003f85270 */
[----:B------:R-:W-:Y:S05]  /*4dd0*/  @!P4 BRA `(.L_x_216) ;  /* 0x000005a00000c947 */ /* 0x000fea0003800000 */
[----:B------:R-:W0:Y:S01]  /*4de0*/  LDS.64 R8, [UR4+0x80] ;  /* 0x00008004ff087984 */ /* 0x000e220008000a00 */
[--C-:B------:R-:W-:Y:S02]  /*4df0*/  HADD2.F32 R30, -RZ, R26.reuse.H0_H0 ;  /* 0x2000001aff1e7230 */ /* 0x100fe40000004100 */
        /* <DEDUP_REMOVED lines=8> */
[----:B------:R-:W-:Y:S01]  /*4e80*/  HADD2.F32 R8, -RZ, R9.H0_H0 ;  /* 0x20000009ff087230 */ /* 0x000fe20000004100 */
        /* <DEDUP_REMOVED lines=30> */
[----:B-1----:R-:W-:-:S02]  /*5070*/  HADD2.F32 R9, -RZ, R10.H0_H0 ;  /* 0x2000000aff097230 */ /* 0x002fc40000004100 */
[----:B------:R-:W-:Y:S02]  /*5080*/  HADD2.F32 R10, -RZ, R10.H1_H1 ;  /* 0x3000000aff0a7230 */ /* 0x000fe40000004100 */
[----:B------:R-:W-:Y:S01]  /*5090*/  HADD2.F32 R35, -RZ, R17.H0_H0 ;  /* 0x20000011ff237230 */ /* 0x000fe20000004100 */
[-C--:B------:R-:W-:Y:S01]  /*50a0*/  FFMA.FTZ R27, R27, R9.reuse, R28 ;  /* 0x000000091b1b7223 */ /* 0x080fe2000001001c */
[----:B------:R-:W-:Y:S01]  /*50b0*/  HADD2.F32 R33, -RZ, R16.H1_H1 ;  /* 0x30000010ff217230 */ /* 0x000fe20000004100 */
[-C--:B------:R-:W-:Y:S01]  /*50c0*/  FFMA.FTZ R29, R29, R9.reuse, R30 ;  /* 0x000000091d1d7223 */ /* 0x080fe2000001001e */
[----:B------:R-:W-:Y:S01]  /*50d0*/  HADD2.F32 R30, -RZ, R19.H1_H1 ;  /* 0x30000013ff1e7230 */ /* 0x000fe20000004100 */
[-C--:B------:R-:W-:Y:S01]  /*50e0*/  FFMA.FTZ R31, R31, R9.reuse, R32 ;  /* 0x000000091f1f7223 */ /* 0x080fe20000010020 */
[----:B------:R-:W-:Y:S01]  /*50f0*/  HADD2.F32 R8, -RZ, R11.H0_H0 ;  /* 0x2000000bff087230 */ /* 0x000fe20000004100 */
        /* <DEDUP_REMOVED lines=14> */
[----:B------:R-:W-:Y:S01]  /*51e0*/  FFMA.FTZ R30, R30, R8, R31 ;  /* 0x000000081e1e7223 */ /* 0x000fe2000001001f */
[----:B------:R-:W-:-:S02]  /*51f0*/  HADD2.F32 R27, -RZ, R14.H1_H1 ;  /* 0x3000000eff1b7230 */ /* 0x000fc40000004100 */
        /* <DEDUP_REMOVED lines=24> */
.L_x_216:
[----:B------:R-:W-:Y:S05]  /*5380*/  @!P5 BRA `(.L_x_215) ;  /* 0x00000b800000d947 */ /* 0x000fea0003800000 */
[----:B------:R-:W-:-:S04]  /*5390*/  PRMT R8, R55, 0x9910, RZ ;  /* 0x0000991037087816 */ /* 0x000fc800000000ff */
        /* <DEDUP_REMOVED lines=92> */
.L_x_217:
        /* <DEDUP_REMOVED lines=18> */
[----:B------:R-:W-:Y:S01]  /*5a80*/  HADD2.F32 R24, -RZ, R23.H0_H0 ;  /* 0x20000017ff187230 */ /* 0x000fe20000004100 */
[----:B------:R-:W-:Y:S01]  /*5a90*/  FFMA.FTZ R27, R36, R27, RZ ;  /* 0x0000001b241b7223 */ /* 0x000fe200000100ff */
[----:B------:R-:W-:Y:S01]  /*5aa0*/  HADD2.F32 R9, -RZ, R9.H1_H1 ;  /* 0x30000009ff097230 */ /* 0x000fe20000004100 */
[-C--:B------:R-:W-:Y:S01]  /*5ab0*/  FFMA.FTZ R25, R26, R28.reuse, R25 ;  /* 0x0000001c1a197223 */ /* 0x080fe20000010019 */
[----:B------:R-:W-:Y:S01]  /*5ac0*/  HADD2.F32 R26, -RZ, R22.H0_H0 ;  /* 0x20000016ff1a7230 */ /* 0x000fe20000004100 */
[-C--:B------:R-:W-:Y:S01]  /*5ad0*/  FFMA.FTZ R31, R15, R28.reuse, R31 ;  /* 0x0000001c0f1f7223 */ /* 0x080fe2000001001f */
[----:B------:R-:W-:Y:S01]  /*5ae0*/  HADD2.F32 R15, -RZ, R20.H0_H0 ;  /* 0x20000014ff0f7230 */ /* 0x000fe20000004100 */
[-C--:B------:R-:W-:Y:S01]  /*5af0*/  FFMA.FTZ R29, R33, R28.reuse, R29 ;  /* 0x0000001c211d7223 */ /* 0x080fe2000001001d */
[----:B------:R-:W-:Y:S01]  /*5b00*/  HADD2.F32 R23, -RZ, R23.H1_H1 ;  /* 0x30000017ff177230 */ /* 0x000fe20000004100 */
[----:B------:R-:W-:Y:S01]  /*5b10*/  FFMA.FTZ R27, R32, R28, R27 ;  /* 0x0000001c201b7223 */ /* 0x000fe2000001001b */
[----:B------:R-:W-:Y:S01]  /*5b20*/  HADD2.F32 R22, -RZ, R22.H1_H1 ;  /* 0x30000016ff167230 */ /* 0x000fe20000004100 */
[-C--:B------:R-:W-:Y:S01]  /*5b30*/  FFMA.FTZ R24, R24, R8.reuse, R25 ;  /* 0x0000000818187223 */ /* 0x080fe20000010019 */
[----:B------:R-:W-:Y:S01]  /*5b40*/  HADD2.F32 R21, -RZ, R21.H1_H1 ;  /* 0x30000015ff157230 */ /* 0x000fe20000004100 */
[-C--:B------:R-:W-:Y:S01]  /*5b50*/  FFMA.FTZ R26, R26, R8.reuse, R29 ;  /* 0x000000081a1a7223 */ /* 0x080fe2000001001d */
[----:B------:R-:W-:Y:S01]  /*5b60*/  HADD2.F32 R20, -RZ, R20.H1_H1 ;  /* 0x30000014ff147230 */ /* 0x000fe20000004100 */
[----:B------:R-:W-:-:S02]  /*5b70*/  FFMA.FTZ R28, R30, R8, R31 ;  /* 0x000000081e1c7223 */ /* 0x000fc4000001001f */
        /* <DEDUP_REMOVED lines=9> */
[--C-:B-1----:R-:W-:Y:S02]  /*5c10*/  HADD2.F32 R9, -RZ, R10.reuse.H0_H0 ;  /* 0x2000000aff097230 */ /* 0x102fe40000004100 */
[----:B------:R-:W-:-:S02]  /*5c20*/  HADD2.F32 R10, -RZ, R10.H1_H1 ;  /* 0x3000000aff0a7230 */ /* 0x000fc40000004100 */
[----:B------:R-:W-:Y:S01]  /*5c30*/  HADD2.F32 R16, -RZ, R16.H1_H1 ;  /* 0x30000010ff107230 */ /* 0x000fe20000004100 */
        /* <DEDUP_REMOVED lines=17> */
[----:B------:R-:W-:Y:S01]  /*5d50*/  HADD2.F32 R15, -RZ, R14.H1_H1 ;  /* 0x3000000eff0f7230 */ /* 0x000fe20000004100 */
[----:B------:R-:W-:Y:S01]  /*5d60*/  FFMA.FTZ R16, R17, R8, R21 ;  /* 0x0000000811107223 */ /* 0x000fe20000010015 */
[----:B------:R-:W-:-:S02]  /*5d70*/  HADD2.F32 R17, -RZ, R7.H0_H0 ;  /* 0x20000007ff117230 */ /* 0x000fc40000004100 */
[----:B------:R-:W-:Y:S01]  /*5d80*/  HADD2.F32 R7, -RZ, R7.H1_H1 ;  /* 0x30000007ff077230 */ /* 0x000fe20000004100 */
[-C--:B------:R-:W-:Y:S01]  /*5d90*/  FFMA.FTZ R10, R15, R11.reuse, R10 ;  /* 0x0000000b0f0a7223 */ /* 0x080fe2000001000a */
[----:B------:R-:W-:Y:S01]  /*5da0*/  HADD2.F32 R13, -RZ, R13.H1_H1 ;  /* 0x3000000dff0d7230 */ /* 0x000fe20000004100 */
[-C--:B------:R-:W-:Y:S01]  /*5db0*/  FFMA.FTZ R14, R17, R8.reuse, R23 ;  /* 0x00000008110e7223 */ /* 0x080fe20000010017 */
[----:B------:R-:W-:Y:S01]  /*5dc0*/  HADD2.F32 R12, -RZ, R12.H1_H1 ;  /* 0x3000000cff0c7230 */ /* 0x000fe20000004100 */
[----:B------:R-:W-:Y:S01]  /*5dd0*/  FFMA.FTZ R8, R18, R8, R9 ;  /* 0x0000000812087223 */ /* 0x000fe20000010009 */
[--C-:B------:R-:W-:Y:S01]  /*5de0*/  HADD2.F32 R9, -RZ, R50.reuse.H1_H1 ;  /* 0x30000032ff097230 */ /* 0x100fe20000004100 */
[-C--:B------:R-:W-:Y:S01]  /*5df0*/  FFMA.FTZ R14, R7, R11.reuse, R14 ;  /* 0x0000000b070e7223 */ /* 0x080fe2000001000e */
[----:B------:R-:W-:Y:S01]  /*5e00*/  HADD2.F32 R7, -RZ, R50.H0_H0 ;  /* 0x20000032ff077230 */ /* 0x000fe20000004100 */
        /* <DEDUP_REMOVED lines=16> */
.L_x_215:
[----:B------:R-:W-:-:S04]  /*5f10*/  IMAD.MOV.U32 R7, RZ, RZ, c[0x0][0x18c] ;  /* 0x00006300ff077624 */ /* 0x000fc800078e00ff */
[----:B------:R-:W-:-:S05]  /*5f20*/  IMAD.WIDE R12, R7, 0x4, R62 ;  /* 0x00000004070c7825 */ /* 0x000fca00078e023e */
[----:B------:R-:W2:Y:S02]  /*5f30*/  LDG.E.128.CONSTANT R8, [R12.64] ;  /* 0x000000060c087981 */ /* 0x000ea4000c1e9d00 */
[C---:B--2---:R-:W-:Y:S02]  /*5f40*/  LOP3.LUT R14, R8.reuse, 0xf000f, RZ, 0xc0, !PT ;  /* 0x000f000f080e7812 */ /* 0x044fe400078ec0ff */
[----:B------:R-:W-:Y:S02]  /*5f50*/  LOP3.LUT R15, R8, 0xf000f0, RZ, 0xc0, !PT ;  /* 0x00f000f0080f7812 */ /* 0x000fe400078ec0ff */
[----:B------:R-:W-:Y:S02]  /*5f60*/  LOP3.LUT R16, R9, 0xf000f, RZ, 0xc0, !PT ;  /* 0x000f000f09107812 */ /* 0x000fe400078ec0ff */
[----:B------:R-:W-:Y:S02]  /*5f70*/  SHF.R.U32.HI R8, RZ, 0x8, R8 ;  /* 0x00000008ff087819 */ /* 0x000fe40000011608 */
[----:B------:R-:W-:-:S02]  /*5f80*/  SHF.R.U32.HI R20, RZ, 0x8, R9 ;  /* 0x00000008ff147819 */ /* 0x000fc40000011609 */
[----:B------:R-:W-:Y:S02]  /*5f90*/  SHF.R.U32.HI R24, RZ, 0x8, R10 ;  /* 0x00000008ff187819 */ /* 0x000fe4000001160a */
[----:B------:R-:W-:Y:S02]  /*5fa0*/  LOP3.LUT R18, R9, 0xf000f0, RZ, 0xc0, !PT ;  /* 0x00f000f009127812 */ /* 0x000fe400078ec0ff */
[C---:B------:R-:W-:Y:S02]  /*5fb0*/  LOP3.LUT R25, R11.reuse, 0xf000f, RZ, 0xc0, !PT ;  /* 0x000f000f0b197812 */ /* 0x040fe400078ec0ff */
[----:B------:R-:W-:Y:S02]  /*5fc0*/  LOP3.LUT R26, R11, 0xf000f0, RZ, 0xc0, !PT ;  /* 0x00f000f00b1a7812 */ /* 0x000fe400078ec0ff */
[----:B------:R-:W-:Y:S02]  /*5fd0*/  SHF.R.U32.HI R11, RZ, 0x8, R11 ;  /* 0x00000008ff0b7819 */ /* 0x000fe4000001160b */
        /* <DEDUP_REMOVED lines=21> */
[-C--:B------:R-:W-:Y:S01]  /*6130*/  HFMA2 R20, R23, R6.reuse.H0_H0, -72, -72 ;  /* 0xd480d48017147431 */ /* 0x080fe20000040006 */
[----:B------:R-:W-:Y:S01]  /*6140*/  LOP3.LUT R29, R24, 0x64006400, RZ, 0xfc, !PT ;  /* 0x64006400181d7812 */ /* 0x000fe200078efcff */
[-C--:B------:R-:W-:Y:S01]  /*6150*/  HFMA2 R24, R11, R6.reuse.H0_H0, -72, -72 ;  /* 0xd480d4800b187431 */ /* 0x080fe20000040006 */
[----:B------:R-:W-:Y:S02]  /*6160*/  LOP3.LUT R10, R10, 0x64006400, RZ, 0xfc, !PT ;  /* 0x640064000a0a7812 */ /* 0x000fe400078efcff */
        /* <DEDUP_REMOVED lines=10> */
[-C--:B------:R-:W-:Y:S02]  /*6210*/  HFMA2 R16, R9, R6.reuse.H0_H0, -72, -72 ;  /* 0xd480d48009107431 */ /* 0x080fe40000040006 */
[----:B------:R-:W-:Y:S02]  /*6220*/  HFMA2 R22, R31, R6.H0_H0, -72, -72 ;  /* 0xd480d4801f167431 */ /* 0x000fe40000040006 */
[----:B------:R-:W-:Y:S02]  /*6230*/  HADD2 R23, R10, -1032, -1032 ;  /* 0xe408e4080a177430 */ /* 0x000fe40000000000 */
[----:B------:R-:W-:-:S02]  /*6240*/  HADD2 R25, R25, -1032, -1032 ;  /* 0xe408e40819197430 */ /* 0x000fc40000000000 */
[----:B------:R-:W-:Y:S02]  /*6250*/  HADD2 R27, R8, -1032, -1032 ;  /* 0xe408e408081b7430 */ /* 0x000fe40000000000 */
[----:B------:R-:W-:Y:S02]  /*6260*/  HADD2 R29, R30, -1032, -1032 ;  /* 0xe408e4081e1d7430 */ /* 0x000fe40000000000 */
[----:B------:R-:W-:Y:S01]  /*6270*/  HFMA2 R14, R33, R6.H0_H0, -72, -72 ;  /* 0xd480d480210e7431 */ /* 0x000fe20000040006 */
[----:B------:R-:W-:Y:S05]  /*6280*/  @!P2 BRA `(.L_x_218) ;  /* 0x000005a00000a947 */ /* 0x000fea0003800000 */
[----:B------:R-:W0:Y:S01]  /*6290*/  LDS.64 R8, [UR4+0x10] ;  /* 0x00001004ff087984 */ /* 0x000e220008000a00 */
[----:B------:R-:W-:Y:S02]  /*62a0*/  HADD2.F32 R34, -RZ, R17.H0_H0 ;  /* 0x20000011ff227230 */ /* 0x000fe40000004100 */
[----:B------:R-:W-:Y:S01]  /*62b0*/  HADD2.F32 R30, -RZ, R15.H0_H0 ;  /* 0x2000000fff1e7230 */ /* 0x000fe20000004100 */
[----:B------:R-:W1:Y:S01]  /*62c0*/  LDS.64 R10, [UR4+0x18] ;  /* 0x00001804ff0a7984 */ /* 0x000e620008000a00 */
[----:B------:R-:W-:-:S02]  /*62d0*/  HADD2.F32 R36, -RZ, R19.H0_H0 ;  /* 0x20000013ff247230 */ /* 0x000fc40000004100 */
[----:B------:R-:W-:Y:S02]  /*62e0*/  HADD2.F32 R38, -RZ, R21.H0_H0 ;  /* 0x20000015ff267230 */ /* 0x000fe40000004100 */
[----:B------:R-:W-:Y:S02]  /*62f0*/  HADD2.F32 R35, -RZ, R17.H1_H1 ;  /* 0x30000011ff237230 */ /* 0x000fe40000004100 */
[----:B------:R-:W-:Y:S02]  /*6300*/  HADD2.F32 R31, -RZ, R15.H1_H1 ;  /* 0x3000000fff1f7230 */ /* 0x000fe40000004100 */
[----:B------:R-:W-:Y:S02]  /*6310*/  HADD2.F32 R37, -RZ, R19.H1_H1 ;  /* 0x30000013ff257230 */ /* 0x000fe40000004100 */
[----:B------:R-:W-:Y:S02]  /*6320*/  HADD2.F32 R39, -RZ, R21.H1_H1 ;  /* 0x30000015ff277230 */ /* 0x000fe40000004100 */
[----:B0-----:R-:W-:-:S02]  /*6330*/  HADD2.F32 R33, -RZ, R8.H0_H0 ;  /* 0x20000008ff217230 */ /* 0x001fc40000004100 */
[----:B------:R-:W-:Y:S02]  /*6340*/  HADD2.F32 R32, -RZ, R8.H1_H1 ;  /* 0x30000008ff207230 */ /* 0x000fe40000004100 */
[--C-:B------:R-:W-:Y:S01]  /*6350*/  HADD2.F32 R8, -RZ, R9.reuse.H0_H0 ;  /* 0x20000009ff087230 */ /* 0x100fe20000004100 */
[C---:B------:R-:W-:Y:S01]  /*6360*/  FFMA.FTZ R34, R33.reuse, R34, RZ ;  /* 0x0000002221227223 */ /* 0x040fe200000100ff */
[----:B------:R-:W-:Y:S01]  /*6370*/  HADD2.F32 R9, -RZ, R9.H1_H1 ;  /* 0x30000009ff097230 */ /* 0x000fe20000004100 */
[----:B------:R-:W-:Y:S02]  /*6380*/  FFMA.FTZ R30, R30, R33, RZ ;  /* 0x000000211e1e7223 */ /* 0x000fe400000100ff */
[C---:B------:R-:W-:Y:S02]  /*6390*/  FFMA.FTZ R36, R33.reuse, R36, RZ ;  /* 0x0000002421247223 */ /* 0x040fe400000100ff */
[----:B------:R-:W-:Y:S01]  /*63a0*/  FFMA.FTZ R38, R33, R38, RZ ;  /* 0x0000002621267223 */ /* 0x000fe200000100ff */
[----:B------:R-:W-:Y:S01]  /*63b0*/  HADD2.F32 R33, -RZ, R18.H0_H0 ;  /* 0x20000012ff217230 */ /* 0x000fe20000004100 */
[C---:B------:R-:W-:Y:S01]  /*63c0*/  FFMA.FTZ R35, R32.reuse, R35, R34 ;  /* 0x0000002320237223 */ /* 0x040fe20000010022 */
[----:B------:R-:W-:Y:S01]  /*63d0*/  HADD2.F32 R34, -RZ, R20.H0_H0 ;  /* 0x20000014ff227230 */ /* 0x000fe20000004100 */
[----:B------:R-:W-:Y:S01]  /*63e0*/  FFMA.FTZ R31, R31, R32, R30 ;  /* 0x000000201f1f7223 */ /* 0x000fe2000001001e */
[----:B------:R-:W-:Y:S01]  /*63f0*/  HADD2.F32 R30, -RZ, R16.H0_H0 ;  /* 0x20000010ff1e7230 */ /* 0x000fe20000004100 */
[----:B------:R-:W-:Y:S01]  /*6400*/  FFMA.FTZ R37, R32, R37, R36 ;  /* 0x0000002520257223 */ /* 0x000fe20000010024 */
[--C-:B------:R-:W-:Y:S01]  /*6410*/  HADD2.F32 R36, -RZ, R22.reuse.H1_H1 ;  /* 0x30000016ff247230 */ /* 0x100fe20000004100 */
        /* <DEDUP_REMOVED lines=9> */
[----:B-1----:R-:W-:Y:S01]  /*64b0*/  HADD2.F32 R8, -RZ, R11.H0_H0 ;  /* 0x2000000bff087230 */ /* 0x002fe20000004100 */
[----:B------:R-:W-:Y:S01]  /*64c0*/  FFMA.FTZ R30, R30, R9, R31 ;  /* 0x000000091e1e7223 */ /* 0x000fe2000001001f */
[--C-:B------:R-:W-:Y:S01]  /*64d0*/  HADD2.F32 R31, -RZ, R23.reuse.H1_H1 ;  /* 0x30000017ff1f7230 */ /* 0x100fe20000004100 */
[C---:B------:R-:W-:Y:S01]  /*64e0*/  FFMA.FTZ R33, R9.reuse, R32, R33 ;  /* 0x0000002009217223 */ /* 0x040fe20000010021 */
[--C-:B------:R-:W-:Y:S01]  /*64f0*/  HADD2.F32 R32, -RZ, R10.reuse.H0_H0 ;  /* 0x2000000aff207230 */ /* 0x100fe20000004100 */
[C---:B------:R-:W-:Y:S01]  /*6500*/  FFMA.FTZ R37, R9.reuse, R34, R37 ;  /* 0x0000002209257223 */ /* 0x040fe20000010025 */
[----:B------:R-:W-:Y:S01]  /*6510*/  HADD2.F32 R10, -RZ, R10.H1_H1 ;  /* 0x3000000aff0a7230 */ /* 0x000fe20000004100 */
[----:B------:R-:W-:Y:S01]  /*6520*/  FFMA.FTZ R39, R9, R36, R35 ;  /* 0x0000002409277223 */ /* 0x000fe20000010023 */
[----:B------:R-:W-:-:S02]  /*6530*/  HADD2.F32 R9, -RZ, R23.H0_H0 ;  /* 0x20000017ff097230 */ /* 0x000fc40000004100 */
[----:B------:R-:W-:Y:S02]  /*6540*/  HADD2.F32 R34, -RZ, R25.H0_H0 ;  /* 0x20000019ff227230 */ /* 0x000fe40000004100 */
        /* <DEDUP_REMOVED lines=10> */
[----:B------:R-:W-:Y:S01]  /*65f0*/  HADD2.F32 R32, -RZ, R26.H0_H0 ;  /* 0x2000001aff207230 */ /* 0x000fe20000004100 */
[C---:B------:R-:W-:Y:S01]  /*6600*/  FFMA.FTZ R31, R10.reuse, R31, R33 ;  /* 0x0000001f0a1f7223 */ /* 0x040fe20000010021 */
[----:B------:R-:W-:Y:S01]  /*6610*/  HADD2.F32 R39, -RZ, R29.H1_H1 ;  /* 0x3000001dff277230 */ /* 0x000fe20000004100 */
[----:B------:R-:W-:Y:S01]  /*6620*/  FFMA.FTZ R35, R10, R35, R37 ;  /* 0x000000230a237223 */ /* 0x000fe20000010025 */
[----:B------:R-:W-:Y:S01]  /*6630*/  HADD2.F32 R33, -RZ, R14.H0_H0 ;  /* 0x2000000eff217230 */ /* 0x000fe20000004100 */
        /* <DEDUP_REMOVED lines=31> */
.L_x_218:
        /* <DEDUP_REMOVED lines=22> */
[----:B------:R-:W-:Y:S01]  /*6990*/  FFMA.FTZ R33, R35, R31, R32 ;  /* 0x0000001f23217223 */ /* 0x000fe20000010020 */
[----:B------:R-:W-:Y:S01]  /*69a0*/  HADD2.F32 R32, -RZ, R16.H0_H0 ;  /* 0x20000010ff207230 */ /* 0x000fe20000004100 */
[----:B------:R-:W-:-:S02]  /*69b0*/  FFMA.FTZ R30, R41, R30, RZ ;  /* 0x0000001e291e7223 */ /* 0x000fc400000100ff */
[-C--:B------:R-:W-:Y:S01]  /*69c0*/  FFMA.FTZ R35, R38, R31.reuse, R34 ;  /* 0x0000001f26237223 */ /* 0x080fe20000010022 */
[----:B------:R-:W-:Y:S01]  /*69d0*/  HADD2.F32 R34, -RZ, R18.H0_H0 ;  /* 0x20000012ff227230 */ /* 0x000fe20000004100 */
[-C--:B------:R-:W-:Y:S01]  /*69e0*/  FFMA.FTZ R37, R37, R31.reuse, R36 ;  /* 0x0000001f25257223 */ /* 0x080fe20000010024 */
[--C-:B------:R-:W-:Y:S01]  /*69f0*/  HADD2.F32 R38, -RZ, R20.reuse.H0_H0 ;  /* 0x20000014ff267230 */ /* 0x100fe20000004100 */
[----:B------:R-:W-:Y:S01]  /*6a00*/  FFMA.FTZ R31, R39, R31, R30 ;  /* 0x0000001f271f7223 */ /* 0x000fe2000001001e */
[----:B------:R-:W-:Y:S01]  /*6a10*/  HADD2.F32 R36, -RZ, R20.H1_H1 ;  /* 0x30000014ff247230 */ /* 0x000fe20000004100 */
[-C--:B------:R-:W-:Y:S01]  /*6a20*/  FFMA.FTZ R30, R32, R8.reuse, R33 ;  /* 0x00000008201e7223 */ /* 0x080fe20000010021 */
[----:B------:R-:W-:Y:S01]  /*6a30*/  HADD2.F32 R33, -RZ, R16.H1_H1 ;  /* 0x30000010ff217230 */ /* 0x000fe20000004100 */
[-C--:B------:R-:W-:Y:S01]  /*6a40*/  FFMA.FTZ R32, R34, R8.reuse, R35 ;  /* 0x0000000822207223 */ /* 0x080fe20000010023 */
[----:B------:R-:W-:Y:S01]  /*6a50*/  HADD2.F32 R35, -RZ, R18.H1_H1 ;  /* 0x30000012ff237230 */ /* 0x000fe20000004100 */
        /* <DEDUP_REMOVED lines=29> */
[--C-:B------:R-:W-:Y:S01]  /*6c30*/  HADD2.F32 R32, -RZ, R28.reuse.H0_H0 ;  /* 0x2000001cff207230 */ /* 0x100fe20000004100 */
[-C--:B------:R-:W-:Y:S01]  /*6c40*/  FFMA.FTZ R10, R30, R8.reuse, R31 ;  /* 0x000000081e0a7223 */ /* 0x080fe2000001001f */
[----:B------:R-:W-:Y:S01]  /*6c50*/  HADD2.F32 R11, -RZ, R11.H1_H1 ;  /* 0x3000000bff0b7230 */ /* 0x000fe20000004100 */
[-C--:B------:R-:W-:Y:S01]  /*6c60*/  FFMA.FTZ R30, R34, R8.reuse, R33 ;  /* 0x00000008221e7223 */ /* 0x080fe20000010021 */
[----:B------:R-:W-:Y:S01]  /*6c70*/  HADD2.F32 R34, -RZ, R28.H1_H1 ;  /* 0x3000001cff227230 */ /* 0x000fe20000004100 */
[----:B------:R-:W-:Y:S01]  /*6c80*/  FFMA.FTZ R32, R32, R8, R35 ;  /* 0x0000000820207223 */ /* 0x000fe20000010023 */
[----:B------:R-:W-:-:S02]  /*6c90*/  HADD2.F32 R36, -RZ, R14.H0_H0 ;  /* 0x2000000eff247230 */ /* 0x000fc40000004100 */
[----:B------:R-:W-:Y:S01]  /*6ca0*/  HADD2.F32 R31, -RZ, R24.H1_H1 ;  /* 0x30000018ff1f7230 */ /* 0x000fe20000004100 */
[-C--:B------:R-:W-:Y:S01]  /*6cb0*/  FFMA.FTZ R32, R34, R11.reuse, R32 ;  /* 0x0000000b22207223 */ /* 0x080fe20000010020 */
        /* <DEDUP_REMOVED lines=22> */
.L_x_220:
        /* <DEDUP_REMOVED lines=94> */
.L_x_221:
        /* <DEDUP_REMOVED lines=14> */
[----:B------:R-:W-:Y:S01]  /*74e0*/  HADD2.F32 R33, -RZ, R21.H1_H1 ;  /* 0x30000015ff217230 */ /* 0x000fe20000004100 */
[-C--:B------:R-:W-:Y:S01]  /*74f0*/  FFMA.FTZ R34, R35, R30.reuse, RZ ;  /* 0x0000001e23227223 */ /* 0x080fe200000100ff */
[--C-:B------:R-:W-:Y:S01]  /*7500*/  HADD2.F32 R21, -RZ, R16.reuse.H0_H0 ;  /* 0x20000010ff157230 */ /* 0x100fe20000004100 */
        /* <DEDUP_REMOVED lines=27> */
[----:B-1----:R-:W-:-:S02]  /*76c0*/  HADD2.F32 R9, -RZ, R10.H0_H0 ;  /* 0x2000000aff097230 */ /* 0x002fc40000004100 */
[----:B------:R-:W-:Y:S02]  /*76d0*/  HADD2.F32 R10, -RZ, R10.H1_H1 ;  /* 0x3000000aff0a7230 */ /* 0x000fe40000004100 */
[----:B------:R-:W-:Y:S01]  /*76e0*/  HADD2.F32 R25, -RZ, R25.H1_H1 ;  /* 0x30000019ff197230 */ /* 0x000fe20000004100 */
[-C--:B------:R-:W-:Y:S01]  /*76f0*/  FFMA.FTZ R15, R15, R9.reuse, R30 ;  /* 0x000000090f0f7223 */ /* 0x080fe2000001001e */
[----:B------:R-:W-:Y:S01]  /*7700*/  HADD2.F32 R27, -RZ, R27.H1_H1 ;  /* 0x3000001bff1b7230 */ /* 0x000fe20000004100 */
[-C--:B------:R-:W-:Y:S01]  /*7710*/  FFMA.FTZ R17, R17, R9.reuse, R32 ;  /* 0x0000000911117223 */ /* 0x080fe20000010020 */
[----:B------:R-:W-:Y:S01]  /*7720*/  HADD2.F32 R29, -RZ, R29.H1_H1 ;  /* 0x3000001dff1d7230 */ /* 0x000fe20000004100 */
        /* <DEDUP_REMOVED lines=15> */
[--C-:B------:R-:W-:Y:S01]  /*7820*/  HADD2.F32 R18, -RZ, R28.reuse.H0_H0 ;  /* 0x2000001cff127230 */ /* 0x100fe20000004100 */
[-C--:B------:R-:W-:Y:S01]  /*7830*/  FFMA.FTZ R10, R24, R11.reuse, R10 ;  /* 0x0000000b180a7223 */ /* 0x080fe2000001000a */
[----:B------:R-:W-:Y:S01]  /*7840*/  HADD2.F32 R28, -RZ, R28.H1_H1 ;  /* 0x3000001cff1c7230 */ /* 0x000fe20000004100 */
[-C--:B------:R-:W-:Y:S01]  /*7850*/  FFMA.FTZ R16, R26, R11.reuse, R16 ;  /* 0x0000000b1a107223 */ /* 0x080fe20000010010 */
[----:B------:R-:W-:Y:S01]  /*7860*/  HADD2.F32 R14, -RZ, R14.H1_H1 ;  /* 0x3000000eff0e7230 */ /* 0x000fe20000004100 */
[-C--:B------:R-:W-:Y:S01]  /*7870*/  FFMA.FTZ R18, R18, R8.reuse, R19 ;  /* 0x0000000812127223 */ /* 0x080fe20000010013 */
[--C-:B------:R-:W-:Y:S01]  /*7880*/  HADD2.F32 R17, -RZ, R49.reuse.H0_H0 ;  /* 0x20000031ff117230 */ /* 0x100fe20000004100 */
[----:B------:R-:W-:Y:S01]  /*7890*/  FFMA.FTZ R8, R15, R8, R9 ;  /* 0x000000080f087223 */ /* 0x000fe20000010009 */
[--C-:B------:R-:W-:Y:S01]  /*78a0*/  HADD2.F32 R9, -RZ, R50.reuse.H0_H0 ;  /* 0x20000032ff097230 */ /* 0x100fe20000004100 */
[-C--:B------:R-:W-:Y:S01]  /*78b0*/  FFMA.FTZ R18, R28, R11.reuse, R18 ;  /* 0x0000000b1c127223 */ /* 0x080fe20000010012 */
[----:B------:R-:W-:Y:S01]  /*78c0*/  HADD2.F32 R15, -RZ, R50.H1_H1 ;  /* 0x30000032ff0f7230 */ /* 0x000fe20000004100 */
        /* <DEDUP_REMOVED lines=14> */
.L_x_219:
        /* <DEDUP_REMOVED lines=145> */
.L_x_222:
        /* <DEDUP_REMOVED lines=95> */
.L_x_224:
        /* <DEDUP_REMOVED lines=94> */
.L_x_225:
        /* <DEDUP_REMOVED lines=91> */
.L_x_223:
        /* <DEDUP_REMOVED lines=8> */
[----:B------:R-:W-:Y:S02]  /*94c0*/  SHF.R.U32.HI R22, RZ, 0x8, R10 ;  /* 0x00000008ff167819 */ /* 0x000fe4000001160a */
[----:B------:R-:W-:Y:S02]  /*94d0*/  SHF.R.U32.HI R26, RZ, 0x8, R11 ;  /* 0x00000008ff1a7819 */ /* 0x000fe4000001160b */
[C---:B------:R-:W-:Y:S02]  /*94e0*/  LOP3.LUT R19, R9.reuse, 0xf000f, RZ, 0xc0, !PT ;  /* 0x000f000f09137812 */ /* 0x040fe400078ec0ff */
[----:B------:R-:W-:Y:S02]  /*94f0*/  LOP3.LUT R13, R9, 0xf000f0, RZ, 0xc0, !PT ;  /* 0x00f000f0090d7812 */ /* 0x000fe400078ec0ff */
[----:B------:R-:W-:-:S02]  /*9500*/  LOP3.LUT R27, R8, 0x64006400, RZ, 0xfc, !PT ;  /* 0x64006400081b7812 */ /* 0x000fc400078efcff */
[----:B------:R-:W-:Y:S02]  /*9510*/  LOP3.LUT R21, R10, 0xf000f, RZ, 0xc0, !PT ;  /* 0x000f000f0a157812 */ /* 0x000fe400078ec0ff */
[----:B------:R-:W-:Y:S02]  /*9520*/  LOP3.LUT R9, R12, 0x64006400, RZ, 0xfc, !PT ;  /* 0x640064000c097812 */ /* 0x000fe400078efcff */
[----:B------:R-:W-:Y:S02]  /*9530*/  LOP3.LUT R8, R18, 0xf000f0, RZ, 0xc0, !PT ;  /* 0x00f000f012087812 */ /* 0x000fe400078ec0ff */
[----:B------:R-:W-:Y:S01]  /*9540*/  LOP3.LUT R23, R14, 0x64006400, RZ, 0xfc, !PT ;  /* 0x640064000e177812 */ /* 0x000fe200078efcff */
[----:B------:R-:W-:Y:S01]  /*9550*/  HFMA2 R16, R9, R6.H0_H0, -72, -72 ;  /* 0xd480d48009107431 */ /* 0x000fe20000040006 */
        /* <DEDUP_REMOVED lines=22> */
[----:B------:R-:W-:Y:S01]  /*96c0*/  LOP3.LUT R20, R20, 0x64006400, RZ, 0xfc, !PT ;  /* 0x6400640014147812 */ /* 0x000fe200078efcff */
[----:B------:R-:W-:Y:S01]  /*96d0*/  HADD2 R25, R25, -1032, -1032 ;  /* 0xe408e40819197430 */ /* 0x000fe20000000000 */
[----:B------:R-:W-:Y:S02]  /*96e0*/  LOP3.LUT R7, R7, 0x64006400, RZ, 0xfc, !PT ;  /* 0x6400640007077812 */ /* 0x000fe400078efcff */
[----:B------:R-:W-:Y:S02]  /*96f0*/  LOP3.LUT R23, R24, 0x64006400, RZ, 0xfc, !PT ;  /* 0x6400640018177812 */ /* 0x000fe400078efcff */
        /* <DEDUP_REMOVED lines=46> */
[--C-:B-1----:R-:W-:Y:S01]  /*99e0*/  HADD2.F32 R27, -RZ, R8.reuse.H0_H0 ;  /* 0x20000008ff1b7230 */ /* 0x102fe20000004100 */
        /* <DEDUP_REMOVED lines=8> */
[--C-:B------:R-:W-:Y:S01]  /*9a70*/  HADD2.F32 R30, -RZ, R22.reuse.H0_H0 ;  /* 0x20000016ff1e7230 */ /* 0x100fe20000004100 */
        /* <DEDUP_REMOVED lines=20> */
[----:B------:R-:W-:Y:S01]  /*9bc0*/  HADD2.F32 R8, -RZ, R12.H1_H1 ;  /* 0x3000000cff087230 */ /* 0x000fe20000004100 */
[----:B------:R-:W-:Y:S01]  /*9bd0*/  FFMA.FTZ R29, R6, R29, R33 ;  /* 0x0000001d061d7223 */ /* 0x000fe20000010021 */
[----:B------:R-:W-:Y:S02]  /*9be0*/  HADD2.F32 R26, -RZ, R11.H1_H1 ;  /* 0x3000000bff1a7230 */ /* 0x000fe40000004100 */
        /* <DEDUP_REMOVED lines=22> */
.L_x_226:
        /* <DEDUP_REMOVED lines=26> */
[--C-:B------:R-:W-:Y:S01]  /*9ef0*/  HADD2.F32 R30, -RZ, R15.reuse.H0_H0 ;  /* 0x2000000fff1e7230 */ /* 0x100fe20000004100 */
        /* <DEDUP_REMOVED lines=68> */
.L_x_227:
        /* <DEDUP_REMOVED lines=94> */
.L_x_228:
[----:B------:R-:W-:Y:S05]  /*a920*/  @P0 BRA `(.L_x_213) ;  /* 0x000005a000000947 */ /* 0x000fea0003800000 */
[----:B------:R-:W0:Y:S01]  /*a930*/  LDS.64 R6, [UR4+0x1b0] ;  /* 0x0001b004ff067984 */ /* 0x000e220008000a00 */
[--C-:B------:R-:W-:Y:S02]  /*a940*/  HADD2.F32 R33, -RZ, R25.reuse.H0_H0 ;  /* 0x20000019ff217230 */ /* 0x100fe40000004100 */
[----:B------:R-:W-:Y:S01]  /*a950*/  HADD2.F32 R29, -RZ, R24.H0_H0 ;  /* 0x20000018ff1d7230 */ /* 0x000fe20000004100 */
[----:B------:R-:W1:Y:S01]  /*a960*/  LDS.64 R8, [UR4+0x1b8] ;  /* 0x0001b804ff087984 */ /* 0x000e620008000a00 */
[----:B------:R-:W-:Y:S02]  /*a970*/  HADD2.F32 R32, -RZ, R25.H1_H1 ;  /* 0x30000019ff207230 */ /* 0x000fe40000004100 */
[----:B------:R-:W-:Y:S02]  /*a980*/  HADD2.F32 R35, -RZ, R18.H0_H0 ;  /* 0x20000012ff237230 */ /* 0x000fe40000004100 */
[----:B------:R-:W-:-:S02]  /*a990*/  HADD2.F32 R31, -RZ, R24.H1_H1 ;  /* 0x30000018ff1f7230 */ /* 0x000fc40000004100 */
[----:B------:R-:W-:Y:S02]  /*a9a0*/  HADD2.F32 R37, -RZ, R23.H0_H0 ;  /* 0x20000017ff257230 */ /* 0x000fe40000004100 */
[--C-:B0-----:R-:W-:Y:S02]  /*a9b0*/  HADD2.F32 R26, -RZ, R6.reuse.H0_H0 ;  /* 0x20000006ff1a7230 */ /* 0x101fe40000004100 */
[----:B------:R-:W-:Y:S02]  /*a9c0*/  HADD2.F32 R27, -RZ, R6.H1_H1 ;  /* 0x30000006ff1b7230 */ /* 0x000fe40000004100 */
[--C-:B------:R-:W-:Y:S01]  /*a9d0*/  HADD2.F32 R6, -RZ, R7.reuse.H0_H0 ;  /* 0x20000007ff067230 */ /* 0x100fe20000004100 */
[-C--:B------:R-:W-:Y:S01]  /*a9e0*/  FFMA.FTZ R28, R33, R26.reuse, RZ ;  /* 0x0000001a211c7223 */ /* 0x080fe200000100ff */
[----:B------:R-:W-:Y:S01]  /*a9f0*/  HADD2.F32 R7, -RZ, R7.H1_H1 ;  /* 0x30000007ff077230 */ /* 0x000fe20000004100 */
[-C--:B------:R-:W-:Y:S02]  /*aa00*/  FFMA.FTZ R24, R29, R26.reuse, RZ ;  /* 0x0000001a1d187223 */ /* 0x080fe400000100ff */
[-C--:B------:R-:W-:Y:S01]  /*aa10*/  FFMA.FTZ R29, R32, R27.reuse, R28 ;  /* 0x0000001b201d7223 */ /* 0x080fe2000001001c */
[----:B------:R-:W-:Y:S01]  /*aa20*/  HADD2.F32 R28, -RZ, R18.H1_H1 ;  /* 0x30000012ff1c7230 */ /* 0x000fe20000004100 */
[-C--:B------:R-:W-:Y:S01]  /*aa30*/  FFMA.FTZ R30, R35, R26.reuse, RZ ;  /* 0x0000001a231e7223 */ /* 0x080fe200000100ff */
[----:B------:R-:W-:Y:S01]  /*aa40*/  HADD2.F32 R32, -RZ, R23.H1_H1 ;  /* 0x30000017ff207230 */ /* 0x000fe20000004100 */
[-C--:B------:R-:W-:Y:S01]  /*aa50*/  FFMA.FTZ R25, R31, R27.reuse, R24 ;  /* 0x0000001b1f197223 */ /* 0x080fe20000010018 */
[----:B------:R-:W-:Y:S01]  /*aa60*/  HADD2.F32 R31, -RZ, R14.H0_H0 ;  /* 0x2000000eff1f7230 */ /* 0x000fe20000004100 */
[----:B------:R-:W-:Y:S01]  /*aa70*/  FFMA.FTZ R26, R37, R26, RZ ;  /* 0x0000001a251a7223 */ /* 0x000fe200000100ff */
[----:B------:R-:W-:Y:S01]  /*aa80*/  HADD2.F32 R18, -RZ, R16.H0_H0 ;  /* 0x20000010ff127230 */ /* 0x000fe20000004100 */
[-C--:B------:R-:W-:Y:S01]  /*aa90*/  FFMA.FTZ R23, R28, R27.reuse, R30 ;  /* 0x0000001b1c177223 */ /* 0x080fe2000001001e */
[----:B------:R-:W-:Y:S01]  /*aaa0*/  HADD2.F32 R24, -RZ, R15.H0_H0 ;  /* 0x2000000fff187230 */ /* 0x000fe20000004100 */
        /* <DEDUP_REMOVED lines=18> */
[--C-:B------:R-:W-:Y:S02]  /*abd0*/  HADD2.F32 R13, -RZ, R19.reuse.H0_H0 ;  /* 0x20000013ff0d7230 */ /* 0x100fe40000004100 */
[----:B------:R-:W-:Y:S01]  /*abe0*/  HADD2.F32 R8, -RZ, R8.H1_H1 ;  /* 0x30000008ff087230 */ /* 0x000fe20000004100 */
        /* <DEDUP_REMOVED lines=19> */
[----:B------:R-:W-:-:S02]  /*ad20*/  HADD2.F32 R16, -RZ, R17.H0_H0 ;  /* 0x20000011ff107230 */ /* 0x000fc40000004100 */
[----:B------:R-:W-:Y:S02]  /*ad30*/  HADD2.F32 R11, -RZ, R11.H1_H1 ;  /* 0x3000000bff0b7230 */ /* 0x000fe40000004100 */
[----:B------:R-:W-:Y:S02]  /*ad40*/  HADD2.F32 R12, -RZ, R12.H1_H1 ;  /* 0x3000000cff0c7230 */ /* 0x000fe40000004100 */
        /* <DEDUP_REMOVED lines=9> */
[-C--:B------:R-:W-:Y:S01]  /*ade0*/  FFMA.FTZ R10, R15, R9.reuse, R10 ;  /* 0x000000090f0a7223 */ /* 0x080fe2000001000a */
[----:B------:R-:W-:Y:S01]  /*adf0*/  HADD2.F32 R15, -RZ, R49.H1_H1 ;  /* 0x30000031ff0f7230 */ /* 0x000fe20000004100 */
[----:B------:R-:W-:-:S02]  /*ae00*/  FFMA.FTZ R6, R17, R9, R6 ;  /* 0x0000000911067223 */ /* 0x000fc40000010006 */
[----:B------:R-:W-:Y:S02]  /*ae10*/  FMUL.FTZ R8, R7, R8 ;  /* 0x0000000807087220 */ /* 0x000fe40000410000 */
[----:B------:R-:W-:Y:S02]  /*ae20*/  FMUL.FTZ R14, R11, R14 ;  /* 0x0000000e0b0e7220 */ /* 0x000fe40000410000 */
[----:B------:R-:W-:Y:S01]  /*ae30*/  FMUL.FTZ R10, R13, R10 ;  /* 0x0000000a0d0a7220 */ /* 0x000fe20000410000 */
[----:B------:R-:W-:Y:S01]  /*ae40*/  F2FP.PACK_AB R8, RZ, R8 ;  /* 0x00000008ff08723e */ /* 0x000fe200000000ff */
[----:B------:R-:W-:Y:S01]  /*ae50*/  FMUL.FTZ R6, R15, R6 ;  /* 0x000000060f067220 */ /* 0x000fe20000410000 */
[----:B------:R-:W-:Y:S02]  /*ae60*/  F2FP.PACK_AB R14, RZ, R14 ;  /* 0x0000000eff0e723e */ /* 0x000fe400000000ff */
[----:B------:R-:W-:Y:S02]  /*ae70*/  F2FP.PACK_AB R10, RZ, R10 ;  /* 0x0000000aff0a723e */ /* 0x000fe400000000ff */
[----:B------:R-:W-:-:S02]  /*ae80*/  F2FP.PACK_AB R6, RZ, R6 ;  /* 0x00000006ff06723e */ /* 0x000fc400000000ff */
[----:B------:R-:W-:Y:S02]  /*ae90*/  PRMT R8, R8, 0x5410, R14 ;  /* 0x0000541008087816 */ /* 0x000fe4000000000e */
[----:B------:R-:W-:-:S04]  /*aea0*/  PRMT R10, R10, 0x5410, R6 ;  /* 0x000054100a0a7816 */ /* 0x000fc80000000006 */
[----:B------:R-:W-:Y:S01]  /*aeb0*/  HFMA2.MMA R47, R8, 1, 1, R47 ;  /* 0x3c003c00082f7835 */ /* 0x000fe2000000002f */
[----:B------:R-:W-:Y:S02]  /*aec0*/  HADD2 R48, R10, R48 ;  /* 0x000000300a307230 */ /* 0x000fe40000000000 */
.L_x_213:
[----:B------:R-:W-:Y:S01]  /*aed0*/  IADD3 R58, R58, 0x20, RZ ;  /* 0x000000203a3a7810 */ /* 0x000fe20007ffe0ff */
[----:B------:R-:W-:Y:S01]  /*aee0*/  IMAD.MOV.U32 R7, RZ, RZ, c[0x0][0x18c] ;  /* 0x00006300ff077624 */ /* 0x000fe200078e00ff */
[----:B------:R-:W-:Y:S02]  /*aef0*/  UIADD3 UR4, UR4, 0x40, URZ ;  /* 0x0000004004047890 */ /* 0x000fe4000fffe03f */
[C---:B------:R-:W-:Y:S01]  /*af00*/  ISETP.GE.AND P2, PT, R58.reuse, c[0x0][0x1b4], PT ;  /* 0x00006d003a007a0c */ /* 0x040fe20003f46270 */
[----:B------:R-:W-:Y:S01]  /*af10*/  IMAD.WIDE R62, R7, 0x10, R62 ;  /* 0x00000010073e7825 */ /* 0x000fe200078e023e */
[----:B------:R-:W-:-:S13]  /*af20*/  ISETP.LT.AND P3, PT, R58, R57, PT ;  /* 0x000000393a00720c */ /* 0x000fda0003f61270 */
[----:B------:R-:W-:Y:S05]  /*af30*/  @!P2 BRA P3, `(.L_x_229) ;  /* 0xffff94300000a947 */ /* 0x000fea000183ffff */
.L_x_212:
[----:B------:R-:W-:Y:S05]  /*af40*/  @!P1 EXIT ;  /* 0x000000000000994d */ /* 0x000fea0003800000 */
[----:B------:R-:W0:Y:S01]  /*af50*/  S2R R6, SR_CTAID.X ;  /* 0x0000000000067919 */ /* 0x000e220000002500 */
[----:B------:R-:W-:Y:S01]  /*af60*/  IMAD.MOV.U32 R9, RZ, RZ, 0x2 ;  /* 0x00000002ff097424 */ /* 0x000fe200078e00ff */
        /* <DEDUP_REMOVED lines=15> */
.L_x_233:
[----:B------:R-:W0:Y:S02]  /*b060*/  LDS R8, [R4] ;  /* 0x0000000004087984 */ /* 0x000e240000000800 */
[----:B0-----:R-:W-:-:S10]  /*b070*/  HFMA2.MMA R9, R8, 1, 1, R5 ;  /* 0x3c003c0008097835 */ /* 0x001fd40000000005 */
[----:B------:R-:W0:Y:S02]  /*b080*/  ATOMS.CAST.SPIN R9, [R4], R8, R9 ;  /* 0x000000080409738d */ /* 0x000e240001800009 */
[----:B0-----:R-:W-:-:S13]  /*b090*/  ISETP.EQ.U32.AND P0, PT, R9, 0x1, PT ;  /* 0x000000010900780c */ /* 0x001fda0003f02070 */
[----:B------:R-:W-:Y:S05]  /*b0a0*/  @!P0 BRA `(.L_x_233) ;  /* 0xffffffb000008947 */ /* 0x000fea000383ffff */
[----:B------:R-:W-:Y:S05]  /*b0b0*/  BRA `(.L_x_231) ;  /* 0x0000003000007947 */ /* 0x000fea0003800000 */
.L_x_232:
[----:B------:R-:W2:Y:S02]  /*b0c0*/  LD.E R4, [R6.64] ;  /* 0x0000000606047980 */ /* 0x000ea4000c101900 */
[----:B--2---:R-:W-:-:S05]  /*b0d0*/  IMAD.IADD R5, R5, 0x1, R4 ;  /* 0x0000000105057824 */ /* 0x004fca00078e0204 */
[----:B------:R0:W-:Y:S02]  /*b0e0*/  ST.E [R6.64], R5 ;  /* 0x0000000506007985 */ /* 0x0001e4000c101906 */
.L_x_231:
[----:B------:R-:W-:Y:S05]  /*b0f0*/  BSYNC B0 ;  /* 0x0000000000007941 */ /* 0x000fea0003800000 */
.L_x_230:
[----:B------:R-:W2:Y:S01]  /*b100*/  ATOM.E.ADD.F16x2.RN.STRONG.GPU P0, RZ, [R6.64+0x4], R53 ;  /* 0x0000043506ff798a */ /* 0x000ea2000810e9c6 */
[----:B------:R-:W-:Y:S01]  /*b110*/  BSSY B0, `(.L_x_234) ;  /* 0x000000f000007945 */ /* 0x000fe20003800000 */
[----:B--2---:R-:W-:Y:S05]  /*b120*/  @P0 BRA `(.L_x_235) ;  /* 0x000000d000000947 */ /* 0x004fea0003800000 */
[----:B------:R-:W1:Y:S02]  /*b130*/  QSPC.E.S P0, RZ, [R6+0x4] ;  /* 0x0000040006ff73aa */ /* 0x000e640000000500 */
[----:B-1----:R-:W-:Y:S05]  /*b140*/  @!P0 BRA `(.L_x_236) ;  /* 0x0000008000008947 */ /* 0x002fea0003800000 */
[----:B------:R-:W-:-:S04]  /*b150*/  IADD3 R4, R6, 0x4, RZ ;  /* 0x0000000406047810 */ /* 0x000fc80007ffe0ff */
[----:B------:R-:W-:-:S05]  /*b160*/  LOP3.LUT R4, R4, 0xffffff, RZ, 0xc0, !PT ;  /* 0x00ffffff04047812 */ /* 0x000fca00078ec0ff */
.L_x_237:
[----:B------:R-:W1:Y:S02]  /*b170*/  LDS R8, [R4] ;  /* 0x0000000004087984 */ /* 0x000e640000000800 */
[----:B-1----:R-:W-:-:S06]  /*b180*/  HADD2 R9, R8, R53 ;  /* 0x0000003508097230 */ /* 0x002fcc0000000000 */
[----:B------:R-:W1:Y:S02]  /*b190*/  ATOMS.CAST.SPIN R9, [R4], R8, R9 ;  /* 0x000000080409738d */ /* 0x000e640001800009 */
[----:B-1----:R-:W-:-:S13]  /*b1a0*/  ISETP.EQ.U32.AND P0, PT, R9, 0x1, PT ;  /* 0x000000010900780c */ /* 0x002fda0003f02070 */
[----:B------:R-:W-:Y:S05]  /*b1b0*/  @!P0 BRA `(.L_x_237) ;  /* 0xffffffb000008947 */ /* 0x000fea000383ffff */
[----:B------:R-:W-:Y:S05]  /*b1c0*/  BRA `(.L_x_235) ;  /* 0x0000003000007947 */ /* 0x000fea0003800000 */
.L_x_236:
[----:B------:R-:W2:Y:S02]  /*b1d0*/  LD.E R4, [R6.64+0x4] ;  /* 0x0000040606047980 */ /* 0x000ea4000c101900 */
[----:B0-2---:R-:W-:-:S05]  /*b1e0*/  IMAD.IADD R5, R53, 0x1, R4 ;  /* 0x0000000135057824 */ /* 0x005fca00078e0204 */
[----:B------:R0:W-:Y:S02]  /*b1f0*/  ST.E [R6.64+0x4], R5 ;  /* 0x0000040506007985 */ /* 0x0001e4000c101906 */
.L_x_235:
[----:B------:R-:W-:Y:S05]  /*b200*/  BSYNC B0 ;  /* 0x0000000000007941 */ /* 0x000fea0003800000 */
.L_x_234:
        /* <DEDUP_REMOVED lines=12> */
.L_x_241:
[----:B------:R-:W0:Y:S02]  /*b2d0*/  LDS R4, [R2] ;  /* 0x0000000002047984 */ /* 0x000e240000000800 */
[----:B0-----:R-:W-:-:S10]  /*b2e0*/  HFMA2.MMA R5, R4, 1, 1, R3 ;  /* 0x3c003c0004057835 */ /* 0x001fd40000000003 */
[----:B------:R-:W0:Y:S02]  /*b2f0*/  ATOMS.CAST.SPIN R5, [R2], R4, R5 ;  /* 0x000000040205738d */ /* 0x000e240001800005 */
[----:B0-----:R-:W-:-:S13]  /*b300*/  ISETP.EQ.U32.AND P0, PT, R5, 0x1, PT ;  /* 0x000000010500780c */ /* 0x001fda0003f02070 */
[----:B------:R-:W-:Y:S05]  /*b310*/  @!P0 BRA `(.L_x_241) ;  /* 0xffffffb000008947 */ /* 0x000fea000383ffff */
[----:B------:R-:W-:Y:S05]  /*b320*/  BRA `(.L_x_239) ;  /* 0x0000003000007947 */ /* 0x000fea0003800000 */
.L_x_240:
[----:B------:R-:W2:Y:S02]  /*b330*/  LD.E R2, [R6.64] ;  /* 0x0000000606027980 */ /* 0x000ea4000c101900 */
[----:B--2---:R-:W-:-:S05]  /*b340*/  IMAD.IADD R3, R3, 0x1, R2 ;  /* 0x0000000103037824 */ /* 0x004fca00078e0202 */
[----:B------:R0:W-:Y:S02]  /*b350*/  ST.E [R6.64], R3 ;  /* 0x0000000306007985 */ /* 0x0001e4000c101906 */
.L_x_239:
[----:B------:R-:W-:Y:S05]  /*b360*/  BSYNC B0 ;  /* 0x0000000000007941 */ /* 0x000fea0003800000 */
.L_x_238:
[----:B------:R-:W2:Y:S01]  /*b370*/  ATOM.E.ADD.F16x2.RN.STRONG.GPU P0, RZ, [R6.64+0x4], R9 ;  /* 0x0000040906ff798a */ /* 0x000ea2000810e9c6 */
[----:B------:R-:W-:Y:S01]  /*b380*/  BSSY B0, `(.L_x_242) ;  /* 0x000000f000007945 */ /* 0x000fe20003800000 */
[----:B--2---:R-:W-:Y:S05]  /*b390*/  @P0 BRA `(.L_x_243) ;  /* 0x000000d000000947 */ /* 0x004fea0003800000 */
[----:B------:R-:W1:Y:S02]  /*b3a0*/  QSPC.E.S P0, RZ, [R6+0x4] ;  /* 0x0000040006ff73aa */ /* 0x000e640000000500 */
[----:B-1----:R-:W-:Y:S05]  /*b3b0*/  @!P0 BRA `(.L_x_244) ;  /* 0x0000008000008947 */ /* 0x002fea0003800000 */
[----:B------:R-:W-:-:S04]  /*b3c0*/  IADD3 R2, R6, 0x4, RZ ;  /* 0x0000000406027810 */ /* 0x000fc80007ffe0ff */
[----:B------:R-:W-:-:S05]  /*b3d0*/  LOP3.LUT R2, R2, 0xffffff, RZ, 0xc0, !PT ;  /* 0x00ffffff02027812 */ /* 0x000fca00078ec0ff */
.L_x_245:
[----:B------:R-:W1:Y:S02]  /*b3e0*/  LDS R4, [R2] ;  /* 0x0000000002047984 */ /* 0x000e640000000800 */
[----:B-1----:R-:W-:-:S06]  /*b3f0*/  HADD2 R5, R4, R9 ;  /* 0x0000000904057230 */ /* 0x002fcc0000000000 */
[----:B------:R-:W1:Y:S02]  /*b400*/  ATOMS.CAST.SPIN R5, [R2], R4, R5 ;  /* 0x000000040205738d */ /* 0x000e640001800005 */
[----:B-1----:R-:W-:-:S13]  /*b410*/  ISETP.EQ.U32.AND P0, PT, R5, 0x1, PT ;  /* 0x000000010500780c */ /* 0x002fda0003f02070 */
[----:B------:R-:W-:Y:S05]  /*b420*/  @!P0 BRA `(.L_x_245) ;  /* 0xffffffb000008947 */ /* 0x000fea000383ffff */
[----:B------:R-:W-:Y:S05]  /*b430*/  BRA `(.L_x_243) ;  /* 0x0000003000007947 */ /* 0x000fea0003800000 */
.L_x_244:
[----:B------:R-:W2:Y:S02]  /*b440*/  LD.E R2, [R6.64+0x4] ;  /* 0x0000040606027980 */ /* 0x000ea4000c101900 */
[----:B0-2---:R-:W-:-:S05]  /*b450*/  IMAD.IADD R3, R9, 0x1, R2 ;  /* 0x0000000109037824 */ /* 0x005fca00078e0202 */
[----:B------:R0:W-:Y:S02]  /*b460*/  ST.E [R6.64+0x4], R3 ;  /* 0x0000040306007985 */ /* 0x0001e4000c101906 */
.L_x_243:
[----:B------:R-:W-:Y:S05]  /*b470*/  BSYNC B0 ;  /* 0x0000000000007941 */ /* 0x000fea0003800000 */
.L_x_242:
        /* <DEDUP_REMOVED lines=11> */
.L_x_249:
[----:B------:R-:W0:Y:S02]  /*b530*/  LDS R2, [R0] ;  /* 0x0000000000027984 */ /* 0x000e240000000800 */
[----:B0-----:R-:W-:-:S10]  /*b540*/  HFMA2.MMA R3, R2, 1, 1, R5 ;  /* 0x3c003c0002037835 */ /* 0x001fd40000000005 */
[----:B------:R-:W0:Y:S02]  /*b550*/  ATOMS.CAST.SPIN R3, [R0], R2, R3 ;  /* 0x000000020003738d */ /* 0x000e240001800003 */
[----:B0-----:R-:W-:-:S13]  /*b560*/  ISETP.EQ.U32.AND P0, PT, R3, 0x1, PT ;  /* 0x000000010300780c */ /* 0x001fda0003f02070 */
[----:B------:R-:W-:Y:S05]  /*b570*/  @!P0 BRA `(.L_x_249) ;  /* 0xffffffb000008947 */ /* 0x000fea000383ffff */
[----:B------:R-:W-:Y:S05]  /*b580*/  BRA `(.L_x_247) ;  /* 0x0000003000007947 */ /* 0x000fea0003800000 */
.L_x_248:
[----:B------:R-:W2:Y:S02]  /*b590*/  LD.E R0, [R6.64] ;  /* 0x0000000606007980 */ /* 0x000ea4000c101900 */
[----:B--2---:R-:W-:-:S05]  /*b5a0*/  IMAD.IADD R3, R5, 0x1, R0 ;  /* 0x0000000105037824 */ /* 0x004fca00078e0200 */
[----:B------:R0:W-:Y:S02]  /*b5b0*/  ST.E [R6.64], R3 ;  /* 0x0000000306007985 */ /* 0x0001e4000c101906 */
.L_x_247:
[----:B------:R-:W-:Y:S05]  /*b5c0*/  BSYNC B0 ;  /* 0x0000000000007941 */ /* 0x000fea0003800000 */
.L_x_246:
[----:B------:R-:W2:Y:S01]  /*b5d0*/  ATOM.E.ADD.F16x2.RN.STRONG.GPU P0, RZ, [R6.64+0x4], R55 ;  /* 0x0000043706ff798a */ /* 0x000ea2000810e9c6 */
[----:B------:R-:W-:Y:S01]  /*b5e0*/  BSSY B0, `(.L_x_250) ;  /* 0x000000f000007945 */ /* 0x000fe20003800000 */
[----:B--2---:R-:W-:Y:S05]  /*b5f0*/  @P0 BRA `(.L_x_251) ;  /* 0x000000d000000947 */ /* 0x004fea0003800000 */
[----:B------:R-:W1:Y:S02]  /*b600*/  QSPC.E.S P0, RZ, [R6+0x4] ;  /* 0x0000040006ff73aa */ /* 0x000e640000000500 */
[----:B-1----:R-:W-:Y:S05]  /*b610*/  @!P0 BRA `(.L_x_252) ;  /* 0x0000008000008947 */ /* 0x002fea0003800000 */
[----:B------:R-:W-:-:S04]  /*b620*/  IADD3 R0, R6, 0x4, RZ ;  /* 0x0000000406007810 */ /* 0x000fc80007ffe0ff */
[----:B------:R-:W-:-:S05]  /*b630*/  LOP3.LUT R0, R0, 0xffffff, RZ, 0xc0, !PT ;  /* 0x00ffffff00007812 */ /* 0x000fca00078ec0ff */
.L_x_253:
[----:B------:R-:W1:Y:S02]  /*b640*/  LDS R2, [R0] ;  /* 0x0000000000027984 */ /* 0x000e640000000800 */
[----:B01----:R-:W-:-:S06]  /*b650*/  HADD2 R3, R2, R55 ;  /* 0x0000003702037230 */ /* 0x003fcc0000000000 */
[----:B------:R-:W0:Y:S02]  /*b660*/  ATOMS.CAST.SPIN R3, [R0], R2, R3 ;  /* 0x000000020003738d */ /* 0x000e240001800003 */
[----:B0-----:R-:W-:-:S13]  /*b670*/  ISETP.EQ.U32.AND P0, PT, R3, 0x1, PT ;  /* 0x000000010300780c */ /* 0x001fda0003f02070 */
[----:B------:R-:W-:Y:S05]  /*b680*/  @!P0 BRA `(.L_x_253) ;  /* 0xffffffb000008947 */ /* 0x000fea000383ffff */
[----:B------:R-:W-:Y:S05]  /*b690*/  BRA `(.L_x_251) ;  /* 0x0000003000007947 */ /* 0x000fea0003800000 */
.L_x_252:
[----:B------:R-:W2:Y:S02]  /*b6a0*/  LD.E R0, [R6.64+0x4] ;  /* 0x0000040606007980 */ /* 0x000ea4000c101900 */
[----:B0-2---:R-:W-:-:S05]  /*b6b0*/  IMAD.IADD R3, R55, 0x1, R0 ;  /* 0x0000000137037824 */ /* 0x005fca00078e0200 */
[----:B------:R0:W-:Y:S02]  /*b6c0*/  ST.E [R6.64+0x4], R3 ;  /* 0x0000040306007985 */ /* 0x0001e4000c101906 */
.L_x_251:
[----:B------:R-:W-:Y:S05]  /*b6d0*/  BSYNC B0 ;  /* 0x0000000000007941 */ /* 0x000fea0003800000 */
.L_x_250:
        /* <DEDUP_REMOVED lines=11> */
.L_x_257:
[----:B------:R-:W0:Y:S02]  /*b790*/  LDS R2, [R0] ;  /* 0x0000000000027984 */ /* 0x000e240000000800 */
[----:B0-----:R-:W-:-:S10]  /*b7a0*/  HFMA2.MMA R3, R2, 1, 1, R47 ;  /* 0x3c003c0002037835 */ /* 0x001fd4000000002f */
[----:B------:R-:W0:Y:S02]  /*b7b0*/  ATOMS.CAST.SPIN R3, [R0], R2, R3 ;  /* 0x000000020003738d */ /* 0x000e240001800003 */
[----:B0-----:R-:W-:-:S13]  /*b7c0*/  ISETP.EQ.U32.AND P0, PT, R3, 0x1, PT ;  /* 0x000000010300780c */ /* 0x001fda0003f02070 */
[----:B------:R-:W-:Y:S05]  /*b7d0*/  @!P0 BRA `(.L_x_257) ;  /* 0xffffffb000008947 */ /* 0x000fea000383ffff */
[----:B------:R-:W-:Y:S05]  /*b7e0*/  BRA `(.L_x_255) ;  /* 0x0000003000007947 */ /* 0x000fea0003800000 */
.L_x_256:
[----:B------:R-:W2:Y:S02]  /*b7f0*/  LD.E R0, [R6.64] ;  /* 0x0000000606007980 */ /* 0x000ea4000c101900 */
[----:B--2---:R-:W-:-:S05]  /*b800*/  IMAD.IADD R3, R47, 0x1, R0 ;  /* 0x000000012f037824 */ /* 0x004fca00078e0200 */
[----:B------:R0:W-:Y:S02]  /*b810*/  ST.E [R6.64], R3 ;  /* 0x0000000306007985 */ /* 0x0001e4000c101906 */
.L_x_255:
[----:B------:R-:W-:Y:S05]  /*b820*/  BSYNC B0 ;  /* 0x0000000000007941 */ /* 0x000fea0003800000 */
.L_x_254:
[----:B------:R-:W2:Y:S02]  /*b830*/  ATOM.E.ADD.F16x2.RN.STRONG.GPU P0, RZ, [R6.64+0x4], R5 ;  /* 0x0000040506ff798a */ /* 0x000ea4000810e9c6 */
[----:B--2---:R-:W-:Y:S05]  /*b840*/  @P0 EXIT ;  /* 0x000000000000094d */ /* 0x004fea0003800000 */
[----:B------:R-:W1:Y:S02]  /*b850*/  QSPC.E.S P0, RZ, [R6+0x4] ;  /* 0x0000040006ff73aa */ /* 0x000e640000000500 */
[----:B-1----:R-:W-:Y:S05]  /*b860*/  @!P0 BRA `(.L_x_258) ;  /* 0x0000008000008947 */ /* 0x002fea0003800000 */
[----:B0-----:R-:W-:-:S04]  /*b870*/  IADD3 R6, R6, 0x4, RZ ;  /* 0x0000000406067810 */ /* 0x001fc80007ffe0ff */
[----:B------:R-:W-:-:S05]  /*b880*/  LOP3.LUT R6, R6, 0xffffff, RZ, 0xc0, !PT ;  /* 0x00ffffff06067812 */ /* 0x000fca00078ec0ff */
.L_x_259:
[----:B------:R-:W0:Y:S02]  /*b890*/  LDS R2, [R6] ;  /* 0x0000000006027984 */ /* 0x000e240000000800 */
[----:B0-----:R-:W-:-:S06]  /*b8a0*/  HADD2 R3, R2, R5 ;  /* 0x0000000502037230 */ /* 0x001fcc0000000000 */
[----:B------:R-:W0:Y:S02]  /*b8b0*/  ATOMS.CAST.SPIN R3, [R6], R2, R3 ;  /* 0x000000020603738d */ /* 0x000e240001800003 */
[----:B0-----:R-:W-:-:S13]  /*b8c0*/  ISETP.EQ.U32.AND P0, PT, R3, 0x1, PT ;  /* 0x000000010300780c */ /* 0x001fda0003f02070 */
[----:B------:R-:W-:Y:S05]  /*b8d0*/  @!P0 BRA `(.L_x_259) ;  /* 0xffffffb000008947 */ /* 0x000fea000383ffff */
[----:B------:R-:W-:Y:S05]  /*b8e0*/  EXIT ;  /* 0x000000000000794d */ /* 0x000fea0003800000 */
.L_x_258:
[----:B------:R-:W2:Y:S02]  /*b8f0*/  LD.E R0, [R6.64+0x4] ;  /* 0x0000040606007980 */ /* 0x000ea4000c101900 */
[----:B0-2---:R-:W-:-:S05]  /*b900*/  IMAD.IADD R3, R5, 0x1, R0 ;  /* 0x0000000105037824 */ /* 0x005fca00078e0200 */
[----:B------:R-:W-:Y:S01]  /*b910*/  ST.E [R6.64+0x4], R3 ;  /* 0x0000040306007985 */ /* 0x000fe2000c101906 */
[----:B------:R-:W-:Y:S05]  /*b920*/  EXIT ;  /* 0x000000000000794d */ /* 0x000fea0003800000 */
.L_x_260:
        /* <DEDUP_REMOVED lines=13> */
.L_x_4746:


//--------------------- .text._Z23gemm_half_q_half_kernelILi4ELi10ELb1ELb1ELi64EEvPK6__halfPKjS4_S2_PS0_iiiiPKtS7_iiiiiibS2_i --------------------------
	.section	.text._Z23gemm_half_q_half_kernelILi4ELi10ELb1ELb1ELi64EEvPK6__halfPKjS4_S2_PS0_iiiiPKtS7_iiiiiibS2_i,"ax",@progbits
	.sectioninfo	@"SHI_REGISTERS=69"
	.align	128
        .global         _Z23gemm_half_q_half_kernelILi4ELi10ELb1ELb1ELi64EEvPK6__halfPKjS4_S2_PS0_iiiiPKtS7_iiiiiibS2_i
        .type           _Z23gemm_half_q_half_kernelILi4ELi10ELb1ELb1ELi64EEvPK6__halfPKjS4_S2_PS0_iiiiPKtS7_iiiiiibS2_i,@function
        .size           _Z23gemm_half_q_half_kernelILi4ELi10ELb1ELb1ELi64EEvPK6__halfPKjS4_S2_PS0_iiiiPKtS7_iiiiiibS2_i,(.L_x_4747 - _Z23gemm_half_q_half_kernelILi4ELi10ELb1ELb1ELi64EEvPK6__halfPKjS4_S2_PS0_iiiiPKtS7_iiiiiibS2_i)
        .other          _Z23gemm_half_q_half_kernelILi4ELi10ELb1ELb1ELi64EEvPK6__halfPKjS4_S2_PS0_iiiiPKtS7_iiiiiibS2_i,@"STO_CUDA_ENTRY STV_DEFAULT"
_Z23gemm_half_q_half_kernelILi4ELi10ELb1ELb1ELi64EEvPK6__halfPKjS4_S2_PS0_iiiiPKtS7_iiiiiibS2_i:
.text._Z23gemm_half_q_half_kernelILi4ELi10ELb1ELb1ELi64EEvPK6__halfPKjS4_S2_PS0_iiiiPKtS7_iiiiiibS2_i:
[----:B------:R-:W-:Y:S02]  /*0000*/  MOV R1, c[0x0][0x28] ;  /* 0x00000a0000017a02 */ /* 0x000fe40000000f00 */
        /* <DEDUP_REMOVED lines=12> */
[----:B0-----:R-:W-:Y:S01]  /*00d0*/  IMAD R7, R2, R7, c[0x0][0x188] ;  /* 0x0000620002077624 */ /* 0x001fe200078e0207 */
[----:B-1----:R-:W-:-:S04]  /*00e0*/  SHF.L.U32 R58, R0, 0x6, RZ ;  /* 0x00000006003a7819 */ /* 0x002fc800000006ff */
[C---:B------:R-:W-:Y:S02]  /*00f0*/  ISETP.GE.AND P1, PT, R7.reuse, 0x1, PT ;  /* 0x000000010700780c */ /* 0x040fe40003f26270 */
[----:B------:R-:W-:Y:S02]  /*0100*/  IADD3 R57, R58, 0x40, RZ ;  /* 0x000000403a397810 */ /* 0x000fe40007ffe0ff */
[----:B------:R-:W-:Y:S01]  /*0110*/  IMNMX R59, R7, 0x4, PT ;  /* 0x00000004073b7817 */ /* 0x000fe20003800200 */
[----:B--2---:R-:W-:Y:S01]  /*0120*/  IMAD R4, R4, 0x40, R13 ;  /* 0x0000004004047824 */ /* 0x004fe200078e020d */
[----:B------:R-:W-:-:S04]  /*0130*/  IMNMX R57, R57, c[0x0][0x190], PT ;  /* 0x0000640039397a17 */ /* 0x000fc80003800200 */
[----:B------:R-:W-:-:S03]  /*0140*/  SHF.L.U32 R4, R4, 0x2, RZ ;  /* 0x0000000204047819 */ /* 0x000fc600000006ff */
[----:B------:R-:W-:Y:S05]  /*0150*/  @!P1 BRA `(.L_x_261) ;  /* 0x000001b000009947 */ /* 0x000fea0003800000 */
[----:B------:R-:W-:Y:S01]  /*0160*/  IMAD.MOV.U32 R8, RZ, RZ, c[0x0][0x1c8] ;  /* 0x00007200ff087624 */ /* 0x000fe200078e00ff */
[----:B------:R-:W-:-:S05]  /*0170*/  MOV R9, c[0x0][0x1cc] ;  /* 0x0000730000097a02 */ /* 0x000fca0000000f00 */
[----:B------:R-:W2:Y:S01]  /*0180*/  LDG.E.U16 R55, [R8.64] ;  /* 0x0000000808377981 */ /* 0x000ea2000c1e1500 */
[----:B------:R-:W-:Y:S02]  /*0190*/  ISETP.GE.AND P0, PT, R59, 0x2, PT ;  /* 0x000000023b00780c */ /* 0x000fe40003f06270 */
[----:B--2---:R-:W-:-:S11]  /*01a0*/  PRMT R3, R55, 0x7610, R3 ;  /* 0x0000761037037816 */ /* 0x004fd60000000003 */
[----:B------:R-:W-:Y:S05]  /*01b0*/  @!P0 BRA `(.L_x_261) ;  /* 0x0000015000008947 */ /* 0x000fea0003800000 */
[----:B------:R-:W-:-:S05]  /*01c0*/  IMAD.MOV.U32 R6, RZ, RZ, c[0x0][0x1d0] ;  /* 0x00007400ff067624 */ /* 0x000fca00078e00ff */
[----:B------:R-:W-:Y:S02]  /*01d0*/  SHF.R.S32.HI R5, RZ, 0x1f, R6 ;  /* 0x0000001fff057819 */ /* 0x000fe40000011406 */
[C---:B------:R-:W-:Y:S02]  /*01e0*/  SHF.L.U32 R11, R6.reuse, 0x1, RZ ;  /* 0x00000001060b7819 */ /* 0x040fe400000006ff */
        /* <DEDUP_REMOVED lines=18> */
.L_x_261:
[----:B------:R-:W-:-:S04]  /*0310*/  PRMT R3, R3, 0x9910, RZ ;  /* 0x0000991003037816 */ /* 0x000fc800000000ff */
[----:B------:R-:W-:-:S13]  /*0320*/  ISETP.NE.AND P0, PT, R3, RZ, PT ;  /* 0x000000ff0300720c */ /* 0x000fda0003f05270 */
[----:B------:R-:W-:Y:S05]  /*0330*/  @!P0 EXIT ;  /* 0x000000000000894d */ /* 0x000fea0003800000 */
[----:B------:R-:W-:Y:S01]  /*0340*/  IADD3 R20, R58, R13, RZ ;  /* 0x0000000d3a147210 */ /* 0x000fe20007ffe0ff */
[----:B------:R-:W-:Y:S03]  /*0350*/  BSSY B0, `(.L_x_262) ;  /* 0x00000a3000007945 */ /* 0x000fe60003800000 */
        /* <DEDUP_REMOVED lines=10> */
[----:B------:R-:W-:Y:S01]  /*0400*/  HFMA2.MMA R6, -RZ, RZ, 0, 0 ;  /* 0x00000000ff067435 */ /* 0x000fe200000001ff */
[----:B------:R-:W-:Y:S01]  /*0410*/  IMAD.SHL.U32 R3, R13, 0x2, RZ ;  /* 0x000000020d037824 */ /* 0x000fe200078e00ff */
[----:B------:R-:W-:-:S10]  /*0420*/  PLOP3.LUT P0, PT, PT, PT, PT, 0x80, 0x0 ;  /* 0x000000000000781c */ /* 0x000fd40003f0f070 */
[----:B------:R-:W-:Y:S05]  /*0430*/  @!P2 BRA `(.L_x_265) ;  /* 0x000002600000a947 */ /* 0x000fea0003800000 */
[----:B0-----:R-:W-:Y:S02]  /*0440*/  PLOP3.LUT P0, PT, PT, PT, PT, 0x8, 0x0 ;  /* 0x000000000000781c */ /* 0x001fe40003f0e170 */
[----:B------:R-:W-:Y:S02]  /*0450*/  IADD3 R17, R59, -0x3, RZ ;  /* 0xfffffffd3b117810 */ /* 0x000fe40007ffe0ff */
.L_x_266:
        /* <DEDUP_REMOVED lines=10> */
[----:B------:R-:W-:Y:S02]  /*0500*/  LEA R8, P2, R12, c[0x0][0x160], 0x1 ;  /* 0x000058000c087a11 */ /* 0x000fe400078408ff */
        /* <DEDUP_REMOVED lines=17> */
[----:B------:R-:W-:-:S02]  /*0620*/  LEA R5, R6, R3, 0x7 ;  /* 0x0000000306057211 */ /* 0x000fc400078e38ff */
[----:B------:R-:W-:-:S04]  /*0630*/  IADD3 R6, R6, 0x4, RZ ;  /* 0x0000000406067810 */ /* 0x000fc80007ffe0ff */
[----:B------:R-:W-:Y:S01]  /*0640*/  ISETP.GE.AND P2, PT, R6, R17, PT ;  /* 0x000000110600720c */ /* 0x000fe20003f46270 */
[----:B--2---:R0:W-:Y:S04]  /*0650*/  STS.U16 [R5], R8 ;  /* 0x0000000805007388 */ /* 0x0041e80000000400 */
[----:B---3--:R0:W-:Y:S04]  /*0660*/  STS.U16 [R5+0x80], R10 ;  /* 0x0000800a05007388 */ /* 0x0081e80000000400 */
[----:B----4-:R0:W-:Y:S04]  /*0670*/  STS.U16 [R5+0x100], R12 ;  /* 0x0001000c05007388 */ /* 0x0101e80000000400 */
[----:B------:R0:W-:Y:S01]  /*0680*/  STS.U16 [R5+0x180], R14 ;  /* 0x0001800e05007388 */ /* 0x0001e20000000400 */
[----:B------:R-:W-:Y:S05]  /*0690*/  @!P2 BRA `(.L_x_266) ;  /* 0xfffffdc00000a947 */ /* 0x000fea000383ffff */
.L_x_265:
[----:B0-----:R-:W-:-:S05]  /*06a0*/  IMAD.IADD R5, R59, 0x1, -R6 ;  /* 0x000000013b057824 */ /* 0x001fca00078e0a06 */
[----:B------:R-:W-:-:S13]  /*06b0*/  ISETP.GT.AND P2, PT, R5, 0x1, PT ;  /* 0x000000010500780c */ /* 0x000fda0003f44270 */
[----:B------:R-:W-:Y:S05]  /*06c0*/  @!P2 BRA `(.L_x_267) ;  /* 0x000001300000a947 */ /* 0x000fea0003800000 */
[----:B------:R-:W-:-:S04]  /*06d0*/  LEA R5, R2, R6, 0x2 ;  /* 0x0000000602057211 */ /* 0x000fc800078e10ff */
        /* <DEDUP_REMOVED lines=18> */
.L_x_267:
[----:B------:R-:W-:-:S13]  /*0800*/  ISETP.LT.OR P0, PT, R6, R59, P0 ;  /* 0x0000003b0600720c */ /* 0x000fda0000701670 */
[----:B------:R-:W-:Y:S05]  /*0810*/  @!P0 BRA `(.L_x_263) ;  /* 0x0000056000008947 */ /* 0x000fea0003800000 */
[----:B0-----:R-:W-:-:S05]  /*0820*/  LEA R5, R2, R6, 0x2 ;  /* 0x0000000602057211 */ /* 0x001fca00078e10ff */
        /* <DEDUP_REMOVED lines=9> */
.L_x_264:
[----:B------:R-:W-:Y:S01]  /*08c0*/  ISETP.GT.AND P2, PT, R59, 0x3, PT ;  /* 0x000000033b00780c */ /* 0x000fe20003f44270 */
[----:B------:R-:W-:Y:S01]  /*08d0*/  IMAD.MOV.U32 R3, RZ, RZ, RZ ;  /* 0x000000ffff037224 */ /* 0x000fe200078e00ff */
[----:B------:R-:W-:Y:S02]  /*08e0*/  SHF.L.U32 R22, R13, 0x1, RZ ;  /* 0x000000010d167819 */ /* 0x000fe400000006ff */
[----:B------:R-:W-:-:S09]  /*08f0*/  PLOP3.LUT P0, PT, PT, PT, PT, 0x80, 0x0 ;  /* 0x000000000000781c */ /* 0x000fd20003f0f070 */
[----:B------:R-:W-:Y:S05]  /*0900*/  @!P2 BRA `(.L_x_268) ;  /* 0x000002600000a947 */ /* 0x000fea0003800000 */
[----:B------:R-:W-:Y:S02]  /*0910*/  PLOP3.LUT P0, PT, PT, PT, PT, 0x8, 0x0 ;  /* 0x000000000000781c */ /* 0x000fe40003f0e170 */
[----:B------:R-:W-:Y:S02]  /*0920*/  IADD3 R24, R59, -0x3, RZ ;  /* 0xfffffffd3b187810 */ /* 0x000fe40007ffe0ff */
.L_x_269:
[----:B0-----:R-:W-:-:S04]  /*0930*/  LEA R5, R2, R3, 0x2 ;  /* 0x0000000302057211 */ /* 0x001fc800078e10ff */
[C---:B------:R-:W-:Y:S01]  /*0940*/  IADD3 R9, R5.reuse, 0x2, RZ ;  /* 0x0000000205097810 */ /* 0x040fe20007ffe0ff */
[C---:B------:R-:W-:Y:S01]  /*0950*/  IMAD R6, R5.reuse, c[0x0][0x190], RZ ;  /* 0x0000640005067a24 */ /* 0x040fe200078e02ff */
[C---:B------:R-:W-:Y:S02]  /*0960*/  IADD3 R8, R5.reuse, 0x1, RZ ;  /* 0x0000000105087810 */ /* 0x040fe40007ffe0ff */
[----:B------:R-:W-:Y:S01]  /*0970*/  IADD3 R11, R5, 0x3, RZ ;  /* 0x00000003050b7810 */ /* 0x000fe20007ffe0ff */
[----:B------:R-:W-:Y:S01]  /*0980*/  IMAD R10, R9, c[0x0][0x190], RZ ;  /* 0x00006400090a7a24 */ /* 0x000fe200078e02ff */
[----:B------:R-:W-:Y:S01]  /*0990*/  IADD3 R12, P2, R20, R6, RZ ;  /* 0x00000006140c7210 */ /* 0x000fe20007f5e0ff */
[----:B------:R-:W-:Y:S02]  /*09a0*/  IMAD R5, R8, c[0x0][0x190], RZ ;  /* 0x0000640008057a24 */ /* 0x000fe400078e02ff */
[----:B------:R-:W-:Y:S01]  /*09b0*/  IMAD R11, R11, c[0x0][0x190], RZ ;  /* 0x000064000b0b7a24 */ /* 0x000fe200078e02ff */
[----:B------:R-:W-:-:S02]  /*09c0*/  LEA.HI.X.SX32 R9, R6, R17, 0x1, P2 ;  /* 0x0000001106097211 */ /* 0x000fc400010f0eff */
[----:B------:R-:W-:Y:S02]  /*09d0*/  LEA R8, P2, R12, c[0x0][0x160], 0x1 ;  /* 0x000058000c087a11 */ /* 0x000fe400078408ff */
[C---:B------:R-:W-:Y:S02]  /*09e0*/  IADD3 R13, P4, R20.reuse, R10, RZ ;  /* 0x0000000a140d7210 */ /* 0x040fe40007f9e0ff */
[C---:B------:R-:W-:Y:S02]  /*09f0*/  IADD3 R15, P3, R20.reuse, R5, RZ ;  /* 0x00000005140f7210 */ /* 0x040fe40007f7e0ff */
[----:B------:R-:W-:Y:S02]  /*0a00*/  IADD3 R6, P5, R20, R11, RZ ;  /* 0x0000000b14067210 */ /* 0x000fe40007fbe0ff */
[----:B------:R-:W-:Y:S02]  /*0a10*/  LEA.HI.X R9, R12, c[0x0][0x164], R9, 0x1, P2 ;  /* 0x000059000c097a11 */ /* 0x000fe400010f0c09 */
[----:B------:R-:W-:-:S02]  /*0a20*/  LEA.HI.X.SX32 R16, R10, R17, 0x1, P4 ;  /* 0x000000110a107211 */ /* 0x000fc400020f0eff */
[-C--:B------:R-:W-:Y:S01]  /*0a30*/  LEA.HI.X.SX32 R18, R5, R17.reuse, 0x1, P3 ;  /* 0x0000001105127211 */ /* 0x080fe200018f0eff */
[----:B------:R-:W2:Y:S01]  /*0a40*/  LDG.E.U16.CONSTANT R8, [R8.64] ;  /* 0x0000000808087981 */ /* 0x000ea2000c1e9500 */
[----:B------:R-:W-:Y:S02]  /*0a50*/  LEA R10, P2, R15, c[0x0][0x160], 0x1 ;  /* 0x000058000f0a7a11 */ /* 0x000fe400078408ff */
[----:B------:R-:W-:Y:S02]  /*0a60*/  LEA.HI.X.SX32 R5, R11, R17, 0x1, P5 ;  /* 0x000000110b057211 */ /* 0x000fe400028f0eff */
        /* <DEDUP_REMOVED lines=16> */
.L_x_268:
[----:B0-----:R-:W-:-:S04]  /*0b70*/  IADD3 R5, R59, -R3, RZ ;  /* 0x800000033b057210 */ /* 0x001fc80007ffe0ff */
        /* <DEDUP_REMOVED lines=16> */
[C---:B------:R-:W-:Y:S02]  /*0c80*/  LEA R5, R3.reuse, R22, 0x7 ;  /* 0x0000001603057211 */ /* 0x040fe400078e38ff */
[----:B------:R-:W-:Y:S02]  /*0c90*/  PLOP3.LUT P0, PT, PT, PT, PT, 0x8, 0x0 ;  /* 0x000000000000781c */ /* 0x000fe40003f0e170 */
[----:B------:R-:W-:Y:S01]  /*0ca0*/  IADD3 R3, R3, 0x2, RZ ;  /* 0x0000000203037810 */ /* 0x000fe20007ffe0ff */
[----:B--2---:R0:W-:Y:S04]  /*0cb0*/  STS.U16 [R5], R8 ;  /* 0x0000000805007388 */ /* 0x0041e80000000400 */
[----:B---3--:R0:W-:Y:S04]  /*0cc0*/  STS.U16 [R5+0x80], R10 ;  /* 0x0000800a05007388 */ /* 0x0081e80000000400 */
.L_x_270:
        /* <DEDUP_REMOVED lines=9> */
[----:B------:R-:W-:-:S05]  /*0d60*/  LEA R3, R3, R22, 0x7 ;  /* 0x0000001603037211 */ /* 0x000fca00078e38ff */
[----:B--2---:R0:W-:Y:S02]  /*0d70*/  STS.U16 [R3], R8 ;  /* 0x0000000803007388 */ /* 0x0041e40000000400 */
.L_x_263:
[----:B------:R-:W-:Y:S05]  /*0d80*/  BSYNC B0 ;  /* 0x0000000000007941 */ /* 0x000fea0003800000 */
.L_x_262:
        /* <DEDUP_REMOVED lines=11> */
[----:B------:R-:W-:Y:S01]  /*0e40*/  HFMA2.MMA R17, -RZ, RZ, 0, 1.1920928955078125e-07 ;  /* 0x00000002ff117435 */ /* 0x000fe200000001ff */
[----:B------:R-:W-:Y:S02]  /*0e50*/  PLOP3.LUT P0, PT, PT, PT, PT, 0x8, 0x0 ;  /* 0x000000000000781c */ /* 0x000fe40003f0e170 */
[----:B------:R-:W-:Y:S02]  /*0e60*/  IADD3 R6, R59, -0x3, RZ ;  /* 0xfffffffd3b067810 */ /* 0x000fe40007ffe0ff */
.L_x_273:
[----:B------:R-:W-:Y:S01]  /*0e70*/  IMAD R5, R2, 0x4, R3 ;  /* 0x0000000402057824 */ /* 0x000fe200078e0203 */
[----:B------:R-:W-:-:S03]  /*0e80*/  IADD3 R3, R3, 0x4, RZ ;  /* 0x0000000403037810 */ /* 0x000fc60007ffe0ff */
[C-C-:B0-----:R-:W-:Y:S01]  /*0e90*/  IMAD R8, R5.reuse, c[0x0][0x18c], R4.reuse ;  /* 0x0000630005087a24 */ /* 0x141fe200078e0204 */
[C---:B------:R-:W-:Y:S02]  /*0ea0*/  IADD3 R9, R5.reuse, 0x1, RZ ;  /* 0x0000000105097810 */ /* 0x040fe40007ffe0ff */
[C---:B------:R-:W-:Y:S02]  /*0eb0*/  IADD3 R11, R5.reuse, 0x2, RZ ;  /* 0x00000002050b7810 */ /* 0x040fe40007ffe0ff */
[----:B------:R-:W-:Y:S01]  /*0ec0*/  IADD3 R13, R5, 0x3, RZ ;  /* 0x00000003050d7810 */ /* 0x000fe20007ffe0ff */
[--C-:B------:R-:W-:Y:S01]  /*0ed0*/  IMAD R10, R9, c[0x0][0x18c], R4.reuse ;  /* 0x00006300090a7a24 */ /* 0x100fe200078e0204 */
[----:B------:R-:W-:Y:S01]  /*0ee0*/  ISETP.GE.AND P2, PT, R3, R6, PT ;  /* 0x000000060300720c */ /* 0x000fe20003f46270 */
        /* <DEDUP_REMOVED lines=11> */
.L_x_272:
[----:B------:R-:W-:-:S04]  /*0fa0*/  IADD3 R5, R59, -R3, RZ ;  /* 0x800000033b057210 */ /* 0x000fc80007ffe0ff */
[----:B------:R-:W-:-:S13]  /*0fb0*/  ISETP.GT.AND P2, PT, R5, 0x1, PT ;  /* 0x000000010500780c */ /* 0x000fda0003f44270 */
[----:B------:R-:W-:Y:S05]  /*0fc0*/  @!P2 BRA `(.L_x_274) ;  /* 0x000000b00000a947 */ /* 0x000fea0003800000 */
[----:B------:R-:W-:Y:S01]  /*0fd0*/  IMAD R5, R2, 0x4, R3 ;  /* 0x0000000402057824 */ /* 0x000fe200078e0203 */
[----:B0-----:R-:W-:Y:S02]  /*0fe0*/  MOV R11, 0x2 ;  /* 0x00000002000b7802 */ /* 0x001fe40000000f00 */
[----:B------:R-:W-:Y:S01]  /*0ff0*/  PLOP3.LUT P0, PT, PT, PT, PT, 0x8, 0x0 ;  /* 0x000000000000781c */ /* 0x000fe20003f0e170 */
[C---:B------:R-:W-:Y:S01]  /*1000*/  IMAD R8, R5.reuse, c[0x0][0x18c], R4 ;  /* 0x0000630005087a24 */ /* 0x040fe200078e0204 */
[----:B------:R-:W-:Y:S02]  /*1010*/  IADD3 R9, R5, 0x1, RZ ;  /* 0x0000000105097810 */ /* 0x000fe40007ffe0ff */
[----:B------:R-:W-:-:S03]  /*1020*/  IADD3 R3, R3, 0x2, RZ ;  /* 0x0000000203037810 */ /* 0x000fc60007ffe0ff */
[----:B------:R-:W-:Y:S02]  /*1030*/  IMAD R10, R9, c[0x0][0x18c], R4 ;  /* 0x00006300090a7a24 */ /* 0x000fe400078e0204 */
[----:B------:R-:W-:-:S04]  /*1040*/  IMAD.WIDE R8, R8, R11, c[0x0][0x180] ;  /* 0x0000600008087625 */ /* 0x000fc800078e020b */
[----:B------:R-:W-:Y:S01]  /*1050*/  IMAD.WIDE R10, R10, R11, c[0x0][0x180] ;  /* 0x000060000a0a7625 */ /* 0x000fe200078e020b */
[----:B------:R0:W-:Y:S04]  /*1060*/  STG.E.64 [R8.64], RZ ;  /* 0x000000ff08007986 */ /* 0x0001e8000c101b08 */
[----:B------:R0:W-:Y:S02]  /*1070*/  STG.E.64 [R10.64], RZ ;  /* 0x000000ff0a007986 */ /* 0x0001e4000c101b08 */
.L_x_274:
[----:B------:R-:W-:-:S13]  /*1080*/  ISETP.LT.OR P0, PT, R3, R59, P0 ;  /* 0x0000003b0300720c */ /* 0x000fda0000701670 */
[----:B------:R-:W-:Y:S01]  /*1090*/  @P0 IMAD R3, R2, 0x4, R3 ;  /* 0x0000000402030824 */ /* 0x000fe200078e0203 */
[----:B------:R-:W-:-:S03]  /*10a0*/  @P0 MOV R2, 0x2 ;  /* 0x0000000200020802 */ /* 0x000fc60000000f00 */
[----:B------:R-:W-:-:S04]  /*10b0*/  @P0 IMAD R3, R3, c[0x0][0x18c], R4 ;  /* 0x0000630003030a24 */ /* 0x000fc800078e0204 */
[----:B------:R-:W-:-:S05]  /*10c0*/  @P0 IMAD.WIDE R2, R3, R2, c[0x0][0x180] ;  /* 0x0000600003020625 */ /* 0x000fca00078e0202 */
[----:B------:R1:W-:Y:S02]  /*10d0*/  @P0 STG.E.64 [R2.64], RZ ;  /* 0x000000ff02000986 */ /* 0x0003e4000c101b08 */
.L_x_271:
[----:B------:R-:W-:Y:S01]  /*10e0*/  BAR.SYNC.DEFER_BLOCKING 0x0 ;  /* 0x0000000000007b1d */ /* 0x000fe20000010000 */
[----:B------:R-:W-:Y:S01]  /*10f0*/  ISETP.GE.AND P0, PT, R58, R57, PT ;  /* 0x000000393a00720c */ /* 0x000fe20003f06270 */
[----:B------:R-:W-:Y:S01]  /*1100*/  HFMA2.MMA R19, -RZ, RZ, 0, 1.1920928955078125e-07 ;  /* 0x00000002ff137435 */ /* 0x000fe200000001ff */
[----:B0-----:R-:W-:-:S09]  /*1110*/  IMAD.SHL.U32 R8, R0, 0x80, RZ ;  /* 0x0000008000087824 */ /* 0x001fd200078e00ff */
[----:B------:R-:W-:Y:S02]  /*1120*/  IMAD.WIDE R8, R8, R19, c[0x0][0x198] ;  /* 0x0000660008087625 */ /* 0x000fe400078e0213 */
[----:B------:R-:W-:Y:S05]  /*1130*/  @P0 BRA `(.L_x_275) ;  /* 0x0000033000000947 */ /* 0x000fea0003800000 */
[----:B------:R0:W5:Y:S01]  /*1140*/  LDG.E.U16.CONSTANT R0, [R8.64] ;  /* 0x0000000808007981 */ /* 0x000162000c1e9500 */
[----:B-1----:R-:W-:Y:S01]  /*1150*/  SHF.R.S32.HI R3, RZ, 0x1f, R4 ;  /* 0x0000001fff037819 */ /* 0x002fe20000011404 */
[----:B------:R-:W-:Y:S01]  /*1160*/  IMAD.SHL.U32 R2, R4, 0x4, RZ ;  /* 0x0000000404027824 */ /* 0x000fe200078e00ff */
[----:B------:R-:W-:Y:S01]  /*1170*/  MOV R14, RZ ;  /* 0x000000ff000e7202 */ /* 0x000fe20000000f00 */
[----:B------:R-:W-:Y:S01]  /*1180*/  IMAD.MOV.U32 R16, RZ, RZ, R58 ;  /* 0x000000ffff107224 */ /* 0x000fe200078e003a */
[----:B------:R-:W-:Y:S02]  /*1190*/  LEA.HI R3, R3, R4, RZ, 0x3 ;  /* 0x0000000403037211 */ /* 0x000fe400078f18ff */
[----:B------:R-:W-:Y:S02]  /*11a0*/  LOP3.LUT R5, R2, 0x10, RZ, 0xc0, !PT ;  /* 0x0000001002057812 */ /* 0x000fe400078ec0ff */
[----:B------:R-:W-:-:S02]  /*11b0*/  SHF.R.S32.HI R6, RZ, 0x3, R3 ;  /* 0x00000003ff067819 */ /* 0x000fc40000011403 */
.L_x_276:
[----:B-1---5:R-:W-:-:S05]  /*11c0*/  IADD3 R10, R0, R14, RZ ;  /* 0x0000000e000a7210 */ /* 0x022fca0007ffe0ff */
        /* <DEDUP_REMOVED lines=38> */
[C---:B------:R-:W-:Y:S02]  /*1430*/  LEA R10, R14.reuse, R1, 0x3 ;  /* 0x000000010e0a7211 */ /* 0x040fe400078e18ff */
[----:B------:R-:W-:-:S03]  /*1440*/  IADD3 R14, R14, 0x1, RZ ;  /* 0x000000010e0e7810 */ /* 0x000fc60007ffe0ff */
[----:B------:R1:W-:Y:S01]  /*1450*/  STL.64 [R10], R2 ;  /* 0x000000020a007387 */ /* 0x0003e20000100a00 */
[----:B------:R-:W-:Y:S05]  /*1460*/  @!P2 BRA `(.L_x_276) ;  /* 0xfffffd500000a947 */ /* 0x000fea000383ffff */
.L_x_275:
[----:B------:R2:W3:Y:S04]  /*1470*/  LDG.E.U16.CONSTANT R49, [R8.64+0x2] ;  /* 0x0000020808317981 */ /* 0x0004e8000c1e9500 */
[----:B------:R4:W5:Y:S01]  /*1480*/  LDL.64 R52, [R1] ;  /* 0x0000000001347983 */ /* 0x0009620000100a00 */
[C---:B------:R-:W-:Y:S02]  /*1490*/  ISETP.GT.AND P2, PT, R58.reuse, c[0x0][0x1a8], PT ;  /* 0x00006a003a007a0c */ /* 0x040fe40003f44270 */
[C---:B------:R-:W-:Y:S02]  /*14a0*/  ISETP.GT.AND P3, PT, R58.reuse, c[0x0][0x1ac], PT ;  /* 0x00006b003a007a0c */ /* 0x040fe40003f64270 */
        /* <DEDUP_REMOVED lines=9> */
[----:B------:R-:W-:Y:S02]  /*1540*/  @P4 IMNMX R5, R58, c[0x0][0x1b4], PT ;  /* 0x00006d003a054a17 */ /* 0x000fe40003800200 */
[----:B------:R-:W-:Y:S02]  /*1550*/  @P2 SHF.R.S32.HI R3, RZ, 0x1f, R0 ;  /* 0x0000001fff032819 */ /* 0x000fe40000011400 */
[----:B------:R-:W-:Y:S02]  /*1560*/  @P3 IADD3 R2, R2, -c[0x0][0x1ac], RZ ;  /* 0x80006b0002023a10 */ /* 0x000fe40007ffe0ff */
[----:B------:R-:W-:-:S02]  /*1570*/  @P4 IADD3 R6, R5, -c[0x0][0x1b0], RZ ;  /* 0x80006c0005064a10 */ /* 0x000fc40007ffe0ff */
[----:B------:R-:W-:Y:S02]  /*1580*/  @P2 LEA.HI R3, R3, R0, RZ, 0x5 ;  /* 0x0000000003032211 */ /* 0x000fe400078f28ff */
[C---:B0-2---:R-:W-:Y:S02]  /*1590*/  @P5 IMNMX R8, R58.reuse, c[0x0][0x1b8], PT ;  /* 0x00006e003a085a17 */ /* 0x045fe40003800200 */
[----:B------:R-:W-:Y:S02]  /*15a0*/  @P3 SHF.R.S32.HI R5, RZ, 0x1f, R2 ;  /* 0x0000001fff053819 */ /* 0x000fe40000011402 */
[----:B------:R-:W-:Y:S02]  /*15b0*/  @P6 IMNMX R0, R58, c[0x0][0x1bc], PT ;  /* 0x00006f003a006a17 */ /* 0x000fe40003800200 */
[----:B------:R-:W-:Y:S02]  /*15c0*/  @P5 IADD3 R8, R8, -c[0x0][0x1b4], RZ ;  /* 0x80006d0008085a10 */ /* 0x000fe40007ffe0ff */
[----:B------:R-:W-:-:S02]  /*15d0*/  @P4 SHF.R.S32.HI R9, RZ, 0x1f, R6 ;  /* 0x0000001fff094819 */ /* 0x000fc40000011406 */
[----:B------:R-:W-:Y:S02]  /*15e0*/  @P3 LEA.HI R5, R5, R2, RZ, 0x5 ;  /* 0x0000000205053211 */ /* 0x000fe400078f28ff */
[----:B------:R-:W-:Y:S02]  /*15f0*/  @P6 IADD3 R10, R0, -c[0x0][0x1b8], RZ ;  /* 0x80006e00000a6a10 */ /* 0x000fe40007ffe0ff */
[----:B------:R-:W-:Y:S02]  /*1600*/  @P5 SHF.R.S32.HI R11, RZ, 0x1f, R8 ;  /* 0x0000001fff0b5819 */ /* 0x000fe40000011408 */
[----:B------:R-:W-:Y:S02]  /*1610*/  @P4 LEA.HI R6, R9, R6, RZ, 0x5 ;  /* 0x0000000609064211 */ /* 0x000fe400078f28ff */
[----:B------:R-:W-:Y:S02]  /*1620*/  @P6 SHF.R.S32.HI R13, RZ, 0x1f, R10 ;  /* 0x0000001fff0d6819 */ /* 0x000fe4000001140a */
[----:B------:R-:W-:-:S02]  /*1630*/  @P2 SHF.R.S32.HI R3, RZ, 0x5, R3 ;  /* 0x00000005ff032819 */ /* 0x000fc40000011403 */
[----:B------:R-:W-:Y:S01]  /*1640*/  @P3 SHF.R.S32.HI R5, RZ, 0x5, R5 ;  /* 0x00000005ff053819 */ /* 0x000fe20000011405 */
[----:B------:R-:W-:Y:S01]  /*1650*/  IMAD.MOV.U32 R0, RZ, RZ, RZ ;  /* 0x000000ffff007224 */ /* 0x000fe200078e00ff */
[----:B------:R-:W-:Y:S02]  /*1660*/  @P5 LEA.HI R11, R11, R8, RZ, 0x5 ;  /* 0x000000080b0b5211 */ /* 0x000fe400078f28ff */
[----:B------:R-:W-:Y:S01]  /*1670*/  MOV R2, RZ ;  /* 0x000000ff00027202 */ /* 0x000fe20000000f00 */
[----:B------:R-:W-:Y:S01]  /*1680*/  @P2 IMAD R2, R3, 0x6, RZ ;  /* 0x0000000603022824 */ /* 0x000fe200078e02ff */
[----:B------:R-:W-:Y:S01]  /*1690*/  @P4 SHF.R.S32.HI R6, RZ, 0x5, R6 ;  /* 0x00000005ff064819 */ /* 0x000fe20000011406 */
[----:B------:R-:W-:Y:S01]  /*16a0*/  @P3 IMAD R0, R5, 0x5, RZ ;  /* 0x0000000505003824 */ /* 0x000fe200078e02ff */
[----:B------:R-:W-:Y:S02]  /*16b0*/  @P6 LEA.HI R13, R13, R10, RZ, 0x5 ;  /* 0x0000000a0d0d6211 */ /* 0x000fe400078f28ff */
[----:B------:R-:W-:-:S02]  /*16c0*/  SHF.R.S32.HI R5, RZ, 0x5, R12 ;  /* 0x00000005ff057819 */ /* 0x000fc4000001140c */
[----:B------:R-:W-:Y:S01]  /*16d0*/  MOV R9, RZ ;  /* 0x000000ff00097202 */ /* 0x000fe20000000f00 */
[----:B------:R-:W-:Y:S01]  /*16e0*/  @P4 IMAD.SHL.U32 R9, R6, 0x4, RZ ;  /* 0x0000000406094824 */ /* 0x000fe200078e00ff */
[----:B------:R-:W-:Y:S02]  /*16f0*/  @P5 SHF.R.S32.HI R11, RZ, 0x5, R11 ;  /* 0x00000005ff0b5819 */ /* 0x000fe4000001140b */
[----:B------:R-:W-:Y:S02]  /*1700*/  @P6 SHF.R.S32.HI R13, RZ, 0x5, R13 ;  /* 0x00000005ff0d6819 */ /* 0x000fe4000001140d */
[----:B------:R-:W-:Y:S01]  /*1710*/  LEA R2, R5, R2, 0x3 ;  /* 0x0000000205027211 */ /* 0x000fe200078e18ff */
[----:B------:R-:W-:Y:S01]  /*1720*/  IMAD.MOV.U32 R6, RZ, RZ, RZ ;  /* 0x000000ffff067224 */ /* 0x000fe200078e00ff */
[----:B------:R-:W-:Y:S01]  /*1730*/  MOV R3, RZ ;  /* 0x000000ff00037202 */ /* 0x000fe20000000f00 */
[----:B------:R-:W-:Y:S01]  /*1740*/  @P5 IMAD R3, R11, 0x3, RZ ;  /* 0x000000030b035824 */ /* 0x000fe200078e02ff */
[----:B------:R-:W-:Y:S01]  /*1750*/  IADD3 R0, R9, R2, R0 ;  /* 0x0000000209007210 */ /* 0x000fe20007ffe000 */
[----:B------:R-:W-:-:S05]  /*1760*/  @P6 IMAD.SHL.U32 R6, R13, 0x2, RZ ;  /* 0x000000020d066824 */ /* 0x000fca00078e00ff */
[----:B------:R-:W-:Y:S02]  /*1770*/  IADD3 R0, R6, R0, R3 ;  /* 0x0000000006007210 */ /* 0x000fe40007ffe003 */
[----:B------:R-:W-:-:S03]  /*1780*/  ISETP.GE.OR P0, PT, R58, c[0x0][0x1b4], P0 ;  /* 0x00006d003a007a0c */ /* 0x000fc60000706670 */
[----:B------:R-:W-:Y:S01]  /*1790*/  IMAD R3, R0, c[0x0][0x18c], RZ ;  /* 0x0000630000037a24 */ /* 0x000fe200078e02ff */
[----:B------:R-:W-:-:S04]  /*17a0*/  SHF.R.S32.HI R0, RZ, 0x1f, R4 ;  /* 0x0000001fff007819 */ /* 0x000fc80000011404 */
[----:B------:R-:W-:Y:S01]  /*17b0*/  IADD3 R4, P2, R4, R3, RZ ;  /* 0x0000000304047210 */ /* 0x000fe20007f5e0ff */
[----:B------:R-:W-:-:S03]  /*17c0*/  UMOV UR4, URZ ;  /* 0x0000003f00047c82 */ /* 0x000fc60008000000 */
[----:B------:R-:W-:Y:S02]  /*17d0*/  LEA.HI.X.SX32 R3, R3, R0, 0x1, P2 ;  /* 0x0000000003037211 */ /* 0x000fe400010f0eff */
[C---:B------:R-:W-:Y:S02]  /*17e0*/  LEA R62, P2, R4.reuse, c[0x0][0x168], 0x2 ;  /* 0x00005a00043e7a11 */ /* 0x040fe400078410ff */
[----:B------:R-:W-:Y:S02]  /*17f0*/  MOV R50, RZ ;  /* 0x000000ff00327202 */ /* 0x000fe40000000f00 */
[----:B------:R-:W-:Y:S02]  /*1800*/  LEA.HI.X R61, R4, c[0x0][0x16c], R3, 0x2, P2 ;  /* 0x00005b00043d7a11 */ /* 0x000fe400010f1403 */
[----:B------:R-:W-:Y:S02]  /*1810*/  PRMT R48, RZ, 0x5410, RZ ;  /* 0x00005410ff307816 */ /* 0x000fe400000000ff */
[----:B------:R-:W-:-:S02]  /*1820*/  PRMT R47, RZ, 0x5410, RZ ;  /* 0x00005410ff2f7816 */ /* 0x000fc400000000ff */
[----:B------:R-:W-:Y:S02]  /*1830*/  PRMT R46, RZ, 0x5410, RZ ;  /* 0x00005410ff2e7816 */ /* 0x000fe400000000ff */
[----:B------:R-:W-:Y:S02]  /*1840*/  PRMT R0, RZ, 0x5410, RZ ;  /* 0x00005410ff007816 */ /* 0x000fe400000000ff */
[----:B------:R-:W-:Y:S02]  /*1850*/  PRMT R2, RZ, 0x5410, RZ ;  /* 0x00005410ff027816 */ /* 0x000fe400000000ff */
[----:B------:R-:W-:Y:S02]  /*1860*/  PRMT R3, RZ, 0x5410, RZ ;  /* 0x00005410ff037816 */ /* 0x000fe400000000ff */
[----:B------:R-:W-:Y:S02]  /*1870*/  PRMT R4, RZ, 0x5410, RZ ;  /* 0x00005410ff047816 */ /* 0x000fe400000000ff */
[----:B------:R-:W-:Y:S01]  /*1880*/  PRMT R5, RZ, 0x5410, RZ ;  /* 0x00005410ff057816 */ /* 0x000fe200000000ff */
[----:B---3--:R-:W-:Y:S01]  /*1890*/  IMAD.IADD R49, R58, 0x1, R49 ;  /* 0x000000013a317824 */ /* 0x008fe200078e0231 */
[----:B------:R-:W-:Y:S05]  /*18a0*/  @P0 BRA `(.L_x_277) ;  /* 0x00006d3000000947 */ /* 0x000fea0003800000 */
[----:B----4-:R-:W-:Y:S01]  /*18b0*/  MOV R50, RZ ;  /* 0x000000ff00327202 */ /* 0x010fe20000000f00 */
[----:B------:R-:W-:Y:S01]  /*18c0*/  UMOV UR4, URZ ;  /* 0x0000003f00047c82 */ /* 0x000fe20008000000 */
[----:B------:R-:W-:-:S02]  /*18d0*/  PRMT R48, RZ, 0x7610, R48 ;  /* 0x00007610ff307816 */ /* 0x000fc40000000030 */
.L_x_294:
[----:B------:R-:W-:-:S13]  /*18e0*/  ISETP.NE.AND P0, PT, R58, R49, PT ;  /* 0x000000313a00720c */ /* 0x000fda0003f05270 */
[----:B------:R-:W-:Y:S01]  /*18f0*/  @!P0 IADD3 R50, R50, 0x1, RZ ;  /* 0x0000000132328810 */ /* 0x000fe20007ffe0ff */
[----:B------:R-:W-:Y:S01]  /*1900*/  @!P0 IMAD.SHL.U32 R8, R58, 0x2, RZ ;  /* 0x000000023a088824 */ /* 0x000fe200078e00ff */
[----:B------:R-:W-:-:S03]  /*1910*/  @!P0 MOV R9, 0x2 ;  /* 0x0000000200098802 */ /* 0x000fc60000000f00 */
[----:B------:R-:W-:Y:S02]  /*1920*/  @!P0 IMAD R6, R50, 0x8, R1 ;  /* 0x0000000832068824 */ /* 0x000fe400078e0201 */
[----:B------:R-:W-:-:S03]  /*1930*/  @!P0 IMAD.WIDE R8, R8, R9, c[0x0][0x198] ;  /* 0x0000660008088625 */ /* 0x000fc600078e0209 */
[----:B------:R-:W2:Y:S04]  /*1940*/  @!P0 LDL.64 R10, [R6] ;  /* 0x00000000060a8983 */ /* 0x000ea80000100a00 */
[----:B------:R-:W3:Y:S01]  /*1950*/  @!P0 LDG.E.U16.CONSTANT R9, [R8.64+0x2] ;  /* 0x0000020808098981 */ /* 0x000ee2000c1e9500 */
[----:B------:R-:W-:Y:S01]  /*1960*/  IMAD.MOV.U32 R63, RZ, RZ, R61 ;  /* 0x000000ffff3f7224 */ /* 0x000fe200078e003d */
[----:B--2--5:R-:W-:Y:S02]  /*1970*/  @!P0 PRMT R52, R10, 0x7610, R52 ;  /* 0x000076100a348816 */ /* 0x024fe40000000034 */
[----:B------:R-:W-:Y:S02]  /*1980*/  @!P0 PRMT R53, R11, 0x7610, R53 ;  /* 0x000076100b358816 */ /* 0x000fe40000000035 */
[----:B---3--:R-:W-:-:S02]  /*1990*/  @!P0 IADD3 R49, R9, R58, RZ ;  /* 0x0000003a09318210 */ /* 0x008fc40007ffe0ff */
[----:B------:R-:W-:Y:S02]  /*19a0*/  @!P0 PRMT R52, R52, 0x7610, R10 ;  /* 0x0000761034348816 */ /* 0x000fe4000000000a */
[----:B------:R-:W-:Y:S01]  /*19b0*/  @!P0 PRMT R53, R53, 0x7610, R11 ;  /* 0x0000761035358816 */ /* 0x000fe2000000000b */
[----:B------:R-:W-:Y:S05]  /*19c0*/  @!P1 BRA `(.L_x_278) ;  /* 0x00006b4000009947 */ /* 0x000fea0003800000 */
[----:B------:R-:W2:Y:S01]  /*19d0*/  LDG.E.128.CONSTANT R8, [R62.64] ;  /* 0x000000083e087981 */ /* 0x000ea2000c1e9d00 */
[----:B------:R-:W-:Y:S01]  /*19e0*/  PRMT R13, R55, 0x9910, RZ ;  /* 0x00009910370d7816 */ /* 0x000fe200000000ff */
[----:B------:R-:W-:Y:S01]  /*19f0*/  HFMA2.MMA R6, -RZ, RZ, 0, 0.0625 ;  /* 0x00002c00ff067435 */ /* 0x000fe200000001ff */
[----:B------:R-:W-:Y:S02]  /*1a00*/  ISETP.GE.AND P3, PT, R59, 0x2, PT ;  /* 0x000000023b00780c */ /* 0x000fe40003f66270 */
[----:B------:R-:W-:Y:S02]  /*1a10*/  ISETP.NE.AND P2, PT, R13, RZ, PT ;  /* 0x000000ff0d00720c */ /* 0x000fe40003f45270 */
[----:B--2---:R-:W-:-:S02]  /*1a20*/  LOP3.LUT R12, R8, 0xf000f, RZ, 0xc0, !PT ;  /* 0x000f000f080c7812 */ /* 0x004fc400078ec0ff */
[----:B------:R-:W-:Y:S02]  /*1a30*/  LOP3.LUT R13, R8, 0xf000f0, RZ, 0xc0, !PT ;  /* 0x00f000f0080d7812 */ /* 0x000fe400078ec0ff */
[C---:B------:R-:W-:Y:S02]  /*1a40*/  LOP3.LUT R14, R9.reuse, 0xf000f, RZ, 0xc0, !PT ;  /* 0x000f000f090e7812 */ /* 0x040fe400078ec0ff */
[----:B------:R-:W-:Y:S02]  /*1a50*/  SHF.R.U32.HI R8, RZ, 0x8, R8 ;  /* 0x00000008ff087819 */ /* 0x000fe40000011608 */
[----:B------:R-:W-:Y:S02]  /*1a60*/  SHF.R.U32.HI R18, RZ, 0x8, R9 ;  /* 0x00000008ff127819 */ /* 0x000fe40000011609 */
[----:B------:R-:W-:Y:S02]  /*1a70*/  SHF.R.U32.HI R22, RZ, 0x8, R10 ;  /* 0x00000008ff167819 */ /* 0x000fe4000001160a */
[----:B------:R-:W-:-:S02]  /*1a80*/  LOP3.LUT R16, R9, 0xf000f0, RZ, 0xc0, !PT ;  /* 0x00f000f009107812 */ /* 0x000fc400078ec0ff */
[C---:B------:R-:W-:Y:S02]  /*1a90*/  LOP3.LUT R23, R11.reuse, 0xf000f, RZ, 0xc0, !PT ;  /* 0x000f000f0b177812 */ /* 0x040fe400078ec0ff */
[----:B------:R-:W-:Y:S02]  /*1aa0*/  LOP3.LUT R24, R11, 0xf000f0, RZ, 0xc0, !PT ;  /* 0x00f000f00b187812 */ /* 0x000fe400078ec0ff */
[----:B------:R-:W-:Y:S02]  /*1ab0*/  SHF.R.U32.HI R11, RZ, 0x8, R11 ;  /* 0x00000008ff0b7819 */ /* 0x000fe4000001160b */
[C---:B------:R-:W-:Y:S02]  /*1ac0*/  LOP3.LUT R19, R10.reuse, 0xf000f, RZ, 0xc0, !PT ;  /* 0x000f000f0a137812 */ /* 0x040fe400078ec0ff */
        /* <DEDUP_REMOVED lines=12> */
[C---:B------:R-:W-:Y:S02]  /*1b90*/  LOP3.LUT R16, R11.reuse, 0xf000f, RZ, 0xc0, !PT ;  /* 0x000f000f0b107812 */ /* 0x040fe400078ec0ff */
[----:B------:R-:W-:Y:S02]  /*1ba0*/  LOP3.LUT R24, R11, 0xf000f0, RZ, 0xc0, !PT ;  /* 0x00f000f00b187812 */ /* 0x000fe400078ec0ff */
[----:B------:R-:W-:-:S02]  /*1bb0*/  LOP3.LUT R19, R19, 0x64006400, RZ, 0xfc, !PT ;  /* 0x6400640013137812 */ /* 0x000fc400078efcff */
[----:B------:R-:W-:Y:S02]  /*1bc0*/  LOP3.LUT R21, R20, 0x64006400, RZ, 0xfc, !PT ;  /* 0x6400640014157812 */ /* 0x000fe400078efcff */
        /* <DEDUP_REMOVED lines=9> */
[----:B------:R-:W-:Y:S01]  /*1c60*/  HADD2 R13, R12, -1032, -1032 ;  /* 0xe408e4080c0d7430 */ /* 0x000fe20000000000 */
        /* <DEDUP_REMOVED lines=8> */
[-C--:B------:R-:W-:Y:S02]  /*1cf0*/  HFMA2 R14, R9, R6.reuse.H0_H0, -72, -72 ;  /* 0xd480d480090e7431 */ /* 0x080fe40000040006 */
[----:B------:R-:W-:Y:S02]  /*1d00*/  HFMA2 R20, R29, R6.H0_H0, -72, -72 ;  /* 0xd480d4801d147431 */ /* 0x000fe40000040006 */
[----:B------:R-:W-:Y:S02]  /*1d10*/  HADD2 R21, R10, -1032, -1032 ;  /* 0xe408e4080a157430 */ /* 0x000fe40000000000 */
[----:B------:R-:W-:Y:S02]  /*1d20*/  HADD2 R23, R23, -1032, -1032 ;  /* 0xe408e40817177430 */ /* 0x000fe40000000000 */
[----:B------:R-:W-:Y:S02]  /*1d30*/  HADD2 R25, R8, -1032, -1032 ;  /* 0xe408e40808197430 */ /* 0x000fe40000000000 */
[----:B------:R-:W-:-:S02]  /*1d40*/  HADD2 R27, R28, -1032, -1032 ;  /* 0xe408e4081c1b7430 */ /* 0x000fc40000000000 */
[----:B------:R-:W-:Y:S01]  /*1d50*/  HFMA2 R12, R31, R6.H0_H0, -72, -72 ;  /* 0xd480d4801f0c7431 */ /* 0x000fe20000040006 */
[----:B------:R-:W-:Y:S05]  /*1d60*/  @!P2 BRA `(.L_x_279) ;  /* 0x000005a00000a947 */ /* 0x000fea0003800000 */
[----:B------:R-:W0:Y:S01]  /*1d70*/  LDS.64 R8, [UR4] ;  /* 0x00000004ff087984 */ /* 0x000e220008000a00 */
        /* <DEDUP_REMOVED lines=8> */
[----:B------:R-:W-:Y:S02]  /*1e00*/  HADD2.F32 R37, -RZ, R19.H1_H1 ;  /* 0x30000013ff257230 */ /* 0x000fe40000004100 */
[--C-:B0-----:R-:W-:Y:S02]  /*1e10*/  HADD2.F32 R31, -RZ, R8.reuse.H0_H0 ;  /* 0x20000008ff1f7230 */ /* 0x101fe40000004100 */
[----:B------:R-:W-:Y:S02]  /*1e20*/  HADD2.F32 R30, -RZ, R8.H1_H1 ;  /* 0x30000008ff1e7230 */ /* 0x000fe40000004100 */
[--C-:B------:R-:W-:Y:S01]  /*1e30*/  HADD2.F32 R8, -RZ, R9.reuse.H0_H0 ;  /* 0x20000009ff087230 */ /* 0x100fe20000004100 */
[----:B------:R-:W-:Y:S01]  /*1e40*/  FFMA.FTZ R32, R31, R32, RZ ;  /* 0x000000201f207223 */ /* 0x000fe200000100ff */
[----:B------:R-:W-:Y:S01]  /*1e50*/  HADD2.F32 R9, -RZ, R9.H1_H1 ;  /* 0x30000009ff097230 */ /* 0x000fe20000004100 */
[----:B------:R-:W-:-:S02]  /*1e60*/  FFMA.FTZ R28, R28, R31, RZ ;  /* 0x0000001f1c1c7223 */ /* 0x000fc400000100ff */
[C---:B------:R-:W-:Y:S02]  /*1e70*/  FFMA.FTZ R34, R31.reuse, R34, RZ ;  /* 0x000000221f227223 */ /* 0x040fe400000100ff */
[----:B------:R-:W-:Y:S01]  /*1e80*/  FFMA.FTZ R36, R31, R36, RZ ;  /* 0x000000241f247223 */ /* 0x000fe200000100ff */
[----:B------:R-:W-:Y:S01]  /*1e90*/  HADD2.F32 R31, -RZ, R16.H0_H0 ;  /* 0x20000010ff1f7230 */ /* 0x000fe20000004100 */
[C---:B------:R-:W-:Y:S01]  /*1ea0*/  FFMA.FTZ R33, R30.reuse, R33, R32 ;  /* 0x000000211e217223 */ /* 0x040fe20000010020 */
[----:B------:R-:W-:Y:S01]  /*1eb0*/  HADD2.F32 R32, -RZ, R18.H0_H0 ;  /* 0x20000012ff207230 */ /* 0x000fe20000004100 */
[----:B------:R-:W-:Y:S01]  /*1ec0*/  FFMA.FTZ R29, R29, R30, R28 ;  /* 0x0000001e1d1d7223 */ /* 0x000fe2000001001c */
[----:B------:R-:W-:Y:S01]  /*1ed0*/  HADD2.F32 R28, -RZ, R14.H0_H0 ;  /* 0x2000000eff1c7230 */ /* 0x000fe20000004100 */
[----:B------:R-:W-:Y:S02]  /*1ee0*/  FFMA.FTZ R35, R30, R35, R34 ;  /* 0x000000231e237223 */ /* 0x000fe40000010022 */
        /* <DEDUP_REMOVED lines=15> */
[--C-:B------:R-:W-:Y:S01]  /*1fe0*/  HADD2.F32 R10, -RZ, R21.reuse.H1_H1 ;  /* 0x30000015ff0a7230 */ /* 0x100fe20000004100 */
[----:B------:R-:W-:Y:S01]  /*1ff0*/  FFMA.FTZ R36, R9, R36, R33 ;  /* 0x0000002409247223 */ /* 0x000fe20000010021 */
[----:B------:R-:W-:-:S02]  /*2000*/  HADD2.F32 R9, -RZ, R21.H0_H0 ;  /* 0x20000015ff097230 */ /* 0x000fc40000004100 */
[----:B------:R-:W-:Y:S02]  /*2010*/  HADD2.F32 R32, -RZ, R23.H0_H0 ;  /* 0x20000017ff207230 */ /* 0x000fe40000004100 */
[----:B------:R-:W-:Y:S01]  /*2020*/  HADD2.F32 R33, -RZ, R25.H0_H0 ;  /* 0x20000019ff217230 */ /* 0x000fe20000004100 */
[----:B------:R-:W-:Y:S01]  /*2030*/  FFMA.FTZ R9, R9, R29, R28 ;  /* 0x0000001d09097223 */ /* 0x000fe2000001001c */
[----:B------:R-:W-:Y:S01]  /*2040*/  HADD2.F32 R35, -RZ, R27.H0_H0 ;  /* 0x2000001bff237230 */ /* 0x000fe20000004100 */
[C---:B------:R-:W-:Y:S01]  /*2050*/  FFMA.FTZ R30, R29.reuse, R32, R30 ;  /* 0x000000201d1e7223 */ /* 0x040fe2000001001e */
[----:B------:R-:W-:Y:S01]  /*2060*/  HADD2.F32 R28, -RZ, R23.H1_H1 ;  /* 0x30000017ff1c7230 */ /* 0x000fe20000004100 */
        /* <DEDUP_REMOVED lines=13> */
[----:B------:R-:W-:Y:S01]  /*2140*/  HADD2.F32 R10, -RZ, R22.H1_H1 ;  /* 0x30000016ff0a7230 */ /* 0x000fe20000004100 */
[----:B------:R-:W-:Y:S01]  /*2150*/  FFMA.FTZ R29, R8, R32, R29 ;  /* 0x00000020081d7223 */ /* 0x000fe2000001001d */
[----:B------:R-:W-:-:S02]  /*2160*/  HADD2.F32 R30, -RZ, R26.H0_H0 ;  /* 0x2000001aff1e7230 */ /* 0x000fc40000004100 */
[----:B------:R-:W-:Y:S01]  /*2170*/  HADD2.F32 R31, -RZ, R12.H0_H0 ;  /* 0x2000000cff1f7230 */ /* 0x000fe20000004100 */
[----:B------:R-:W-:Y:S01]  /*2180*/  FFMA.FTZ R9, R10, R11, R9 ;  /* 0x0000000b0a097223 */ /* 0x000fe20000010009 */
[----:B------:R-:W-:Y:S01]  /*2190*/  HADD2.F32 R28, -RZ, R24.H1_H1 ;  /* 0x30000018ff1c7230 */ /* 0x000fe20000004100 */
[C---:B------:R-:W-:Y:S01]  /*21a0*/  FFMA.FTZ R30, R8.reuse, R30, R33 ;  /* 0x0000001e081e7223 */ /* 0x040fe20000010021 */
        /* <DEDUP_REMOVED lines=22> */
.L_x_279:
        /* <DEDUP_REMOVED lines=95> */
.L_x_281:
        /* <DEDUP_REMOVED lines=97> */
.L_x_282:
        /* <DEDUP_REMOVED lines=91> */
.L_x_280:
[----:B------:R-:W-:-:S04]  /*34c0*/  IMAD.MOV.U32 R15, RZ, RZ, 0x4 ;  /* 0x00000004ff0f7424 */ /* 0x000fc800078e00ff */
[----:B------:R-:W-:-:S05]  /*34d0*/  IMAD.WIDE R12, R15, c[0x0][0x18c], R62 ;  /* 0x000063000f0c7a25 */ /* 0x000fca00078e023e */
[----:B------:R-:W2:Y:S02]  /*34e0*/  LDG.E.128.CONSTANT R8, [R12.64] ;  /* 0x000000080c087981 */ /* 0x000ea4000c1e9d00 */
[----:B--2---:R-:W-:Y:S02]  /*34f0*/  LOP3.LUT R22, R10, 0xf000f0, RZ, 0xc0, !PT ;  /* 0x00f000f00a167812 */ /* 0x004fe400078ec0ff */
[C---:B------:R-:W-:Y:S02]  /*3500*/  LOP3.LUT R14, R8.reuse, 0xf000f, RZ, 0xc0, !PT ;  /* 0x000f000f080e7812 */ /* 0x040fe400078ec0ff */
[----:B------:R-:W-:Y:S02]  /*3510*/  LOP3.LUT R16, R8, 0xf000f0, RZ, 0xc0, !PT ;  /* 0x00f000f008107812 */ /* 0x000fe400078ec0ff */
[----:B------:R-:W-:Y:S02]  /*3520*/  LOP3.LUT R24, R11, 0xf000f, RZ, 0xc0, !PT ;  /* 0x000f000f0b187812 */ /* 0x000fe400078ec0ff */
[----:B------:R-:W-:-:S02]  /*3530*/  SHF.R.U32.HI R8, RZ, 0x8, R8 ;  /* 0x00000008ff087819 */ /* 0x000fc40000011608 */
[----:B------:R-:W-:Y:S02]  /*3540*/  SHF.R.U32.HI R20, RZ, 0x8, R9 ;  /* 0x00000008ff147819 */ /* 0x000fe40000011609 */
[----:B------:R-:W-:Y:S02]  /*3550*/  SHF.R.U32.HI R23, RZ, 0x8, R10 ;  /* 0x00000008ff177819 */ /* 0x000fe4000001160a */
[----:B------:R-:W-:Y:S02]  /*3560*/  SHF.R.U32.HI R26, RZ, 0x8, R11 ;  /* 0x00000008ff1a7819 */ /* 0x000fe4000001160b */
        /* <DEDUP_REMOVED lines=24> */
[----:B------:R-:W-:Y:S01]  /*36f0*/  LOP3.LUT R25, R8, 0x64006400, RZ, 0xfc, !PT ;  /* 0x6400640008197812 */ /* 0x000fe200078efcff */
[----:B------:R-:W-:Y:S01]  /*3700*/  HFMA2 R19, R19, R6.H0_H0, -72, -72 ;  /* 0xd480d48013137431 */ /* 0x000fe20000040006 */
[----:B------:R-:W-:-:S02]  /*3710*/  LOP3.LUT R10, R10, 0x64006400, RZ, 0xfc, !PT ;  /* 0x640064000a0a7812 */ /* 0x000fc400078efcff */
        /* <DEDUP_REMOVED lines=18> */
[----:B------:R-:W0:Y:S01]  /*3840*/  LDS.64 R8, [UR4+0x10] ;  /* 0x00001004ff087984 */ /* 0x000e220008000a00 */
[----:B------:R-:W-:-:S02]  /*3850*/  HADD2.F32 R36, -RZ, R18.H0_H0 ;  /* 0x20000012ff247230 */ /* 0x000fc40000004100 */
[----:B------:R-:W-:Y:S01]  /*3860*/  HADD2.F32 R32, -RZ, R16.H0_H0 ;  /* 0x20000010ff207230 */ /* 0x000fe20000004100 */
[----:B------:R-:W1:Y:S01]  /*3870*/  LDS.64 R10, [UR4+0x18] ;  /* 0x00001804ff0a7984 */ /* 0x000e620008000a00 */
[----:B------:R-:W-:Y:S02]  /*3880*/  HADD2.F32 R42, -RZ, R22.H0_H0 ;  /* 0x20000016ff2a7230 */ /* 0x000fe40000004100 */
[----:B------:R-:W-:Y:S02]  /*3890*/  HADD2.F32 R38, -RZ, R18.H1_H1 ;  /* 0x30000012ff267230 */ /* 0x000fe40000004100 */
[----:B------:R-:W-:Y:S02]  /*38a0*/  HADD2.F32 R40, -RZ, R20.H0_H0 ;  /* 0x20000014ff287230 */ /* 0x000fe40000004100 */
[----:B------:R-:W-:Y:S02]  /*38b0*/  HADD2.F32 R34, -RZ, R16.H1_H1 ;  /* 0x30000010ff227230 */ /* 0x000fe40000004100 */
[----:B0-----:R-:W-:-:S02]  /*38c0*/  HADD2.F32 R33, -RZ, R8.H0_H0 ;  /* 0x20000008ff217230 */ /* 0x001fc40000004100 */
[----:B------:R-:W-:Y:S02]  /*38d0*/  HADD2.F32 R31, -RZ, R8.H1_H1 ;  /* 0x30000008ff1f7230 */ /* 0x000fe40000004100 */
[--C-:B------:R-:W-:Y:S01]  /*38e0*/  HADD2.F32 R8, -RZ, R9.reuse.H0_H0 ;  /* 0x20000009ff087230 */ /* 0x100fe20000004100 */
[C---:B------:R-:W-:Y:S01]  /*38f0*/  FFMA.FTZ R36, R33.reuse, R36, RZ ;  /* 0x0000002421247223 */ /* 0x040fe200000100ff */
[----:B------:R-:W-:Y:S01]  /*3900*/  HADD2.F32 R9, -RZ, R9.H1_H1 ;  /* 0x30000009ff097230 */ /* 0x000fe20000004100 */
[----:B------:R-:W-:Y:S02]  /*3910*/  FFMA.FTZ R32, R32, R33, RZ ;  /* 0x0000002120207223 */ /* 0x000fe400000100ff */
[----:B------:R-:W-:Y:S01]  /*3920*/  FFMA.FTZ R39, R33, R42, RZ ;  /* 0x0000002a21277223 */ /* 0x000fe200000100ff */
[----:B------:R-:W-:Y:S01]  /*3930*/  HADD2.F32 R42, -RZ, R22.H1_H1 ;  /* 0x30000016ff2a7230 */ /* 0x000fe20000004100 */
[----:B------:R-:W-:Y:S01]  /*3940*/  FFMA.FTZ R35, R31, R38, R36 ;  /* 0x000000261f237223 */ /* 0x000fe20000010024 */
        /* <DEDUP_REMOVED lines=30> */
[----:B------:R-:W-:Y:S01]  /*3b30*/  HADD2.F32 R31, -RZ, R24.H1_H1 ;  /* 0x30000018ff1f7230 */ /* 0x000fe20000004100 */
[----:B------:R-:W-:Y:S01]  /*3b40*/  FFMA.FTZ R38, R33, R39, R38 ;  /* 0x0000002721267223 */ /* 0x000fe20000010026 */
[----:B------:R-:W-:-:S02]  /*3b50*/  HADD2.F32 R33, -RZ, R26.H1_H1 ;  /* 0x3000001aff217230 */ /* 0x000fc40000004100 */
[----:B------:R-:W-:Y:S01]  /*3b60*/  HADD2.F32 R8, -RZ, R11.H0_H0 ;  /* 0x2000000bff087230 */ /* 0x000fe20000004100 */
[----:B------:R-:W-:Y:S01]  /*3b70*/  FFMA.FTZ R9, R31, R10, R9 ;  /* 0x0000000a1f097223 */ /* 0x000fe20000010009 */
[----:B------:R-:W-:Y:S01]  /*3b80*/  HADD2.F32 R35, -RZ, R28.H1_H1 ;  /* 0x3000001cff237230 */ /* 0x000fe20000004100 */
[C---:B------:R-:W-:Y:S01]  /*3b90*/  FFMA.FTZ R33, R10.reuse, R33, R34 ;  /* 0x000000210a217223 */ /* 0x040fe20000010022 */
[----:B------:R-:W-:Y:S02]  /*3ba0*/  HADD2.F32 R31, -RZ, R25.H0_H0 ;  /* 0x20000019ff1f7230 */ /* 0x000fe40000004100 */
[----:B------:R-:W-:Y:S01]  /*3bb0*/  HADD2.F32 R37, -RZ, R30.H1_H1 ;  /* 0x3000001eff257230 */ /* 0x000fe20000004100 */
[C---:B------:R-:W-:Y:S01]  /*3bc0*/  FFMA.FTZ R35, R10.reuse, R35, R36 ;  /* 0x000000230a237223 */ /* 0x040fe20000010024 */
[----:B------:R-:W-:Y:S01]  /*3bd0*/  HADD2.F32 R32, -RZ, R27.H0_H0 ;  /* 0x2000001bff207230 */ /* 0x000fe20000004100 */
[----:B------:R-:W-:Y:S01]  /*3be0*/  FFMA.FTZ R9, R31, R8, R9 ;  /* 0x000000081f097223 */ /* 0x000fe20000010009 */
        /* <DEDUP_REMOVED lines=8> */
[----:B------:R-:W-:-:S02]  /*3c70*/  HADD2.F32 R32, -RZ, R27.H1_H1 ;  /* 0x3000001bff207230 */ /* 0x000fc40000004100 */
        /* <DEDUP_REMOVED lines=22> */
.L_x_283:
        /* <DEDUP_REMOVED lines=9> */
[----:B------:R-:W-:Y:S02]  /*3e70*/  HADD2.F32 R35, -RZ, R16.H1_H1 ;  /* 0x30000010ff237230 */ /* 0x000fe40000004100 */
[----:B------:R-:W-:Y:S02]  /*3e80*/  HADD2.F32 R41, -RZ, R20.H0_H0 ;  /* 0x20000014ff297230 */ /* 0x000fe40000004100 */
[----:B------:R-:W-:Y:S02]  /*3e90*/  HADD2.F32 R43, -RZ, R22.H0_H0 ;  /* 0x20000016ff2b7230 */ /* 0x000fe40000004100 */
[----:B------:R-:W-:-:S02]  /*3ea0*/  HADD2.F32 R39, -RZ, R18.H1_H1 ;  /* 0x30000012ff277230 */ /* 0x000fc40000004100 */
        /* <DEDUP_REMOVED lines=8> */
[----:B------:R-:W-:-:S02]  /*3f30*/  FFMA.FTZ R38, R41, R32, RZ ;  /* 0x0000002029267223 */ /* 0x000fc400000100ff */
[-C--:B------:R-:W-:Y:S01]  /*3f40*/  FFMA.FTZ R33, R35, R31.reuse, R34 ;  /* 0x0000001f23217223 */ /* 0x080fe20000010022 */
[----:B------:R-:W-:Y:S01]  /*3f50*/  HADD2.F32 R34, -RZ, R17.H0_H0 ;  /* 0x20000011ff227230 */ /* 0x000fe20000004100 */
[----:B------:R-:W-:Y:S02]  /*3f60*/  FFMA.FTZ R32, R43, R32, RZ ;  /* 0x000000202b207223 */ /* 0x000fe400000100ff */
        /* <DEDUP_REMOVED lines=70> */
.L_x_285:
        /* <DEDUP_REMOVED lines=97> */
.L_x_286:
        /* <DEDUP_REMOVED lines=16> */
[----:B------:R-:W-:Y:S01]  /*4ae0*/  HADD2.F32 R20, -RZ, R21.H0_H0 ;  /* 0x20000015ff147230 */ /* 0x000fe20000004100 */
        /* <DEDUP_REMOVED lines=14> */
[-C--:B------:R-:W-:Y:S01]  /*4bd0*/  FFMA.FTZ R18, R18, R8.reuse, R35 ;  /* 0x0000000812127223 */ /* 0x080fe20000010023 */
[----:B------:R-:W-:Y:S01]  /*4be0*/  HADD2.F32 R23, -RZ, R23.H1_H1 ;  /* 0x30000017ff177230 */ /* 0x000fe20000004100 */
[----:B------:R-:W-:-:S02]  /*4bf0*/  FFMA.FTZ R20, R20, R8, R37 ;  /* 0x0000000814147223 */ /* 0x000fc40000010025 */
[----:B------:R-:W-:Y:S02]  /*4c00*/  FFMA.FTZ R8, R22, R8, R31 ;  /* 0x0000000816087223 */ /* 0x000fe4000001001f */
[-C--:B------:R-:W-:Y:S01]  /*4c10*/  FFMA.FTZ R16, R17, R9.reuse, R16 ;  /* 0x0000000911107223 */ /* 0x080fe20000010010 */
[----:B------:R-:W-:Y:S01]  /*4c20*/  HADD2.F32 R17, -RZ, R24.H0_H0 ;  /* 0x20000018ff117230 */ /* 0x000fe20000004100 */
[-C--:B------:R-:W-:Y:S01]  /*4c30*/  FFMA.FTZ R18, R19, R9.reuse, R18 ;  /* 0x0000000913127223 */ /* 0x080fe20000010012 */
[----:B------:R-:W-:Y:S01]  /*4c40*/  HADD2.F32 R19, -RZ, R26.H0_H0 ;  /* 0x2000001aff137230 */ /* 0x000fe20000004100 */
[-C--:B------:R-:W-:Y:S01]  /*4c50*/  FFMA.FTZ R20, R21, R9.reuse, R20 ;  /* 0x0000000915147223 */ /* 0x080fe20000010014 */
[----:B------:R-:W-:Y:S01]  /*4c60*/  HADD2.F32 R21, -RZ, R28.H0_H0 ;  /* 0x2000001cff157230 */ /* 0x000fe20000004100 */
[----:B------:R-:W-:Y:S01]  /*4c70*/  FFMA.FTZ R22, R23, R9, R8 ;  /* 0x0000000917167223 */ /* 0x000fe20000010008 */
[----:B-1----:R-:W-:Y:S02]  /*4c80*/  HADD2.F32 R9, -RZ, R10.H0_H0 ;  /* 0x2000000aff097230 */ /* 0x002fe40000004100 */
[----:B------:R-:W-:-:S02]  /*4c90*/  HADD2.F32 R23, -RZ, R30.H0_H0 ;  /* 0x2000001eff177230 */ /* 0x000fc40000004100 */
        /* <DEDUP_REMOVED lines=47> */
.L_x_284:
        /* <DEDUP_REMOVED lines=145> */
.L_x_287:
        /* <DEDUP_REMOVED lines=95> */
.L_x_289:
        /* <DEDUP_REMOVED lines=97> */
.L_x_290:
        /* <DEDUP_REMOVED lines=91> */
.L_x_288:
[----:B------:R-:W-:-:S06]  /*6a50*/  IMAD.WIDE R8, R15, c[0x0][0x18c], R12 ;  /* 0x000063000f087a25 */ /* 0x000fcc00078e020c */
[----:B------:R-:W2:Y:S02]  /*6a60*/  LDG.E.128.CONSTANT R8, [R8.64] ;  /* 0x0000000808087981 */ /* 0x000ea4000c1e9d00 */
[C---:B--2---:R-:W-:Y:S02]  /*6a70*/  LOP3.LUT R19, R8.reuse, 0xf000f, RZ, 0xc0, !PT ;  /* 0x000f000f08137812 */ /* 0x044fe400078ec0ff */
[----:B------:R-:W-:Y:S02]  /*6a80*/  LOP3.LUT R12, R8, 0xf000f0, RZ, 0xc0, !PT ;  /* 0x00f000f0080c7812 */ /* 0x000fe400078ec0ff */
[----:B------:R-:W-:Y:S02]  /*6a90*/  SHF.R.U32.HI R20, RZ, 0x8, R8 ;  /* 0x00000008ff147819 */ /* 0x000fe40000011608 */
[----:B------:R-:W-:Y:S02]  /*6aa0*/  SHF.R.U32.HI R22, RZ, 0x8, R9 ;  /* 0x00000008ff167819 */ /* 0x000fe40000011609 */
[----:B------:R-:W-:-:S02]  /*6ab0*/  LOP3.LUT R14, R10, 0xf000f0, RZ, 0xc0, !PT ;  /* 0x00f000f00a0e7812 */ /* 0x000fc400078ec0ff */
[----:B------:R-:W-:Y:S02]  /*6ac0*/  SHF.R.U32.HI R24, RZ, 0x8, R10 ;  /* 0x00000008ff187819 */ /* 0x000fe4000001160a */
[----:B------:R-:W-:Y:S02]  /*6ad0*/  LOP3.LUT R8, R11, 0xf000f0, RZ, 0xc0, !PT ;  /* 0x00f000f00b087812 */ /* 0x000fe400078ec0ff */
[----:B------:R-:W-:Y:S02]  /*6ae0*/  SHF.R.U32.HI R28, RZ, 0x8, R11 ;  /* 0x00000008ff1c7819 */ /* 0x000fe4000001160b */
[C---:B------:R-:W-:Y:S02]  /*6af0*/  LOP3.LUT R21, R9.reuse, 0xf000f, RZ, 0xc0, !PT ;  /* 0x000f000f09157812 */ /* 0x040fe400078ec0ff */
        /* <DEDUP_REMOVED lines=34> */
[----:B------:R-:W-:Y:S01]  /*6d20*/  HFMA2 R15, R27, R6.H0_H0, -72, -72 ;  /* 0xd480d4801b0f7431 */ /* 0x000fe20000040006 */
[----:B------:R-:W-:Y:S01]  /*6d30*/  LOP3.LUT R28, R28, 0x64006400, RZ, 0xfc, !PT ;  /* 0x640064001c1c7812 */ /* 0x000fe200078efcff */
[----:B------:R-:W-:-:S02]  /*6d40*/  HADD2 R25, R21, -1032, -1032 ;  /* 0xe408e40815197430 */ /* 0x000fc40000000000 */
[----:B------:R-:W-:Y:S02]  /*6d50*/  HADD2 R23, R22, -1032, -1032 ;  /* 0xe408e40816177430 */ /* 0x000fe40000000000 */
[----:B------:R-:W-:Y:S02]  /*6d60*/  HFMA2 R6, R29, R6.H0_H0, -72, -72 ;  /* 0xd480d4801d067431 */ /* 0x000fe40000040006 */
[----:B------:R-:W-:Y:S02]  /*6d70*/  HADD2 R24, R9, -1032, -1032 ;  /* 0xe408e40809187430 */ /* 0x000fe40000000000 */
[----:B------:R-:W-:Y:S02]  /*6d80*/  HADD2 R20, R20, -1032, -1032 ;  /* 0xe408e40814147430 */ /* 0x000fe40000000000 */
[----:B------:R-:W-:Y:S02]  /*6d90*/  HADD2 R22, R8, -1032, -1032 ;  /* 0xe408e40808167430 */ /* 0x000fe40000000000 */
[----:B------:R-:W-:Y:S01]  /*6da0*/  HADD2 R21, R28, -1032, -1032 ;  /* 0xe408e4081c157430 */ /* 0x000fe20000000000 */
[----:B------:R-:W-:Y:S05]  /*6db0*/  @!P2 BRA `(.L_x_291) ;  /* 0x000005a00000a947 */ /* 0x000fea0003800000 */
[----:B------:R-:W0:Y:S01]  /*6dc0*/  LDS.64 R8, [UR4+0x30] ;  /* 0x00003004ff087984 */ /* 0x000e220008000a00 */
[----:B------:R-:W-:-:S02]  /*6dd0*/  HADD2.F32 R31, -RZ, R25.H0_H0 ;  /* 0x20000019ff1f7230 */ /* 0x000fc40000004100 */
[--C-:B------:R-:W-:Y:S01]  /*6de0*/  HADD2.F32 R27, -RZ, R26.reuse.H0_H0 ;  /* 0x2000001aff1b7230 */ /* 0x100fe20000004100 */
[----:B------:R-:W1:Y:S01]  /*6df0*/  LDS.64 R10, [UR4+0x38] ;  /* 0x00003804ff0a7984 */ /* 0x000e620008000a00 */
[----:B------:R-:W-:Y:S02]  /*6e00*/  HADD2.F32 R32, -RZ, R25.H1_H1 ;  /* 0x30000019ff207230 */ /* 0x000fe40000004100 */
[----:B------:R-:W-:Y:S02]  /*6e10*/  HADD2.F32 R28, -RZ, R26.H1_H1 ;  /* 0x3000001aff1c7230 */ /* 0x000fe40000004100 */
[----:B------:R-:W-:Y:S02]  /*6e20*/  HADD2.F32 R33, -RZ, R19.H0_H0 ;  /* 0x20000013ff217230 */ /* 0x000fe40000004100 */
[--C-:B------:R-:W-:Y:S02]  /*6e30*/  HADD2.F32 R35, -RZ, R24.reuse.H0_H0 ;  /* 0x20000018ff237230 */ /* 0x100fe40000004100 */
[----:B------:R-:W-:-:S02]  /*6e40*/  HADD2.F32 R36, -RZ, R24.H1_H1 ;  /* 0x30000018ff247230 */ /* 0x000fc40000004100 */
[----:B------:R-:W-:Y:S02]  /*6e50*/  HADD2.F32 R34, -RZ, R14.H0_H0 ;  /* 0x2000000eff227230 */ /* 0x000fe40000004100 */
[--C-:B0-----:R-:W-:Y:S02]  /*6e60*/  HADD2.F32 R30, -RZ, R8.reuse.H0_H0 ;  /* 0x20000008ff1e7230 */ /* 0x101fe40000004100 */
[----:B------:R-:W-:Y:S02]  /*6e70*/  HADD2.F32 R29, -RZ, R8.H1_H1 ;  /* 0x30000008ff1d7230 */ /* 0x000fe40000004100 */
[--C-:B------:R-:W-:Y:S01]  /*6e80*/  HADD2.F32 R8, -RZ, R9.reuse.H0_H0 ;  /* 0x20000009ff087230 */ /* 0x100fe20000004100 */
[C---:B------:R-:W-:Y:S01]  /*6e90*/  FFMA.FTZ R31, R30.reuse, R31, RZ ;  /* 0x0000001f1e1f7223 */ /* 0x040fe200000100ff */
[----:B------:R-:W-:Y:S01]  /*6ea0*/  HADD2.F32 R9, -RZ, R9.H1_H1 ;  /* 0x30000009ff097230 */ /* 0x000fe20000004100 */
[----:B------:R-:W-:Y:S02]  /*6eb0*/  FFMA.FTZ R27, R27, R30, RZ ;  /* 0x0000001e1b1b7223 */ /* 0x000fe400000100ff */
[----:B------:R-:W-:Y:S01]  /*6ec0*/  FFMA.FTZ R31, R29, R32, R31 ;  /* 0x000000201d1f7223 */ /* 0x000fe2000001001f */
[----:B------:R-:W-:Y:S01]  /*6ed0*/  HADD2.F32 R32, -RZ, R19.H1_H1 ;  /* 0x30000013ff207230 */ /* 0x000fe20000004100 */
[----:B------:R-:W-:-:S02]  /*6ee0*/  FFMA.FTZ R33, R30, R33, RZ ;  /* 0x000000211e217223 */ /* 0x000fc400000100ff */
        /* <DEDUP_REMOVED lines=32> */
[----:B------:R-:W-:Y:S01]  /*70f0*/  HADD2.F32 R31, -RZ, R22.H1_H1 ;  /* 0x30000016ff1f7230 */ /* 0x000fe20000004100 */
        /* <DEDUP_REMOVED lines=38> */
.L_x_291:
        /* <DEDUP_REMOVED lines=95> */
.L_x_292:
        /* <DEDUP_REMOVED lines=97> */
.L_x_293:
        /* <DEDUP_REMOVED lines=14> */
[----:B------:R-:W-:Y:S01]  /*8040*/  HADD2.F32 R30, -RZ, R14.H0_H0 ;  /* 0x2000000eff1e7230 */ /* 0x000fe20000004100 */
[-C--:B------:R-:W-:Y:S01]  /*8050*/  FFMA.FTZ R29, R32, R27.reuse, RZ ;  /* 0x0000001b201d7223 */ /* 0x080fe200000100ff */
[----:B------:R-:W-:Y:S01]  /*8060*/  HADD2.F32 R32, -RZ, R24.H1_H1 ;  /* 0x30000018ff207230 */ /* 0x000fe20000004100 */
[-C--:B------:R-:W-:Y:S01]  /*8070*/  FFMA.FTZ R31, R34, R27.reuse, RZ ;  /* 0x0000001b221f7223 */ /* 0x080fe200000100ff */
[--C-:B------:R-:W-:Y:S01]  /*8080*/  HADD2.F32 R24, -RZ, R12.reuse.H0_H0 ;  /* 0x2000000cff187230 */ /* 0x100fe20000004100 */
        /* <DEDUP_REMOVED lines=16> */
[--C-:B------:R-:W-:Y:S01]  /*8190*/  HADD2.F32 R19, -RZ, R22.reuse.H0_H0 ;  /* 0x20000016ff137230 */ /* 0x100fe20000004100 */
[-C--:B------:R-:W-:Y:S01]  /*81a0*/  FFMA.FTZ R24, R12, R9.reuse, R24 ;  /* 0x000000090c187223 */ /* 0x080fe20000010018 */
[----:B------:R-:W-:Y:S01]  /*81b0*/  HADD2.F32 R22, -RZ, R22.H1_H1 ;  /* 0x30000016ff167230 */ /* 0x000fe20000004100 */
        /* <DEDUP_REMOVED lines=15> */
[----:B------:R-:W-:Y:S01]  /*82b0*/  HADD2.F32 R8, -RZ, R11.H0_H0 ;  /* 0x2000000bff087230 */ /* 0x000fe20000004100 */
[-C--:B------:R-:W-:Y:S01]  /*82c0*/  FFMA.FTZ R13, R20, R10.reuse, R13 ;  /* 0x0000000a140d7223 */ /* 0x080fe2000001000d */
[--C-:B------:R-:W-:Y:S01]  /*82d0*/  HADD2.F32 R12, -RZ, R16.reuse.H0_H0 ;  /* 0x20000010ff0c7230 */ /* 0x100fe20000004100 */
[-C--:B------:R-:W-:Y:S01]  /*82e0*/  FFMA.FTZ R15, R23, R10.reuse, R15 ;  /* 0x0000000a170f7223 */ /* 0x080fe2000001000f */
[----:B------:R-:W-:Y:S01]  /*82f0*/  HADD2.F32 R14, -RZ, R17.H0_H0 ;  /* 0x20000011ff0e7230 */ /* 0x000fe20000004100 */
[-C--:B------:R-:W-:Y:S01]  /*8300*/  FFMA.FTZ R19, R22, R10.reuse, R19 ;  /* 0x0000000a16137223 */ /* 0x080fe20000010013 */
[----:B------:R-:W-:Y:S01]  /*8310*/  HADD2.F32 R11, -RZ, R11.H1_H1 ;  /* 0x3000000bff0b7230 */ /* 0x000fe20000004100 */
        /* <DEDUP_REMOVED lines=31> */
.L_x_278:
[----:B------:R-:W0:Y:S01]  /*8510*/  S2UR UR5, SR_CTAID.Z ;  /* 0x00000000000579c3 */ /* 0x000e220000002700 */
[----:B------:R-:W-:Y:S01]  /*8520*/  ULDC UR6, c[0x0][0x190] ;  /* 0x0000640000067ab9 */ /* 0x000fe20000000800 */
[----:B------:R-:W-:Y:S01]  /*8530*/  IADD3 R58, R58, 0x20, RZ ;  /* 0x000000203a3a7810 */ /* 0x000fe20007ffe0ff */
[----:B------:R-:W-:Y:S01]  /*8540*/  UIADD3 UR4, UR4, 0x40, URZ ;  /* 0x0000004004047890 */ /* 0x000fe2000fffe03f */
[----:B------:R-:W-:Y:S02]  /*8550*/  MOV R9, c[0x0][0x18c] ;  /* 0x0000630000097a02 */ /* 0x000fe40000000f00 */
[----:B------:R-:W-:-:S03]  /*8560*/  ISETP.GE.AND P0, PT, R58, c[0x0][0x1b4], PT ;  /* 0x00006d003a007a0c */ /* 0x000fc60003f06270 */
[----:B------:R-:W-:-:S04]  /*8570*/  IMAD.WIDE R62, R9, 0x10, R62 ;  /* 0x00000010093e7825 */ /* 0x000fc800078e023e */
[----:B------:R-:W-:Y:S01]  /*8580*/  IMAD.MOV.U32 R61, RZ, RZ, R63 ;  /* 0x000000ffff3d7224 */ /* 0x000fe200078e003f */
[----:B0-----:R-:W-:-:S04]  /*8590*/  ULEA UR5, UR5, 0x40, 0x6 ;  /* 0x0000004005057891 */ /* 0x001fc8000f8e303f */
[----:B------:R-:W-:-:S04]  /*85a0*/  UISETP.LT.AND UP0, UPT, UR5, UR6, UPT ;  /* 0x000000060500728c */ /* 0x000fc8000bf01270 */
[----:B------:R-:W-:-:S06]  /*85b0*/  USEL UR5, UR5, UR6, UP0 ;  /* 0x0000000605057287 */ /* 0x000fcc0008000000 */
[----:B------:R-:W-:-:S13]  /*85c0*/  ISETP.LT.AND P2, PT, R58, UR5, PT ;  /* 0x000000053a007c0c */ /* 0x000fda000bf41270 */
[----:B------:R-:W-:Y:S05]  /*85d0*/  @!P0 BRA P2, `(.L_x_294) ;  /* 0xffff930000008947 */ /* 0x000fea000103ffff */
.L_x_277:
[----:B----4-:R-:W-:-:S04]  /*85e0*/  ISETP.GE.AND P0, PT, R58, R57, PT ;  /* 0x000000393a00720c */ /* 0x010fc80003f06270 */
[----:B------:R-:W-:-:S13]  /*85f0*/  ISETP.GE.OR P0, PT, R58, c[0x0][0x1bc], P0 ;  /* 0x00006f003a007a0c */ /* 0x000fda0000706670 */
[----:B------:R-:W-:Y:S05]  /*8600*/  @P0 BRA `(.L_x_295) ;  /* 0x000013b000000947 */ /* 0x000fea0003800000 */
[----:B------:R-:W-:Y:S02]  /*8610*/  PRMT R6, R56, 0x9910, RZ ;  /* 0x0000991038067816 */ /* 0x000fe400000000ff */
[----:B------:R-:W-:Y:S02]  /*8620*/  MOV R60, c[0x0][0x18c] ;  /* 0x00006300003c7a02 */ /* 0x000fe40000000f00 */
[----:B------:R-:W-:-:S04]  /*8630*/  ISETP.NE.AND P0, PT, R6, RZ, PT ;  /* 0x000000ff0600720c */ /* 0x000fc80003f05270 */
[----:B------:R-:W-:Y:S02]  /*8640*/  ISETP.LT.OR P0, PT, R7, 0x4, !P0 ;  /* 0x000000040700780c */ /* 0x000fe40004701670 */
[----:B------:R-:W-:-:S04]  /*8650*/  SHF.R.S32.HI R7, RZ, 0x1f, R60 ;  /* 0x0000001fff077819 */ /* 0x000fc8000001143c */
[----:B------:R-:W-:Y:S02]  /*8660*/  SHF.L.U64.HI R64, R60, 0x2, R7 ;  /* 0x000000023c407819 */ /* 0x000fe40000010207 */
.L_x_300:
[----:B------:R-:W-:-:S13]  /*8670*/  ISETP.NE.AND P2, PT, R58, R49, PT ;  /* 0x000000313a00720c */ /* 0x000fda0003f45270 */
[----:B------:R-:W-:Y:S01]  /*8680*/  @!P2 IADD3 R50, R50, 0x1, RZ ;  /* 0x000000013232a810 */ /* 0x000fe20007ffe0ff */
[----:B------:R-:W-:Y:S01]  /*8690*/  @!P2 IMAD.MOV.U32 R7, RZ, RZ, 0x2 ;  /* 0x00000002ff07a424 */ /* 0x000fe200078e00ff */
[----:B------:R-:W-:Y:S02]  /*86a0*/  @!P2 LEA R6, R58, 0x1, 0x1 ;  /* 0x000000013a06a811 */ /* 0x000fe400078e08ff */
[----:B------:R-:W-:-:S03]  /*86b0*/  @!P2 LEA R8, R50, R1, 0x3 ;  /* 0x000000013208a211 */ /* 0x000fc600078e18ff */
[----:B------:R-:W-:-:S03]  /*86c0*/  @!P2 IMAD.WIDE R6, R6, R7, c[0x0][0x198] ;  /* 0x000066000606a625 */ /* 0x000fc600078e0207 */
[----:B------:R-:W2:Y:S04]  /*86d0*/  @!P2 LDL.64 R8, [R8] ;  /* 0x000000000808a983 */ /* 0x000ea80000100a00 */
[----:B------:R-:W3:Y:S01]  /*86e0*/  @!P2 LDG.E.U16.CONSTANT R7, [R6.64] ;  /* 0x000000080607a981 */ /* 0x000ee2000c1e9500 */
[----:B--2--5:R-:W-:Y:S02]  /*86f0*/  @!P2 PRMT R52, R8, 0x7610, R52 ;  /* 0x000076100834a816 */ /* 0x024fe40000000034 */
[----:B------:R-:W-:Y:S02]  /*8700*/  @!P2 PRMT R53, R9, 0x7610, R53 ;  /* 0x000076100935a816 */ /* 0x000fe40000000035 */
[----:B---3--:R-:W-:Y:S02]  /*8710*/  @!P2 IADD3 R49, R7, R58, RZ ;  /* 0x0000003a0731a210 */ /* 0x008fe40007ffe0ff */
[----:B------:R-:W-:-:S02]  /*8720*/  @!P2 PRMT R52, R52, 0x7610, R8 ;  /* 0x000076103434a816 */ /* 0x000fc40000000008 */
[----:B------:R-:W-:Y:S01]  /*8730*/  @!P2 PRMT R53, R53, 0x7610, R9 ;  /* 0x000076103535a816 */ /* 0x000fe20000000009 */
[----:B------:R-:W-:Y:S05]  /*8740*/  @!P1 BRA `(.L_x_296) ;  /* 0x0000120000009947 */ /* 0x000fea0003800000 */
[----:B------:R-:W-:-:S05]  /*8750*/  IMAD.MOV.U32 R63, RZ, RZ, R61 ;  /* 0x000000ffff3f7224 */ /* 0x000fca00078e003d */
[----:B------:R-:W2:Y:S01]  /*8760*/  LDG.E.128.CONSTANT R8, [R62.64] ;  /* 0x000000083e087981 */ /* 0x000ea2000c1e9d00 */
[----:B------:R-:W-:Y:S01]  /*8770*/  HFMA2.MMA R13, -RZ, RZ, 0, 0.25 ;  /* 0x00003400ff0d7435 */ /* 0x000fe200000001ff */
[----:B------:R-:W-:Y:S01]  /*8780*/  PRMT R6, R55, 0x9910, RZ ;  /* 0x0000991037067816 */ /* 0x000fe200000000ff */
[----:B------:R-:W-:Y:S01]  /*8790*/  IMAD.MOV.U32 R37, RZ, RZ, 0x2400 ;  /* 0x00002400ff257424 */ /* 0x000fe200078e00ff */
[----:B------:R-:W-:Y:S02]  /*87a0*/  MOV R29, 0x2c00 ;  /* 0x00002c00001d7802 */ /* 0x000fe40000000f00 */
[----:B------:R-:W-:Y:S02]  /*87b0*/  ISETP.NE.AND P2, PT, R6, RZ, PT ;  /* 0x000000ff0600720c */ /* 0x000fe40003f45270 */
[----:B------:R-:W-:Y:S02]  /*87c0*/  ISETP.GE.AND P3, PT, R59, 0x2, PT ;  /* 0x000000023b00780c */ /* 0x000fe40003f66270 */
        /* <DEDUP_REMOVED lines=8> */
[C---:B------:R-:W-:Y:S02]  /*8850*/  LOP3.LUT R32, R10.reuse, 0xc000c0, RZ, 0xc0, !PT ;  /* 0x00c000c00a207812 */ /* 0x040fe400078ec0ff */
[----:B------:R-:W-:Y:S02]  /*8860*/  LOP3.LUT R22, R10, 0x30003, RZ, 0xc0, !PT ;  /* 0x000300030a167812 */ /* 0x000fe400078ec0ff */
[----:B------:R-:W-:Y:S02]  /*8870*/  LOP3.LUT R10, R11, 0xc000c, RZ, 0xc0, !PT ;  /* 0x000c000c0b0a7812 */ /* 0x000fe400078ec0ff */
[----:B------:R-:W-:Y:S02]  /*8880*/  SHF.R.U32.HI R16, RZ, 0x8, R8 ;  /* 0x00000008ff107819 */ /* 0x000fe40000011608 */
[----:B------:R-:W-:-:S02]  /*8890*/  LOP3.LUT R26, R9, 0x64006400, RZ, 0xfc, !PT ;  /* 0x64006400091a7812 */ /* 0x000fc400078efcff */
[----:B------:R-:W-:Y:S02]  /*88a0*/  SHF.R.U32.HI R21, RZ, 0x8, R11 ;  /* 0x00000008ff157819 */ /* 0x000fe4000001160b */
[C---:B------:R-:W-:Y:S02]  /*88b0*/  LOP3.LUT R25, R11.reuse, 0x300030, RZ, 0xc0, !PT ;  /* 0x003000300b197812 */ /* 0x040fe400078ec0ff */
[C---:B------:R-:W-:Y:S02]  /*88c0*/  LOP3.LUT R33, R11.reuse, 0xc000c0, RZ, 0xc0, !PT ;  /* 0x00c000c00b217812 */ /* 0x040fe400078ec0ff */
[----:B------:R-:W-:Y:S02]  /*88d0*/  LOP3.LUT R23, R11, 0x30003, RZ, 0xc0, !PT ;  /* 0x000300030b177812 */ /* 0x000fe400078ec0ff */
[----:B------:R-:W-:Y:S02]  /*88e0*/  LOP3.LUT R34, R10, 0x64006400, RZ, 0xfc, !PT ;  /* 0x640064000a227812 */ /* 0x000fe400078efcff */
[----:B------:R-:W-:-:S02]  /*88f0*/  LOP3.LUT R9, R18, 0xc000c, RZ, 0xc0, !PT ;  /* 0x000c000c12097812 */ /* 0x000fc400078ec0ff */
[C---:B------:R-:W-:Y:S02]  /*8900*/  LOP3.LUT R6, R8.reuse, 0xc000c, RZ, 0xc0, !PT ;  /* 0x000c000c08067812 */ /* 0x040fe400078ec0ff */
[C---:B------:R-:W-:Y:S02]  /*8910*/  LOP3.LUT R15, R8.reuse, 0x300030, RZ, 0xc0, !PT ;  /* 0x00300030080f7812 */ /* 0x040fe400078ec0ff */
[C---:B------:R-:W-:Y:S02]  /*8920*/  LOP3.LUT R31, R8.reuse, 0xc000c0, RZ, 0xc0, !PT ;  /* 0x00c000c0081f7812 */ /* 0x040fe400078ec0ff */
        /* <DEDUP_REMOVED lines=21> */
[----:B------:R-:W-:Y:S01]  /*8a80*/  HFMA2 R6, R6, R13.H0_H0, -258, -258 ;  /* 0xdc08dc0806067431 */ /* 0x000fe2000004000d */
[----:B------:R-:W-:Y:S01]  /*8a90*/  LOP3.LUT R28, R14, 0x64006400, RZ, 0xfc, !PT ;  /* 0x640064000e1c7812 */ /* 0x000fe200078efcff */
[----:B------:R-:W-:Y:S01]  /*8aa0*/  HFMA2 R14, R26, R29.H0_H0, -66, -66 ;  /* 0xd420d4201a0e7431 */ /* 0x000fe2000004001d */
[----:B------:R-:W-:Y:S01]  /*8ab0*/  LOP3.LUT R38, R25, 0x64006400, RZ, 0xfc, !PT ;  /* 0x6400640019267812 */ /* 0x000fe200078efcff */
[----:B------:R-:W-:Y:S01]  /*8ac0*/  HFMA2 R13, R36, R13.H0_H0, -258, -258 ;  /* 0xdc08dc08240d7431 */ /* 0x000fe2000004000d */
        /* <DEDUP_REMOVED lines=53> */
[----:B------:R-:W0:Y:S02]  /*8e20*/  LDS.128 R16, [UR4] ;  /* 0x00000004ff107984 */ /* 0x000e240008000c00 */
        /* <DEDUP_REMOVED lines=41> */
.L_x_297:
        /* <DEDUP_REMOVED lines=47> */
.L_x_298:
[----:B------:R-:W-:Y:S05]  /*93b0*/  @!P3 BRA `(.L_x_296) ;  /* 0x000005900000b947 */ /* 0x000fea0003800000 */
[----:B------:R-:W-:-:S04]  /*93c0*/  PRMT R16, R51, 0x9910, RZ ;  /* 0x0000991033107816 */ /* 0x000fc800000000ff */
        /* <DEDUP_REMOVED lines=44> */
.L_x_299:
[----:B------:R-:W-:Y:S05]  /*9690*/  @P0 BRA `(.L_x_296) ;  /* 0x000002b000000947 */ /* 0x000fea0003800000 */
[----:B------:R-:W0:Y:S01]  /*96a0*/  LDS.128 R16, [UR4+0x180] ;  /* 0x00018004ff107984 */ /* 0x000e220008000c00 */
[----:B------:R-:W-:-:S03]  /*96b0*/  MOV R63, R40 ;  /* 0x00000028003f7202 */ /* 0x000fc60000000f00 */
        /* <DEDUP_REMOVED lines=41> */
.L_x_296:
[----:B------:R-:W-:Y:S01]  /*9950*/  IADD3 R58, R58, 0x10, RZ ;  /* 0x000000103a3a7810 */ /* 0x000fe20007ffe0ff */
[----:B------:R-:W-:Y:S01]  /*9960*/  UIADD3 UR4, UR4, 0x20, URZ ;  /* 0x0000002004047890 */ /* 0x000fe2000fffe03f */
[----:B------:R-:W-:Y:S02]  /*9970*/  LEA R62, P3, R60, R62, 0x2 ;  /* 0x0000003e3c3e7211 */ /* 0x000fe400078610ff */
[C---:B------:R-:W-:Y:S02]  /*9980*/  ISETP.GE.AND P2, PT, R58.reuse, c[0x0][0x1bc], PT ;  /* 0x00006f003a007a0c */ /* 0x040fe40003f46270 */
[----:B------:R-:W-:Y:S02]  /*9990*/  ISETP.LT.AND P4, PT, R58, R57, PT ;  /* 0x000000393a00720c */ /* 0x000fe40003f81270 */
[----:B------:R-:W-:-:S11]  /*99a0*/  IADD3.X R61, R61, R64, RZ, P3, !PT ;  /* 0x000000403d3d7210 */ /* 0x000fd60001ffe4ff */
[----:B------:R-:W-:Y:S05]  /*99b0*/  @!P2 BRA P4, `(.L_x_300) ;  /* 0xffffecb00000a947 */ /* 0x000fea000203ffff */
.L_x_295:
[----:B------:R-:W-:Y:S05]  /*99c0*/  @!P1 EXIT ;  /* 0x000000000000994d */ /* 0x000fea0003800000 */
[----:B------:R-:W0:Y:S01]  /*99d0*/  S2R R6, SR_CTAID.X ;  /* 0x0000000000067919 */ /* 0x000e220000002500 */
[----:B------:R-:W-:-:S03]  /*99e0*/  HMUL2 R13, R48, R55.H0_H0 ;  /* 0x20000037300d7232 */ /* 0x000fc60000000000 */
[----:B------:R-:W0:Y:S04]  /*99f0*/  S2R R7, SR_TID.X ;  /* 0x0000000000077919 */ /* 0x000e280000002100 */
[----:B------:R-:W1:Y:S01]  /*9a00*/  S2R R8, SR_CTAID.Y ;  /* 0x0000000000087919 */ /* 0x000e620000002600 */
[----:B0-----:R-:W-:Y:S01]  /*9a10*/  IMAD R6, R6, 0x40, R7 ;  /* 0x0000004006067824 */ /* 0x001fe200078e0207 */
[----:B-1----:R-:W-:-:S04]  /*9a20*/  SHF.L.U32 R7, R8, 0x2, RZ ;  /* 0x0000000208077819 */ /* 0x002fc800000006ff */
[----:B------:R-:W-:Y:S01]  /*9a30*/  SHF.L.U32 R8, R6, 0x2, RZ ;  /* 0x0000000206087819 */ /* 0x000fe200000006ff */
[----:B------:R-:W-:-:S04]  /*9a40*/  IMAD.MOV.U32 R6, RZ, RZ, 0x2 ;  /* 0x00000002ff067424 */ /* 0x000fc800078e00ff */
        /* <DEDUP_REMOVED lines=9> */
.L_x_304:
[----:B------:R-:W0:Y:S02]  /*9ae0*/  LDS R10, [R7] ;  /* 0x00000000070a7984 */ /* 0x000e240000000800 */
[----:B0-----:R-:W-:-:S06]  /*9af0*/  HADD2 R11, R10, R13 ;  /* 0x0000000d0a0b7230 */ /* 0x001fcc0000000000 */
[----:B------:R-:W0:Y:S02]  /*9b00*/  ATOMS.CAST.SPIN R11, [R7], R10, R11 ;  /* 0x0000000a070b738d */ /* 0x000e24000180000b */
[----:B0-----:R-:W-:-:S13]  /*9b10*/  ISETP.EQ.U32.AND P0, PT, R11, 0x1, PT ;  /* 0x000000010b00780c */ /* 0x001fda0003f02070 */
[----:B------:R-:W-:Y:S05]  /*9b20*/  @!P0 BRA `(.L_x_304) ;  /* 0xffffffb000008947 */ /* 0x000fea000383ffff */
[----:B------:R-:W-:Y:S05]  /*9b30*/  BRA `(.L_x_302) ;  /* 0x0000003000007947 */ /* 0x000fea0003800000 */
.L_x_303:
[----:B------:R-:W2:Y:S02]  /*9b40*/  LD.E R7, [R8.64] ;  /* 0x0000000808077980 */ /* 0x000ea4000c101900 */
[----:B--2---:R-:W-:-:S05]  /*9b50*/  IADD3 R7, R13, R7, RZ ;  /* 0x000000070d077210 */ /* 0x004fca0007ffe0ff */
[----:B------:R0:W-:Y:S02]  /*9b60*/  ST.E [R8.64], R7 ;  /* 0x0000000708007985 */ /* 0x0001e4000c101908 */
.L_x_302:
[----:B------:R-:W-:Y:S05]  /*9b70*/  BSYNC B0 ;  /* 0x0000000000007941 */ /* 0x000fea0003800000 */
.L_x_301:
[----:B------:R-:W2:Y:S01]  /*9b80*/  ATOM.E.ADD.F16x2.RN.STRONG.GPU P0, RZ, [R8.64+0x4], R47 ;  /* 0x0000042f08ff798a */ /* 0x000ea2000810e9c8 */
[----:B------:R-:W-:Y:S01]  /*9b90*/  BSSY B0, `(.L_x_305) ;  /* 0x000000f000007945 */ /* 0x000fe20003800000 */
[----:B--2---:R-:W-:Y:S05]  /*9ba0*/  @P0 BRA `(.L_x_306) ;  /* 0x000000d000000947 */ /* 0x004fea0003800000 */
[----:B------:R-:W1:Y:S02]  /*9bb0*/  QSPC.E.S P0, RZ, [R8+0x4] ;  /* 0x0000040008ff73aa */ /* 0x000e640000000500 */
[----:B-1----:R-:W-:Y:S05]  /*9bc0*/  @!P0 BRA `(.L_x_307) ;  /* 0x0000008000008947 */ /* 0x002fea0003800000 */
[----:B0-----:R-:W-:-:S04]  /*9bd0*/  IADD3 R7, R8, 0x4, RZ ;  /* 0x0000000408077810 */ /* 0x001fc80007ffe0ff */
[----:B------:R-:W-:-:S05]  /*9be0*/  LOP3.LUT R7, R7, 0xffffff, RZ, 0xc0, !PT ;  /* 0x00ffffff07077812 */ /* 0x000fca00078ec0ff */
.L_x_308:
[----:B------:R-:W0:Y:S02]  /*9bf0*/  LDS R10, [R7] ;  /* 0x00000000070a7984 */ /* 0x000e240000000800 */
[----:B0-----:R-:W-:-:S10]  /*9c00*/  HFMA2.MMA R11, R10, 1, 1, R47 ;  /* 0x3c003c000a0b7835 */ /* 0x001fd4000000002f */
[----:B------:R-:W0:Y:S02]  /*9c10*/  ATOMS.CAST.SPIN R11, [R7], R10, R11 ;  /* 0x0000000a070b738d */ /* 0x000e24000180000b */
[----:B0-----:R-:W-:-:S13]  /*9c20*/  ISETP.EQ.U32.AND P0, PT, R11, 0x1, PT ;  /* 0x000000010b00780c */ /* 0x001fda0003f02070 */
[----:B------:R-:W-:Y:S05]  /*9c30*/  @!P0 BRA `(.L_x_308) ;  /* 0xffffffb000008947 */ /* 0x000fea000383ffff */
[----:B------:R-:W-:Y:S05]  /*9c40*/  BRA `(.L_x_306) ;  /* 0x0000003000007947 */ /* 0x000fea0003800000 */
.L_x_307:
[----:B0-----:R-:W2:Y:S02]  /*9c50*/  LD.E R7, [R8.64+0x4] ;  /* 0x0000040808077980 */ /* 0x001ea4000c101900 */
[----:B--2---:R-:W-:-:S05]  /*9c60*/  IADD3 R7, R47, R7, RZ ;  /* 0x000000072f077210 */ /* 0x004fca0007ffe0ff */
[----:B------:R0:W-:Y:S02]  /*9c70*/  ST.E [R8.64+0x4], R7 ;  /* 0x0000040708007985 */ /* 0x0001e4000c101908 */
.L_x_306:
[----:B------:R-:W-:Y:S05]  /*9c80*/  BSYNC B0 ;  /* 0x0000000000007941 */ /* 0x000fea0003800000 */
.L_x_305:
        /* <DEDUP_REMOVED lines=11> */
.L_x_312:
[----:B------:R-:W0:Y:S02]  /*9d40*/  LDS R10, [R0] ;  /* 0x00000000000a7984 */ /* 0x000e240000000800 */
[----:B0-----:R-:W-:-:S06]  /*9d50*/  HADD2 R11, R10, R7 ;  /* 0x000000070a0b7230 */ /* 0x001fcc0000000000 */
[----:B------:R-:W0:Y:S02]  /*9d60*/  ATOMS.CAST.SPIN R11, [R0], R10, R11 ;  /* 0x0000000a000b738d */ /* 0x000e24000180000b */
[----:B0-----:R-:W-:-:S13]  /*9d70*/  ISETP.EQ.U32.AND P0, PT, R11, 0x1, PT ;  /* 0x000000010b00780c */ /* 0x001fda0003f02070 */
[----:B------:R-:W-:Y:S05]  /*9d80*/  @!P0 BRA `(.L_x_312) ;  /* 0xffffffb000008947 */ /* 0x000fea000383ffff */
[----:B------:R-:W-:Y:S05]  /*9d90*/  BRA `(.L_x_310) ;  /* 0x0000003000007947 */ /* 0x000fea0003800000 */
.L_x_311:
[----:B------:R-:W2:Y:S02]  /*9da0*/  LD.E R0, [R8.64] ;  /* 0x0000000808007980 */ /* 0x000ea4000c101900 */
[----:B--2---:R-:W-:-:S05]  /*9db0*/  IMAD.IADD R7, R7, 0x1, R0 ;  /* 0x0000000107077824 */ /* 0x004fca00078e0200 */
[----:B------:R0:W-:Y:S02]  /*9dc0*/  ST.E [R8.64], R7 ;  /* 0x0000000708007985 */ /* 0x0001e4000c101908 */
.L_x_310:
[----:B------:R-:W-:Y:S05]  /*9dd0*/  BSYNC B0 ;  /* 0x0000000000007941 */ /* 0x000fea0003800000 */
.L_x_309:
[----:B------:R-:W2:Y:S01]  /*9de0*/  ATOM.E.ADD.F16x2.RN.STRONG.GPU P0, RZ, [R8.64+0x4], R13 ;  /* 0x0000040d08ff798a */ /* 0x000ea2000810e9c8 */
[----:B------:R-:W-:Y:S01]  /*9df0*/  BSSY B0, `(.L_x_313) ;  /* 0x000000f000007945 */ /* 0x000fe20003800000 */
[----:B--2---:R-:W-:Y:S05]  /*9e00*/  @P0 BRA `(.L_x_314) ;  /* 0x000000d000000947 */ /* 0x004fea0003800000 */
[----:B------:R-:W1:Y:S02]  /*9e10*/  QSPC.E.S P0, RZ, [R8+0x4] ;  /* 0x0000040008ff73aa */ /* 0x000e640000000500 */
[----:B-1----:R-:W-:Y:S05]  /*9e20*/  @!P0 BRA `(.L_x_315) ;  /* 0x0000008000008947 */ /* 0x002fea0003800000 */
[----:B------:R-:W-:-:S04]  /*9e30*/  IADD3 R0, R8, 0x4, RZ ;  /* 0x0000000408007810 */ /* 0x000fc80007ffe0ff */
[----:B------:R-:W-:-:S05]  /*9e40*/  LOP3.LUT R0, R0, 0xffffff, RZ, 0xc0, !PT ;  /* 0x00ffffff00007812 */ /* 0x000fca00078ec0ff */
.L_x_316:
[----:B------:R-:W1:Y:S02]  /*9e50*/  LDS R10, [R0] ;  /* 0x00000000000a7984 */ /* 0x000e640000000800 */
[----:B-1----:R-:W-:-:S10]  /*9e60*/  HFMA2.MMA R11, R10, 1, 1, R13 ;  /* 0x3c003c000a0b7835 */ /* 0x002fd4000000000d */
[----:B------:R-:W1:Y:S02]  /*9e70*/  ATOMS.CAST.SPIN R11, [R0], R10, R11 ;  /* 0x0000000a000b738d */ /* 0x000e64000180000b */
[----:B-1----:R-:W-:-:S13]  /*9e80*/  ISETP.EQ.U32.AND P0, PT, R11, 0x1, PT ;  /* 0x000000010b00780c */ /* 0x002fda0003f02070 */
[----:B------:R-:W-:Y:S05]  /*9e90*/  @!P0 BRA `(.L_x_316) ;  /* 0xffffffb000008947 */ /* 0x000fea000383ffff */
[----:B------:R-:W-:Y:S05]  /*9ea0*/  BRA `(.L_x_314) ;  /* 0x0000003000007947 */ /* 0x000fea0003800000 */
.L_x_315:
[----:B------:R-:W2:Y:S02]  /*9eb0*/  LD.E R0, [R8.64+0x4] ;  /* 0x0000040808007980 */ /* 0x000ea4000c101900 */
[----:B0-2---:R-:W-:-:S05]  /*9ec0*/  IADD3 R7, R13, R0, RZ ;  /* 0x000000000d077210 */ /* 0x005fca0007ffe0ff */
[----:B------:R0:W-:Y:S02]  /*9ed0*/  ST.E [R8.64+0x4], R7 ;  /* 0x0000040708007985 */ /* 0x0001e4000c101908 */
.L_x_314:
[----:B------:R-:W-:Y:S05]  /*9ee0*/  BSYNC B0 ;  /* 0x0000000000007941 */ /* 0x000fea0003800000 */
.L_x_313:
        /* <DEDUP_REMOVED lines=11> */
.L_x_320:
[----:B------:R-:W0:Y:S02]  /*9fa0*/  LDS R2, [R0] ;  /* 0x0000000000027984 */ /* 0x000e240000000800 */
[----:B0-----:R-:W-:-:S06]  /*9fb0*/  HADD2 R3, R2, R7 ;  /* 0x0000000702037230 */ /* 0x001fcc0000000000 */
[----:B------:R-:W0:Y:S02]  /*9fc0*/  ATOMS.CAST.SPIN R3, [R0], R2, R3 ;  /* 0x000000020003738d */ /* 0x000e240001800003 */
[----:B0-----:R-:W-:-:S13]  /*9fd0*/  ISETP.EQ.U32.AND P0, PT, R3, 0x1, PT ;  /* 0x000000010300780c */ /* 0x001fda0003f02070 */
[----:B------:R-:W-:Y:S05]  /*9fe0*/  @!P0 BRA `(.L_x_320) ;  /* 0xffffffb000008947 */ /* 0x000fea000383ffff */
[----:B------:R-:W-:Y:S05]  /*9ff0*/  BRA `(.L_x_318) ;  /* 0x0000003000007947 */ /* 0x000fea0003800000 */
.L_x_319:
[----:B------:R-:W2:Y:S02]  /*a000*/  LD.E R0, [R8.64] ;  /* 0x0000000808007980 */ /* 0x000ea4000c101900 */
[----:B--2---:R-:W-:-:S05]  /*a010*/  IADD3 R3, R7, R0, RZ ;  /* 0x0000000007037210 */ /* 0x004fca0007ffe0ff */
[----:B------:R0:W-:Y:S02]  /*a020*/  ST.E [R8.64], R3 ;  /* 0x0000000308007985 */ /* 0x0001e4000c101908 */
.L_x_318:
[----:B------:R-:W-:Y:S05]  /*a030*/  BSYNC B0 ;  /* 0x0000000000007941 */ /* 0x000fea0003800000 */
.L_x_317:
[----:B------:R-:W2:Y:S01]  /*a040*/  ATOM.E.ADD.F16x2.RN.STRONG.GPU P0, RZ, [R8.64+0x4], R51 ;  /* 0x0000043308ff798a */ /* 0x000ea2000810e9c8 */
[----:B------:R-:W-:Y:S01]  /*a050*/  BSSY B0, `(.L_x_321) ;  /* 0x000000f000007945 */ /* 0x000fe20003800000 */
[----:B--2---:R-:W-:Y:S05]  /*a060*/  @P0 BRA `(.L_x_322) ;  /* 0x000000d000000947 */ /* 0x004fea0003800000 */
[----:B------:R-:W1:Y:S02]  /*a070*/  QSPC.E.S P0, RZ, [R8+0x4] ;  /* 0x0000040008ff73aa */ /* 0x000e640000000500 */
[----:B-1----:R-:W-:Y:S05]  /*a080*/  @!P0 BRA `(.L_x_323) ;  /* 0x0000008000008947 */ /* 0x002fea0003800000 */
[----:B------:R-:W-:-:S04]  /*a090*/  IADD3 R0, R8, 0x4, RZ ;  /* 0x0000000408007810 */ /* 0x000fc80007ffe0ff */
[----:B------:R-:W-:-:S05]  /*a0a0*/  LOP3.LUT R0, R0, 0xffffff, RZ, 0xc0, !PT ;  /* 0x00ffffff00007812 */ /* 0x000fca00078ec0ff */
.L_x_324:
[----:B------:R-:W1:Y:S02]  /*a0b0*/  LDS R2, [R0] ;  /* 0x0000000000027984 */ /* 0x000e640000000800 */
[----:B01----:R-:W-:-:S10]  /*a0c0*/  HFMA2.MMA R3, R2, 1, 1, R51 ;  /* 0x3c003c0002037835 */ /* 0x003fd40000000033 */
[----:B------:R-:W0:Y:S02]  /*a0d0*/  ATOMS.CAST.SPIN R3, [R0], R2, R3 ;  /* 0x000000020003738d */ /* 0x000e240001800003 */
[----:B0-----:R-:W-:-:S13]  /*a0e0*/  ISETP.EQ.U32.AND P0, PT, R3, 0x1, PT ;  /* 0x000000010300780c */ /* 0x001fda0003f02070 */
[----:B------:R-:W-:Y:S05]  /*a0f0*/  @!P0 BRA `(.L_x_324) ;  /* 0xffffffb000008947 */ /* 0x000fea000383ffff */
[----:B------:R-:W-:Y:S05]  /*a100*/  BRA `(.L_x_322) ;  /* 0x0000003000007947 */ /* 0x000fea0003800000 */
.L_x_323:
[----:B------:R-:W2:Y:S02]  /*a110*/  LD.E R0, [R8.64+0x4] ;  /* 0x0000040808007980 */ /* 0x000ea4000c101900 */
[----:B0-2---:R-:W-:-:S05]  /*a120*/  IMAD.IADD R3, R51, 0x1, R0 ;  /* 0x0000000133037824 */ /* 0x005fca00078e0200 */
[----:B------:R0:W-:Y:S02]  /*a130*/  ST.E [R8.64+0x4], R3 ;  /* 0x0000040308007985 */ /* 0x0001e4000c101908 */
.L_x_322:
[----:B------:R-:W-:Y:S05]  /*a140*/  BSYNC B0 ;  /* 0x0000000000007941 */ /* 0x000fea0003800000 */
.L_x_321:
[----:B------:R-:W-:-:S13]  /*a150*/  ISETP.GE.AND P0, PT, R59, 0x4, PT ;  /* 0x000000043b00780c */ /* 0x000fda0003f06270 */
[----:B------:R-:W-:Y:S05]  /*a160*/  @!P0 EXIT ;  /* 0x000000000000894d */ /* 0x000fea0003800000 */
[----:B------:R-:W-:Y:S01]  /*a170*/  IMAD.WIDE R6, R6, c[0x0][0x18c], R8 ;  /* 0x0000630006067a25 */ /* 0x000fe200078e0208 */
[----:B0-----:R-:W-:-:S05]  /*a180*/  HMUL2 R9, R4, R56.H0_H0 ;  /* 0x2000003804097232 */ /* 0x001fca0000000000 */
[----:B------:R-:W2:Y:S01]  /*a190*/  ATOM.E.ADD.F16x2.RN.STRONG.GPU P0, RZ, [R6.64], R9 ;  /* 0x0000000906ff798a */ /* 0x000ea2000810e9c8 */
[----:B------:R-:W-:Y:S01]  /*a1a0*/  BSSY B0, `(.L_x_325) ;  /* 0x000000f000007945 */ /* 0x000fe20003800000 */
[----:B------:R-:W-:Y:S01]  /*a1b0*/  HMUL2 R5, R5, R56.H0_H0 ;  /* 0x2000003805057232 */ /* 0x000fe20000000000 */
[----:B--2---:R-:W-:Y:S05]  /*a1c0*/  @P0 BRA `(.L_x_326) ;  /* 0x000000c000000947 */ /* 0x004fea0003800000 */
[----:B------:R-:W0:Y:S02]  /*a1d0*/  QSPC.E.S P0, RZ, [R6] ;  /* 0x0000000006ff73aa */ /* 0x000e240000000500 */
[----:B0-----:R-:W-:Y:S05]  /*a1e0*/  @!P0 BRA `(.L_x_327) ;  /* 0x0000007000008947 */ /* 0x001fea0003800000 */
[----:B------:R-:W-:-:S05]  /*a1f0*/  LOP3.LUT R0, R6, 0xffffff, RZ, 0xc0, !PT ;  /* 0x00ffffff06007812 */ /* 0x000fca00078ec0ff */
.L_x_328:
[----:B------:R-:W0:Y:S02]  /*a200*/  LDS R2, [R0] ;  /* 0x0000000000027984 */ /* 0x000e240000000800 */
[----:B0-----:R-:W-:-:S06]  /*a210*/  HADD2 R3, R2, R9 ;  /* 0x0000000902037230 */ /* 0x001fcc0000000000 */
[----:B------:R-:W0:Y:S02]  /*a220*/  ATOMS.CAST.SPIN R3, [R0], R2, R3 ;  /* 0x000000020003738d */ /* 0x000e240001800003 */
[----:B0-----:R-:W-:-:S13]  /*a230*/  ISETP.EQ.U32.AND P0, PT, R3, 0x1, PT ;  /* 0x000000010300780c */ /* 0x001fda0003f02070 */
[----:B------:R-:W-:Y:S05]  /*a240*/  @!P0 BRA `(.L_x_328) ;  /* 0xffffffb000008947 */ /* 0x000fea000383ffff */
[----:B------:R-:W-:Y:S05]  /*a250*/  BRA `(.L_x_326) ;  /* 0x0000003000007947 */ /* 0x000fea0003800000 */
.L_x_327:
[----:B------:R-:W2:Y:S02]  /*a260*/  LD.E R0, [R6.64] ;  /* 0x0000000806007980 */ /* 0x000ea4000c101900 */
[----:B--2---:R-:W-:-:S05]  /*a270*/  IADD3 R3, R9, R0, RZ ;  /* 0x0000000009037210 */ /* 0x004fca0007ffe0ff */
[----:B------:R0:W-:Y:S02]  /*a280*/  ST.E [R6.64], R3 ;  /* 0x0000000306007985 */ /* 0x0001e4000c101908 */
.L_x_326:
[----:B------:R-:W-:Y:S05]  /*a290*/  BSYNC B0 ;  /* 0x0000000000007941 */ /* 0x000fea0003800000 */
.L_x_325:
[----:B------:R-:W2:Y:S02]  /*a2a0*/  ATOM.E.ADD.F16x2.RN.STRONG.GPU P0, RZ, [R6.64+0x4], R5 ;  /* 0x0000040506ff798a */ /* 0x000ea4000810e9c8 */
[----:B--2---:R-:W-:Y:S05]  /*a2b0*/  @P0 EXIT ;  /* 0x000000000000094d */ /* 0x004fea0003800000 */
[----:B------:R-:W1:Y:S02]  /*a2c0*/  QSPC.E.S P0, RZ, [R6+0x4] ;  /* 0x0000040006ff73aa */ /* 0x000e640000000500 */
[----:B-1----:R-:W-:Y:S05]  /*a2d0*/  @!P0 BRA `(.L_x_329) ;  /* 0x0000008000008947 */ /* 0x002fea0003800000 */
[----:B0-----:R-:W-:-:S04]  /*a2e0*/  IADD3 R6, R6, 0x4, RZ ;  /* 0x0000000406067810 */ /* 0x001fc80007ffe0ff */
[----:B------:R-:W-:-:S05]  /*a2f0*/  LOP3.LUT R6, R6, 0xffffff, RZ, 0xc0, !PT ;  /* 0x00ffffff06067812 */ /* 0x000fca00078ec0ff */
.L_x_330:
[----:B------:R-:W0:Y:S02]  /*a300*/  LDS R2, [R6] ;  /* 0x0000000006027984 */ /* 0x000e240000000800 */
[----:B0-----:R-:W-:-:S10]  /*a310*/  HFMA2.MMA R3, R2, 1, 1, R5 ;  /* 0x3c003c0002037835 */ /* 0x001fd40000000005 */
[----:B------:R-:W0:Y:S02]  /*a320*/  ATOMS.CAST.SPIN R3, [R6], R2, R3 ;  /* 0x000000020603738d */ /* 0x000e240001800003 */
[----:B0-----:R-:W-:-:S13]  /*a330*/  ISETP.EQ.U32.AND P0, PT, R3, 0x1, PT ;  /* 0x000000010300780c */ /* 0x001fda0003f02070 */
[----:B------:R-:W-:Y:S05]  /*a340*/  @!P0 BRA `(.L_x_330) ;  /* 0xffffffb000008947 */ /* 0x000fea000383ffff */
[----:B------:R-:W-:Y:S05]  /*a350*/  EXIT ;  /* 0x000000000000794d */ /* 0x000fea0003800000 */
.L_x_329:
[----:B------:R-:W2:Y:S02]  /*a360*/  LD.E R0, [R6.64+0x4] ;  /* 0x0000040806007980 */ /* 0x000ea4000c101900 */
[----:B0-2---:R-:W-:-:S05]  /*a370*/  IADD3 R3, R5, R0, RZ ;  /* 0x0000000005037210 */ /* 0x005fca0007ffe0ff */
[----:B------:R-:W-:Y:S01]  /*a380*/  ST.E [R6.64+0x4], R3 ;  /* 0x0000040306007985 */ /* 0x000fe2000c101908 */
[----:B------:R-:W-:Y:S05]  /*a390*/  EXIT ;  /* 0x000000000000794d */ /* 0x000fea0003800000 */
.L_x_331:
        /* <DEDUP_REMOVED lines=14> */
.L_x_4747:


//--------------------- .text._Z23gemm_half_q_half_kernelILi4ELi172ELb1ELb1ELi64EEvPK6__halfPKjS4_S2_PS0_iiiiPKtS7_iiiiiibS2_i --------------------------
	.section	.text._Z23gemm_half_q_half_kernelILi4ELi172ELb1ELb1ELi64EEvPK6__halfPKjS4_S2_PS0_iiiiPKtS7_iiiiiibS2_i,"ax",@progbits
	.sectioninfo	@"SHI_REGISTERS=102"
	.align	128
        .global         _Z23gemm_half_q_half_kernelILi4ELi172ELb1ELb1ELi64EEvPK6__halfPKjS4_S2_PS0_iiiiPKtS7_iiiiiibS2_i
        .type           _Z23gemm_half_q_half_kernelILi4ELi172ELb1ELb1ELi64EEvPK6__halfPKjS4_S2_PS0_iiiiPKtS7_iiiiiibS2_i,@function
        .size           _Z23gemm_half_q_half_kernelILi4ELi172ELb1ELb1ELi64EEvPK6__halfPKjS4_S2_PS0_iiiiPKtS7_iiiiiibS2_i,(.L_x_4748 - _Z23gemm_half_q_half_kernelILi4ELi172ELb1ELb1ELi64EEvPK6__halfPKjS4_S2_PS0_iiiiPKtS7_iiiiiibS2_i)
        .other          _Z23gemm_half_q_half_kernelILi4ELi172ELb1ELb1ELi64EEvPK6__halfPKjS4_S2_PS0_iiiiPKtS7_iiiiiibS2_i,@"STO_CUDA_ENTRY STV_DEFAULT"
_Z23gemm_half_q_half_kernelILi4ELi172ELb1ELb1ELi64EEvPK6__halfPKjS4_S2_PS0_iiiiPKtS7_iiiiiibS2_i:
.text._Z23gemm_half_q_half_kernelILi4ELi172ELb1ELb1ELi64EEvPK6__halfPKjS4_S2_PS0_iiiiPKtS7_iiiiiibS2_i:
        /* <DEDUP_REMOVED lines=50> */
.L_x_332:
        /* <DEDUP_REMOVED lines=21> */
.L_x_337:
        /* <DEDUP_REMOVED lines=36> */
.L_x_336:
        /* <DEDUP_REMOVED lines=22> */
.L_x_338:
        /* <DEDUP_REMOVED lines=12> */
.L_x_335:
[----:B------:R-:W-:Y:S01]  /*08d0*/  ISETP.GT.AND P2, PT, R94, 0x3, PT ;  /* 0x000000035e00780c */ /* 0x000fe20003f44270 */
[----:B------:R-:W-:Y:S01]  /*08e0*/  IMAD.SHL.U32 R20, R8, 0x2, RZ ;  /* 0x0000000208147824 */ /* 0x000fe200078e00ff */
[----:B------:R-:W-:Y:S01]  /*08f0*/  PLOP3.LUT P0, PT, PT, PT, PT, 0x80, 0x0 ;  /* 0x000000000000781c */ /* 0x000fe20003f0f070 */
[----:B------:R-:W-:-:S10]  /*0900*/  IMAD.MOV.U32 R13, RZ, RZ, RZ ;  /* 0x000000ffff0d7224 */ /* 0x000fd400078e00ff */
[----:B------:R-:W-:Y:S05]  /*0910*/  @!P2 BRA `(.L_x_339) ;  /* 0x000002600000a947 */ /* 0x000fea0003800000 */
[----:B------:R-:W-:Y:S02]  /*0920*/  PLOP3.LUT P0, PT, PT, PT, PT, 0x8, 0x0 ;  /* 0x000000000000781c */ /* 0x000fe40003f0e170 */
[----:B------:R-:W-:Y:S02]  /*0930*/  IADD3 R22, R94, -0x3, RZ ;  /* 0xfffffffd5e167810 */ /* 0x000fe40007ffe0ff */
.L_x_340:
        /* <DEDUP_REMOVED lines=36> */
.L_x_339:
        /* <DEDUP_REMOVED lines=22> */
.L_x_341:
        /* <DEDUP_REMOVED lines=11> */
.L_x_334:
[----:B------:R-:W-:Y:S05]  /*0d90*/  BSYNC B0 ;  /* 0x0000000000007941 */ /* 0x000fea0003800000 */
.L_x_333:
        /* <DEDUP_REMOVED lines=14> */
.L_x_344:
        /* <DEDUP_REMOVED lines=19> */
.L_x_343:
        /* <DEDUP_REMOVED lines=14> */
.L_x_345:
[----:B------:R-:W-:-:S13]  /*1090*/  ISETP.LT.OR P0, PT, R13, R94, P0 ;  /* 0x0000005e0d00720c */ /* 0x000fda0000701670 */
[----:B------:R-:W-:Y:S02]  /*10a0*/  @P0 IMAD R13, R0, 0x4, R13 ;  /* 0x00000004000d0824 */ /* 0x000fe400078e020d */
[----:B0-----:R-:W-:Y:S02]  /*10b0*/  @P0 IMAD.MOV.U32 R3, RZ, RZ, 0x2 ;  /* 0x00000002ff030424 */ /* 0x001fe400078e00ff */
[----:B------:R-:W-:-:S04]  /*10c0*/  @P0 IMAD R2, R13, c[0x0][0x18c], R12 ;  /* 0x000063000d020a24 */ /* 0x000fc800078e020c */
[----:B------:R-:W-:-:S05]  /*10d0*/  @P0 IMAD.WIDE R2, R2, R3, c[0x0][0x180] ;  /* 0x0000600002020625 */ /* 0x000fca00078e0203 */
[----:B------:R0:W-:Y:S02]  /*10e0*/  @P0 STG.E.64 [R2.64], RZ ;  /* 0x000000ff02000986 */ /* 0x0001e4000c101b06 */
.L_x_342:
[----:B------:R-:W-:Y:S01]  /*10f0*/  BAR.SYNC.DEFER_BLOCKING 0x0 ;  /* 0x0000000000007b1d */ /* 0x000fe20000010000 */
[----:B------:R-:W-:Y:S01]  /*1100*/  ISETP.GE.AND P0, PT, R93, R92, PT ;  /* 0x0000005c5d00720c */ /* 0x000fe20003f06270 */
[----:B------:R-:W-:Y:S02]  /*1110*/  IMAD.SHL.U32 R86, R10, 0x80, RZ ;  /* 0x000000800a567824 */ /* 0x000fe400078e00ff */
[----:B-----5:R-:W-:-:S04]  /*1120*/  IMAD.MOV.U32 R19, RZ, RZ, 0x2 ;  /* 0x00000002ff137424 */ /* 0x020fc800078e00ff */
        /* <DEDUP_REMOVED lines=10> */
.L_x_347:
        /* <DEDUP_REMOVED lines=29> */
[----:B0-----:R-:W-:Y:S02]  /*13a0*/  IMAD R5, R2, R2, RZ ;  /* 0x0000000202057224 */ /* 0x001fe400078e02ff */
[----:B------:R-:W-:Y:S01]  /*13b0*/  IMAD R14, R14, R14, RZ ;  /* 0x0000000e0e0e7224 */ /* 0x000fe200078e02ff */
[----:B------:R-:W-:Y:S08]  /*13c0*/  I2F.F16 R16, R16 ;  /* 0x0000001000107306 */ /* 0x000ff00000200c00 */
[----:B------:R-:W0:Y:S08]  /*13d0*/  I2F.F16 R17, R17 ;  /* 0x0000001100117306 */ /* 0x000e300000200c00 */
[----:B------:R-:W-:Y:S08]  /*13e0*/  I2F.F16 R5, R5 ;  /* 0x0000000500057306 */ /* 0x000ff00000200c00 */
[----:B------:R-:W2:Y:S01]  /*13f0*/  I2F.F16 R14, R14 ;  /* 0x0000000e000e7306 */ /* 0x000ea20000200c00 */
[----:B0-----:R-:W-:-:S05]  /*1400*/  PRMT R17, R16, 0x5410, R17 ;  /* 0x0000541010117816 */ /* 0x001fca0000000011 */
[----:B---3--:R-:W-:Y:S01]  /*1410*/  HMUL2 R2, R17, R4.H0_H0 ;  /* 0x2000000411027232 */ /* 0x008fe20000000000 */
[----:B--2---:R-:W-:-:S05]  /*1420*/  PRMT R3, R14, 0x5410, R5 ;  /* 0x000054100e037816 */ /* 0x004fca0000000005 */
[----:B------:R-:W-:Y:S01]  /*1430*/  HMUL2 R3, R3, R4.H0_H0 ;  /* 0x2000000403037232 */ /* 0x000fe20000000000 */
[C---:B------:R-:W-:Y:S01]  /*1440*/  IMAD R4, R13.reuse, 0x8, R1 ;  /* 0x000000080d047824 */ /* 0x040fe200078e0201 */
[----:B------:R-:W-:-:S04]  /*1450*/  IADD3 R13, R13, 0x1, RZ ;  /* 0x000000010d0d7810 */ /* 0x000fc80007ffe0ff */
[----:B------:R0:W-:Y:S01]  /*1460*/  STL.64 [R4], R2 ;  /* 0x0000000204007387 */ /* 0x0001e20000100a00 */
[----:B------:R-:W-:Y:S05]  /*1470*/  @!P2 BRA `(.L_x_347) ;  /* 0xfffffd500000a947 */ /* 0x000fea000383ffff */
.L_x_346:
[----:B------:R-:W2:Y:S04]  /*1480*/  LDL.64 R98, [R1] ;  /* 0x0000000001627983 */ /* 0x000ea80000100a00 */
[----:B-1----:R1:W3:Y:S01]  /*1490*/  LDG.E.U16.CONSTANT R86, [R86.64+0x2] ;  /* 0x0000020656567981 */ /* 0x0022e2000c1e9500 */
[C---:B------:R-:W-:Y:S01]  /*14a0*/  ISETP.GT.AND P2, PT, R93.reuse, c[0x0][0x1a8], PT ;  /* 0x00006a005d007a0c */ /* 0x040fe20003f44270 */
[----:B------:R-:W-:Y:S01]  /*14b0*/  UMOV UR4, URZ ;  /* 0x0000003f00047c82 */ /* 0x000fe20008000000 */
[C---:B------:R-:W-:Y:S02]  /*14c0*/  ISETP.GT.AND P3, PT, R93.reuse, c[0x0][0x1ac], PT ;  /* 0x00006b005d007a0c */ /* 0x040fe40003f64270 */
[----:B------:R-:W-:-:S02]  /*14d0*/  ISETP.GT.AND P5, PT, R93, c[0x0][0x1b4], PT ;  /* 0x00006d005d007a0c */ /* 0x000fc40003fa4270 */
[C---:B0-----:R-:W-:Y:S02]  /*14e0*/  IMNMX R2, R93.reuse, c[0x0][0x1a8], PT ;  /* 0x00006a005d027a17 */ /* 0x041fe40003800200 */
[C---:B------:R-:W-:Y:S01]  /*14f0*/  ISETP.GT.AND P4, PT, R93.reuse, c[0x0][0x1b0], PT ;  /* 0x00006c005d007a0c */ /* 0x040fe20003f84270 */
[----:B-1----:R-:W-:Y:S01]  /*1500*/  IMAD.MOV.U32 R87, RZ, RZ, RZ ;  /* 0x000000ffff577224 */ /* 0x002fe200078e00ff */
[----:B------:R-:W-:Y:S02]  /*1510*/  SHF.R.S32.HI R3, RZ, 0x1f, R2 ;  /* 0x0000001fff037819 */ /* 0x000fe40000011402 */
[C---:B------:R-:W-:Y:S02]  /*1520*/  ISETP.GT.AND P6, PT, R93.reuse, c[0x0][0x1b8], PT ;  /* 0x00006e005d007a0c */ /* 0x040fe40003fc4270 */
[----:B------:R-:W-:Y:S02]  /*1530*/  @P2 IMNMX R0, R93, c[0x0][0x1ac], PT ;  /* 0x00006b005d002a17 */ /* 0x000fe40003800200 */
[----:B------:R-:W-:-:S02]  /*1540*/  LEA.HI R8, R3, R2, RZ, 0x5 ;  /* 0x0000000203087211 */ /* 0x000fc400078f28ff */
[----:B------:R-:W-:Y:S02]  /*1550*/  @P2 IADD3 R0, R0, -c[0x0][0x1a8], RZ ;  /* 0x80006a0000002a10 */ /* 0x000fe40007ffe0ff */
[C---:B------:R-:W-:Y:S02]  /*1560*/  @P3 IMNMX R2, R93.reuse, c[0x0][0x1b0], PT ;  /* 0x00006c005d023a17 */ /* 0x040fe40003800200 */
[----:B------:R-:W-:Y:S02]  /*1570*/  @P2 SHF.R.S32.HI R3, RZ, 0x1f, R0 ;  /* 0x0000001fff032819 */ /* 0x000fe40000011400 */
[C---:B------:R-:W-:Y:S02]  /*1580*/  @P5 IMNMX R5, R93.reuse, c[0x0][0x1b8], PT ;  /* 0x00006e005d055a17 */ /* 0x040fe40003800200 */
        /* <DEDUP_REMOVED lines=51> */
[----:B---3--:R-:W-:Y:S01]  /*18c0*/  IMAD.IADD R86, R93, 0x1, R86 ;  /* 0x000000015d567824 */ /* 0x008fe200078e0256 */
        /* <DEDUP_REMOVED lines=10> */
.L_x_365:
        /* <DEDUP_REMOVED lines=214> */
.L_x_350:
        /* <DEDUP_REMOVED lines=95> */
.L_x_351:
        /* <DEDUP_REMOVED lines=97> */
.L_x_352:
        /* <DEDUP_REMOVED lines=91> */
.L_x_349:
[----:B0-----:R-:W-:-:S04]  /*3880*/  IMAD.MOV.U32 R25, RZ, RZ, c[0x0][0x18c] ;  /* 0x00006300ff197624 */ /* 0x001fc800078e00ff */
[----:B------:R-:W-:-:S05]  /*3890*/  IMAD.WIDE R20, R25, 0x8, R20 ;  /* 0x0000000819147825 */ /* 0x000fca00078e0214 */
[----:B------:R0:W5:Y:S01]  /*38a0*/  LDG.E.128.CONSTANT R12, [R20.64] ;  /* 0x00000006140c7981 */ /* 0x000162000c1e9d00 */
        /* <DEDUP_REMOVED lines=201> */
.L_x_354:
        /* <DEDUP_REMOVED lines=95> */
.L_x_355:
        /* <DEDUP_REMOVED lines=97> */
.L_x_356:
        /* <DEDUP_REMOVED lines=91> */
.L_x_353:
        /* <DEDUP_REMOVED lines=203> */
.L_x_358:
        /* <DEDUP_REMOVED lines=95> */
.L_x_359:
        /* <DEDUP_REMOVED lines=97> */
.L_x_360:
        /* <DEDUP_REMOVED lines=91> */
.L_x_357:
        /* <DEDUP_REMOVED lines=203> */
.L_x_362:
        /* <DEDUP_REMOVED lines=95> */
.L_x_363:
        /* <DEDUP_REMOVED lines=97> */
.L_x_364:
        /* <DEDUP_REMOVED lines=91> */
.L_x_361:
[----:B------:R-:W-:Y:S01]  /*93b0*/  LEA R0, R10, 0x40, 0x6 ;  /* 0x000000400a007811 */ /* 0x000fe200078e30ff */
[----:B------:R-:W-:Y:S01]  /*93c0*/  UIADD3 UR4, UR4, 0x40, URZ ;  /* 0x0000004004047890 */ /* 0x000fe2000fffe03f */
[----:B------:R-:W-:Y:S01]  /*93d0*/  IADD3 R93, R93, 0x20, RZ ;  /* 0x000000205d5d7810 */ /* 0x000fe20007ffe0ff */
[----:B------:R-:W-:Y:S01]  /*93e0*/  IMAD.WIDE R22, R25, 0x8, R22 ;  /* 0x0000000819167825 */ /* 0x000fe200078e0216 */
[----:B------:R-:W-:Y:S02]  /*93f0*/  IMNMX R0, R0, c[0x0][0x190], PT ;  /* 0x0000640000007a17 */ /* 0x000fe40003800200 */
[----:B------:R-:W-:Y:S01]  /*9400*/  ISETP.GE.AND P0, PT, R93, c[0x0][0x1a8], PT ;  /* 0x00006a005d007a0c */ /* 0x000fe20003f06270 */
[----:B0-----:R-:W-:Y:S01]  /*9410*/  IMAD.WIDE R20, R25, 0x8, R20 ;  /* 0x0000000819147825 */ /* 0x001fe200078e0214 */
[----:B------:R-:W-:-:S13]  /*9420*/  ISETP.LT.AND P2, PT, R93, R0, PT ;  /* 0x000000005d00720c */ /* 0x000fda0003f41270 */
[----:B------:R-:W-:Y:S05]  /*9430*/  @!P0 BRA P2, `(.L_x_365) ;  /* 0xffff853000008947 */ /* 0x000fea000103ffff */
.L_x_348:
        /* <DEDUP_REMOVED lines=8> */
.L_x_375:
[----:B------:R-:W-:-:S13]  /*94c0*/  ISETP.NE.AND P2, PT, R93, R86, PT ;  /* 0x000000565d00720c */ /* 0x000fda0003f45270 */
[----:B------:R-:W-:Y:S01]  /*94d0*/  @!P2 IADD3 R87, R87, 0x1, RZ ;  /* 0x000000015757a810 */ /* 0x000fe20007ffe0ff */
[----:B-----5:R-:W-:Y:S01]  /*94e0*/  @!P2 IMAD.MOV.U32 R13, RZ, RZ, 0x2 ;  /* 0x00000002ff0da424 */ /* 0x020fe200078e00ff */
[----:B------:R-:W-:-:S03]  /*94f0*/  @!P2 LEA R12, R93, 0x1, 0x1 ;  /* 0x000000015d0ca811 */ /* 0x000fc600078e08ff */
[----:B------:R-:W-:Y:S02]  /*9500*/  @!P2 IMAD R14, R87, 0x8, R1 ;  /* 0x00000008570ea824 */ /* 0x000fe400078e0201 */
[----:B------:R-:W-:-:S04]  /*9510*/  @!P2 IMAD.WIDE R12, R12, R13, c[0x0][0x198] ;  /* 0x000066000c0ca625 */ /* 0x000fc800078e020d */
[----:B------:R-:W2:Y:S04]  /*9520*/  @!P2 LDL.64 R14, [R14] ;  /* 0x000000000e0ea983 */ /* 0x000ea80000100a00 */
[----:B------:R0:W3:Y:S02]  /*9530*/  @!P2 LDG.E.U16.CONSTANT R0, [R12.64] ;  /* 0x000000060c00a981 */ /* 0x0000e4000c1e9500 */
[----:B0-----:R-:W-:Y:S02]  /*9540*/  IMAD.MOV.U32 R12, RZ, RZ, R20 ;  /* 0x000000ffff0c7224 */ /* 0x001fe400078e0014 */
[----:B------:R-:W-:-:S05]  /*9550*/  IMAD.MOV.U32 R13, RZ, RZ, R21 ;  /* 0x000000ffff0d7224 */ /* 0x000fca00078e0015 */
[----:B------:R0:W5:Y:S01]  /*9560*/  LDG.E.128.CONSTANT R20, [R12.64] ;  /* 0x000000060c147981 */ /* 0x000162000c1e9d00 */
        /* <DEDUP_REMOVED lines=14> */
[--C-:B------:R-:W-:Y:S02]  /*9650*/  SHF.R.U32.HI R20, RZ, 0xc, R21.reuse ;  /* 0x0000000cff147819 */ /* 0x100fe40000011615 */
[----:B------:R-:W-:Y:S02]  /*9660*/  LOP3.LUT R30, R21, 0x3f003f, RZ, 0xc0, !PT ;  /* 0x003f003f151e7812 */ /* 0x000fe400078ec0ff */
[----:B------:R-:W-:Y:S02]  /*9670*/  SHF.R.U32.HI R33, RZ, 0x6, R21 ;  /* 0x00000006ff217819 */ /* 0x000fe40000011615 */
[----:B------:R-:W-:Y:S02]  /*9680*/  PRMT R21, R90, 0x9910, RZ ;  /* 0x000099105a157816 */ /* 0x000fe400000000ff */
[----:B------:R-:W-:Y:S02]  /*9690*/  SHF.R.U32.HI R38, RZ, 0xc, R22 ;  /* 0x0000000cff267819 */ /* 0x000fe40000011616 */
[----:B------:R-:W-:-:S02]  /*96a0*/  SHF.R.U32.HI R40, RZ, 0xc, R23 ;  /* 0x0000000cff287819 */ /* 0x000fc40000011617 */
[----:B------:R-:W-:Y:S02]  /*96b0*/  LOP3.LUT R46, R23, 0x3f003f, RZ, 0xc0, !PT ;  /* 0x003f003f172e7812 */ /* 0x000fe400078ec0ff */
[----:B------:R-:W-:Y:S02]  /*96c0*/  SHF.R.U32.HI R47, RZ, 0x6, R23 ;  /* 0x00000006ff2f7819 */ /* 0x000fe40000011617 */
[----:B------:R-:W-:Y:S02]  /*96d0*/  ISETP.NE.AND P2, PT, R21, RZ, PT ;  /* 0x000000ff1500720c */ /* 0x000fe40003f45270 */
[----:B------:R-:W-:Y:S02]  /*96e0*/  LOP3.LUT R35, R22, 0x3f003f, RZ, 0xc0, !PT ;  /* 0x003f003f16237812 */ /* 0x000fe400078ec0ff */
[----:B------:R-:W-:Y:S02]  /*96f0*/  SHF.R.U32.HI R39, RZ, 0x6, R22 ;  /* 0x00000006ff277819 */ /* 0x000fe40000011616 */
        /* <DEDUP_REMOVED lines=10> */
[----:B------:R-:W-:-:S03]  /*97a0*/  ISETP.GE.AND P3, PT, R94, 0x2, PT ;  /* 0x000000025e00780c */ /* 0x000fc60003f66270 */
[----:B------:R-:W-:Y:S01]  /*97b0*/  HADD2 R0, R0, -1056, -1056 ;  /* 0xe420e42000007430 */ /* 0x000fe20000000000 */
[--C-:B---3--:R-:W-:Y:S02]  /*97c0*/  SHF.R.U32.HI R21, RZ, 0x8, R24.reuse ;  /* 0x00000008ff157819 */ /* 0x108fe40000011618 */
[--C-:B------:R-:W-:Y:S02]  /*97d0*/  SHF.R.U32.HI R29, RZ, 0xa, R24.reuse ;  /* 0x0000000aff1d7819 */ /* 0x100fe40000011618 */
[----:B------:R-:W-:Y:S02]  /*97e0*/  LOP3.LUT R31, R24, 0x3f003f, RZ, 0xc0, !PT ;  /* 0x003f003f181f7812 */ /* 0x000fe400078ec0ff */
[----:B------:R-:W-:Y:S02]  /*97f0*/  SHF.R.U32.HI R32, RZ, 0x6, R24 ;  /* 0x00000006ff207819 */ /* 0x000fe40000011618 */
[--C-:B------:R-:W-:Y:S02]  /*9800*/  SHF.R.U32.HI R23, RZ, 0x8, R25.reuse ;  /* 0x00000008ff177819 */ /* 0x100fe40000011619 */
[----:B------:R-:W-:-:S02]  /*9810*/  SHF.R.U32.HI R34, RZ, 0xa, R25 ;  /* 0x0000000aff227819 */ /* 0x000fc40000011619 */
[----:B------:R-:W-:Y:S02]  /*9820*/  LOP3.LUT R36, R25, 0x3f003f, RZ, 0xc0, !PT ;  /* 0x003f003f19247812 */ /* 0x000fe400078ec0ff */
[----:B------:R-:W-:Y:S02]  /*9830*/  SHF.R.U32.HI R37, RZ, 0x6, R25 ;  /* 0x00000006ff257819 */ /* 0x000fe40000011619 */
[----:B------:R-:W-:Y:S02]  /*9840*/  SHF.R.U32.HI R22, RZ, 0x8, R26 ;  /* 0x00000008ff167819 */ /* 0x000fe4000001161a */
[--C-:B------:R-:W-:Y:S02]  /*9850*/  SHF.R.U32.HI R24, RZ, 0x8, R27.reuse ;  /* 0x00000008ff187819 */ /* 0x100fe4000001161b */
[----:B------:R-:W-:Y:S02]  /*9860*/  SHF.R.U32.HI R52, RZ, 0xa, R27 ;  /* 0x0000000aff347819 */ /* 0x000fe4000001161b */
[----:B------:R-:W-:-:S02]  /*9870*/  LOP3.LUT R50, R27, 0x3f003f, RZ, 0xc0, !PT ;  /* 0x003f003f1b327812 */ /* 0x000fc400078ec0ff */
[----:B------:R-:W-:Y:S02]  /*9880*/  SHF.R.U32.HI R51, RZ, 0x6, R27 ;  /* 0x00000006ff337819 */ /* 0x000fe4000001161b */
[----:B------:R-:W-:Y:S02]  /*9890*/  LOP3.LUT R25, R38, 0xf000f, RZ, 0xc0, !PT ;  /* 0x000f000f26197812 */ /* 0x000fe400078ec0ff */
[----:B------:R-:W-:Y:S02]  /*98a0*/  LOP3.LUT R27, R40, 0xf000f, RZ, 0xc0, !PT ;  /* 0x000f000f281b7812 */ /* 0x000fe400078ec0ff */
[----:B------:R-:W-:Y:S02]  /*98b0*/  LOP3.LUT R23, R20, 0x300030, R23, 0xf8, !PT ;  /* 0x0030003014177812 */ /* 0x000fe400078ef817 */
[----:B------:R-:W-:Y:S02]  /*98c0*/  LOP3.LUT R20, R25, 0x300030, R22, 0xf8, !PT ;  /* 0x0030003019147812 */ /* 0x000fe400078ef816 */
[----:B------:R-:W-:-:S02]  /*98d0*/  LOP3.LUT R22, R27, 0x300030, R24, 0xf8, !PT ;  /* 0x003000301b167812 */ /* 0x000fc400078ef818 */
[----:B--2---:R-:W-:Y:S02]  /*98e0*/  SHF.R.U32.HI R24, RZ, 0xc, R16 ;  /* 0x0000000cff187819 */ /* 0x004fe40000011610 */
[--C-:B------:R-:W-:Y:S02]  /*98f0*/  SHF.R.U32.HI R44, RZ, 0xa, R26.reuse ;  /* 0x0000000aff2c7819 */ /* 0x100fe4000001161a */
[----:B------:R-:W-:Y:S02]  /*9900*/  LOP3.LUT R42, R26, 0x3f003f, RZ, 0xc0, !PT ;  /* 0x003f003f1a2a7812 */ /* 0x000fe400078ec0ff */
[----:B------:R-:W-:Y:S02]  /*9910*/  SHF.R.U32.HI R43, RZ, 0x6, R26 ;  /* 0x00000006ff2b7819 */ /* 0x000fe4000001161a */
[----:B------:R-:W-:Y:S02]  /*9920*/  SHF.R.U32.HI R26, RZ, 0xc, R18 ;  /* 0x0000000cff1a7819 */ /* 0x000fe40000011612 */
[----:B------:R-:W-:-:S02]  /*9930*/  LOP3.LUT R40, R18, 0x3f003f, RZ, 0xc0, !PT ;  /* 0x003f003f12287812 */ /* 0x000fc400078ec0ff */
[----:B------:R-:W-:Y:S02]  /*9940*/  SHF.R.U32.HI R41, RZ, 0x6, R18 ;  /* 0x00000006ff297819 */ /* 0x000fe40000011612 */
[----:B------:R-:W-:Y:S02]  /*9950*/  SHF.R.U32.HI R25, RZ, 0xc, R17 ;  /* 0x0000000cff197819 */ /* 0x000fe40000011611 */
[----:B------:R-:W-:Y:S02]  /*9960*/  SHF.R.U32.HI R18, RZ, 0xc, R19 ;  /* 0x0000000cff127819 */ /* 0x000fe40000011613 */
[----:B------:R-:W-:Y:S02]  /*9970*/  LOP3.LUT R21, R28, 0x300030, R21, 0xf8, !PT ;  /* 0x003000301c157812 */ /* 0x000fe400078ef815 */
[----:B------:R-:W-:Y:S02]  /*9980*/  LOP3.LUT R48, R19, 0x3f003f, RZ, 0xc0, !PT ;  /* 0x003f003f13307812 */ /* 0x000fe400078ec0ff */
[----:B------:R-:W-:-:S02]  /*9990*/  LOP3.LUT R24, R24, 0xf000f, RZ, 0xc0, !PT ;  /* 0x000f000f18187812 */ /* 0x000fc400078ec0ff */
[----:B------:R-:W-:Y:S02]  /*99a0*/  LOP3.LUT R28, R17, 0x3f003f, RZ, 0xc0, !PT ;  /* 0x003f003f111c7812 */ /* 0x000fe400078ec0ff */
[----:B------:R-:W-:Y:S02]  /*99b0*/  LOP3.LUT R27, R16, 0x3f003f, RZ, 0xc0, !PT ;  /* 0x003f003f101b7812 */ /* 0x000fe400078ec0ff */
[----:B------:R-:W-:Y:S02]  /*99c0*/  SHF.R.U32.HI R17, RZ, 0x6, R17 ;  /* 0x00000006ff117819 */ /* 0x000fe40000011611 */
[----:B------:R-:W-:Y:S02]  /*99d0*/  SHF.R.U32.HI R49, RZ, 0x6, R19 ;  /* 0x00000006ff317819 */ /* 0x000fe40000011613 */
[----:B------:R-:W-:Y:S02]  /*99e0*/  SHF.R.U32.HI R16, RZ, 0x6, R16 ;  /* 0x00000006ff107819 */ /* 0x000fe40000011610 */
[----:B------:R-:W-:-:S02]  /*99f0*/  LOP3.LUT R25, R25, 0xf000f, RZ, 0xc0, !PT ;  /* 0x000f000f19197812 */ /* 0x000fc400078ec0ff */
[----:B------:R-:W-:Y:S02]  /*9a00*/  LOP3.LUT R19, R26, 0xf000f, RZ, 0xc0, !PT ;  /* 0x000f000f1a137812 */ /* 0x000fe400078ec0ff */
[----:B------:R-:W-:Y:S02]  /*9a10*/  LOP3.LUT R53, R18, 0xf000f, RZ, 0xc0, !PT ;  /* 0x000f000f12357812 */ /* 0x000fe400078ec0ff */
[----:B------:R-:W-:Y:S02]  /*9a20*/  LOP3.LUT R18, R24, 0x300030, R29, 0xf8, !PT ;  /* 0x0030003018127812 */ /* 0x000fe400078ef81d */
        /* <DEDUP_REMOVED lines=8> */
[----:B------:R-:W-:Y:S02]  /*9ab0*/  LOP3.LUT R38, R25, 0x300030, R34, 0xf8, !PT ;  /* 0x0030003019267812 */ /* 0x000fe400078ef822 */
[----:B------:R-:W-:Y:S02]  /*9ac0*/  LOP3.LUT R45, R19, 0x300030, R44, 0xf8, !PT ;  /* 0x00300030132d7812 */ /* 0x000fe400078ef82c */
[----:B------:R-:W-:-:S02]  /*9ad0*/  LOP3.LUT R53, R53, 0x300030, R52, 0xf8, !PT ;  /* 0x0030003035357812 */ /* 0x000fc400078ef834 */
[----:B------:R-:W-:Y:S01]  /*9ae0*/  LOP3.LUT R30, R27, 0x64006400, RZ, 0xfc, !PT ;  /* 0x640064001b1e7812 */ /* 0x000fe200078efcff */
[----:B------:R-:W-:Y:S01]  /*9af0*/  HADD2 R27, R33, -1056, -1056 ;  /* 0xe420e420211b7430 */ /* 0x000fe20000000000 */
[----:B------:R-:W-:Y:S02]  /*9b00*/  LOP3.LUT R16, R16, 0x3f003f, RZ, 0xc0, !PT ;  /* 0x003f003f10107812 */ /* 0x000fe400078ec0ff */
[----:B------:R-:W-:Y:S02]  /*9b10*/  LOP3.LUT R17, R32, 0x3f003f, RZ, 0xc0, !PT ;  /* 0x003f003f20117812 */ /* 0x000fe400078ec0ff */
[----:B------:R-:W-:Y:S02]  /*9b20*/  LOP3.LUT R37, R37, 0x3f003f, RZ, 0xc0, !PT ;  /* 0x003f003f25257812 */ /* 0x000fe400078ec0ff */
[----:B------:R-:W-:Y:S01]  /*9b30*/  LOP3.LUT R43, R43, 0x3f003f, RZ, 0xc0, !PT ;  /* 0x003f003f2b2b7812 */ /* 0x000fe200078ec0ff */
[----:B------:R-:W-:Y:S01]  /*9b40*/  HADD2 R33, R48, -1056, -1056 ;  /* 0xe420e42030217430 */ /* 0x000fe20000000000 */
        /* <DEDUP_REMOVED lines=53> */
[----:B------:R-:W0:Y:S04]  /*9ea0*/  LDS.128 R16, [UR4] ;  /* 0x00000004ff107984 */ /* 0x000e280008000c00 */
        /* <DEDUP_REMOVED lines=41> */
.L_x_368:
        /* <DEDUP_REMOVED lines=47> */
.L_x_369:
        /* <DEDUP_REMOVED lines=46> */
.L_x_370:
        /* <DEDUP_REMOVED lines=43> */
.L_x_367:
        /* <DEDUP_REMOVED lines=12> */
[--C-:B--2---:R-:W-:Y:S02]  /*aa80*/  SHF.R.U32.HI R30, RZ, 0xc, R20.reuse ;  /* 0x0000000cff1e7819 */ /* 0x104fe40000011614 */
[----:B------:R-:W-:Y:S02]  /*aa90*/  LOP3.LUT R0, R20, 0x3f003f, RZ, 0xc0, !PT ;  /* 0x003f003f14007812 */ /* 0x000fe400078ec0ff */
[----:B------:R-:W-:Y:S02]  /*aaa0*/  SHF.R.U32.HI R14, RZ, 0x6, R20 ;  /* 0x00000006ff0e7819 */ /* 0x000fe40000011614 */
[----:B------:R-:W-:-:S02]  /*aab0*/  SHF.R.U32.HI R20, RZ, 0xc, R21 ;  /* 0x0000000cff147819 */ /* 0x000fc40000011615 */
[----:B------:R-:W-:Y:S02]  /*aac0*/  SHF.R.U32.HI R34, RZ, 0xc, R22 ;  /* 0x0000000cff227819 */ /* 0x000fe40000011616 */
[----:B------:R-:W-:Y:S02]  /*aad0*/  SHF.R.U32.HI R40, RZ, 0xc, R23 ;  /* 0x0000000cff287819 */ /* 0x000fe40000011617 */
[----:B------:R-:W-:Y:S02]  /*aae0*/  LOP3.LUT R32, R21, 0x3f003f, RZ, 0xc0, !PT ;  /* 0x003f003f15207812 */ /* 0x000fe400078ec0ff */
[----:B------:R-:W-:Y:S02]  /*aaf0*/  SHF.R.U32.HI R33, RZ, 0x6, R21 ;  /* 0x00000006ff217819 */ /* 0x000fe40000011615 */
[----:B------:R-:W-:Y:S02]  /*ab00*/  LOP3.LUT R46, R23, 0x3f003f, RZ, 0xc0, !PT ;  /* 0x003f003f172e7812 */ /* 0x000fe400078ec0ff */
[----:B------:R-:W-:-:S02]  /*ab10*/  SHF.R.U32.HI R47, RZ, 0x6, R23 ;  /* 0x00000006ff2f7819 */ /* 0x000fc40000011617 */
[----:B------:R-:W-:Y:S02]  /*ab20*/  LOP3.LUT R38, R22, 0x3f003f, RZ, 0xc0, !PT ;  /* 0x003f003f16267812 */ /* 0x000fe400078ec0ff */
[----:B------:R-:W-:Y:S02]  /*ab30*/  SHF.R.U32.HI R39, RZ, 0x6, R22 ;  /* 0x00000006ff277819 */ /* 0x000fe40000011616 */
[--C-:B----4-:R-:W-:Y:S02]  /*ab40*/  SHF.R.U32.HI R21, RZ, 0x8, R24.reuse ;  /* 0x00000008ff157819 */ /* 0x110fe40000011618 */
[--C-:B------:R-:W-:Y:S02]  /*ab50*/  SHF.R.U32.HI R31, RZ, 0xa, R24.reuse ;  /* 0x0000000aff1f7819 */ /* 0x100fe40000011618 */
[----:B------:R-:W-:Y:S02]  /*ab60*/  LOP3.LUT R28, R24, 0x3f003f, RZ, 0xc0, !PT ;  /* 0x003f003f181c7812 */ /* 0x000fe400078ec0ff */
[----:B------:R-:W-:-:S02]  /*ab70*/  SHF.R.U32.HI R29, RZ, 0x6, R24 ;  /* 0x00000006ff1d7819 */ /* 0x000fc40000011618 */
[--C-:B------:R-:W-:Y:S02]  /*ab80*/  SHF.R.U32.HI R23, RZ, 0x8, R25.reuse ;  /* 0x00000008ff177819 */ /* 0x100fe40000011619 */
[--C-:B------:R-:W-:Y:S02]  /*ab90*/  SHF.R.U32.HI R37, RZ, 0xa, R25.reuse ;  /* 0x0000000aff257819 */ /* 0x100fe40000011619 */
[----:B------:R-:W-:Y:S02]  /*aba0*/  LOP3.LUT R35, R25, 0x3f003f, RZ, 0xc0, !PT ;  /* 0x003f003f19237812 */ /* 0x000fe400078ec0ff */
[----:B------:R-:W-:Y:S02]  /*abb0*/  SHF.R.U32.HI R36, RZ, 0x6, R25 ;  /* 0x00000006ff247819 */ /* 0x000fe40000011619 */
[----:B------:R-:W-:Y:S02]  /*abc0*/  LOP3.LUT R30, R30, 0xf000f, RZ, 0xc0, !PT ;  /* 0x000f000f1e1e7812 */ /* 0x000fe400078ec0ff */
[----:B------:R-:W-:-:S02]  /*abd0*/  LOP3.LUT R20, R20, 0xf000f, RZ, 0xc0, !PT ;  /* 0x000f000f14147812 */ /* 0x000fc400078ec0ff */
[----:B------:R-:W-:Y:S02]  /*abe0*/  SHF.R.U32.HI R22, RZ, 0x8, R26 ;  /* 0x00000008ff167819 */ /* 0x000fe4000001161a */
[--C-:B------:R-:W-:Y:S02]  /*abf0*/  SHF.R.U32.HI R24, RZ, 0x8, R27.reuse ;  /* 0x00000008ff187819 */ /* 0x100fe4000001161b */
[--C-:B------:R-:W-:Y:S02]  /*ac00*/  SHF.R.U32.HI R52, RZ, 0xa, R27.reuse ;  /* 0x0000000aff347819 */ /* 0x100fe4000001161b */
[----:B------:R-:W-:Y:S02]  /*ac10*/  LOP3.LUT R50, R27, 0x3f003f, RZ, 0xc0, !PT ;  /* 0x003f003f1b327812 */ /* 0x000fe400078ec0ff */
[----:B------:R-:W-:Y:S02]  /*ac20*/  SHF.R.U32.HI R51, RZ, 0x6, R27 ;  /* 0x00000006ff337819 */ /* 0x000fe4000001161b */
[----:B------:R-:W-:-:S02]  /*ac30*/  LOP3.LUT R25, R34, 0xf000f, RZ, 0xc0, !PT ;  /* 0x000f000f22197812 */ /* 0x000fc400078ec0ff */
[----:B------:R-:W-:Y:S02]  /*ac40*/  LOP3.LUT R27, R40, 0xf000f, RZ, 0xc0, !PT ;  /* 0x000f000f281b7812 */ /* 0x000fe400078ec0ff */
[----:B------:R-:W-:Y:S02]  /*ac50*/  LOP3.LUT R21, R30, 0x300030, R21, 0xf8, !PT ;  /* 0x003000301e157812 */ /* 0x000fe400078ef815 */
[----:B------:R-:W-:Y:S02]  /*ac60*/  LOP3.LUT R23, R20, 0x300030, R23, 0xf8, !PT ;  /* 0x0030003014177812 */ /* 0x000fe400078ef817 */
[----:B------:R-:W-:Y:S02]  /*ac70*/  LOP3.LUT R20, R25, 0x300030, R22, 0xf8, !PT ;  /* 0x0030003019147812 */ /* 0x000fe400078ef816 */
[----:B---3--:R-:W-:Y:S02]  /*ac80*/  SHF.R.U32.HI R30, RZ, 0xc, R19 ;  /* 0x0000000cff1e7819 */ /* 0x008fe40000011613 */
[----:B------:R-:W-:-:S02]  /*ac90*/  SHF.R.U32.HI R44, RZ, 0xa, R26 ;  /* 0x0000000aff2c7819 */ /* 0x000fc4000001161a */
[----:B------:R-:W-:Y:S02]  /*aca0*/  LOP3.LUT R42, R26, 0x3f003f, RZ, 0xc0, !PT ;  /* 0x003f003f1a2a7812 */ /* 0x000fe400078ec0ff */
[----:B------:R-:W-:Y:S02]  /*acb0*/  SHF.R.U32.HI R43, RZ, 0x6, R26 ;  /* 0x00000006ff2b7819 */ /* 0x000fe4000001161a */
[----:B------:R-:W-:Y:S02]  /*acc0*/  LOP3.LUT R22, R27, 0x300030, R24, 0xf8, !PT ;  /* 0x003000301b167812 */ /* 0x000fe400078ef818 */
[----:B------:R-:W-:Y:S02]  /*acd0*/  SHF.R.U32.HI R25, RZ, 0xc, R16 ;  /* 0x0000000cff197819 */ /* 0x000fe40000011610 */
[----:B------:R-:W-:Y:S02]  /*ace0*/  SHF.R.U32.HI R26, RZ, 0xc, R17 ;  /* 0x0000000cff1a7819 */ /* 0x000fe40000011611 */
[----:B------:R-:W-:-:S02]  /*acf0*/  SHF.R.U32.HI R27, RZ, 0xc, R18 ;  /* 0x0000000cff1b7819 */ /* 0x000fc40000011612 */
[----:B------:R-:W-:Y:S02]  /*ad00*/  LOP3.LUT R48, R19, 0x3f003f, RZ, 0xc0, !PT ;  /* 0x003f003f13307812 */ /* 0x000fe400078ec0ff */
[----:B------:R-:W-:Y:S02]  /*ad10*/  SHF.R.U32.HI R49, RZ, 0x6, R19 ;  /* 0x00000006ff317819 */ /* 0x000fe40000011613 */
[----:B------:R-:W-:Y:S02]  /*ad20*/  LOP3.LUT R34, R17, 0x3f003f, RZ, 0xc0, !PT ;  /* 0x003f003f11227812 */ /* 0x000fe400078ec0ff */
[----:B------:R-:W-:Y:S02]  /*ad30*/  SHF.R.U32.HI R41, RZ, 0x6, R18 ;  /* 0x00000006ff297819 */ /* 0x000fe40000011612 */
[----:B------:R-:W-:Y:S02]  /*ad40*/  LOP3.LUT R19, R30, 0xf000f, RZ, 0xc0, !PT ;  /* 0x000f000f1e137812 */ /* 0x000fe400078ec0ff */
[----:B------:R-:W-:-:S02]  /*ad50*/  LOP3.LUT R24, R16, 0x3f003f, RZ, 0xc0, !PT ;  /* 0x003f003f10187812 */ /* 0x000fc400078ec0ff */
[----:B------:R-:W-:Y:S02]  /*ad60*/  SHF.R.U32.HI R17, RZ, 0x6, R17 ;  /* 0x00000006ff117819 */ /* 0x000fe40000011611 */
[----:B------:R-:W-:Y:S02]  /*ad70*/  LOP3.LUT R40, R18, 0x3f003f, RZ, 0xc0, !PT ;  /* 0x003f003f12287812 */ /* 0x000fe400078ec0ff */
[----:B------:R-:W-:Y:S02]  /*ad80*/  SHF.R.U32.HI R16, RZ, 0x6, R16 ;  /* 0x00000006ff107819 */ /* 0x000fe40000011610 */
[----:B------:R-:W-:Y:S02]  /*ad90*/  LOP3.LUT R18, R25, 0xf000f, RZ, 0xc0, !PT ;  /* 0x000f000f19127812 */ /* 0x000fe400078ec0ff */
[----:B------:R-:W-:Y:S02]  /*ada0*/  LOP3.LUT R26, R26, 0xf000f, RZ, 0xc0, !PT ;  /* 0x000f000f1a1a7812 */ /* 0x000fe400078ec0ff */
[----:B------:R-:W-:-:S02]  /*adb0*/  LOP3.LUT R27, R27, 0xf000f, RZ, 0xc0, !PT ;  /* 0x000f000f1b1b7812 */ /* 0x000fc400078ec0ff */
[----:B------:R-:W-:Y:S02]  /*adc0*/  LOP3.LUT R33, R33, 0x3f003f, RZ, 0xc0, !PT ;  /* 0x003f003f21217812 */ /* 0x000fe400078ec0ff */
[----:B------:R-:W-:Y:S02]  /*add0*/  LOP3.LUT R53, R19, 0x300030, R52, 0xf8, !PT ;  /* 0x0030003013357812 */ /* 0x000fe400078ef834 */
[----:B------:R-:W-:Y:S02]  /*ade0*/  LOP3.LUT R46, R46, 0x64006400, RZ, 0xfc, !PT ;  /* 0x640064002e2e7812 */ /* 0x000fe400078efcff */
[----:B------:R-:W-:Y:S02]  /*adf0*/  LOP3.LUT R41, R41, 0x3f003f, RZ, 0xc0, !PT ;  /* 0x003f003f29297812 */ /* 0x000fe400078ec0ff */
[----:B------:R-:W-:Y:S02]  /*ae00*/  LOP3.LUT R39, R39, 0x3f003f, RZ, 0xc0, !PT ;  /* 0x003f003f27277812 */ /* 0x000fe400078ec0ff */
[----:B------:R-:W-:-:S02]  /*ae10*/  LOP3.LUT R47, R47, 0x3f003f, RZ, 0xc0, !PT ;  /* 0x003f003f2f2f7812 */ /* 0x000fc400078ec0ff */
[----:B------:R-:W-:Y:S02]  /*ae20*/  LOP3.LUT R19, R17, 0x3f003f, RZ, 0xc0, !PT ;  /* 0x003f003f11137812 */ /* 0x000fe400078ec0ff */
        /* <DEDUP_REMOVED lines=74> */
[----:B------:R-:W0:Y:S04]  /*b2d0*/  LDS.128 R16, [UR4+0x20] ;  /* 0x00002004ff107984 */ /* 0x000e280008000c00 */
        /* <DEDUP_REMOVED lines=41> */
.L_x_372:
        /* <DEDUP_REMOVED lines=47> */
.L_x_373:
        /* <DEDUP_REMOVED lines=46> */
.L_x_374:
        /* <DEDUP_REMOVED lines=44> */
.L_x_371:
[----:B------:R-:W-:Y:S01]  /*be00*/  IADD3 R93, R93, 0x20, RZ ;  /* 0x000000205d5d7810 */ /* 0x000fe20007ffe0ff */
[----:B------:R-:W-:Y:S01]  /*be10*/  UIMAD UR8, UR5, 0x18, URZ ;  /* 0x00000018050878a4 */ /* 0x000fe2000f8e023f */
[----:B------:R-:W-:Y:S01]  /*be20*/  IMAD.WIDE.U32 R12, R15, 0x18, R12 ;  /* 0x000000180f0c7825 */ /* 0x000fe200078e000c */
[----:B------:R-:W-:Y:S01]  /*be30*/  UIADD3 UR4, UR4, 0x40, URZ ;  /* 0x0000004004047890 */ /* 0x000fe2000fffe03f */
[C---:B------:R-:W-:Y:S02]  /*be40*/  ISETP.GE.AND P2, PT, R93.reuse, c[0x0][0x1ac], PT ;  /* 0x00006b005d007a0c */ /* 0x040fe40003f46270 */
[----:B------:R-:W-:Y:S01]  /*be50*/  ISETP.LT.AND P3, PT, R93, R92, PT ;  /* 0x0000005c5d00720c */ /* 0x000fe20003f61270 */
[----:B-----5:R-:W-:Y:S01]  /*be60*/  IMAD.MOV.U32 R20, RZ, RZ, R12 ;  /* 0x000000ffff147224 */ /* 0x020fe200078e000c */
[----:B------:R-:W-:-:S11]  /*be70*/  IADD3 R21, R13, UR8, RZ ;  /* 0x000000080d157c10 */ /* 0x000fd6000fffe0ff */
[----:B------:R-:W-:Y:S05]  /*be80*/  @!P2 BRA P3, `(.L_x_375) ;  /* 0xffffd6300000a947 */ /* 0x000fea000183ffff */
.L_x_366:
[----:B------:R-:W-:-:S04]  /*be90*/  LEA R10, R10, 0x40, 0x6 ;  /* 0x000000400a0a7811 */ /* 0x000fc800078e30ff */
[----:B------:R-:W-:-:S04]  /*bea0*/  IMNMX R10, R10, c[0x0][0x190], PT ;  /* 0x000064000a0a7a17 */ /* 0x000fc80003800200 */
[----:B------:R-:W-:-:S04]  /*beb0*/  ISETP.GE.AND P0, PT, R93, R10, PT ;  /* 0x0000000a5d00720c */ /* 0x000fc80003f06270 */
[----:B------:R-:W-:-:S13]  /*bec0*/  ISETP.GE.OR P0, PT, R93, c[0x0][0x1b4], P0 ;  /* 0x00006d005d007a0c */ /* 0x000fda0000706670 */
[----:B------:R-:W-:Y:S05]  /*bed0*/  @P0 BRA `(.L_x_376) ;  /* 0x00006c0000000947 */ /* 0x000fea0003800000 */
[----:B------:R-:W-:-:S04]  /*bee0*/  PRMT R0, R88, 0x9910, RZ ;  /* 0x0000991058007816 */ /* 0x000fc800000000ff */
[----:B------:R-:W-:-:S04]  /*bef0*/  ISETP.NE.AND P0, PT, R0, RZ, PT ;  /* 0x000000ff0000720c */ /* 0x000fc80003f05270 */
[----:B------:R-:W-:Y:S02]  /*bf00*/  ISETP.LT.OR P0, PT, R11, 0x4, !P0 ;  /* 0x000000040b00780c */ /* 0x000fe40004701670 */
.L_x_393:
        /* <DEDUP_REMOVED lines=21> */
[C---:B------:R-:W-:Y:S02]  /*c060*/  LOP3.LUT R18, R13.reuse, 0xf000f, RZ, 0xc0, !PT ;  /* 0x000f000f0d127812 */ /* 0x040fe400078ec0ff */
[----:B------:R-:W-:Y:S02]  /*c070*/  LOP3.LUT R19, R13, 0xf000f0, RZ, 0xc0, !PT ;  /* 0x00f000f00d137812 */ /* 0x000fe400078ec0ff */
[----:B------:R-:W-:-:S02]  /*c080*/  SHF.R.U32.HI R12, RZ, 0x8, R12 ;  /* 0x00000008ff0c7819 */ /* 0x000fc4000001160c */
[----:B------:R-:W-:Y:S02]  /*c090*/  SHF.R.U32.HI R22, RZ, 0x8, R13 ;  /* 0x00000008ff167819 */ /* 0x000fe4000001160d */
[C---:B------:R-:W-:Y:S02]  /*c0a0*/  LOP3.LUT R24, R14.reuse, 0xf000f0, RZ, 0xc0, !PT ;  /* 0x00f000f00e187812 */ /* 0x040fe400078ec0ff */
[----:B------:R-:W-:Y:S02]  /*c0b0*/  LOP3.LUT R23, R14, 0xf000f, RZ, 0xc0, !PT ;  /* 0x000f000f0e177812 */ /* 0x000fe400078ec0ff */
[----:B------:R-:W-:Y:S02]  /*c0c0*/  SHF.R.U32.HI R25, RZ, 0x8, R14 ;  /* 0x00000008ff197819 */ /* 0x000fe4000001160e */
[C---:B------:R-:W-:Y:S02]  /*c0d0*/  LOP3.LUT R26, R15.reuse, 0xf000f, RZ, 0xc0, !PT ;  /* 0x000f000f0f1a7812 */ /* 0x040fe400078ec0ff */
[----:B------:R-:W-:-:S02]  /*c0e0*/  LOP3.LUT R27, R15, 0xf000f0, RZ, 0xc0, !PT ;  /* 0x00f000f00f1b7812 */ /* 0x000fc400078ec0ff */
[----:B------:R-:W-:Y:S02]  /*c0f0*/  SHF.R.U32.HI R28, RZ, 0x8, R15 ;  /* 0x00000008ff1c7819 */ /* 0x000fe4000001160f */
[----:B------:R-:W-:Y:S02]  /*c100*/  LOP3.LUT R14, R16, 0x64006400, RZ, 0xfc, !PT ;  /* 0x64006400100e7812 */ /* 0x000fe400078efcff */
[----:B------:R-:W-:Y:S02]  /*c110*/  LOP3.LUT R15, R17, 0x64006400, RZ, 0xfc, !PT ;  /* 0x64006400110f7812 */ /* 0x000fe400078efcff */
[----:B------:R-:W-:Y:S01]  /*c120*/  LOP3.LUT R16, R18, 0x64006400, RZ, 0xfc, !PT ;  /* 0x6400640012107812 */ /* 0x000fe200078efcff */
[----:B------:R-:W-:Y:S01]  /*c130*/  HADD2 R14, R14, -1032, -1032 ;  /* 0xe408e4080e0e7430 */ /* 0x000fe20000000000 */
[----:B------:R-:W-:Y:S01]  /*c140*/  LOP3.LUT R17, R19, 0x64006400, RZ, 0xfc, !PT ;  /* 0x6400640013117812 */ /* 0x000fe200078efcff */
[-C--:B------:R-:W-:Y:S01]  /*c150*/  HFMA2 R15, R15, R0.reuse.H0_H0, -72, -72 ;  /* 0xd480d4800f0f7431 */ /* 0x080fe20000040000 */
[----:B------:R-:W-:Y:S01]  /*c160*/  LOP3.LUT R13, R12, 0xf000f, RZ, 0xc0, !PT ;  /* 0x000f000f0c0d7812 */ /* 0x000fe200078ec0ff */
[----:B------:R-:W-:Y:S01]  /*c170*/  HADD2 R16, R16, -1032, -1032 ;  /* 0xe408e40810107430 */ /* 0x000fe20000000000 */
[----:B------:R-:W-:Y:S01]  /*c180*/  LOP3.LUT R18, R22, 0xf000f, RZ, 0xc0, !PT ;  /* 0x000f000f16127812 */ /* 0x000fe200078ec0ff */
[----:B------:R-:W-:Y:S01]  /*c190*/  HFMA2 R17, R17, R0.H0_H0, -72, -72 ;  /* 0xd480d48011117431 */ /* 0x000fe20000040000 */
[----:B------:R-:W-:-:S02]  /*c1a0*/  LOP3.LUT R19, R24, 0x64006400, RZ, 0xfc, !PT ;  /* 0x6400640018137812 */ /* 0x000fc400078efcff */
[----:B------:R-:W-:Y:S02]  /*c1b0*/  LOP3.LUT R12, R12, 0xf000f0, RZ, 0xc0, !PT ;  /* 0x00f000f00c0c7812 */ /* 0x000fe400078ec0ff */
[----:B------:R-:W-:Y:S01]  /*c1c0*/  LOP3.LUT R22, R22, 0xf000f0, RZ, 0xc0, !PT ;  /* 0x00f000f016167812 */ /* 0x000fe200078ec0ff */
[----:B------:R-:W-:Y:S01]  /*c1d0*/  HFMA2 R19, R19, R0.H0_H0, -72, -72 ;  /* 0xd480d48013137431 */ /* 0x000fe20000040000 */
[C---:B------:R-:W-:Y:S02]  /*c1e0*/  LOP3.LUT R24, R25.reuse, 0xf000f, RZ, 0xc0, !PT ;  /* 0x000f000f19187812 */ /* 0x040fe400078ec0ff */
[----:B------:R-:W-:Y:S02]  /*c1f0*/  LOP3.LUT R29, R25, 0xf000f0, RZ, 0xc0, !PT ;  /* 0x00f000f0191d7812 */ /* 0x000fe400078ec0ff */
        /* <DEDUP_REMOVED lines=17> */
[----:B------:R-:W-:Y:S01]  /*c310*/  LOP3.LUT R33, R33, 0x64006400, RZ, 0xfc, !PT ;  /* 0x6400640021217812 */ /* 0x000fe200078efcff */
[----:B------:R-:W-:-:S02]  /*c320*/  HADD2 R26, R26, -1032, -1032 ;  /* 0xe408e4081a1a7430 */ /* 0x000fc40000000000 */
        /* <DEDUP_REMOVED lines=96> */
.L_x_378:
        /* <DEDUP_REMOVED lines=95> */
.L_x_380:
        /* <DEDUP_REMOVED lines=94> */
.L_x_381:
        /* <DEDUP_REMOVED lines=91> */
.L_x_379:
        /* <DEDUP_REMOVED lines=146> */
.L_x_382:
        /* <DEDUP_REMOVED lines=95> */
.L_x_384:
        /* <DEDUP_REMOVED lines=94> */
.L_x_385:
        /* <DEDUP_REMOVED lines=91> */
.L_x_383:
        /* <DEDUP_REMOVED lines=145> */
.L_x_386:
        /* <DEDUP_REMOVED lines=95> */
.L_x_388:
        /* <DEDUP_REMOVED lines=94> */
.L_x_389:
        /* <DEDUP_REMOVED lines=91> */
.L_x_387:
        /* <DEDUP_REMOVED lines=12> */
[----:B------:R-:W-:-:S02]  /*110a0*/  SHF.R.U32.HI R32, RZ, 0x8, R15 ;  /* 0x00000008ff207819 */ /* 0x000fc4000001160f */
[----:B------:R-:W-:Y:S02]  /*110b0*/  LOP3.LUT R12, R24, 0xf000f0, RZ, 0xc0, !PT ;  /* 0x00f000f0180c7812 */ /* 0x000fe400078ec0ff */
[----:B------:R-:W-:Y:S02]  /*110c0*/  LOP3.LUT R30, R15, 0xf000f, RZ, 0xc0, !PT ;  /* 0x000f000f0f1e7812 */ /* 0x000fe400078ec0ff */
[----:B------:R-:W-:Y:S02]  /*110d0*/  LOP3.LUT R14, R26, 0xf000f0, RZ, 0xc0, !PT ;  /* 0x00f000f01a0e7812 */ /* 0x000fe400078ec0ff */
[----:B------:R-:W-:Y:S02]  /*110e0*/  LOP3.LUT R15, R17, 0x64006400, RZ, 0xfc, !PT ;  /* 0x64006400110f7812 */ /* 0x000fe400078efcff */
[----:B------:R-:W-:Y:S02]  /*110f0*/  LOP3.LUT R17, R18, 0x64006400, RZ, 0xfc, !PT ;  /* 0x6400640012117812 */ /* 0x000fe400078efcff */
[----:B------:R-:W-:Y:S01]  /*11100*/  LOP3.LUT R25, R13, 0xf000f, RZ, 0xc0, !PT ;  /* 0x000f000f0d197812 */ /* 0x000fe200078ec0ff */
[----:B------:R-:W-:Y:S01]  /*11110*/  HFMA2 R15, R15, R0.H0_H0, -72, -72 ;  /* 0xd480d4800f0f7431 */ /* 0x000fe20000040000 */
        /* <DEDUP_REMOVED lines=125> */
.L_x_390:
        /* <DEDUP_REMOVED lines=95> */
.L_x_391:
        /* <DEDUP_REMOVED lines=94> */
.L_x_392:
        /* <DEDUP_REMOVED lines=91> */
.L_x_377:
[----:B------:R-:W-:Y:S01]  /*12a70*/  IADD3 R93, R93, 0x20, RZ ;  /* 0x000000205d5d7810 */ /* 0x000fe20007ffe0ff */
[----:B------:R-:W-:Y:S01]  /*12a80*/  IMAD.MOV.U32 R13, RZ, RZ, c[0x0][0x18c] ;  /* 0x00006300ff0d7624 */ /* 0x000fe200078e00ff */
[----:B------:R-:W-:Y:S02]  /*12a90*/  UIADD3 UR4, UR4, 0x40, URZ ;  /* 0x0000004004047890 */ /* 0x000fe4000fffe03f */
[----:B------:R-:W-:Y:S01]  /*12aa0*/  ISETP.GE.AND P2, PT, R93, c[0x0][0x1b4], PT ;  /* 0x00006d005d007a0c */ /* 0x000fe20003f46270 */
[----:B------:R-:W-:Y:S01]  /*12ab0*/  IMAD.WIDE R20, R13, 0x10, R20 ;  /* 0x000000100d147825 */ /* 0x000fe200078e0214 */
[----:B------:R-:W-:-:S13]  /*12ac0*/  ISETP.LT.AND P3, PT, R93, R92, PT ;  /* 0x0000005c5d00720c */ /* 0x000fda0003f61270 */
[----:B------:R-:W-:Y:S05]  /*12ad0*/  @!P2 BRA P3, `(.L_x_393) ;  /* 0xffff94300000a947 */ /* 0x000fea000183ffff */
.L_x_376:
[----:B------:R-:W-:-:S04]  /*12ae0*/  ISETP.GE.AND P0, PT, R93, R10, PT ;  /* 0x0000000a5d00720c */ /* 0x000fc80003f06270 */
[----:B------:R-:W-:-:S13]  /*12af0*/  ISETP.GE.OR P0, PT, R93, c[0x0][0x1b8], P0 ;  /* 0x00006e005d007a0c */ /* 0x000fda0000706670 */
[----:B------:R-:W-:Y:S05]  /*12b00*/  @P0 BRA `(.L_x_394) ;  /* 0x000023d000000947 */ /* 0x000fea0003800000 */
[----:B------:R-:W-:-:S04]  /*12b10*/  PRMT R0, R88, 0x9910, RZ ;  /* 0x0000991058007816 */ /* 0x000fc800000000ff */
[----:B------:R-:W-:-:S04]  /*12b20*/  ISETP.NE.AND P0, PT, R0, RZ, PT ;  /* 0x000000ff0000720c */ /* 0x000fc80003f05270 */
[----:B------:R-:W-:Y:S02]  /*12b30*/  ISETP.LT.OR P0, PT, R11, 0x4, !P0 ;  /* 0x000000040b00780c */ /* 0x000fe40004701670 */
.L_x_399:
        /* <DEDUP_REMOVED lines=22> */
[----:B------:R-:W-:Y:S02]  /*12ca0*/  SHF.R.U32.HI R10, RZ, 0xf, R20 ;  /* 0x0000000fff0a7819 */ /* 0x000fe40000011614 */
[----:B------:R-:W-:-:S02]  /*12cb0*/  LOP3.LUT R58, R23, 0x380038, RZ, 0xc0, !PT ;  /* 0x00380038173a7812 */ /* 0x000fc400078ec0ff */
[----:B------:R-:W-:Y:S02]  /*12cc0*/  SHF.R.U32.HI R35, RZ, 0x6, R23 ;  /* 0x00000006ff237819 */ /* 0x000fe40000011617 */
[----:B------:R-:W-:Y:S02]  /*12cd0*/  LOP3.LUT R42, R23, 0x70007, RZ, 0xc0, !PT ;  /* 0x00070007172a7812 */ /* 0x000fe400078ec0ff */
        /* <DEDUP_REMOVED lines=13> */
[C---:B------:R-:W-:Y:S02]  /*12db0*/  LOP3.LUT R60, R19.reuse, 0x380038, RZ, 0xc0, !PT ;  /* 0x00380038133c7812 */ /* 0x040fe400078ec0ff */
[----:B------:R-:W-:Y:S02]  /*12dc0*/  SHF.R.U32.HI R44, RZ, 0x6, R19 ;  /* 0x00000006ff2c7819 */ /* 0x000fe40000011613 */
[----:B------:R-:W-:-:S02]  /*12dd0*/  LOP3.LUT R66, R19, 0x70007, RZ, 0xc0, !PT ;  /* 0x0007000713427812 */ /* 0x000fc400078ec0ff */
[C---:B------:R-:W-:Y:S02]  /*12de0*/  LOP3.LUT R27, R22.reuse, 0x380038, RZ, 0xc0, !PT ;  /* 0x00380038161b7812 */ /* 0x040fe400078ec0ff */
[----:B------:R-:W-:Y:S02]  /*12df0*/  SHF.R.U32.HI R33, RZ, 0x6, R22 ;  /* 0x00000006ff217819 */ /* 0x000fe40000011616 */
[----:B------:R-:W-:Y:S02]  /*12e00*/  LOP3.LUT R37, R22, 0x70007, RZ, 0xc0, !PT ;  /* 0x0007000716257812 */ /* 0x000fe400078ec0ff */
[C---:B------:R-:W-:Y:S02]  /*12e10*/  LOP3.LUT R11, R16.reuse, 0x380038, RZ, 0xc0, !PT ;  /* 0x00380038100b7812 */ /* 0x040fe400078ec0ff */
[----:B------:R-:W-:Y:S02]  /*12e20*/  SHF.R.U32.HI R39, RZ, 0x6, R16 ;  /* 0x00000006ff277819 */ /* 0x000fe40000011610 */
[----:B------:R-:W-:-:S02]  /*12e30*/  LOP3.LUT R54, R16, 0x70007, RZ, 0xc0, !PT ;  /* 0x0007000710367812 */ /* 0x000fc400078ec0ff */
[----:B------:R-:W-:Y:S02]  /*12e40*/  LOP3.LUT R19, R29, 0x20002, R18, 0xf8, !PT ;  /* 0x000200021d137812 */ /* 0x000fe400078ef812 */
[--C-:B------:R-:W-:Y:S02]  /*12e50*/  SHF.R.U32.HI R16, RZ, 0xe, R17.reuse ;  /* 0x0000000eff107819 */ /* 0x100fe40000011611 */
[C---:B------:R-:W-:Y:S02]  /*12e60*/  LOP3.LUT R22, R17.reuse, 0x380038, RZ, 0xc0, !PT ;  /* 0x0038003811167812 */ /* 0x040fe400078ec0ff */
[----:B------:R-:W-:Y:S02]  /*12e70*/  SHF.R.U32.HI R38, RZ, 0x6, R17 ;  /* 0x00000006ff267819 */ /* 0x000fe40000011611 */
[----:B------:R-:W-:Y:S02]  /*12e80*/  LOP3.LUT R51, R17, 0x70007, RZ, 0xc0, !PT ;  /* 0x0007000711337812 */ /* 0x000fe400078ec0ff */
[----:B------:R-:W-:-:S02]  /*12e90*/  LOP3.LUT R10, R10, 0x20002, R21, 0xf8, !PT ;  /* 0x000200020a0a7812 */ /* 0x000fc400078ef815 */
[----:B------:R-:W-:Y:S02]  /*12ea0*/  LOP3.LUT R17, R26, 0x10001, RZ, 0xc0, !PT ;  /* 0x000100011a117812 */ /* 0x000fe400078ec0ff */
[----:B------:R-:W-:Y:S02]  /*12eb0*/  LOP3.LUT R0, R20, 0x380038, RZ, 0xc0, !PT ;  /* 0x0038003814007812 */ /* 0x000fe400078ec0ff */
[----:B------:R-:W-:Y:S02]  /*12ec0*/  SHF.R.U32.HI R34, RZ, 0x6, R20 ;  /* 0x00000006ff227819 */ /* 0x000fe40000011614 */
[----:B------:R-:W-:Y:S02]  /*12ed0*/  LOP3.LUT R25, R25, 0x10001, RZ, 0xc0, !PT ;  /* 0x0001000119197812 */ /* 0x000fe400078ec0ff */
[----:B------:R-:W-:Y:S02]  /*12ee0*/  LOP3.LUT R17, R17, 0x20002, R28, 0xf8, !PT ;  /* 0x0002000211117812 */ /* 0x000fe400078ef81c */
[----:B------:R-:W-:-:S02]  /*12ef0*/  LOP3.LUT R83, R0, 0x64006400, RZ, 0xfc, !PT ;  /* 0x6400640000537812 */ /* 0x000fc400078efcff */
[----:B------:R-:W-:Y:S01]  /*12f00*/  LOP3.LUT R41, R20, 0x70007, RZ, 0xc0, !PT ;  /* 0x0007000714297812 */ /* 0x000fe200078ec0ff */
[----:B------:R-:W-:Y:S01]  /*12f10*/  IMAD.MOV.U32 R20, RZ, RZ, 0x3000 ;  /* 0x00003000ff147424 */ /* 0x000fe200078e00ff */
[----:B------:R-:W-:Y:S02]  /*12f20*/  LOP3.LUT R26, R25, 0x20002, R16, 0xf8, !PT ;  /* 0x00020002191a7812 */ /* 0x000fe400078ef810 */
[----:B------:R-:W-:Y:S02]  /*12f30*/  LOP3.LUT R0, R34, 0x380038, RZ, 0xc0, !PT ;  /* 0x0038003822007812 */ /* 0x000fe400078ec0ff */
[----:B------:R-:W-:Y:S01]  /*12f40*/  LOP3.LUT R25, R23, 0x64006400, RZ, 0xfc, !PT ;  /* 0x6400640017197812 */ /* 0x000fe200078efcff */
[----:B------:R-:W-:Y:S01]  /*12f50*/  HFMA2 R83, R83, R20.H0_H0, -132, -132 ;  /* 0xd820d82053537431 */ /* 0x000fe20000040014 */
[----:B------:R-:W-:Y:S02]  /*12f60*/  PRMT R21, R90, 0x9910, RZ ;  /* 0x000099105a157816 */ /* 0x000fe400000000ff */
        /* <DEDUP_REMOVED lines=10> */
[----:B------:R-:W-:Y:S01]  /*13010*/  ISETP.NE.AND P2, PT, R21, RZ, PT ;  /* 0x000000ff1500720c */ /* 0x000fe20003f45270 */
[----:B------:R-:W-:Y:S01]  /*13020*/  HFMA2 R57, R57, R20.H0_H0, -132, -132 ;  /* 0xd820d82039397431 */ /* 0x000fe20000040014 */
        /* <DEDUP_REMOVED lines=14> */
[----:B------:R-:W-:Y:S01]  /*13110*/  LOP3.LUT R37, R37, 0x64006400, RZ, 0xfc, !PT ;  /* 0x6400640025257812 */ /* 0x000fe200078efcff */
[----:B------:R-:W-:Y:S01]  /*13120*/  HADD2 R68, R53, -1028, -1028 ;  /* 0xe404e40435447430 */ /* 0x000fe20000000000 */
[----:B------:R-:W-:-:S02]  /*13130*/  LOP3.LUT R35, R35, 0x64006400, RZ, 0xfc, !PT ;  /* 0x6400640023237812 */ /* 0x000fc400078efcff */
[----:B------:R-:W-:Y:S01]  /*13140*/  ISETP.GE.AND P3, PT, R94, 0x2, PT ;  /* 0x000000025e00780c */ /* 0x000fe20003f66270 */
[----:B------:R-:W-:Y:S01]  /*13150*/  HADD2 R72, R37, -1028, -1028 ;  /* 0xe404e40425487430 */ /* 0x000fe20000000000 */
[----:B--2---:R-:W-:Y:S02]  /*13160*/  SHF.R.U32.HI R29, RZ, 0xd, R12 ;  /* 0x0000000dff1d7819 */ /* 0x004fe4000001160c */
[----:B------:R-:W-:Y:S02]  /*13170*/  SHF.R.U32.HI R30, RZ, 0xd, R14 ;  /* 0x0000000dff1e7819 */ /* 0x000fe4000001160e */
[----:B------:R-:W-:Y:S02]  /*13180*/  LOP3.LUT R29, R10, 0x40004, R29, 0xf8, !PT ;  /* 0x000400040a1d7812 */ /* 0x000fe400078ef81d */
[----:B------:R-:W-:Y:S02]  /*13190*/  LOP3.LUT R10, R39, 0x380038, RZ, 0xc0, !PT ;  /* 0x00380038270a7812 */ /* 0x000fe400078ec0ff */
[----:B------:R-:W-:-:S02]  /*131a0*/  SHF.R.U32.HI R45, RZ, 0x6, R13 ;  /* 0x00000006ff2d7819 */ /* 0x000fc4000001160d */
[--C-:B------:R-:W-:Y:S02]  /*131b0*/  SHF.R.U32.HI R28, RZ, 0xd, R15.reuse ;  /* 0x0000000dff1c7819 */ /* 0x100fe4000001160f */
[C---:B------:R-:W-:Y:S02]  /*131c0*/  LOP3.LUT R62, R15.reuse, 0x380038, RZ, 0xc0, !PT ;  /* 0x003800380f3e7812 */ /* 0x040fe400078ec0ff */
[----:B------:R-:W-:Y:S02]  /*131d0*/  SHF.R.U32.HI R50, RZ, 0x6, R15 ;  /* 0x00000006ff327819 */ /* 0x000fe4000001160f */
[----:B------:R-:W-:Y:S02]  /*131e0*/  LOP3.LUT R55, R15, 0x70007, RZ, 0xc0, !PT ;  /* 0x000700070f377812 */ /* 0x000fe400078ec0ff */
[----:B------:R-:W-:Y:S02]  /*131f0*/  LOP3.LUT R16, R12, 0x380038, RZ, 0xc0, !PT ;  /* 0x003800380c107812 */ /* 0x000fe400078ec0ff */
[----:B------:R-:W-:-:S02]  /*13200*/  SHF.R.U32.HI R46, RZ, 0x6, R12 ;  /* 0x00000006ff2e7819 */ /* 0x000fc4000001160c */
[----:B------:R-:W-:Y:S02]  /*13210*/  LOP3.LUT R48, R12, 0x70007, RZ, 0xc0, !PT ;  /* 0x000700070c307812 */ /* 0x000fe400078ec0ff */
[----:B------:R-:W-:Y:S02]  /*13220*/  SHF.R.U32.HI R31, RZ, 0xd, R13 ;  /* 0x0000000dff1f7819 */ /* 0x000fe4000001160d */
[C---:B------:R-:W-:Y:S02]  /*13230*/  LOP3.LUT R18, R13.reuse, 0x380038, RZ, 0xc0, !PT ;  /* 0x003800380d127812 */ /* 0x040fe400078ec0ff */
[----:B------:R-:W-:Y:S02]  /*13240*/  LOP3.LUT R49, R13, 0x70007, RZ, 0xc0, !PT ;  /* 0x000700070d317812 */ /* 0x000fe400078ec0ff */
[----:B------:R-:W-:Y:S02]  /*13250*/  LOP3.LUT R15, R33, 0x380038, RZ, 0xc0, !PT ;  /* 0x00380038210f7812 */ /* 0x000fe400078ec0ff */
[----:B------:R-:W-:-:S02]  /*13260*/  LOP3.LUT R30, R17, 0x40004, R30, 0xf8, !PT ;  /* 0x00040004111e7812 */ /* 0x000fc400078ef81e */
[----:B------:R-:W-:Y:S02]  /*13270*/  LOP3.LUT R12, R32, 0x380038, RZ, 0xc0, !PT ;  /* 0x00380038200c7812 */ /* 0x000fe400078ec0ff */
[----:B------:R-:W-:Y:S02]  /*13280*/  LOP3.LUT R13, R10, 0x64006400, RZ, 0xfc, !PT ;  /* 0x640064000a0d7812 */ /* 0x000fe400078efcff */
[C---:B------:R-:W-:Y:S02]  /*13290*/  LOP3.LUT R56, R14.reuse, 0x380038, RZ, 0xc0, !PT ;  /* 0x003800380e387812 */ /* 0x040fe400078ec0ff */
[----:B------:R-:W-:Y:S02]  /*132a0*/  SHF.R.U32.HI R47, RZ, 0x6, R14 ;  /* 0x00000006ff2f7819 */ /* 0x000fe4000001160e */
[----:B------:R-:W-:Y:S02]  /*132b0*/  LOP3.LUT R52, R14, 0x70007, RZ, 0xc0, !PT ;  /* 0x000700070e347812 */ /* 0x000fe400078ec0ff */
[----:B------:R-:W-:-:S02]  /*132c0*/  LOP3.LUT R17, R24, 0x64006400, RZ, 0xfc, !PT ;  /* 0x6400640018117812 */ /* 0x000fc400078efcff */
[----:B------:R-:W-:Y:S02]  /*132d0*/  LOP3.LUT R10, R45, 0x380038, RZ, 0xc0, !PT ;  /* 0x003800382d0a7812 */ /* 0x000fe400078ec0ff */
[----:B------:R-:W-:Y:S01]  /*132e0*/  LOP3.LUT R14, R38, 0x380038, RZ, 0xc0, !PT ;  /* 0x00380038260e7812 */ /* 0x000fe200078ec0ff */
[-C--:B------:R-:W-:Y:S01]  /*132f0*/  HFMA2 R78, R17, R20.reuse.H0_H0, -132, -132 ;  /* 0xd820d820114e7431 */ /* 0x080fe20000040014 */
[----:B------:R-:W-:Y:S02]  /*13300*/  LOP3.LUT R28, R19, 0x40004, R28, 0xf8, !PT ;  /* 0x00040004131c7812 */ /* 0x000fe400078ef81c */
        /* <DEDUP_REMOVED lines=201> */
.L_x_396:
        /* <DEDUP_REMOVED lines=81> */
.L_x_397:
        /* <DEDUP_REMOVED lines=80> */
.L_x_398:
        /* <DEDUP_REMOVED lines=77> */
.L_x_395:
[----:B0-----:R-:W-:Y:S01]  /*14e80*/  IADD3 R93, R93, 0x20, RZ ;  /* 0x000000205d5d7810 */ /* 0x001fe20007ffe0ff */
[----:B------:R-:W-:Y:S01]  /*14e90*/  UIADD3 UR4, UR4, 0x40, URZ ;  /* 0x0000004004047890 */ /* 0x000fe2000fffe03f */
[----:B-----5:R-:W-:Y:S02]  /*14ea0*/  IMAD.WIDE R20, R85, 0x4, R96 ;  /* 0x0000000455147825 */ /* 0x020fe400078e0260 */
[C---:B------:R-:W-:Y:S02]  /*14eb0*/  ISETP.GE.AND P2, PT, R93.reuse, c[0x0][0x1b8], PT ;  /* 0x00006e005d007a0c */ /* 0x040fe40003f46270 */
[----:B------:R-:W-:-:S13]  /*14ec0*/  ISETP.LT.AND P3, PT, R93, R92, PT ;  /* 0x0000005c5d00720c */ /* 0x000fda0003f61270 */
[----:B------:R-:W-:Y:S05]  /*14ed0*/  @!P2 BRA P3, `(.L_x_399) ;  /* 0xffffdc600000a947 */ /* 0x000fea000183ffff */
.L_x_394:
        /* <DEDUP_REMOVED lines=18> */
.L_x_403:
[----:B------:R-:W0:Y:S02]  /*15000*/  LDS R8, [R0] ;  /* 0x0000000000087984 */ /* 0x000e240000000800 */
[----:B0-----:R-:W-:-:S06]  /*15010*/  HADD2 R9, R8, R13 ;  /* 0x0000000d08097230 */ /* 0x001fcc0000000000 */
[----:B------:R-:W0:Y:S02]  /*15020*/  ATOMS.CAST.SPIN R9, [R0], R8, R9 ;  /* 0x000000080009738d */ /* 0x000e240001800009 */
[----:B0-----:R-:W-:-:S13]  /*15030*/  ISETP.EQ.U32.AND P0, PT, R9, 0x1, PT ;  /* 0x000000010900780c */ /* 0x001fda0003f02070 */
[----:B------:R-:W-:Y:S05]  /*15040*/  @!P0 BRA `(.L_x_403) ;  /* 0xffffffb000008947 */ /* 0x000fea000383ffff */
[----:B------:R-:W-:Y:S05]  /*15050*/  BRA `(.L_x_401) ;  /* 0x0000003000007947 */ /* 0x000fea0003800000 */
.L_x_402:
[----:B------:R-:W2:Y:S02]  /*15060*/  LD.E R0, [R10.64] ;  /* 0x000000060a007980 */ /* 0x000ea4000c101900 */
[----:B--2---:R-:W-:-:S05]  /*15070*/  IMAD.IADD R9, R13, 0x1, R0 ;  /* 0x000000010d097824 */ /* 0x004fca00078e0200 */
[----:B------:R0:W-:Y:S02]  /*15080*/  ST.E [R10.64], R9 ;  /* 0x000000090a007985 */ /* 0x0001e4000c101906 */
.L_x_401:
[----:B------:R-:W-:Y:S05]  /*15090*/  BSYNC B0 ;  /* 0x0000000000007941 */ /* 0x000fea0003800000 */
.L_x_400:
[----:B------:R-:W2:Y:S01]  /*150a0*/  ATOM.E.ADD.F16x2.RN.STRONG.GPU P0, RZ, [R10.64+0x4], R15 ;  /* 0x0000040f0aff798a */ /* 0x000ea2000810e9c6 */
[----:B------:R-:W-:Y:S01]  /*150b0*/  BSSY B0, `(.L_x_404) ;  /* 0x000000f000007945 */ /* 0x000fe20003800000 */
[----:B--2---:R-:W-:Y:S05]  /*150c0*/  @P0 BRA `(.L_x_405) ;  /* 0x000000d000000947 */ /* 0x004fea0003800000 */
[----:B------:R-:W1:Y:S02]  /*150d0*/  QSPC.E.S P0, RZ, [R10+0x4] ;  /* 0x000004000aff73aa */ /* 0x000e640000000500 */
[----:B-1----:R-:W-:Y:S05]  /*150e0*/  @!P0 BRA `(.L_x_406) ;  /* 0x0000008000008947 */ /* 0x002fea0003800000 */
[----:B------:R-:W-:-:S04]  /*150f0*/  IADD3 R0, R10, 0x4, RZ ;  /* 0x000000040a007810 */ /* 0x000fc80007ffe0ff */
[----:B------:R-:W-:-:S05]  /*15100*/  LOP3.LUT R0, R0, 0xffffff, RZ, 0xc0, !PT ;  /* 0x00ffffff00007812 */ /* 0x000fca00078ec0ff */
.L_x_407:
[----:B------:R-:W1:Y:S02]  /*15110*/  LDS R8, [R0] ;  /* 0x0000000000087984 */ /* 0x000e640000000800 */
[----:B01----:R-:W-:-:S10]  /*15120*/  HFMA2.MMA R9, R8, 1, 1, R15 ;  /* 0x3c003c0008097835 */ /* 0x003fd4000000000f */
[----:B------:R-:W0:Y:S02]  /*15130*/  ATOMS.CAST.SPIN R9, [R0], R8, R9 ;  /* 0x000000080009738d */ /* 0x000e240001800009 */
[----:B0-----:R-:W-:-:S13]  /*15140*/  ISETP.EQ.U32.AND P0, PT, R9, 0x1, PT ;  /* 0x000000010900780c */ /* 0x001fda0003f02070 */
[----:B------:R-:W-:Y:S05]  /*15150*/  @!P0 BRA `(.L_x_407) ;  /* 0xffffffb000008947 */ /* 0x000fea000383ffff */
[----:B------:R-:W-:Y:S05]  /*15160*/  BRA `(.L_x_405) ;  /* 0x0000003000007947 */ /* 0x000fea0003800000 */
.L_x_406:
[----:B------:R-:W2:Y:S02]  /*15170*/  LD.E R0, [R10.64+0x4] ;  /* 0x000004060a007980 */ /* 0x000ea4000c101900 */
[----:B0-2---:R-:W-:-:S05]  /*15180*/  IMAD.IADD R9, R15, 0x1, R0 ;  /* 0x000000010f097824 */ /* 0x005fca00078e0200 */
[----:B------:R0:W-:Y:S02]  /*15190*/  ST.E [R10.64+0x4], R9 ;  /* 0x000004090a007985 */ /* 0x0001e4000c101906 */
.L_x_405:
[----:B------:R-:W-:Y:S05]  /*151a0*/  BSYNC B0 ;  /* 0x0000000000007941 */ /* 0x000fea0003800000 */
.L_x_404:
[----:B------:R-:W-:-:S13]  /*151b0*/  ISETP.GE.AND P0, PT, R94, 0x2, PT ;  /* 0x000000025e00780c */ /* 0x000fda0003f06270 */
[----:B------:R-:W-:Y:S05]  /*151c0*/  @!P0 EXIT ;  /* 0x000000000000894d */ /* 0x000fea0003800000 */
[----:B------:R-:W-:Y:S01]  /*151d0*/  IMAD.MOV.U32 R13, RZ, RZ, c[0x0][0x18c] ;  /* 0x00006300ff0d7624 */ /* 0x000fe200078e00ff */
[----:B0-----:R-:W-:-:S03]  /*151e0*/  HMUL2 R9, R7, R89.H0_H0 ;  /* 0x2000005907097232 */ /* 0x001fc60000000000 */
[----:B------:R-:W-:-:S05]  /*151f0*/  IMAD.WIDE R10, R13, 0x2, R10 ;  /* 0x000000020d0a7825 */ /* 0x000fca00078e020a */
[----:B------:R-:W2:Y:S01]  /*15200*/  ATOM.E.ADD.F16x2.RN.STRONG.GPU P0, RZ, [R10.64], R9 ;  /* 0x000000090aff798a */ /* 0x000ea2000810e9c6 */
[----:B------:R-:W-:Y:S01]  /*15210*/  BSSY B0, `(.L_x_408) ;  /* 0x000000f000007945 */ /* 0x000fe20003800000 */
[----:B------:R-:W-:Y:S01]  /*15220*/  HMUL2 R89, R6, R89.H0_H0 ;  /* 0x2000005906597232 */ /* 0x000fe20000000000 */
[----:B--2---:R-:W-:Y:S05]  /*15230*/  @P0 BRA `(.L_x_409) ;  /* 0x000000c000000947 */ /* 0x004fea0003800000 */
[----:B------:R-:W0:Y:S02]  /*15240*/  QSPC.E.S P0, RZ, [R10] ;  /* 0x000000000aff73aa */ /* 0x000e240000000500 */
[----:B0-----:R-:W-:Y:S05]  /*15250*/  @!P0 BRA `(.L_x_410) ;  /* 0x0000007000008947 */ /* 0x001fea0003800000 */
[----:B------:R-:W-:-:S05]  /*15260*/  LOP3.LUT R0, R10, 0xffffff, RZ, 0xc0, !PT ;  /* 0x00ffffff0a007812 */ /* 0x000fca00078ec0ff */
.L_x_411:
[----:B------:R-:W0:Y:S02]  /*15270*/  LDS R6, [R0] ;  /* 0x0000000000067984 */ /* 0x000e240000000800 */
[----:B0-----:R-:W-:-:S06]  /*15280*/  HADD2 R7, R6, R9 ;  /* 0x0000000906077230 */ /* 0x001fcc0000000000 */
[----:B------:R-:W0:Y:S02]  /*15290*/  ATOMS.CAST.SPIN R7, [R0], R6, R7 ;  /* 0x000000060007738d */ /* 0x000e240001800007 */
[----:B0-----:R-:W-:-:S13]  /*152a0*/  ISETP.EQ.U32.AND P0, PT, R7, 0x1, PT ;  /* 0x000000010700780c */ /* 0x001fda0003f02070 */
[----:B------:R-:W-:Y:S05]  /*152b0*/  @!P0 BRA `(.L_x_411) ;  /* 0xffffffb000008947 */ /* 0x000fea000383ffff */
[----:B------:R-:W-:Y:S05]  /*152c0*/  BRA `(.L_x_409) ;  /* 0x0000003000007947 */ /* 0x000fea0003800000 */
.L_x_410:
[----:B------:R-:W2:Y:S02]  /*152d0*/  LD.E R0, [R10.64] ;  /* 0x000000060a007980 */ /* 0x000ea4000c101900 */
[----:B--2---:R-:W-:-:S05]  /*152e0*/  IMAD.IADD R7, R9, 0x1, R0 ;  /* 0x0000000109077824 */ /* 0x004fca00078e0200 */
[----:B------:R0:W-:Y:S02]  /*152f0*/  ST.E [R10.64], R7 ;  /* 0x000000070a007985 */ /* 0x0001e4000c101906 */
.L_x_409:
[----:B------:R-:W-:Y:S05]  /*15300*/  BSYNC B0 ;  /* 0x0000000000007941 */ /* 0x000fea0003800000 */
.L_x_408:
[----:B------:R-:W2:Y:S01]  /*15310*/  ATOM.E.ADD.F16x2.RN.STRONG.GPU P0, RZ, [R10.64+0x4], R89 ;  /* 0x000004590aff798a */ /* 0x000ea2000810e9c6 */
[----:B------:R-:W-:Y:S01]  /*15320*/  BSSY B0, `(.L_x_412) ;  /* 0x000000f000007945 */ /* 0x000fe20003800000 */
[----:B--2---:R-:W-:Y:S05]  /*15330*/  @P0 BRA `(.L_x_413) ;  /* 0x000000d000000947 */ /* 0x004fea0003800000 */
[----:B------:R-:W1:Y:S02]  /*15340*/  QSPC.E.S P0, RZ, [R10+0x4] ;  /* 0x000004000aff73aa */ /* 0x000e640000000500 */
[----:B-1----:R-:W-:Y:S05]  /*15350*/  @!P0 BRA `(.L_x_414) ;  /* 0x0000008000008947 */ /* 0x002fea0003800000 */
[----:B------:R-:W-:-:S04]  /*15360*/  IADD3 R0, R10, 0x4, RZ ;  /* 0x000000040a007810 */ /* 0x000fc80007ffe0ff */
[----:B------:R-:W-:-:S05]  /*15370*/  LOP3.LUT R0, R0, 0xffffff, RZ, 0xc0, !PT ;  /* 0x00ffffff00007812 */ /* 0x000fca00078ec0ff */
.L_x_415:
[----:B------:R-:W1:Y:S02]  /*15380*/  LDS R6, [R0] ;  /* 0x0000000000067984 */ /* 0x000e640000000800 */
[----:B01----:R-:W-:-:S10]  /*15390*/  HFMA2.MMA R7, R6, 1, 1, R89 ;  /* 0x3c003c0006077835 */ /* 0x003fd40000000059 */
[----:B------:R-:W0:Y:S02]  /*153a0*/  ATOMS.CAST.SPIN R7, [R0], R6, R7 ;  /* 0x000000060007738d */ /* 0x000e240001800007 */
[----:B0-----:R-:W-:-:S13]  /*153b0*/  ISETP.EQ.U32.AND P0, PT, R7, 0x1, PT ;  /* 0x000000010700780c */ /* 0x001fda0003f02070 */
[----:B------:R-:W-:Y:S05]  /*153c0*/  @!P0 BRA `(.L_x_415) ;  /* 0xffffffb000008947 */ /* 0x000fea000383ffff */
[----:B------:R-:W-:Y:S05]  /*153d0*/  BRA `(.L_x_413) ;  /* 0x0000003000007947 */ /* 0x000fea0003800000 */
.L_x_414:
[----:B------:R-:W2:Y:S02]  /*153e0*/  LD.E R0, [R10.64+0x4] ;  /* 0x000004060a007980 */ /* 0x000ea4000c101900 */
[----:B0-2---:R-:W-:-:S05]  /*153f0*/  IMAD.IADD R7, R89, 0x1, R0 ;  /* 0x0000000159077824 */ /* 0x005fca00078e0200 */
[----:B------:R0:W-:Y:S02]  /*15400*/  ST.E [R10.64+0x4], R7 ;  /* 0x000004070a007985 */ /* 0x0001e4000c101906 */
.L_x_413:
[----:B------:R-:W-:Y:S05]  /*15410*/  BSYNC B0 ;  /* 0x0000000000007941 */ /* 0x000fea0003800000 */
.L_x_412:
        /* <DEDUP_REMOVED lines=11> */
.L_x_419:
[----:B------:R-:W0:Y:S02]  /*154d0*/  LDS R4, [R0] ;  /* 0x0000000000047984 */ /* 0x000e240000000800 */
[----:B0-----:R-:W-:-:S06]  /*154e0*/  HADD2 R5, R4, R7 ;  /* 0x0000000704057230 */ /* 0x001fcc0000000000 */
[----:B------:R-:W0:Y:S02]  /*154f0*/  ATOMS.CAST.SPIN R5, [R0], R4, R5 ;  /* 0x000000040005738d */ /* 0x000e240001800005 */
[----:B0-----:R-:W-:-:S13]  /*15500*/  ISETP.EQ.U32.AND P0, PT, R5, 0x1, PT ;  /* 0x000000010500780c */ /* 0x001fda0003f02070 */
[----:B------:R-:W-:Y:S05]  /*15510*/  @!P0 BRA `(.L_x_419) ;  /* 0xffffffb000008947 */ /* 0x000fea000383ffff */
[----:B------:R-:W-:Y:S05]  /*15520*/  BRA `(.L_x_417) ;  /* 0x0000003000007947 */ /* 0x000fea0003800000 */
.L_x_418:
[----:B------:R-:W2:Y:S02]  /*15530*/  LD.E R0, [R10.64] ;  /* 0x000000060a007980 */ /* 0x000ea4000c101900 */
[----:B--2---:R-:W-:-:S05]  /*15540*/  IMAD.IADD R5, R7, 0x1, R0 ;  /* 0x0000000107057824 */ /* 0x004fca00078e0200 */
[----:B------:R0:W-:Y:S02]  /*15550*/  ST.E [R10.64], R5 ;  /* 0x000000050a007985 */ /* 0x0001e4000c101906 */
.L_x_417:
[----:B------:R-:W-:Y:S05]  /*15560*/  BSYNC B0 ;  /* 0x0000000000007941 */ /* 0x000fea0003800000 */
.L_x_416:
[----:B------:R-:W2:Y:S01]  /*15570*/  ATOM.E.ADD.F16x2.RN.STRONG.GPU P0, RZ, [R10.64+0x4], R91 ;  /* 0x0000045b0aff798a */ /* 0x000ea2000810e9c6 */
[----:B------:R-:W-:Y:S01]  /*15580*/  BSSY B0, `(.L_x_420) ;  /* 0x000000f000007945 */ /* 0x000fe20003800000 */
[----:B--2---:R-:W-:Y:S05]  /*15590*/  @P0 BRA `(.L_x_421) ;  /* 0x000000d000000947 */ /* 0x004fea0003800000 */
[----:B------:R-:W1:Y:S02]  /*155a0*/  QSPC.E.S P0, RZ, [R10+0x4] ;  /* 0x000004000aff73aa */ /* 0x000e640000000500 */
[----:B-1----:R-:W-:Y:S05]  /*155b0*/  @!P0 BRA `(.L_x_422) ;  /* 0x0000008000008947 */ /* 0x002fea0003800000 */
[----:B------:R-:W-:-:S04]  /*155c0*/  IADD3 R0, R10, 0x4, RZ ;  /* 0x000000040a007810 */ /* 0x000fc80007ffe0ff */
[----:B------:R-:W-:-:S05]  /*155d0*/  LOP3.LUT R0, R0, 0xffffff, RZ, 0xc0, !PT ;  /* 0x00ffffff00007812 */ /* 0x000fca00078ec0ff */
.L_x_423:
[----:B------:R-:W1:Y:S02]  /*155e0*/  LDS R4, [R0] ;  /* 0x0000000000047984 */ /* 0x000e640000000800 */
[----:B01----:R-:W-:-:S10]  /*155f0*/  HFMA2.MMA R5, R4, 1, 1, R91 ;  /* 0x3c003c0004057835 */ /* 0x003fd4000000005b */
[----:B------:R-:W0:Y:S02]  /*15600*/  ATOMS.CAST.SPIN R5, [R0], R4, R5 ;  /* 0x000000040005738d */ /* 0x000e240001800005 */
[----:B0-----:R-:W-:-:S13]  /*15610*/  ISETP.EQ.U32.AND P0, PT, R5, 0x1, PT ;  /* 0x000000010500780c */ /* 0x001fda0003f02070 */
[----:B------:R-:W-:Y:S05]  /*15620*/  @!P0 BRA `(.L_x_423) ;  /* 0xffffffb000008947 */ /* 0x000fea000383ffff */
[----:B------:R-:W-:Y:S05]  /*15630*/  BRA `(.L_x_421) ;  /* 0x0000003000007947 */ /* 0x000fea0003800000 */
.L_x_422:
[----:B------:R-:W2:Y:S02]  /*15640*/  LD.E R0, [R10.64+0x4] ;  /* 0x000004060a007980 */ /* 0x000ea4000c101900 */
[----:B0-2---:R-:W-:-:S05]  /*15650*/  IMAD.IADD R5, R91, 0x1, R0 ;  /* 0x000000015b057824 */ /* 0x005fca00078e0200 */
[----:B------:R0:W-:Y:S02]  /*15660*/  ST.E [R10.64+0x4], R5 ;  /* 0x000004050a007985 */ /* 0x0001e4000c101906 */
.L_x_421:
[----:B------:R-:W-:Y:S05]  /*15670*/  BSYNC B0 ;  /* 0x0000000000007941 */ /* 0x000fea0003800000 */
.L_x_420:
        /* <DEDUP_REMOVED lines=11> */
.L_x_427:
[----:B------:R-:W0:Y:S02]  /*15730*/  LDS R2, [R0] ;  /* 0x0000000000027984 */ /* 0x000e240000000800 */
[----:B0-----:R-:W-:-:S06]  /*15740*/  HADD2 R3, R2, R5 ;  /* 0x0000000502037230 */ /* 0x001fcc0000000000 */
[----:B------:R-:W0:Y:S02]  /*15750*/  ATOMS.CAST.SPIN R3, [R0], R2, R3 ;  /* 0x000000020003738d */ /* 0x000e240001800003 */
[----:B0-----:R-:W-:-:S13]  /*15760*/  ISETP.EQ.U32.AND P0, PT, R3, 0x1, PT ;  /* 0x000000010300780c */ /* 0x001fda0003f02070 */
[----:B------:R-:W-:Y:S05]  /*15770*/  @!P0 BRA `(.L_x_427) ;  /* 0xffffffb000008947 */ /* 0x000fea000383ffff */
[----:B------:R-:W-:Y:S05]  /*15780*/  BRA `(.L_x_425) ;  /* 0x0000003000007947 */ /* 0x000fea0003800000 */
.L_x_426:
[----:B------:R-:W2:Y:S02]  /*15790*/  LD.E R0, [R10.64] ;  /* 0x000000060a007980 */ /* 0x000ea4000c101900 */
[----:B--2---:R-:W-:-:S05]  /*157a0*/  IMAD.IADD R3, R5, 0x1, R0 ;  /* 0x0000000105037824 */ /* 0x004fca00078e0200 */
[----:B------:R0:W-:Y:S02]  /*157b0*/  ST.E [R10.64], R3 ;  /* 0x000000030a007985 */ /* 0x0001e4000c101906 */
.L_x_425:
[----:B------:R-:W-:Y:S05]  /*157c0*/  BSYNC B0 ;  /* 0x0000000000007941 */ /* 0x000fea0003800000 */
.L_x_424:
[----:B------:R-:W2:Y:S02]  /*157d0*/  ATOM.E.ADD.F16x2.RN.STRONG.GPU P0, RZ, [R10.64+0x4], R7 ;  /* 0x000004070aff798a */ /* 0x000ea4000810e9c6 */
[----:B--2---:R-:W-:Y:S05]  /*157e0*/  @P0 EXIT ;  /* 0x000000000000094d */ /* 0x004fea0003800000 */
[----:B------:R-:W1:Y:S02]  /*157f0*/  QSPC.E.S P0, RZ, [R10+0x4] ;  /* 0x000004000aff73aa */ /* 0x000e640000000500 */
[----:B-1----:R-:W-:Y:S05]  /*15800*/  @!P0 BRA `(.L_x_428) ;  /* 0x0000008000008947 */ /* 0x002fea0003800000 */
[----:B0-----:R-:W-:-:S04]  /*15810*/  IADD3 R10, R10, 0x4, RZ ;  /* 0x000000040a0a7810 */ /* 0x001fc80007ffe0ff */
[----:B------:R-:W-:-:S05]  /*15820*/  LOP3.LUT R10, R10, 0xffffff, RZ, 0xc0, !PT ;  /* 0x00ffffff0a0a7812 */ /* 0x000fca00078ec0ff */
.L_x_429:
[----:B------:R-:W0:Y:S02]  /*15830*/  LDS R2, [R10] ;  /* 0x000000000a027984 */ /* 0x000e240000000800 */
[----:B0-----:R-:W-:-:S10]  /*15840*/  HFMA2.MMA R3, R2, 1, 1, R7 ;  /* 0x3c003c0002037835 */ /* 0x001fd40000000007 */
[----:B------:R-:W0:Y:S02]  /*15850*/  ATOMS.CAST.SPIN R3, [R10], R2, R3 ;  /* 0x000000020a03738d */ /* 0x000e240001800003 */
[----:B0-----:R-:W-:-:S13]  /*15860*/  ISETP.EQ.U32.AND P0, PT, R3, 0x1, PT ;  /* 0x000000010300780c */ /* 0x001fda0003f02070 */
[----:B------:R-:W-:Y:S05]  /*15870*/  @!P0 BRA `(.L_x_429) ;  /* 0xffffffb000008947 */ /* 0x000fea000383ffff */
[----:B------:R-:W-:Y:S05]  /*15880*/  EXIT ;  /* 0x000000000000794d */ /* 0x000fea0003800000 */
.L_x_428:
[----:B------:R-:W2:Y:S02]  /*15890*/  LD.E R0, [R10.64+0x4] ;  /* 0x000004060a007980 */ /* 0x000ea4000c101900 */
[----:B0-2---:R-:W-:-:S05]  /*158a0*/  IMAD.IADD R3, R7, 0x1, R0 ;  /* 0x0000000107037824 */ /* 0x005fca00078e0200 */
[----:B------:R-:W-:Y:S01]  /*158b0*/  ST.E [R10.64+0x4], R3 ;  /* 0x000004030a007985 */ /* 0x000fe2000c101906 */
[----:B------:R-:W-:Y:S05]  /*158c0*/  EXIT ;  /* 0x000000000000794d */ /* 0x000fea0003800000 */
.L_x_430:
        /* <DEDUP_REMOVED lines=11> */
.L_x_4748:


//--------------------- .text._Z23gemm_half_q_half_kernelILi4ELi176ELb1ELb1ELi64EEvPK6__halfPKjS4_S2_PS0_iiiiPKtS7_iiiiiibS2_i --------------------------
	.section	.text._Z23gemm_half_q_half_kernelILi4ELi176ELb1ELb1ELi64EEvPK6__halfPKjS4_S2_PS0_iiiiPKtS7_iiiiiibS2_i,"ax",@progbits
	.sectioninfo	@"SHI_REGISTERS=114"
	.align	128
        .global         _Z23gemm_half_q_half_kernelILi4ELi176ELb1ELb1ELi64EEvPK6__halfPKjS4_S2_PS0_iiiiPKtS7_iiiiiibS2_i
        .type           _Z23gemm_half_q_half_kernelILi4ELi176ELb1ELb1ELi64EEvPK6__halfPKjS4_S2_PS0_iiiiPKtS7_iiiiiibS2_i,@function
        .size           _Z23gemm_half_q_half_kernelILi4ELi176ELb1ELb1ELi64EEvPK6__halfPKjS4_S2_PS0_iiiiPKtS7_iiiiiibS2_i,(.L_x_4749 - _Z23gemm_half_q_half_kernelILi4ELi176ELb1ELb1ELi64EEvPK6__halfPKjS4_S2_PS0_iiiiPKtS7_iiiiiibS2_i)
        .other          _Z23gemm_half_q_half_kernelILi4ELi176ELb1ELb1ELi64EEvPK6__halfPKjS4_S2_PS0_iiiiPKtS7_iiiiiibS2_i,@"STO_CUDA_ENTRY STV_DEFAULT"
_Z23gemm_half_q_half_kernelILi4ELi176ELb1ELb1ELi64EEvPK6__halfPKjS4_S2_PS0_iiiiPKtS7_iiiiiibS2_i:
.text._Z23gemm_half_q_half_kernelILi4ELi176ELb1ELb1ELi64EEvPK6__halfPKjS4_S2_PS0_iiiiPKtS7_iiiiiibS2_i:
        /* <DEDUP_REMOVED lines=50> */
.L_x_431:
        /* <DEDUP_REMOVED lines=21> */
.L_x_436:
        /* <DEDUP_REMOVED lines=36> */
.L_x_435:
        /* <DEDUP_REMOVED lines=22> */
.L_x_437:
        /* <DEDUP_REMOVED lines=12> */
.L_x_434:
[----:B------:R-:W-:Y:S01]  /*08d0*/  ISETP.GT.AND P2, PT, R94, 0x3, PT ;  /* 0x000000035e00780c */ /* 0x000fe20003f44270 */
[----:B------:R-:W-:Y:S01]  /*08e0*/  IMAD.SHL.U32 R20, R12, 0x2, RZ ;  /* 0x000000020c147824 */ /* 0x000fe200078e00ff */
[----:B------:R-:W-:Y:S01]  /*08f0*/  PLOP3.LUT P0, PT, PT, PT, PT, 0x80, 0x0 ;  /* 0x000000000000781c */ /* 0x000fe20003f0f070 */
[----:B------:R-:W-:-:S10]  /*0900*/  IMAD.MOV.U32 R7, RZ, RZ, RZ ;  /* 0x000000ffff077224 */ /* 0x000fd400078e00ff */
[----:B------:R-:W-:Y:S05]  /*0910*/  @!P2 BRA `(.L_x_438) ;  /* 0x000002600000a947 */ /* 0x000fea0003800000 */
[----:B------:R-:W-:Y:S02]  /*0920*/  PLOP3.LUT P0, PT, PT, PT, PT, 0x8, 0x0 ;  /* 0x000000000000781c */ /* 0x000fe40003f0e170 */
[----:B------:R-:W-:Y:S02]  /*0930*/  IADD3 R22, R94, -0x3, RZ ;  /* 0xfffffffd5e167810 */ /* 0x000fe40007ffe0ff */
.L_x_439:
        /* <DEDUP_REMOVED lines=36> */
.L_x_438:
        /* <DEDUP_REMOVED lines=22> */
.L_x_440:
        /* <DEDUP_REMOVED lines=11> */
.L_x_433:
[----:B------:R-:W-:Y:S05]  /*0d90*/  BSYNC B0 ;  /* 0x0000000000007941 */ /* 0x000fea0003800000 */
.L_x_432:
        /* <DEDUP_REMOVED lines=14> */
.L_x_443:
        /* <DEDUP_REMOVED lines=19> */
.L_x_442:
        /* <DEDUP_REMOVED lines=14> */
.L_x_444:
[----:B------:R-:W-:-:S13]  /*1090*/  ISETP.LT.OR P0, PT, R7, R94, P0 ;  /* 0x0000005e0700720c */ /* 0x000fda0000701670 */
[----:B------:R-:W-:Y:S02]  /*10a0*/  @P0 IMAD R7, R0, 0x4, R7 ;  /* 0x0000000400070824 */ /* 0x000fe400078e0207 */
[----:B0-----:R-:W-:Y:S02]  /*10b0*/  @P0 IMAD.MOV.U32 R3, RZ, RZ, 0x2 ;  /* 0x00000002ff030424 */ /* 0x001fe400078e00ff */
[----:B------:R-:W-:-:S04]  /*10c0*/  @P0 IMAD R2, R7, c[0x0][0x18c], R6 ;  /* 0x0000630007020a24 */ /* 0x000fc800078e0206 */
[----:B------:R-:W-:-:S05]  /*10d0*/  @P0 IMAD.WIDE R2, R2, R3, c[0x0][0x180] ;  /* 0x0000600002020625 */ /* 0x000fca00078e0203 */
[----:B------:R0:W-:Y:S02]  /*10e0*/  @P0 STG.E.64 [R2.64], RZ ;  /* 0x000000ff02000986 */ /* 0x0001e4000c101b06 */
.L_x_441:
        /* <DEDUP_REMOVED lines=14> */
.L_x_446:
        /* <DEDUP_REMOVED lines=43> */
.L_x_445:
        /* <DEDUP_REMOVED lines=13> */
[C---:B------:R-:W-:Y:S02]  /*1550*/  @P3 IMNMX R2, R93.reuse, c[0x0][0x1b0], PT ;  /* 0x00006c005d023a17 */ /* 0x040fe40003800200 */
[----:B------:R-:W-:Y:S02]  /*1560*/  @P2 IADD3 R0, R0, -c[0x0][0x1a8], RZ ;  /* 0x80006a0000002a10 */ /* 0x000fe40007ffe0ff */
[C---:B------:R-:W-:Y:S02]  /*1570*/  @P4 IMNMX R7, R93.reuse, c[0x0][0x1b4], PT ;  /* 0x00006d005d074a17 */ /* 0x040fe40003800200 */
[----:B------:R-:W-:Y:S02]  /*1580*/  @P3 IADD3 R2, R2, -c[0x0][0x1ac], RZ ;  /* 0x80006b0002023a10 */ /* 0x000fe40007ffe0ff */
[----:B------:R-:W-:Y:S02]  /*1590*/  @P2 SHF.R.S32.HI R3, RZ, 0x1f, R0 ;  /* 0x0000001fff032819 */ /* 0x000fe40000011400 */
[----:B------:R-:W-:-:S02]  /*15a0*/  @P5 IMNMX R9, R93, c[0x0][0x1b8], PT ;  /* 0x00006e005d095a17 */ /* 0x000fc40003800200 */
        /* <DEDUP_REMOVED lines=46> */
[----:B--2---:R-:W-:Y:S02]  /*1890*/  PRMT R95, R14, 0x7610, R14 ;  /* 0x000076100e5f7816 */ /* 0x004fe4000000000e */
[----:B------:R-:W-:Y:S02]  /*18a0*/  PRMT R98, R15, 0x7610, R15 ;  /* 0x000076100f627816 */ /* 0x000fe4000000000f */
[----:B------:R-:W-:Y:S01]  /*18b0*/  PRMT R15, RZ, 0x5410, RZ ;  /* 0x00005410ff0f7816 */ /* 0x000fe200000000ff */
[----:B---3--:R-:W-:Y:S01]  /*18c0*/  IMAD.IADD R86, R93, 0x1, R86 ;  /* 0x000000015d567824 */ /* 0x008fe200078e0256 */
[----:B------:R-:W-:Y:S01]  /*18d0*/  PRMT R14, RZ, 0x5410, RZ ;  /* 0x00005410ff0e7816 */ /* 0x000fe200000000ff */
        /* <DEDUP_REMOVED lines=10> */
.L_x_464:
        /* <DEDUP_REMOVED lines=15> */
[----:B------:R-:W-:-:S02]  /*1a70*/  IMAD.MOV.U32 R7, RZ, RZ, R33 ;  /* 0x000000ffff077224 */ /* 0x000fc400078e0021 */
[----:B------:R-:W-:Y:S01]  /*1a80*/  IMAD.MOV.U32 R2, RZ, RZ, R8 ;  /* 0x000000ffff027224 */ /* 0x000fe200078e0008 */
        /* <DEDUP_REMOVED lines=201> */
.L_x_449:
        /* <DEDUP_REMOVED lines=95> */
.L_x_450:
        /* <DEDUP_REMOVED lines=97> */
.L_x_451:
        /* <DEDUP_REMOVED lines=63> */
[-C--:B------:R-:W-:Y:S02]  /*3710*/  FFMA.FTZ R25, R25, R9.reuse, R32 ;  /* 0x0000000919197223 */ /* 0x080fe40000010020 */
[----:B------:R-:W-:Y:S02]  /*3720*/  FFMA.FTZ R9, R38, R9, R52 ;  /* 0x0000000926097223 */ /* 0x000fe40000010034 */
[-C--:B------:R-:W-:Y:S02]  /*3730*/  FFMA.FTZ R11, R45, R10.reuse, R11 ;  /* 0x0000000a2d0b7223 */ /* 0x080fe4000001000b */
[----:B------:R-:W-:-:S02]  /*3740*/  FFMA.FTZ R21, R47, R10, R21 ;  /* 0x0000000a2f157223 */ /* 0x000fc40000010015 */
[-C--:B------:R-:W-:Y:S02]  /*3750*/  FFMA.FTZ R25, R26, R10.reuse, R25 ;  /* 0x0000000a1a197223 */ /* 0x080fe40000010019 */
        /* <DEDUP_REMOVED lines=23> */
.L_x_448:
        /* <DEDUP_REMOVED lines=204> */
.L_x_453:
        /* <DEDUP_REMOVED lines=95> */
.L_x_454:
        /* <DEDUP_REMOVED lines=97> */
.L_x_455:
        /* <DEDUP_REMOVED lines=91> */
.L_x_452:
        /* <DEDUP_REMOVED lines=203> */
.L_x_457:
        /* <DEDUP_REMOVED lines=95> */
.L_x_458:
        /* <DEDUP_REMOVED lines=97> */
.L_x_459:
        /* <DEDUP_REMOVED lines=91> */
.L_x_456:
        /* <DEDUP_REMOVED lines=203> */
.L_x_461:
        /* <DEDUP_REMOVED lines=95> */
.L_x_462:
        /* <DEDUP_REMOVED lines=97> */
.L_x_463:
        /* <DEDUP_REMOVED lines=91> */
.L_x_460:
[----:B------:R-:W-:Y:S01]  /*9400*/  LEA R0, R4, 0x40, 0x6 ;  /* 0x0000004004007811 */ /* 0x000fe200078e30ff */
[----:B------:R-:W-:Y:S01]  /*9410*/  IMAD.WIDE R2, R21, 0x8, R2 ;  /* 0x0000000815027825 */ /* 0x000fe200078e0202 */
[----:B------:R-:W-:Y:S01]  /*9420*/  IADD3 R93, R93, 0x20, RZ ;  /* 0x000000205d5d7810 */ /* 0x000fe20007ffe0ff */
[----:B------:R-:W-:Y:S01]  /*9430*/  UIADD3 UR4, UR4, 0x40, URZ ;  /* 0x0000004004047890 */ /* 0x000fe2000fffe03f */
[----:B------:R-:W-:Y:S01]  /*9440*/  IMNMX R0, R0, c[0x0][0x190], PT ;  /* 0x0000640000007a17 */ /* 0x000fe20003800200 */
[----:B0-----:R-:W-:Y:S01]  /*9450*/  IMAD.WIDE R6, R21, 0x8, R6 ;  /* 0x0000000815067825 */ /* 0x001fe200078e0206 */
[C---:B------:R-:W-:Y:S02]  /*9460*/  ISETP.GE.AND P0, PT, R93.reuse, c[0x0][0x1a8], PT ;  /* 0x00006a005d007a0c */ /* 0x040fe40003f06270 */
[----:B------:R-:W-:Y:S01]  /*9470*/  ISETP.LT.AND P2, PT, R93, R0, PT ;  /* 0x000000005d00720c */ /* 0x000fe20003f41270 */
[----:B-----5:R-:W-:-:S02]  /*9480*/  IMAD.MOV.U32 R8, RZ, RZ, R2 ;  /* 0x000000ffff087224 */ /* 0x020fc400078e0002 */
[----:B------:R-:W-:Y:S02]  /*9490*/  IMAD.MOV.U32 R9, RZ, RZ, R3 ;  /* 0x000000ffff097224 */ /* 0x000fe400078e0003 */
[----:B------:R-:W-:Y:S02]  /*94a0*/  IMAD.MOV.U32 R32, RZ, RZ, R6 ;  /* 0x000000ffff207224 */ /* 0x000fe400078e0006 */
[----:B------:R-:W-:-:S06]  /*94b0*/  IMAD.MOV.U32 R33, RZ, RZ, R7 ;  /* 0x000000ffff217224 */ /* 0x000fcc00078e0007 */
[----:B------:R-:W-:Y:S05]  /*94c0*/  @!P0 BRA P2, `(.L_x_464) ;  /* 0xffff84b000008947 */ /* 0x000fea000103ffff */
.L_x_447:
        /* <DEDUP_REMOVED lines=8> */
.L_x_474:
[----:B------:R-:W-:-:S13]  /*9550*/  ISETP.NE.AND P2, PT, R93, R86, PT ;  /* 0x000000565d00720c */ /* 0x000fda0003f45270 */
[----:B------:R-:W-:Y:S01]  /*9560*/  @!P2 IADD3 R87, R87, 0x1, RZ ;  /* 0x000000015757a810 */ /* 0x000fe20007ffe0ff */
[----:B------:R-:W-:Y:S01]  /*9570*/  @!P2 IMAD.MOV.U32 R3, RZ, RZ, 0x2 ;  /* 0x00000002ff03a424 */ /* 0x000fe200078e00ff */
[----:B------:R-:W-:-:S03]  /*9580*/  @!P2 LEA R2, R93, 0x1, 0x1 ;  /* 0x000000015d02a811 */ /* 0x000fc600078e08ff */
[----:B------:R-:W-:Y:S02]  /*9590*/  @!P2 IMAD R6, R87, 0x8, R1 ;  /* 0x000000085706a824 */ /* 0x000fe400078e0201 */
[----:B------:R-:W-:-:S04]  /*95a0*/  @!P2 IMAD.WIDE R2, R2, R3, c[0x0][0x198] ;  /* 0x000066000202a625 */ /* 0x000fc800078e0203 */
[----:B------:R-:W2:Y:S04]  /*95b0*/  @!P2 LDL.64 R6, [R6] ;  /* 0x000000000606a983 */ /* 0x000ea80000100a00 */
[----:B------:R0:W3:Y:S02]  /*95c0*/  @!P2 LDG.E.U16.CONSTANT R0, [R2.64] ;  /* 0x000000060200a981 */ /* 0x0000e4000c1e9500 */
[----:B0-----:R-:W-:Y:S02]  /*95d0*/  IMAD.MOV.U32 R2, RZ, RZ, R32 ;  /* 0x000000ffff027224 */ /* 0x001fe400078e0020 */
[----:B------:R-:W-:-:S05]  /*95e0*/  IMAD.MOV.U32 R3, RZ, RZ, R33 ;  /* 0x000000ffff037224 */ /* 0x000fca00078e0021 */
[----:B-----5:R0:W5:Y:S01]  /*95f0*/  LDG.E.128.CONSTANT R24, [R2.64] ;  /* 0x0000000602187981 */ /* 0x020162000c1e9d00 */
        /* <DEDUP_REMOVED lines=11> */
[----:B-----5:R-:W-:Y:S02]  /*96b0*/  SHF.R.U32.HI R23, RZ, 0xc, R25 ;  /* 0x0000000cff177819 */ /* 0x020fe40000011619 */
[----:B------:R-:W-:Y:S02]  /*96c0*/  PRMT R21, R90, 0x9910, RZ ;  /* 0x000099105a157816 */ /* 0x000fe400000000ff */
[----:B------:R-:W-:-:S02]  /*96d0*/  SHF.R.U32.HI R40, RZ, 0xc, R26 ;  /* 0x0000000cff287819 */ /* 0x000fc4000001161a */
[--C-:B------:R-:W-:Y:S02]  /*96e0*/  SHF.R.U32.HI R41, RZ, 0xc, R27.reuse ;  /* 0x0000000cff297819 */ /* 0x100fe4000001161b */
[--C-:B------:R-:W-:Y:S02]  /*96f0*/  SHF.R.U32.HI R12, RZ, 0xc, R24.reuse ;  /* 0x0000000cff0c7819 */ /* 0x100fe40000011618 */
[----:B------:R-:W-:Y:S02]  /*9700*/  LOP3.LUT R0, R24, 0x3f003f, RZ, 0xc0, !PT ;  /* 0x003f003f18007812 */ /* 0x000fe400078ec0ff */
[----:B------:R-:W-:Y:S02]  /*9710*/  SHF.R.U32.HI R6, RZ, 0x6, R24 ;  /* 0x00000006ff067819 */ /* 0x000fe40000011618 */
[----:B------:R-:W-:Y:S02]  /*9720*/  LOP3.LUT R46, R27, 0x3f003f, RZ, 0xc0, !PT ;  /* 0x003f003f1b2e7812 */ /* 0x000fe400078ec0ff */
[----:B------:R-:W-:-:S02]  /*9730*/  SHF.R.U32.HI R47, RZ, 0x6, R27 ;  /* 0x00000006ff2f7819 */ /* 0x000fc4000001161b */
[----:B------:R-:W-:Y:S02]  /*9740*/  LOP3.LUT R22, R25, 0x3f003f, RZ, 0xc0, !PT ;  /* 0x003f003f19167812 */ /* 0x000fe400078ec0ff */
[----:B------:R-:W-:Y:S02]  /*9750*/  SHF.R.U32.HI R34, RZ, 0x6, R25 ;  /* 0x00000006ff227819 */ /* 0x000fe40000011619 */
[----:B------:R-:W-:Y:S02]  /*9760*/  LOP3.LUT R38, R26, 0x3f003f, RZ, 0xc0, !PT ;  /* 0x003f003f1a267812 */ /* 0x000fe400078ec0ff */
[----:B------:R-:W-:Y:S02]  /*9770*/  SHF.R.U32.HI R39, RZ, 0x6, R26 ;  /* 0x00000006ff277819 */ /* 0x000fe4000001161a */
[----:B------:R-:W-:Y:S02]  /*9780*/  ISETP.NE.AND P2, PT, R21, RZ, PT ;  /* 0x000000ff1500720c */ /* 0x000fe40003f45270 */
        /* <DEDUP_REMOVED lines=12> */
[----:B------:R-:W-:-:S03]  /*9850*/  ISETP.GE.AND P3, PT, R94, 0x2, PT ;  /* 0x000000025e00780c */ /* 0x000fc60003f66270 */
[----:B------:R-:W-:Y:S01]  /*9860*/  HADD2 R0, R0, -1056, -1056 ;  /* 0xe420e42000007430 */ /* 0x000fe20000000000 */
[----:B---3--:R-:W-:Y:S02]  /*9870*/  SHF.R.U32.HI R27, RZ, 0x8, R29 ;  /* 0x00000008ff1b7819 */ /* 0x008fe4000001161d */
[--C-:B------:R-:W-:Y:S02]  /*9880*/  SHF.R.U32.HI R25, RZ, 0x8, R28.reuse ;  /* 0x00000008ff197819 */ /* 0x100fe4000001161c */
[--C-:B------:R-:W-:Y:S02]  /*9890*/  SHF.R.U32.HI R21, RZ, 0xa, R28.reuse ;  /* 0x0000000aff157819 */ /* 0x100fe4000001161c */
[----:B------:R-:W-:Y:S02]  /*98a0*/  LOP3.LUT R32, R28, 0x3f003f, RZ, 0xc0, !PT ;  /* 0x003f003f1c207812 */ /* 0x000fe400078ec0ff */
[----:B------:R-:W-:Y:S02]  /*98b0*/  SHF.R.U32.HI R33, RZ, 0x6, R28 ;  /* 0x00000006ff217819 */ /* 0x000fe4000001161c */
[----:B------:R-:W-:-:S02]  /*98c0*/  SHF.R.U32.HI R26, RZ, 0x8, R30 ;  /* 0x00000008ff1a7819 */ /* 0x000fc4000001161e */
[----:B------:R-:W-:Y:S02]  /*98d0*/  SHF.R.U32.HI R28, RZ, 0x8, R31 ;  /* 0x00000008ff1c7819 */ /* 0x000fe4000001161f */
[----:B------:R-:W-:Y:S02]  /*98e0*/  LOP3.LUT R27, R24, 0x300030, R27, 0xf8, !PT ;  /* 0x00300030181b7812 */ /* 0x000fe400078ef81b */
[----:B------:R-:W-:Y:S02]  /*98f0*/  LOP3.LUT R24, R23, 0x300030, R26, 0xf8, !PT ;  /* 0x0030003017187812 */ /* 0x000fe400078ef81a */
[--C-:B------:R-:W-:Y:S02]  /*9900*/  SHF.R.U32.HI R37, RZ, 0xa, R29.reuse ;  /* 0x0000000aff257819 */ /* 0x100fe4000001161d */
[----:B------:R-:W-:Y:S02]  /*9910*/  LOP3.LUT R35, R29, 0x3f003f, RZ, 0xc0, !PT ;  /* 0x003f003f1d237812 */ /* 0x000fe400078ec0ff */
[----:B------:R-:W-:-:S02]  /*9920*/  SHF.R.U32.HI R36, RZ, 0x6, R29 ;  /* 0x00000006ff247819 */ /* 0x000fc4000001161d */
[--C-:B------:R-:W-:Y:S02]  /*9930*/  SHF.R.U32.HI R44, RZ, 0xa, R30.reuse ;  /* 0x0000000aff2c7819 */ /* 0x100fe4000001161e */
[----:B------:R-:W-:Y:S02]  /*9940*/  LOP3.LUT R42, R30, 0x3f003f, RZ, 0xc0, !PT ;  /* 0x003f003f1e2a7812 */ /* 0x000fe400078ec0ff */
[----:B------:R-:W-:Y:S02]  /*9950*/  SHF.R.U32.HI R43, RZ, 0x6, R30 ;  /* 0x00000006ff2b7819 */ /* 0x000fe4000001161e */
[----:B------:R-:W-:Y:S02]  /*9960*/  LOP3.LUT R26, R41, 0x300030, R28, 0xf8, !PT ;  /* 0x00300030291a7812 */ /* 0x000fe400078ef81c */
[----:B--2---:R-:W-:Y:S02]  /*9970*/  SHF.R.U32.HI R30, RZ, 0xc, R9 ;  /* 0x0000000cff1e7819 */ /* 0x004fe40000011609 */
[----:B------:R-:W-:-:S02]  /*9980*/  LOP3.LUT R28, R9, 0x3f003f, RZ, 0xc0, !PT ;  /* 0x003f003f091c7812 */ /* 0x000fc400078ec0ff */
[----:B------:R-:W-:Y:S02]  /*9990*/  SHF.R.U32.HI R29, RZ, 0x6, R9 ;  /* 0x00000006ff1d7819 */ /* 0x000fe40000011609 */
[--C-:B------:R-:W-:Y:S02]  /*99a0*/  SHF.R.U32.HI R9, RZ, 0xc, R10.reuse ;  /* 0x0000000cff097819 */ /* 0x100fe4000001160a */
[----:B------:R-:W-:Y:S02]  /*99b0*/  LOP3.LUT R40, R10, 0x3f003f, RZ, 0xc0, !PT ;  /* 0x003f003f0a287812 */ /* 0x000fe400078ec0ff */
[----:B------:R-:W-:Y:S02]  /*99c0*/  LOP3.LUT R9, R9, 0xf000f, RZ, 0xc0, !PT ;  /* 0x000f000f09097812 */ /* 0x000fe400078ec0ff */
[----:B------:R-:W-:Y:S02]  /*99d0*/  SHF.R.U32.HI R41, RZ, 0x6, R10 ;  /* 0x00000006ff297819 */ /* 0x000fe4000001160a */
[----:B------:R-:W-:-:S02]  /*99e0*/  LOP3.LUT R25, R12, 0x300030, R25, 0xf8, !PT ;  /* 0x003000300c197812 */ /* 0x000fc400078ef819 */
[--C-:B------:R-:W-:Y:S02]  /*99f0*/  SHF.R.U32.HI R10, RZ, 0xc, R11.reuse ;  /* 0x0000000cff0a7819 */ /* 0x100fe4000001160b */
[----:B------:R-:W-:Y:S02]  /*9a00*/  SHF.R.U32.HI R12, RZ, 0xc, R8 ;  /* 0x0000000cff0c7819 */ /* 0x000fe40000011608 */
[----:B------:R-:W-:Y:S02]  /*9a10*/  LOP3.LUT R48, R11, 0x3f003f, RZ, 0xc0, !PT ;  /* 0x003f003f0b307812 */ /* 0x000fe400078ec0ff */
[----:B------:R-:W-:Y:S02]  /*9a20*/  LOP3.LUT R45, R9, 0x300030, R44, 0xf8, !PT ;  /* 0x00300030092d7812 */ /* 0x000fe400078ef82c */
[----:B------:R-:W-:Y:S02]  /*9a30*/  SHF.R.U32.HI R49, RZ, 0x6, R11 ;  /* 0x00000006ff317819 */ /* 0x000fe4000001160b */
[----:B------:R-:W-:-:S02]  /*9a40*/  LOP3.LUT R9, R22, 0x64006400, RZ, 0xfc, !PT ;  /* 0x6400640016097812 */ /* 0x000fc400078efcff */
[--C-:B------:R-:W-:Y:S02]  /*9a50*/  SHF.R.U32.HI R52, RZ, 0xa, R31.reuse ;  /* 0x0000000aff347819 */ /* 0x100fe4000001161f */
[----:B------:R-:W-:Y:S02]  /*9a60*/  SHF.R.U32.HI R51, RZ, 0x6, R31 ;  /* 0x00000006ff337819 */ /* 0x000fe4000001161f */
[----:B------:R-:W-:Y:S02]  /*9a70*/  LOP3.LUT R23, R8, 0x3f003f, RZ, 0xc0, !PT ;  /* 0x003f003f08177812 */ /* 0x000fe400078ec0ff */
[----:B------:R-:W-:Y:S02]  /*9a80*/  LOP3.LUT R11, R10, 0xf000f, RZ, 0xc0, !PT ;  /* 0x000f000f0a0b7812 */ /* 0x000fe400078ec0ff */
[----:B------:R-:W-:Y:S02]  /*9a90*/  SHF.R.U32.HI R8, RZ, 0x6, R8 ;  /* 0x00000006ff087819 */ /* 0x000fe40000011608 */
[----:B------:R-:W-:-:S02]  /*9aa0*/  LOP3.LUT R12, R12, 0xf000f, RZ, 0xc0, !PT ;  /* 0x000f000f0c0c7812 */ /* 0x000fc400078ec0ff */
[----:B------:R-:W-:Y:S02]  /*9ab0*/  LOP3.LUT R30, R30, 0xf000f, RZ, 0xc0, !PT ;  /* 0x000f000f1e1e7812 */ /* 0x000fe400078ec0ff */
[----:B------:R-:W-:Y:S02]  /*9ac0*/  LOP3.LUT R48, R48, 0x64006400, RZ, 0xfc, !PT ;  /* 0x6400640030307812 */ /* 0x000fe400078efcff */
[----:B------:R-:W-:Y:S01]  /*9ad0*/  LOP3.LUT R22, R6, 0x64006400, RZ, 0xfc, !PT ;  /* 0x6400640006167812 */ /* 0x000fe200078efcff */
[----:B------:R-:W-:Y:S01]  /*9ae0*/  HADD2 R6, R9, -1056, -1056 ;  /* 0xe420e42009067430 */ /* 0x000fe20000000000 */
[----:B------:R-:W-:Y:S02]  /*9af0*/  LOP3.LUT R41, R41, 0x3f003f, RZ, 0xc0, !PT ;  /* 0x003f003f29297812 */ /* 0x000fe400078ec0ff */
[----:B------:R-:W-:Y:S02]  /*9b00*/  LOP3.LUT R50, R31, 0x3f003f, RZ, 0xc0, !PT ;  /* 0x003f003f1f327812 */ /* 0x000fe400078ec0ff */
[----:B------:R-:W-:-:S02]  /*9b10*/  LOP3.LUT R53, R11, 0x300030, R52, 0xf8, !PT ;  /* 0x003000300b357812 */ /* 0x000fc400078ef834 */
[----:B------:R-:W-:Y:S02]  /*9b20*/  LOP3.LUT R49, R49, 0x3f003f, RZ, 0xc0, !PT ;  /* 0x003f003f31317812 */ /* 0x000fe400078ec0ff */
[----:B------:R-:W-:Y:S02]  /*9b30*/  LOP3.LUT R51, R51, 0x3f003f, RZ, 0xc0, !PT ;  /* 0x003f003f33337812 */ /* 0x000fe400078ec0ff */
[----:B------:R-:W-:Y:S02]  /*9b40*/  LOP3.LUT R10, R12, 0x300030, R21, 0xf8, !PT ;  /* 0x003000300c0a7812 */ /* 0x000fe400078ef815 */
[----:B------:R-:W-:Y:S02]  /*9b50*/  LOP3.LUT R37, R30, 0x300030, R37, 0xf8, !PT ;  /* 0x003000301e257812 */ /* 0x000fe400078ef825 */
[----:B------:R-:W-:Y:S02]  /*9b60*/  LOP3.LUT R8, R8, 0x3f003f, RZ, 0xc0, !PT ;  /* 0x003f003f08087812 */ /* 0x000fe400078ec0ff */
[----:B------:R-:W-:-:S02]  /*9b70*/  LOP3.LUT R11, R29, 0x3f003f, RZ, 0xc0, !PT ;  /* 0x003f003f1d0b7812 */ /* 0x000fc400078ec0ff */
        /* <DEDUP_REMOVED lines=100> */
[----:B------:R-:W-:-:S05]  /*a1c0*/  HFMA2 R19, R56, R98, R19 ;  /* 0x0000006238137231 */ /* 0x000fca0000000013 */
.L_x_467:
        /* <DEDUP_REMOVED lines=47> */
.L_x_468:
        /* <DEDUP_REMOVED lines=46> */
.L_x_469:
[----:B------:R-:W-:Y:S05]  /*a7a0*/  @P0 BRA `(.L_x_466) ;  /* 0x000002a000000947 */ /* 0x000fea0003800000 */
[----:B------:R-:W0:Y:S04]  /*a7b0*/  LDS.128 R8, [UR4+0x180] ;  /* 0x00018004ff087984 */ /* 0x000e280008000c00 */
[----:B------:R-:W1:Y:S01]  /*a7c0*/  LDS.128 R24, [UR4+0x190] ;  /* 0x00019004ff187984 */ /* 0x000e620008000c00 */
[-C--:B0-----:R-:W-:Y:S01]  /*a7d0*/  HFMA2.MMA R0, R0, R8.reuse, RZ ;  /* 0x0000000800007235 */ /* 0x081fe200000000ff */
[-C--:B------:R-:W-:Y:S01]  /*a7e0*/  HFMA2 R6, R6, R8.reuse, RZ.H0_H0 ;  /* 0x0000000806067231 */ /* 0x080fe200000400ff */
[----:B------:R-:W-:Y:S01]  /*a7f0*/  HFMA2.MMA R12, R12, R8, RZ ;  /* 0x000000080c0c7235 */ /* 0x000fe200000000ff */
[----:B------:R-:W-:Y:S02]  /*a800*/  HFMA2 R8, R21, R8, RZ.H0_H0 ;  /* 0x0000000815087231 */ /* 0x000fe400000400ff */
[----:B------:R-:W-:Y:S01]  /*a810*/  HFMA2 R6, R23, R9, R6 ;  /* 0x0000000917067231 */ /* 0x000fe20000000006 */
[----:B------:R-:W-:-:S02]  /*a820*/  HFMA2.MMA R0, R22, R9, R0 ;  /* 0x0000000916007235 */ /* 0x000fc40000000000 */
        /* <DEDUP_REMOVED lines=9> */
[-C--:B-1----:R-:W-:Y:S01]  /*a8c0*/  HFMA2 R6, R35, R24.reuse, R6 ;  /* 0x0000001823067231 */ /* 0x082fe20000000006 */
[----:B------:R-:W-:Y:S01]  /*a8d0*/  HFMA2.MMA R8, R40, R11, R8 ;  /* 0x0000000b28087235 */ /* 0x000fe20000000008 */
[----:B------:R-:W-:-:S02]  /*a8e0*/  HFMA2 R9, R37, R24, R9 ;  /* 0x0000001825097231 */ /* 0x000fc40000000009 */
        /* <DEDUP_REMOVED lines=22> */
.L_x_466:
        /* <DEDUP_REMOVED lines=21> */
[----:B------:R-:W-:-:S02]  /*aba0*/  SHF.R.U32.HI R39, RZ, 0x6, R26 ;  /* 0x00000006ff277819 */ /* 0x000fc4000001161a */
[--C-:B----4-:R-:W-:Y:S02]  /*abb0*/  SHF.R.U32.HI R27, RZ, 0x8, R29.reuse ;  /* 0x00000008ff1b7819 */ /* 0x110fe4000001161d */
[----:B------:R-:W-:Y:S02]  /*abc0*/  LOP3.LUT R24, R21, 0xf000f, RZ, 0xc0, !PT ;  /* 0x000f000f15187812 */ /* 0x000fe400078ec0ff */
[--C-:B------:R-:W-:Y:S02]  /*abd0*/  SHF.R.U32.HI R34, RZ, 0xa, R29.reuse ;  /* 0x0000000aff227819 */ /* 0x100fe4000001161d */
[----:B------:R-:W-:Y:S02]  /*abe0*/  LOP3.LUT R35, R29, 0x3f003f, RZ, 0xc0, !PT ;  /* 0x003f003f1d237812 */ /* 0x000fe400078ec0ff */
[----:B------:R-:W-:Y:S02]  /*abf0*/  SHF.R.U32.HI R36, RZ, 0x6, R29 ;  /* 0x00000006ff247819 */ /* 0x000fe4000001161d */
[----:B------:R-:W-:-:S02]  /*ac00*/  SHF.R.U32.HI R26, RZ, 0x8, R30 ;  /* 0x00000008ff1a7819 */ /* 0x000fc4000001161e */
[----:B------:R-:W-:Y:S02]  /*ac10*/  LOP3.LUT R37, R37, 0xf000f, RZ, 0xc0, !PT ;  /* 0x000f000f25257812 */ /* 0x000fe400078ec0ff */
[----:B------:R-:W-:Y:S02]  /*ac20*/  SHF.R.U32.HI R29, RZ, 0x8, R31 ;  /* 0x00000008ff1d7819 */ /* 0x000fe4000001161f */
[----:B------:R-:W-:Y:S02]  /*ac30*/  LOP3.LUT R40, R40, 0xf000f, RZ, 0xc0, !PT ;  /* 0x000f000f28287812 */ /* 0x000fe400078ec0ff */
[----:B------:R-:W-:Y:S02]  /*ac40*/  SHF.R.U32.HI R33, RZ, 0x6, R25 ;  /* 0x00000006ff217819 */ /* 0x000fe40000011619 */
[----:B------:R-:W-:Y:S02]  /*ac50*/  LOP3.LUT R27, R24, 0x300030, R27, 0xf8, !PT ;  /* 0x00300030181b7812 */ /* 0x000fe400078ef81b */
[----:B------:R-:W-:-:S02]  /*ac60*/  LOP3.LUT R32, R25, 0x3f003f, RZ, 0xc0, !PT ;  /* 0x003f003f19207812 */ /* 0x000fc400078ec0ff */
[--C-:B------:R-:W-:Y:S02]  /*ac70*/  SHF.R.U32.HI R44, RZ, 0xa, R30.reuse ;  /* 0x0000000aff2c7819 */ /* 0x100fe4000001161e */
[----:B------:R-:W-:Y:S02]  /*ac80*/  LOP3.LUT R42, R30, 0x3f003f, RZ, 0xc0, !PT ;  /* 0x003f003f1e2a7812 */ /* 0x000fe400078ec0ff */
[----:B------:R-:W-:Y:S02]  /*ac90*/  SHF.R.U32.HI R43, RZ, 0x6, R30 ;  /* 0x00000006ff2b7819 */ /* 0x000fe4000001161e */
[----:B------:R-:W-:Y:S02]  /*aca0*/  LOP3.LUT R24, R37, 0x300030, R26, 0xf8, !PT ;  /* 0x0030003025187812 */ /* 0x000fe400078ef81a */
[----:B------:R-:W-:Y:S02]  /*acb0*/  SHF.R.U32.HI R25, RZ, 0x8, R28 ;  /* 0x00000008ff197819 */ /* 0x000fe4000001161c */
[----:B------:R-:W-:-:S02]  /*acc0*/  SHF.R.U32.HI R52, RZ, 0xa, R31 ;  /* 0x0000000aff347819 */ /* 0x000fc4000001161f */
[----:B------:R-:W-:Y:S02]  /*acd0*/  LOP3.LUT R50, R31, 0x3f003f, RZ, 0xc0, !PT ;  /* 0x003f003f1f327812 */ /* 0x000fe400078ec0ff */
[----:B------:R-:W-:Y:S02]  /*ace0*/  SHF.R.U32.HI R51, RZ, 0x6, R31 ;  /* 0x00000006ff337819 */ /* 0x000fe4000001161f */
[----:B------:R-:W-:Y:S02]  /*acf0*/  LOP3.LUT R12, R12, 0xf000f, RZ, 0xc0, !PT ;  /* 0x000f000f0c0c7812 */ /* 0x000fe400078ec0ff */
[----:B------:R-:W-:Y:S02]  /*ad00*/  LOP3.LUT R26, R40, 0x300030, R29, 0xf8, !PT ;  /* 0x00300030281a7812 */ /* 0x000fe400078ef81d */
[----:B---3--:R-:W-:Y:S02]  /*ad10*/  SHF.R.U32.HI R30, RZ, 0xc, R9 ;  /* 0x0000000cff1e7819 */ /* 0x008fe40000011609 */
[----:B------:R-:W-:-:S02]  /*ad20*/  SHF.R.U32.HI R31, RZ, 0xc, R10 ;  /* 0x0000000cff1f7819 */ /* 0x000fc4000001160a */
[----:B------:R-:W-:Y:S02]  /*ad30*/  LOP3.LUT R40, R10, 0x3f003f, RZ, 0xc0, !PT ;  /* 0x003f003f0a287812 */ /* 0x000fe400078ec0ff */
[----:B------:R-:W-:Y:S02]  /*ad40*/  SHF.R.U32.HI R41, RZ, 0x6, R10 ;  /* 0x00000006ff297819 */ /* 0x000fe4000001160a */
[----:B------:R-:W-:Y:S02]  /*ad50*/  SHF.R.U32.HI R21, RZ, 0xc, R8 ;  /* 0x0000000cff157819 */ /* 0x000fe40000011608 */
[----:B------:R-:W-:Y:S02]  /*ad60*/  SHF.R.U32.HI R10, RZ, 0xc, R11 ;  /* 0x0000000cff0a7819 */ /* 0x000fe4000001160b */
[----:B------:R-:W-:Y:S02]  /*ad70*/  LOP3.LUT R33, R33, 0x3f003f, RZ, 0xc0, !PT ;  /* 0x003f003f21217812 */ /* 0x000fe400078ec0ff */
[----:B------:R-:W-:-:S02]  /*ad80*/  LOP3.LUT R48, R11, 0x3f003f, RZ, 0xc0, !PT ;  /* 0x003f003f0b307812 */ /* 0x000fc400078ec0ff */
[----:B------:R-:W-:Y:S02]  /*ad90*/  SHF.R.U32.HI R49, RZ, 0x6, R11 ;  /* 0x00000006ff317819 */ /* 0x000fe4000001160b */
[----:B------:R-:W-:Y:S02]  /*ada0*/  LOP3.LUT R25, R12, 0x300030, R25, 0xf8, !PT ;  /* 0x003000300c197812 */ /* 0x000fe400078ef819 */
[----:B------:R-:W-:Y:S02]  /*adb0*/  LOP3.LUT R29, R9, 0x3f003f, RZ, 0xc0, !PT ;  /* 0x003f003f091d7812 */ /* 0x000fe400078ec0ff */
[----:B------:R-:W-:Y:S02]  /*adc0*/  LOP3.LUT R11, R30, 0xf000f, RZ, 0xc0, !PT ;  /* 0x000f000f1e0b7812 */ /* 0x000fe400078ec0ff */
[----:B------:R-:W-:Y:S02]  /*add0*/  SHF.R.U32.HI R22, RZ, 0xa, R28 ;  /* 0x0000000aff167819 */ /* 0x000fe4000001161c */
[----:B------:R-:W-:-:S02]  /*ade0*/  LOP3.LUT R23, R28, 0x3f003f, RZ, 0xc0, !PT ;  /* 0x003f003f1c177812 */ /* 0x000fc400078ec0ff */
[----:B------:R-:W-:Y:S02]  /*adf0*/  LOP3.LUT R12, R8, 0x3f003f, RZ, 0xc0, !PT ;  /* 0x003f003f080c7812 */ /* 0x000fe400078ec0ff */
[----:B------:R-:W-:Y:S02]  /*ae00*/  SHF.R.U32.HI R9, RZ, 0x6, R9 ;  /* 0x00000006ff097819 */ /* 0x000fe40000011609 */
[----:B------:R-:W-:Y:S02]  /*ae10*/  SHF.R.U32.HI R28, RZ, 0x6, R28 ;  /* 0x00000006ff1c7819 */ /* 0x000fe4000001161c */
[----:B------:R-:W-:Y:S02]  /*ae20*/  SHF.R.U32.HI R8, RZ, 0x6, R8 ;  /* 0x00000006ff087819 */ /* 0x000fe40000011608 */
[----:B------:R-:W-:Y:S02]  /*ae30*/  LOP3.LUT R21, R21, 0xf000f, RZ, 0xc0, !PT ;  /* 0x000f000f15157812 */ /* 0x000fe400078ec0ff */
[----:B------:R-:W-:-:S02]  /*ae40*/  LOP3.LUT R31, R31, 0xf000f, RZ, 0xc0, !PT ;  /* 0x000f000f1f1f7812 */ /* 0x000fc400078ec0ff */
[----:B------:R-:W-:Y:S02]  /*ae50*/  LOP3.LUT R53, R10, 0xf000f, RZ, 0xc0, !PT ;  /* 0x000f000f0a357812 */ /* 0x000fe400078ec0ff */
[----:B------:R-:W-:Y:S02]  /*ae60*/  LOP3.LUT R33, R33, 0x64006400, RZ, 0xfc, !PT ;  /* 0x6400640021217812 */ /* 0x000fe400078efcff */
[----:B------:R-:W-:Y:S02]  /*ae70*/  LOP3.LUT R48, R48, 0x64006400, RZ, 0xfc, !PT ;  /* 0x6400640030307812 */ /* 0x000fe400078efcff */
[----:B------:R-:W-:Y:S02]  /*ae80*/  LOP3.LUT R37, R11, 0x300030, R34, 0xf8, !PT ;  /* 0x003000300b257812 */ /* 0x000fe400078ef822 */
[----:B------:R-:W-:Y:S02]  /*ae90*/  LOP3.LUT R46, R46, 0x64006400, RZ, 0xfc, !PT ;  /* 0x640064002e2e7812 */ /* 0x000fe400078efcff */
[----:B------:R-:W-:-:S02]  /*aea0*/  LOP3.LUT R41, R41, 0x3f003f, RZ, 0xc0, !PT ;  /* 0x003f003f29297812 */ /* 0x000fc400078ec0ff */
[----:B------:R-:W-:Y:S02]  /*aeb0*/  LOP3.LUT R39, R39, 0x3f003f, RZ, 0xc0, !PT ;  /* 0x003f003f27277812 */ /* 0x000fe400078ec0ff */
[----:B------:R-:W-:Y:S02]  /*aec0*/  LOP3.LUT R47, R47, 0x3f003f, RZ, 0xc0, !PT ;  /* 0x003f003f2f2f7812 */ /* 0x000fe400078ec0ff */
[----:B------:R-:W-:Y:S02]  /*aed0*/  LOP3.LUT R11, R9, 0x3f003f, RZ, 0xc0, !PT ;  /* 0x003f003f090b7812 */ /* 0x000fe400078ec0ff */
[----:B------:R-:W-:Y:S02]  /*aee0*/  LOP3.LUT R49, R49, 0x3f003f, RZ, 0xc0, !PT ;  /* 0x003f003f31317812 */ /* 0x000fe400078ec0ff */
[----:B------:R-:W-:Y:S02]  /*aef0*/  LOP3.LUT R51, R51, 0x3f003f, RZ, 0xc0, !PT ;  /* 0x003f003f33337812 */ /* 0x000fe400078ec0ff */
[----:B------:R-:W-:-:S02]  /*af00*/  LOP3.LUT R10, R21, 0x300030, R22, 0xf8, !PT ;  /* 0x00300030150a7812 */ /* 0x000fc400078ef816 */
[----:B------:R-:W-:Y:S02]  /*af10*/  LOP3.LUT R45, R31, 0x300030, R44, 0xf8, !PT ;  /* 0x003000301f2d7812 */ /* 0x000fe400078ef82c */
[----:B------:R-:W-:Y:S02]  /*af20*/  LOP3.LUT R53, R53, 0x300030, R52, 0xf8, !PT ;  /* 0x0030003035357812 */ /* 0x000fe400078ef834 */
[----:B------:R-:W-:Y:S02]  /*af30*/  LOP3.LUT R6, R6, 0x3f003f, RZ, 0xc0, !PT ;  /* 0x003f003f06067812 */ /* 0x000fe400078ec0ff */
[----:B------:R-:W-:Y:S02]  /*af40*/  LOP3.LUT R32, R32, 0x64006400, RZ, 0xfc, !PT ;  /* 0x6400640020207812 */ /* 0x000fe400078efcff */
[----:B------:R-:W-:Y:S02]  /*af50*/  LOP3.LUT R8, R8, 0x3f003f, RZ, 0xc0, !PT ;  /* 0x003f003f08087812 */ /* 0x000fe400078ec0ff */
[----:B------:R-:W-:Y:S01]  /*af60*/  LOP3.LUT R34, R23, 0x64006400, RZ, 0xfc, !PT ;  /* 0x6400640017227812 */ /* 0x000fe200078efcff */
[----:B------:R-:W-:Y:S01]  /*af70*/  HADD2 R23, R33, -1056, -1056 ;  /* 0xe420e42021177430 */ /* 0x000fe20000000000 */
        /* <DEDUP_REMOVED lines=104> */
.L_x_471:
        /* <DEDUP_REMOVED lines=47> */
.L_x_472:
        /* <DEDUP_REMOVED lines=46> */
.L_x_473:
        /* <DEDUP_REMOVED lines=9> */
[-C--:B------:R-:W-:Y:S02]  /*bc60*/  HFMA2.MMA R0, R22, R9.reuse, R0 ;  /* 0x0000000916007235 */ /* 0x080fe40000000000 */
        /* <DEDUP_REMOVED lines=34> */
.L_x_470:
[----:B------:R-:W-:Y:S01]  /*be90*/  IADD3 R93, R93, 0x20, RZ ;  /* 0x000000205d5d7810 */ /* 0x000fe20007ffe0ff */
[----:B------:R-:W-:Y:S01]  /*bea0*/  UIMAD UR8, UR5, 0x18, URZ ;  /* 0x00000018050878a4 */ /* 0x000fe2000f8e023f */
[----:B------:R-:W-:Y:S01]  /*beb0*/  IMAD.WIDE.U32 R2, R7, 0x18, R2 ;  /* 0x0000001807027825 */ /* 0x000fe200078e0002 */
[----:B------:R-:W-:Y:S01]  /*bec0*/  UIADD3 UR4, UR4, 0x40, URZ ;  /* 0x0000004004047890 */ /* 0x000fe2000fffe03f */
[C---:B------:R-:W-:Y:S02]  /*bed0*/  ISETP.GE.AND P2, PT, R93.reuse, c[0x0][0x1ac], PT ;  /* 0x00006b005d007a0c */ /* 0x040fe40003f46270 */
[----:B------:R-:W-:Y:S01]  /*bee0*/  ISETP.LT.AND P3, PT, R93, R92, PT ;  /* 0x0000005c5d00720c */ /* 0x000fe20003f61270 */
[----:B------:R-:W-:Y:S01]  /*bef0*/  IMAD.MOV.U32 R32, RZ, RZ, R2 ;  /* 0x000000ffff207224 */ /* 0x000fe200078e0002 */
[----:B------:R-:W-:-:S11]  /*bf00*/  IADD3 R33, R3, UR8, RZ ;  /* 0x0000000803217c10 */ /* 0x000fd6000fffe0ff */
[----:B------:R-:W-:Y:S05]  /*bf10*/  @!P2 BRA P3, `(.L_x_474) ;  /* 0xffffd6300000a947 */ /* 0x000fea000183ffff */
.L_x_465:
        /* <DEDUP_REMOVED lines=8> */
.L_x_480:
        /* <DEDUP_REMOVED lines=28> */
[----:B------:R-:W-:Y:S02]  /*c160*/  LOP3.LUT R44, R29, 0x1f001f, RZ, 0xc0, !PT ;  /* 0x001f001f1d2c7812 */ /* 0x000fe400078ec0ff */
[----:B------:R-:W-:Y:S02]  /*c170*/  SHF.R.U32.HI R49, RZ, 0xa, R29 ;  /* 0x0000000aff317819 */ /* 0x000fe4000001161d */
[--C-:B------:R-:W-:Y:S02]  /*c180*/  SHF.R.U32.HI R29, RZ, 0xd, R25.reuse ;  /* 0x0000000dff1d7819 */ /* 0x100fe40000011619 */
[C---:B------:R-:W-:Y:S02]  /*c190*/  LOP3.LUT R72, R25.reuse, 0x3e003e0, RZ, 0xc0, !PT ;  /* 0x03e003e019487812 */ /* 0x040fe400078ec0ff */
[----:B------:R-:W-:Y:S02]  /*c1a0*/  LOP3.LUT R54, R25, 0x1f001f, RZ, 0xc0, !PT ;  /* 0x001f001f19367812 */ /* 0x000fe400078ec0ff */
[----:B------:R-:W-:-:S02]  /*c1b0*/  SHF.R.U32.HI R55, RZ, 0xa, R25 ;  /* 0x0000000aff377819 */ /* 0x000fc40000011619 */
        /* <DEDUP_REMOVED lines=10> */
[----:B------:R-:W-:Y:S02]  /*c260*/  SHF.R.U32.HI R31, RZ, 0xc, R10 ;  /* 0x0000000cff1f7819 */ /* 0x000fe4000001160a */
[----:B------:R-:W-:-:S02]  /*c270*/  LOP3.LUT R8, R10, 0x3e003e0, RZ, 0xc0, !PT ;  /* 0x03e003e00a087812 */ /* 0x000fc400078ec0ff */
[----:B------:R-:W-:Y:S02]  /*c280*/  LOP3.LUT R61, R10, 0x1f001f, RZ, 0xc0, !PT ;  /* 0x001f001f0a3d7812 */ /* 0x000fe400078ec0ff */
[----:B------:R-:W-:Y:S02]  /*c290*/  SHF.R.U32.HI R62, RZ, 0xa, R10 ;  /* 0x0000000aff3e7819 */ /* 0x000fe4000001160a */
[----:B------:R-:W-:Y:S02]  /*c2a0*/  SHF.R.U32.HI R38, RZ, 0xf, R33 ;  /* 0x0000000fff267819 */ /* 0x000fe40000011621 */
[----:B------:R-:W-:Y:S02]  /*c2b0*/  SHF.R.U32.HI R39, RZ, 0xe, R28 ;  /* 0x0000000eff277819 */ /* 0x000fe4000001161c */
[----:B------:R-:W-:Y:S02]  /*c2c0*/  LOP3.LUT R10, R2, 0x10001, RZ, 0xc0, !PT ;  /* 0x00010001020a7812 */ /* 0x000fe400078ec0ff */
[----:B------:R-:W-:-:S02]  /*c2d0*/  SHF.R.U32.HI R43, RZ, 0xe, R30 ;  /* 0x0000000eff2b7819 */ /* 0x000fc4000001161e */
[----:B------:R-:W-:Y:S02]  /*c2e0*/  LOP3.LUT R40, R40, 0x10001, RZ, 0xc0, !PT ;  /* 0x0001000128287812 */ /* 0x000fe400078ec0ff */
[C---:B------:R-:W-:Y:S02]  /*c2f0*/  LOP3.LUT R60, R32.reuse, 0x3e003e0, RZ, 0xc0, !PT ;  /* 0x03e003e0203c7812 */ /* 0x040fe400078ec0ff */
[----:B------:R-:W-:Y:S02]  /*c300*/  LOP3.LUT R47, R32, 0x1f001f, RZ, 0xc0, !PT ;  /* 0x001f001f202f7812 */ /* 0x000fe400078ec0ff */
[----:B------:R-:W-:Y:S02]  /*c310*/  SHF.R.U32.HI R46, RZ, 0xa, R32 ;  /* 0x0000000aff2e7819 */ /* 0x000fe40000011620 */
[C---:B------:R-:W-:Y:S02]  /*c320*/  LOP3.LUT R71, R28.reuse, 0x3e003e0, RZ, 0xc0, !PT ;  /* 0x03e003e01c477812 */ /* 0x040fe400078ec0ff */
[----:B------:R-:W-:-:S02]  /*c330*/  LOP3.LUT R52, R28, 0x1f001f, RZ, 0xc0, !PT ;  /* 0x001f001f1c347812 */ /* 0x000fc400078ec0ff */
[----:B------:R-:W-:Y:S02]  /*c340*/  SHF.R.U32.HI R53, RZ, 0xa, R28 ;  /* 0x0000000aff357819 */ /* 0x000fe4000001161c */
[----:B------:R-:W-:Y:S02]  /*c350*/  LOP3.LUT R42, R42, 0x10001, RZ, 0xc0, !PT ;  /* 0x000100012a2a7812 */ /* 0x000fe400078ec0ff */
[C---:B------:R-:W-:Y:S02]  /*c360*/  LOP3.LUT R56, R33.reuse, 0x3e003e0, RZ, 0xc0, !PT ;  /* 0x03e003e021387812 */ /* 0x040fe400078ec0ff */
[----:B------:R-:W-:Y:S02]  /*c370*/  LOP3.LUT R32, R33, 0x1f001f, RZ, 0xc0, !PT ;  /* 0x001f001f21207812 */ /* 0x000fe400078ec0ff */
[----:B------:R-:W-:Y:S02]  /*c380*/  SHF.R.U32.HI R37, RZ, 0xa, R33 ;  /* 0x0000000aff257819 */ /* 0x000fe40000011621 */
[----:B------:R-:W-:-:S02]  /*c390*/  SHF.R.U32.HI R28, RZ, 0xd, R24 ;  /* 0x0000000dff1c7819 */ /* 0x000fc40000011618 */
[----:B------:R-:W-:Y:S02]  /*c3a0*/  LOP3.LUT R39, R10, 0x20002, R39, 0xf8, !PT ;  /* 0x000200020a277812 */ /* 0x000fe400078ef827 */
[----:B------:R-:W-:Y:S02]  /*c3b0*/  LOP3.LUT R38, R38, 0x10001, RZ, 0xc0, !PT ;  /* 0x0001000126267812 */ /* 0x000fe400078ec0ff */
[C---:B------:R-:W-:Y:S02]  /*c3c0*/  LOP3.LUT R57, R30.reuse, 0x3e003e0, RZ, 0xc0, !PT ;  /* 0x03e003e01e397812 */ /* 0x040fe400078ec0ff */
[----:B------:R-:W-:Y:S02]  /*c3d0*/  LOP3.LUT R36, R30, 0x1f001f, RZ, 0xc0, !PT ;  /* 0x001f001f1e247812 */ /* 0x000fe400078ec0ff */
[----:B------:R-:W-:Y:S02]  /*c3e0*/  SHF.R.U32.HI R33, RZ, 0xa, R30 ;  /* 0x0000000aff217819 */ /* 0x000fe4000001161e */
[----:B------:R-:W-:-:S02]  /*c3f0*/  PRMT R10, R90, 0x9910, RZ ;  /* 0x000099105a0a7816 */ /* 0x000fc400000000ff */
[----:B------:R-:W-:Y:S02]  /*c400*/  SHF.R.U32.HI R30, RZ, 0xd, R26 ;  /* 0x0000000dff1e7819 */ /* 0x000fe4000001161a */
[----:B------:R-:W-:Y:S02]  /*c410*/  LOP3.LUT R43, R40, 0x20002, R43, 0xf8, !PT ;  /* 0x00020002282b7812 */ /* 0x000fe400078ef82b */
[----:B------:R-:W-:Y:S02]  /*c420*/  SHF.R.U32.HI R76, RZ, 0xd, R27 ;  /* 0x0000000dff4c7819 */ /* 0x000fe4000001161b */
[----:B------:R-:W-:Y:S02]  /*c430*/  LOP3.LUT R77, R42, 0x20002, R77, 0xf8, !PT ;  /* 0x000200022a4d7812 */ /* 0x000fe400078ef84d */
[----:B------:R-:W-:Y:S02]  /*c440*/  LOP3.LUT R38, R38, 0x20002, R41, 0xf8, !PT ;  /* 0x0002000226267812 */ /* 0x000fe400078ef829 */
[----:B------:R-:W-:-:S02]  /*c450*/  LOP3.LUT R28, R39, 0x40004, R28, 0xf8, !PT ;  /* 0x00040004271c7812 */ /* 0x000fc400078ef81c */
[C---:B------:R-:W-:Y:S02]  /*c460*/  LOP3.LUT R69, R26.reuse, 0x3e003e0, RZ, 0xc0, !PT ;  /* 0x03e003e01a457812 */ /* 0x040fe400078ec0ff */
[----:B------:R-:W-:Y:S02]  /*c470*/  LOP3.LUT R48, R26, 0x1f001f, RZ, 0xc0, !PT ;  /* 0x001f001f1a307812 */ /* 0x000fe400078ec0ff */
[----:B------:R-:W-:Y:S02]  /*c480*/  SHF.R.U32.HI R45, RZ, 0xa, R26 ;  /* 0x0000000aff2d7819 */ /* 0x000fe4000001161a */
[----:B------:R-:W-:Y:S02]  /*c490*/  ISETP.NE.AND P2, PT, R10, RZ, PT ;  /* 0x000000ff0a00720c */ /* 0x000fe40003f45270 */
[----:B------:R-:W-:Y:S02]  /*c4a0*/  SHF.R.U32.HI R26, RZ, 0xc, R9 ;  /* 0x0000000cff1a7819 */ /* 0x000fe40000011609 */
[----:B------:R-:W-:-:S02]  /*c4b0*/  LOP3.LUT R74, R9, 0x3e003e0, RZ, 0xc0, !PT ;  /* 0x03e003e0094a7812 */ /* 0x000fc400078ec0ff */
[----:B------:R-:W-:Y:S02]  /*c4c0*/  LOP3.LUT R65, R9, 0x1f001f, RZ, 0xc0, !PT ;  /* 0x001f001f09417812 */ /* 0x000fe400078ec0ff */
[----:B------:R-:W-:Y:S02]  /*c4d0*/  SHF.R.U32.HI R64, RZ, 0xa, R9 ;  /* 0x0000000aff407819 */ /* 0x000fe40000011609 */
[----:B------:R-:W-:Y:S02]  /*c4e0*/  LOP3.LUT R10, R43, 0x40004, R30, 0xf8, !PT ;  /* 0x000400042b0a7812 */ /* 0x000fe400078ef81e */
[----:B------:R-:W-:Y:S02]  /*c4f0*/  SHF.R.U32.HI R79, RZ, 0xc, R11 ;  /* 0x0000000cff4f7819 */ /* 0x000fe4000001160b */
[C---:B------:R-:W-:Y:S02]  /*c500*/  LOP3.LUT R9, R11.reuse, 0x3e003e0, RZ, 0xc0, !PT ;  /* 0x03e003e00b097812 */ /* 0x040fe400078ec0ff */
[----:B------:R-:W-:-:S02]  /*c510*/  LOP3.LUT R50, R11, 0x1f001f, RZ, 0xc0, !PT ;  /* 0x001f001f0b327812 */ /* 0x000fc400078ec0ff */
[----:B------:R-:W-:Y:S02]  /*c520*/  SHF.R.U32.HI R51, RZ, 0xa, R11 ;  /* 0x0000000aff337819 */ /* 0x000fe4000001160b */
[----:B------:R-:W-:Y:S02]  /*c530*/  LOP3.LUT R76, R77, 0x40004, R76, 0xf8, !PT ;  /* 0x000400044d4c7812 */ /* 0x000fe400078ef84c */
[----:B------:R-:W-:Y:S02]  /*c540*/  PRMT R2, R78, 0x7610, R2 ;  /* 0x000076104e027816 */ /* 0x000fe40000000002 */
[----:B------:R-:W-:Y:S02]  /*c550*/  LOP3.LUT R29, R38, 0x40004, R29, 0xf8, !PT ;  /* 0x00040004261d7812 */ /* 0x000fe400078ef81d */
[----:B------:R-:W-:Y:S02]  /*c560*/  LOP3.LUT R11, R28, 0x80008, R25, 0xf8, !PT ;  /* 0x000800081c0b7812 */ /* 0x000fe400078ef819 */
[----:B------:R-:W-:-:S02]  /*c570*/  LOP3.LUT R59, R59, 0x64006400, RZ, 0xfc, !PT ;  /* 0x640064003b3b7812 */ /* 0x000fc400078efcff */
[----:B------:R-:W-:Y:S02]  /*c580*/  LOP3.LUT R81, R57, 0x64006400, RZ, 0xfc, !PT ;  /* 0x6400640039517812 */ /* 0x000fe400078efcff */
[----:B------:R-:W-:Y:S02]  /*c590*/  LOP3.LUT R69, R69, 0x64006400, RZ, 0xfc, !PT ;  /* 0x6400640045457812 */ /* 0x000fe400078efcff */
[C---:B------:R-:W-:Y:S02]  /*c5a0*/  LOP3.LUT R12, R35.reuse, 0x3e003e0, RZ, 0xc0, !PT ;  /* 0x03e003e0230c7812 */ /* 0x040fe400078ec0ff */
[----:B------:R-:W-:Y:S02]  /*c5b0*/  LOP3.LUT R0, R35, 0x1f001f, RZ, 0xc0, !PT ;  /* 0x001f001f23007812 */ /* 0x000fe400078ec0ff */
[----:B------:R-:W-:Y:S02]  /*c5c0*/  LOP3.LUT R78, R10, 0x80008, R31, 0xf8, !PT ;  /* 0x000800080a4e7812 */ /* 0x000fe400078ef81f */
[----:B------:R-:W-:-:S02]  /*c5d0*/  LOP3.LUT R3, R34, 0x3e003e0, RZ, 0xc0, !PT ;  /* 0x03e003e022037812 */ /* 0x000fc400078ec0ff */
[----:B------:R-:W-:Y:S02]  /*c5e0*/  LOP3.LUT R21, R34, 0x1f001f, RZ, 0xc0, !PT ;  /* 0x001f001f22157812 */ /* 0x000fe400078ec0ff */
[----:B------:R-:W-:Y:S02]  /*c5f0*/  SHF.R.U32.HI R35, RZ, 0xa, R35 ;  /* 0x0000000aff237819 */ /* 0x000fe40000011623 */
[C---:B------:R-:W-:Y:S02]  /*c600*/  LOP3.LUT R73, R24.reuse, 0x3e003e0, RZ, 0xc0, !PT ;  /* 0x03e003e018497812 */ /* 0x040fe400078ec0ff */
[----:B------:R-:W-:Y:S02]  /*c610*/  LOP3.LUT R66, R24, 0x1f001f, RZ, 0xc0, !PT ;  /* 0x001f001f18427812 */ /* 0x000fe400078ec0ff */
[----:B------:R-:W-:Y:S02]  /*c620*/  SHF.R.U32.HI R63, RZ, 0xa, R24 ;  /* 0x0000000aff3f7819 */ /* 0x000fe40000011618 */
[----:B------:R-:W-:-:S02]  /*c630*/  LOP3.LUT R80, R76, 0x80008, R79, 0xf8, !PT ;  /* 0x000800084c507812 */ /* 0x000fc400078ef84f */
[----:B------:R-:W-:Y:S02]  /*c640*/  SHF.R.U32.HI R34, RZ, 0xa, R34 ;  /* 0x0000000aff227819 */ /* 0x000fe40000011622 */
[C---:B------:R-:W-:Y:S02]  /*c650*/  LOP3.LUT R70, R27.reuse, 0x3e003e0, RZ, 0xc0, !PT ;  /* 0x03e003e01b467812 */ /* 0x040fe400078ec0ff */
[----:B------:R-:W-:Y:S02]  /*c660*/  LOP3.LUT R24, R27, 0x1f001f, RZ, 0xc0, !PT ;  /* 0x001f001f1b187812 */ /* 0x000fe400078ec0ff */
[----:B------:R-:W-:Y:S02]  /*c670*/  LOP3.LUT R30, R29, 0x80008, R26, 0xf8, !PT ;  /* 0x000800081d1e7812 */ /* 0x000fe400078ef81a */
[----:B------:R-:W-:Y:S02]  /*c680*/  LOP3.LUT R71, R71, 0x64006400, RZ, 0xfc, !PT ;  /* 0x6400640047477812 */ /* 0x000fe400078efcff */
[----:B------:R-:W-:Y:S01]  /*c690*/  LOP3.LUT R105, R58, 0x64006400, RZ, 0xfc, !PT ;  /* 0x640064003a697812 */ /* 0x000fe200078efcff */
[-C--:B------:R-:W-:Y:S01]  /*c6a0*/  HFMA2 R58, R59, R2.reuse.H0_H0, -48, -48 ;  /* 0xd200d2003b3a7431 */ /* 0x080fe20000040002 */
[----:B------:R-:W-:Y:S01]  /*c6b0*/  SHF.R.U32.HI R27, RZ, 0xa, R27 ;  /* 0x0000000aff1b7819 */ /* 0x000fe2000001161b */
        /* <DEDUP_REMOVED lines=33> */
[----:B------:R-:W-:Y:S01]  /*c8d0*/  LOP3.LUT R23, R24, 0x64006400, RZ, 0xfc, !PT ;  /* 0x6400640018177812 */ /* 0x000fe200078efcff */
[----:B------:R-:W-:Y:S01]  /*c8e0*/  HADD2 R67, R67, -1040, -1040 ;  /* 0xe410e41043437430 */ /* 0x000fe20000000000 */
[----:B------:R-:W-:Y:S02]  /*c8f0*/  LOP3.LUT R69, R33, 0x64006400, RZ, 0xfc, !PT ;  /* 0x6400640021457812 */ /* 0x000fe400078efcff */
[----:B------:R-:W-:Y:S02]  /*c900*/  LOP3.LUT R75, R75, 0x64006400, RZ, 0xfc, !PT ;  /* 0x640064004b4b7812 */ /* 0x000fe400078efcff */
        /* <DEDUP_REMOVED lines=28> */
[----:B------:R-:W-:Y:S01]  /*cad0*/  HADD2 R81, R81, -1040, -1040 ;  /* 0xe410e41051517430 */ /* 0x000fe20000000000 */
[----:B------:R-:W-:Y:S01]  /*cae0*/  ISETP.GE.AND P3, PT, R94, 0x2, PT ;  /* 0x000000025e00780c */ /* 0x000fe20003f66270 */
[----:B------:R-:W-:Y:S01]  /*caf0*/  HADD2 R70, R70, -1040, -1040 ;  /* 0xe410e41046467430 */ /* 0x000fe20000000000 */
[----:B--2---:R-:W-:Y:S02]  /*cb00*/  SHF.R.U32.HI R28, RZ, 0xb, R4 ;  /* 0x0000000bff1c7819 */ /* 0x004fe40000011604 */
        /* <DEDUP_REMOVED lines=8> */
[----:B------:R-:W-:Y:S02]  /*cb90*/  LOP3.LUT R28, R11, 0x100010, R28, 0xf8, !PT ;  /* 0x001000100b1c7812 */ /* 0x000fe400078ef81c */
[--C-:B------:R-:W-:Y:S02]  /*cba0*/  SHF.R.U32.HI R5, RZ, 0xb, R6.reuse ;  /* 0x0000000bff057819 */ /* 0x100fe40000011606 */
[----:B------:R-:W-:Y:S02]  /*cbb0*/  LOP3.LUT R11, R72, 0x64006400, RZ, 0xfc, !PT ;  /* 0x64006400480b7812 */ /* 0x000fe400078efcff */
[----:B------:R-:W-:Y:S02]  /*cbc0*/  SHF.R.U32.HI R26, RZ, 0xa, R6 ;  /* 0x0000000aff1a7819 */ /* 0x000fe40000011606 */
[----:B------:R-:W-:Y:S01]  /*cbd0*/  SHF.R.U32.HI R43, RZ, 0xa, R7 ;  /* 0x0000000aff2b7819 */ /* 0x000fe20000011607 */
[----:B------:R-:W-:Y:S01]  /*cbe0*/  HFMA2 R11, R11, R2.H0_H0, -48, -48 ;  /* 0xd200d2000b0b7431 */ /* 0x000fe20000040002 */
[----:B------:R-:W-:-:S02]  /*cbf0*/  LOP3.LUT R31, R80, 0x100010, R31, 0xf8, !PT ;  /* 0x00100010501f7812 */ /* 0x000fc400078ef81f */
[----:B------:R-:W-:Y:S02]  /*cc00*/  LOP3.LUT R72, R21, 0x64006400, RZ, 0xfc, !PT ;  /* 0x6400640015487812 */ /* 0x000fe400078efcff */
[----:B------:R-:W-:Y:S02]  /*cc10*/  LOP3.LUT R80, R34, 0x1f001f, RZ, 0xc0, !PT ;  /* 0x001f001f22507812 */ /* 0x000fe400078ec0ff */
[----:B------:R-:W-:Y:S01]  /*cc20*/  LOP3.LUT R21, R45, 0x1f001f, RZ, 0xc0, !PT ;  /* 0x001f001f2d157812 */ /* 0x000fe200078ec0ff */
[----:B------:R-:W-:Y:S01]  /*cc30*/  HADD2 R72, R72, -1040, -1040 ;  /* 0xe410e41048487430 */ /* 0x000fe20000000000 */
[----:B------:R-:W-:Y:S02]  /*cc40*/  LOP3.LUT R29, R30, 0x100010, R29, 0xf8, !PT ;  /* 0x001000101e1d7812 */ /* 0x000fe400078ef81d */
[----:B------:R-:W-:Y:S01]  /*cc50*/  LOP3.LUT R34, R61, 0x64006400, RZ, 0xfc, !PT ;  /* 0x640064003d227812 */ /* 0x000fe200078efcff */
[----:B------:R-:W-:Y:S01]  /*cc60*/  HADD2 R61, R66, -1040, -1040 ;  /* 0xe410e410423d7430 */ /* 0x000fe20000000000 */
[C---:B------:R-:W-:Y:S01]  /*cc70*/  LOP3.LUT R76, R6.reuse, 0x3e003e0, RZ, 0xc0, !PT ;  /* 0x03e003e0064c7812 */ /* 0x040fe200078ec0ff */
[----:B------:R-:W-:Y:S01]  /*cc80*/  HADD2 R66, R23, -1040, -1040 ;  /* 0xe410e41017427430 */ /* 0x000fe20000000000 */
[----:B------:R-:W-:Y:S01]  /*cc90*/  LOP3.LUT R38, R6, 0x1f001f, RZ, 0xc0, !PT ;  /* 0x001f001f06267812 */ /* 0x000fe200078ec0ff */
[----:B------:R-:W-:Y:S01]  /*cca0*/  HADD2 R22, R34, -1040, -1040 ;  /* 0xe410e41022167430 */ /* 0x000fe20000000000 */
[----:B------:R-:W-:Y:S01]  /*ccb0*/  LOP3.LUT R30, R78, 0x100010, R5, 0xf8, !PT ;  /* 0x001000104e1e7812 */ /* 0x000fe200078ef805 */
[----:B------:R-:W-:Y:S01]  /*ccc0*/  HADD2 R23, R53, -1040, -1040 ;  /* 0xe410e41035177430 */ /* 0x000fe20000000000 */
        /* <DEDUP_REMOVED lines=11> */
[-C--:B------:R-:W-:Y:S01]  /*cd80*/  HFMA2 R56, R73, R2.reuse.H0_H0, -48, -48 ;  /* 0xd200d20049387431 */ /* 0x080fe20000040002 */
        /* <DEDUP_REMOVED lines=131> */
.L_x_477:
        /* <DEDUP_REMOVED lines=81> */
.L_x_478:
        /* <DEDUP_REMOVED lines=80> */
.L_x_479:
        /* <DEDUP_REMOVED lines=77> */
.L_x_476:
[----:B0-----:R-:W-:Y:S01]  /*e4a0*/  IADD3 R93, R93, 0x20, RZ ;  /* 0x000000205d5d7810 */ /* 0x001fe20007ffe0ff */
[----:B------:R-:W-:Y:S01]  /*e4b0*/  IMAD.WIDE R96, R85, 0x4, R96 ;  /* 0x0000000455607825 */ /* 0x000fe200078e0260 */
[----:B------:R-:W-:Y:S02]  /*e4c0*/  UIADD3 UR4, UR4, 0x40, URZ ;  /* 0x0000004004047890 */ /* 0x000fe4000fffe03f */
[C---:B------:R-:W-:Y:S01]  /*e4d0*/  ISETP.GE.AND P2, PT, R93.reuse, c[0x0][0x1b0], PT ;  /* 0x00006c005d007a0c */ /* 0x040fe20003f46270 */
[----:B-----5:R-:W-:Y:S01]  /*e4e0*/  IMAD.MOV.U32 R32, RZ, RZ, R96 ;  /* 0x000000ffff207224 */ /* 0x020fe200078e0060 */
[----:B------:R-:W-:Y:S01]  /*e4f0*/  ISETP.LT.AND P3, PT, R93, R92, PT ;  /* 0x0000005c5d00720c */ /* 0x000fe20003f61270 */
[----:B------:R-:W-:-:S12]  /*e500*/  IMAD.MOV.U32 R33, RZ, RZ, R97 ;  /* 0x000000ffff217224 */ /* 0x000fd800078e0061 */
[----:B------:R-:W-:Y:S05]  /*e510*/  @!P2 BRA P3, `(.L_x_480) ;  /* 0xffffda800000a947 */ /* 0x000fea000183ffff */
.L_x_475:
        /* <DEDUP_REMOVED lines=18> */
.L_x_484:
[----:B------:R-:W0:Y:S02]  /*e640*/  LDS R4, [R0] ;  /* 0x0000000000047984 */ /* 0x000e240000000800 */
[----:B0-----:R-:W-:-:S06]  /*e650*/  HADD2 R5, R4, R7 ;  /* 0x0000000704057230 */ /* 0x001fcc0000000000 */
[----:B------:R-:W0:Y:S02]  /*e660*/  ATOMS.CAST.SPIN R5, [R0], R4, R5 ;  /* 0x000000040005738d */ /* 0x000e240001800005 */
[----:B0-----:R-:W-:-:S13]  /*e670*/  ISETP.EQ.U32.AND P0, PT, R5, 0x1, PT ;  /* 0x000000010500780c */ /* 0x001fda0003f02070 */
[----:B------:R-:W-:Y:S05]  /*e680*/  @!P0 BRA `(.L_x_484) ;  /* 0xffffffb000008947 */ /* 0x000fea000383ffff */
[----:B------:R-:W-:Y:S05]  /*e690*/  BRA `(.L_x_482) ;  /* 0x0000003000007947 */ /* 0x000fea0003800000 */
.L_x_483:
[----:B------:R-:W2:Y:S02]  /*e6a0*/  LD.E R0, [R2.64] ;  /* 0x0000000602007980 */ /* 0x000ea4000c101900 */
[----:B--2---:R-:W-:-:S05]  /*e6b0*/  IMAD.IADD R5, R7, 0x1, R0 ;  /* 0x0000000107057824 */ /* 0x004fca00078e0200 */
[----:B------:R0:W-:Y:S02]  /*e6c0*/  ST.E [R2.64], R5 ;  /* 0x0000000502007985 */ /* 0x0001e4000c101906 */
.L_x_482:
[----:B------:R-:W-:Y:S05]  /*e6d0*/  BSYNC B0 ;  /* 0x0000000000007941 */ /* 0x000fea0003800000 */
.L_x_481:
[----:B------:R-:W2:Y:S01]  /*e6e0*/  ATOM.E.ADD.F16x2.RN.STRONG.GPU P0, RZ, [R2.64+0x4], R19 ;  /* 0x0000041302ff798a */ /* 0x000ea2000810e9c6 */
[----:B------:R-:W-:Y:S01]  /*e6f0*/  BSSY B0, `(.L_x_485) ;  /* 0x000000f000007945 */ /* 0x000fe20003800000 */
[----:B--2---:R-:W-:Y:S05]  /*e700*/  @P0 BRA `(.L_x_486) ;  /* 0x000000d000000947 */ /* 0x004fea0003800000 */
[----:B------:R-:W1:Y:S02]  /*e710*/  QSPC.E.S P0, RZ, [R2+0x4] ;  /* 0x0000040002ff73aa */ /* 0x000e640000000500 */
[----:B-1----:R-:W-:Y:S05]  /*e720*/  @!P0 BRA `(.L_x_487) ;  /* 0x0000008000008947 */ /* 0x002fea0003800000 */
[----:B------:R-:W-:-:S04]  /*e730*/  IADD3 R0, R2, 0x4, RZ ;  /* 0x0000000402007810 */ /* 0x000fc80007ffe0ff */
[----:B------:R-:W-:-:S05]  /*e740*/  LOP3.LUT R0, R0, 0xffffff, RZ, 0xc0, !PT ;  /* 0x00ffffff00007812 */ /* 0x000fca00078ec0ff */
.L_x_488:
[----:B------:R-:W1:Y:S02]  /*e750*/  LDS R4, [R0] ;  /* 0x0000000000047984 */ /* 0x000e640000000800 */
[----:B01----:R-:W-:-:S10]  /*e760*/  HFMA2.MMA R5, R4, 1, 1, R19 ;  /* 0x3c003c0004057835 */ /* 0x003fd40000000013 */
[----:B------:R-:W0:Y:S02]  /*e770*/  ATOMS.CAST.SPIN R5, [R0], R4, R5 ;  /* 0x000000040005738d */ /* 0x000e240001800005 */
[----:B0-----:R-:W-:-:S13]  /*e780*/  ISETP.EQ.U32.AND P0, PT, R5, 0x1, PT ;  /* 0x000000010500780c */ /* 0x001fda0003f02070 */
[----:B------:R-:W-:Y:S05]  /*e790*/  @!P0 BRA `(.L_x_488) ;  /* 0xffffffb000008947 */ /* 0x000fea000383ffff */
[----:B------:R-:W-:Y:S05]  /*e7a0*/  BRA `(.L_x_486) ;  /* 0x0000003000007947 */ /* 0x000fea0003800000 */
.L_x_487:
[----:B------:R-:W2:Y:S02]  /*e7b0*/  LD.E R0, [R2.64+0x4] ;  /* 0x0000040602007980 */ /* 0x000ea4000c101900 */
[----:B0-2---:R-:W-:-:S05]  /*e7c0*/  IMAD.IADD R5, R19, 0x1, R0 ;  /* 0x0000000113057824 */ /* 0x005fca00078e0200 */
[----:B------:R0:W-:Y:S02]  /*e7d0*/  ST.E [R2.64+0x4], R5 ;  /* 0x0000040502007985 */ /* 0x0001e4000c101906 */
.L_x_486:
[----:B------:R-:W-:Y:S05]  /*e7e0*/  BSYNC B0 ;  /* 0x0000000000007941 */ /* 0x000fea0003800000 */
.L_x_485:
        /* <DEDUP_REMOVED lines=12> */
.L_x_492:
[----:B------:R-:W0:Y:S02]  /*e8b0*/  LDS R4, [R0] ;  /* 0x0000000000047984 */ /* 0x000e240000000800 */
[----:B0-----:R-:W-:-:S06]  /*e8c0*/  HADD2 R5, R4, R7 ;  /* 0x0000000704057230 */ /* 0x001fcc0000000000 */
[----:B------:R-:W0:Y:S02]  /*e8d0*/  ATOMS.CAST.SPIN R5, [R0], R4, R5 ;  /* 0x000000040005738d */ /* 0x000e240001800005 */
[----:B0-----:R-:W-:-:S13]  /*e8e0*/  ISETP.EQ.U32.AND P0, PT, R5, 0x1, PT ;  /* 0x000000010500780c */ /* 0x001fda0003f02070 */
[----:B------:R-:W-:Y:S05]  /*e8f0*/  @!P0 BRA `(.L_x_492) ;  /* 0xffffffb000008947 */ /* 0x000fea000383ffff */
[----:B------:R-:W-:Y:S05]  /*e900*/  BRA `(.L_x_490) ;  /* 0x0000003000007947 */ /* 0x000fea0003800000 */
.L_x_491:
[----:B------:R-:W2:Y:S02]  /*e910*/  LD.E R0, [R2.64] ;  /* 0x0000000602007980 */ /* 0x000ea4000c101900 */
[----:B--2---:R-:W-:-:S05]  /*e920*/  IMAD.IADD R5, R7, 0x1, R0 ;  /* 0x0000000107057824 */ /* 0x004fca00078e0200 */
[----:B------:R0:W-:Y:S02]  /*e930*/  ST.E [R2.64], R5 ;  /* 0x0000000502007985 */ /* 0x0001e4000c101906 */
.L_x_490:
[----:B------:R-:W-:Y:S05]  /*e940*/  BSYNC B0 ;  /* 0x0000000000007941 */ /* 0x000fea0003800000 */
.L_x_489:
[----:B------:R-:W2:Y:S01]  /*e950*/  ATOM.E.ADD.F16x2.RN.STRONG.GPU P0, RZ, [R2.64+0x4], R17 ;  /* 0x0000041102ff798a */ /* 0x000ea2000810e9c6 */
[----:B------:R-:W-:Y:S01]  /*e960*/  BSSY B0, `(.L_x_493) ;  /* 0x000000f000007945 */ /* 0x000fe20003800000 */
[----:B--2---:R-:W-:Y:S05]  /*e970*/  @P0 BRA `(.L_x_494) ;  /* 0x000000d000000947 */ /* 0x004fea0003800000 */
[----:B------:R-:W1:Y:S02]  /*e980*/  QSPC.E.S P0, RZ, [R2+0x4] ;  /* 0x0000040002ff73aa */ /* 0x000e640000000500 */
[----:B-1----:R-:W-:Y:S05]  /*e990*/  @!P0 BRA `(.L_x_495) ;  /* 0x0000008000008947 */ /* 0x002fea0003800000 */
[----:B------:R-:W-:-:S04]  /*e9a0*/  IADD3 R0, R2, 0x4, RZ ;  /* 0x0000000402007810 */ /* 0x000fc80007ffe0ff */
[----:B------:R-:W-:-:S05]  /*e9b0*/  LOP3.LUT R0, R0, 0xffffff, RZ, 0xc0, !PT ;  /* 0x00ffffff00007812 */ /* 0x000fca00078ec0ff */
.L_x_496:
[----:B------:R-:W1:Y:S02]  /*e9c0*/  LDS R4, [R0] ;  /* 0x0000000000047984 */ /* 0x000e640000000800 */
[----:B01----:R-:W-:-:S10]  /*e9d0*/  HFMA2.MMA R5, R4, 1, 1, R17 ;  /* 0x3c003c0004057835 */ /* 0x003fd40000000011 */
[----:B------:R-:W0:Y:S02]  /*e9e0*/  ATOMS.CAST.SPIN R5, [R0], R4, R5 ;  /* 0x000000040005738d */ /* 0x000e240001800005 */
[----:B0-----:R-:W-:-:S13]  /*e9f0*/  ISETP.EQ.U32.AND P0, PT, R5, 0x1, PT ;  /* 0x000000010500780c */ /* 0x001fda0003f02070 */
[----:B------:R-:W-:Y:S05]  /*ea00*/  @!P0 BRA `(.L_x_496) ;  /* 0xffffffb000008947 */ /* 0x000fea000383ffff */
[----:B------:R-:W-:Y:S05]  /*ea10*/  BRA `(.L_x_494) ;  /* 0x0000003000007947 */ /* 0x000fea0003800000 */
.L_x_495:
[----:B------:R-:W2:Y:S02]  /*ea20*/  LD.E R0, [R2.64+0x4] ;  /* 0x0000040602007980 */ /* 0x000ea4000c101900 */
[----:B0-2---:R-:W-:-:S05]  /*ea30*/  IMAD.IADD R5, R17, 0x1, R0 ;  /* 0x0000000111057824 */ /* 0x005fca00078e0200 */
[----:B------:R0:W-:Y:S02]  /*ea40*/  ST.E [R2.64+0x4], R5 ;  /* 0x0000040502007985 */ /* 0x0001e4000c101906 */
.L_x_494:
[----:B------:R-:W-:Y:S05]  /*ea50*/  BSYNC B0 ;  /* 0x0000000000007941 */ /* 0x000fea0003800000 */
.L_x_493:
        /* <DEDUP_REMOVED lines=11> */
.L_x_500:
[----:B------:R-:W0:Y:S02]  /*eb10*/  LDS R4, [R0] ;  /* 0x0000000000047984 */ /* 0x000e240000000800 */
[----:B0-----:R-:W-:-:S06]  /*eb20*/  HADD2 R5, R4, R7 ;  /* 0x0000000704057230 */ /* 0x001fcc0000000000 */
[----:B------:R-:W0:Y:S02]  /*eb30*/  ATOMS.CAST.SPIN R5, [R0], R4, R5 ;  /* 0x000000040005738d */ /* 0x000e240001800005 */
[----:B0-----:R-:W-:-:S13]  /*eb40*/  ISETP.EQ.U32.AND P0, PT, R5, 0x1, PT ;  /* 0x000000010500780c */ /* 0x001fda0003f02070 */
[----:B------:R-:W-:Y:S05]  /*eb50*/  @!P0 BRA `(.L_x_500) ;  /* 0xffffffb000008947 */ /* 0x000fea000383ffff */
[----:B------:R-:W-:Y:S05]  /*eb60*/  BRA `(.L_x_498) ;  /* 0x0000003000007947 */ /* 0x000fea0003800000 */
.L_x_499:
[----:B------:R-:W2:Y:S02]  /*eb70*/  LD.E R0, [R2.64] ;  /* 0x0000000602007980 */ /* 0x000ea4000c101900 */
[----:B--2---:R-:W-:-:S05]  /*eb80*/  IMAD.IADD R5, R7, 0x1, R0 ;  /* 0x0000000107057824 */ /* 0x004fca00078e0200 */
[----:B------:R0:W-:Y:S02]  /*eb90*/  ST.E [R2.64], R5 ;  /* 0x0000000502007985 */ /* 0x0001e4000c101906 */
.L_x_498:
[----:B------:R-:W-:Y:S05]  /*eba0*/  BSYNC B0 ;  /* 0x0000000000007941 */ /* 0x000fea0003800000 */
.L_x_497:
[----:B------:R-:W2:Y:S01]  /*ebb0*/  ATOM.E.ADD.F16x2.RN.STRONG.GPU P0, RZ, [R2.64+0x4], R15 ;  /* 0x0000040f02ff798a */ /* 0x000ea2000810e9c6 */
[----:B------:R-:W-:Y:S01]  /*ebc0*/  BSSY B0, `(.L_x_501) ;  /* 0x000000f000007945 */ /* 0x000fe20003800000 */
[----:B--2---:R-:W-:Y:S05]  /*ebd0*/  @P0 BRA `(.L_x_502) ;  /* 0x000000d000000947 */ /* 0x004fea0003800000 */
[----:B------:R-:W1:Y:S02]  /*ebe0*/  QSPC.E.S P0, RZ, [R2+0x4] ;  /* 0x0000040002ff73aa */ /* 0x000e640000000500 */
[----:B-1----:R-:W-:Y:S05]  /*ebf0*/  @!P0 BRA `(.L_x_503) ;  /* 0x0000008000008947 */ /* 0x002fea0003800000 */
[----:B------:R-:W-:-:S04]  /*ec00*/  IADD3 R0, R2, 0x4, RZ ;  /* 0x0000000402007810 */ /* 0x000fc80007ffe0ff */
[----:B------:R-:W-:-:S05]  /*ec10*/  LOP3.LUT R0, R0, 0xffffff, RZ, 0xc0, !PT ;  /* 0x00ffffff00007812 */ /* 0x000fca00078ec0ff */
.L_x_504:
[----:B------:R-:W1:Y:S02]  /*ec20*/  LDS R4, [R0] ;  /* 0x0000000000047984 */ /* 0x000e640000000800 */
[----:B01----:R-:W-:-:S10]  /*ec30*/  HFMA2.MMA R5, R4, 1, 1, R15 ;  /* 0x3c003c0004057835 */ /* 0x003fd4000000000f */
[----:B------:R-:W0:Y:S02]  /*ec40*/  ATOMS.CAST.SPIN R5, [R0], R4, R5 ;  /* 0x000000040005738d */ /* 0x000e240001800005 */
[----:B0-----:R-:W-:-:S13]  /*ec50*/  ISETP.EQ.U32.AND P0, PT, R5, 0x1, PT ;  /* 0x000000010500780c */ /* 0x001fda0003f02070 */
[----:B------:R-:W-:Y:S05]  /*ec60*/  @!P0 BRA `(.L_x_504) ;  /* 0xffffffb000008947 */ /* 0x000fea000383ffff */
[----:B------:R-:W-:Y:S05]  /*ec70*/  BRA `(.L_x_502) ;  /* 0x0000003000007947 */ /* 0x000fea0003800000 */
.L_x_503:
[----:B------:R-:W2:Y:S02]  /*ec80*/  LD.E R0, [R2.64+0x4] ;  /* 0x0000040602007980 */ /* 0x000ea4000c101900 */
[----:B0-2---:R-:W-:-:S05]  /*ec90*/  IMAD.IADD R5, R15, 0x1, R0 ;  /* 0x000000010f057824 */ /* 0x005fca00078e0200 */
[----:B------:R0:W-:Y:S02]  /*eca0*/  ST.E [R2.64+0x4], R5 ;  /* 0x0000040502007985 */ /* 0x0001e4000c101906 */
.L_x_502:
[----:B------:R-:W-:Y:S05]  /*ecb0*/  BSYNC B0 ;  /* 0x0000000000007941 */ /* 0x000fea0003800000 */
.L_x_501:
        /* <DEDUP_REMOVED lines=11> */
.L_x_508:
[----:B------:R-:W0:Y:S02]  /*ed70*/  LDS R4, [R0] ;  /* 0x0000000000047984 */ /* 0x000e240000000800 */
[----:B0-----:R-:W-:-:S06]  /*ed80*/  HADD2 R5, R4, R7 ;  /* 0x0000000704057230 */ /* 0x001fcc0000000000 */
[----:B------:R-:W0:Y:S02]  /*ed90*/  ATOMS.CAST.SPIN R5, [R0], R4, R5 ;  /* 0x000000040005738d */ /* 0x000e240001800005 */
[----:B0-----:R-:W-:-:S13]  /*eda0*/  ISETP.EQ.U32.AND P0, PT, R5, 0x1, PT ;  /* 0x000000010500780c */ /* 0x001fda0003f02070 */
[----:B------:R-:W-:Y:S05]  /*edb0*/  @!P0 BRA `(.L_x_508) ;  /* 0xffffffb000008947 */ /* 0x000fea000383ffff */
[----:B------:R-:W-:Y:S05]  /*edc0*/  BRA `(.L_x_506) ;  /* 0x0000003000007947 */ /* 0x000fea0003800000 */
.L_x_507:
[----:B------:R-:W2:Y:S02]  /*edd0*/  LD.E R0, [R2.64] ;  /* 0x0000000602007980 */ /* 0x000ea4000c101900 */
[----:B--2---:R-:W-:-:S05]  /*ede0*/  IMAD.IADD R5, R7, 0x1, R0 ;  /* 0x0000000107057824 */ /* 0x004fca00078e0200 */
[----:B------:R0:W-:Y:S02]  /*edf0*/  ST.E [R2.64], R5 ;  /* 0x0000000502007985 */ /* 0x0001e4000c101906 */
.L_x_506:
[----:B------:R-:W-:Y:S05]  /*ee00*/  BSYNC B0 ;  /* 0x0000000000007941 */ /* 0x000fea0003800000 */
.L_x_505:
[----:B------:R-:W2:Y:S02]  /*ee10*/  ATOM.E.ADD.F16x2.RN.STRONG.GPU P0, RZ, [R2.64+0x4], R13 ;  /* 0x0000040d02ff798a */ /* 0x000ea4000810e9c6 */
[----:B--2---:R-:W-:Y:S05]  /*ee20*/  @P0 EXIT ;  /* 0x000000000000094d */ /* 0x004fea0003800000 */
[----:B------:R-:W1:Y:S02]  /*ee30*/  QSPC.E.S P0, RZ, [R2+0x4] ;  /* 0x0000040002ff73aa */ /* 0x000e640000000500 */
[----:B-1----:R-:W-:Y:S05]  /*ee40*/  @!P0 BRA `(.L_x_509) ;  /* 0x0000008000008947 */ /* 0x002fea0003800000 */
[----:B0-----:R-:W-:-:S04]  /*ee50*/  IADD3 R2, R2, 0x4, RZ ;  /* 0x0000000402027810 */ /* 0x001fc80007ffe0ff */
[----:B------:R-:W-:-:S05]  /*ee60*/  LOP3.LUT R2, R2, 0xffffff, RZ, 0xc0, !PT ;  /* 0x00ffffff02027812 */ /* 0x000fca00078ec0ff */
.L_x_510:
[----:B------:R-:W0:Y:S02]  /*ee70*/  LDS R4, [R2] ;  /* 0x0000000002047984 */ /* 0x000e240000000800 */
[----:B0-----:R-:W-:-:S10]  /*ee80*/  HFMA2.MMA R5, R4, 1, 1, R13 ;  /* 0x3c003c0004057835 */ /* 0x001fd4000000000d */
[----:B------:R-:W0:Y:S02]  /*ee90*/  ATOMS.CAST.SPIN R5, [R2], R4, R5 ;  /* 0x000000040205738d */ /* 0x000e240001800005 */
[----:B0-----:R-:W-:-:S13]  /*eea0*/  ISETP.EQ.U32.AND P0, PT, R5, 0x1, PT ;  /* 0x000000010500780c */ /* 0x001fda0003f02070 */
[----:B------:R-:W-:Y:S05]  /*eeb0*/  @!P0 BRA `(.L_x_510) ;  /* 0xffffffb000008947 */ /* 0x000fea000383ffff */
[----:B------:R-:W-:Y:S05]  /*eec0*/  EXIT ;  /* 0x000000000000794d */ /* 0x000fea0003800000 */
.L_x_509:
[----:B------:R-:W2:Y:S02]  /*eed0*/  LD.E R0, [R2.64+0x4] ;  /* 0x0000040602007980 */ /* 0x000ea4000c101900 */
[----:B0-2---:R-:W-:-:S05]  /*eee0*/  IMAD.IADD R5, R13, 0x1, R0 ;  /* 0x000000010d057824 */ /* 0x005fca00078e0200 */
[----:B------:R-:W-:Y:S01]  /*eef0*/  ST.E [R2.64+0x4], R5 ;  /* 0x0000040502007985 */ /* 0x000fe2000c101906 */
[----:B------:R-:W-:Y:S05]  /*ef00*/  EXIT ;  /* 0x000000000000794d */ /* 0x000fea0003800000 */
.L_x_511:
        /* <DEDUP_REMOVED lines=15> */
.L_x_4749:


//--------------------- .text._Z23gemm_half_q_half_kernelILi4ELi152ELb1ELb1ELi64EEvPK6__halfPKjS4_S2_PS0_iiiiPKtS7_iiiiiibS2_i --------------------------
	.section	.text._Z23gemm_half_q_half_kernelILi4ELi152ELb1ELb1ELi64EEvPK6__halfPKjS4_S2_PS0_iiiiPKtS7_iiiiiibS2_i,"ax",@progbits
	.sectioninfo	@"SHI_REGISTERS=116"
	.align	128
        .global         _Z23gemm_half_q_half_kernelILi4ELi152ELb1ELb1ELi64EEvPK6__halfPKjS4_S2_PS0_iiiiPKtS7_iiiiiibS2_i
        .type           _Z23gemm_half_q_half_kernelILi4ELi152ELb1ELb1ELi64EEvPK6__halfPKjS4_S2_PS0_iiiiPKtS7_iiiiiibS2_i,@function
        .size           _Z23gemm_half_q_half_kernelILi4ELi152ELb1ELb1ELi64EEvPK6__halfPKjS4_S2_PS0_iiiiPKtS7_iiiiiibS2_i,(.L_x_4750 - _Z23gemm_half_q_half_kernelILi4ELi152ELb1ELb1ELi64EEvPK6__halfPKjS4_S2_PS0_iiiiPKtS7_iiiiiibS2_i)
        .other          _Z23gemm_half_q_half_kernelILi4ELi152ELb1ELb1ELi64EEvPK6__halfPKjS4_S2_PS0_iiiiPKtS7_iiiiiibS2_i,@"STO_CUDA_ENTRY STV_DEFAULT"
_Z23gemm_half_q_half_kernelILi4ELi152ELb1ELb1ELi64EEvPK6__halfPKjS4_S2_PS0_iiiiPKtS7_iiiiiibS2_i:
.text._Z23gemm_half_q_half_kernelILi4ELi152ELb1ELb1ELi64EEvPK6__halfPKjS4_S2_PS0_iiiiPKtS7_iiiiiibS2_i:
[----:B------:R-:W-:Y:S02]  /*0000*/  MOV R1, c[0x0][0x28] ;  /* 0x00000a0000017a02 */ /* 0x000fe40000000f00 */
[----:B------:R-:W0:Y:S01]  /*0010*/  S2R R0, SR_CTAID.Y ;  /* 0x0000000000007919 */ /* 0x000e220000002600 */
[----:B------:R-:W-:Y:S01]  /*0020*/  MOV R3, 0xfffffffc ;  /* 0xfffffffc00037802 */ /* 0x000fe20000000f00 */
        /* <DEDUP_REMOVED lines=14> */
[----:B------:R-:W-:Y:S02]  /*0110*/  IADD3 R93, R94, 0x40, RZ ;  /* 0x000000405e5d7810 */ /* 0x000fe40007ffe0ff */
[----:B--2---:R-:W-:Y:S02]  /*0120*/  LEA R2, R2, R9, 0x6 ;  /* 0x0000000902027211 */ /* 0x004fe400078e30ff */
[----:B------:R-:W-:Y:S02]  /*0130*/  IMNMX R93, R93, c[0x0][0x190], PT ;  /* 0x000064005d5d7a17 */ /* 0x000fe40003800200 */
        /* <DEDUP_REMOVED lines=8> */
[----:B------:R-:W-:-:S04]  /*01c0*/  MOV R8, c[0x0][0x1d0] ;  /* 0x0000740000087a02 */ /* 0x000fc80000000f00 */
[----:B------:R-:W-:Y:S01]  /*01d0*/  SHF.R.S32.HI R11, RZ, 0x1f, R8 ;  /* 0x0000001fff0b7819 */ /* 0x000fe20000011408 */
[----:B------:R-:W-:-:S03]  /*01e0*/  IMAD.SHL.U32 R7, R8, 0x2, RZ ;  /* 0x0000000208077824 */ /* 0x000fc600078e00ff */
        /* <DEDUP_REMOVED lines=9> */
[----:B------:R-:W-:-:S04]  /*0280*/  IADD3 R6, P2, R2, R7, RZ ;  /* 0x0000000702067210 */ /* 0x000fc80007f5e0ff */
[----:B------:R-:W-:Y:S02]  /*0290*/  IADD3.X R7, R3, R13, RZ, P2, !PT ;  /* 0x0000000d03077210 */ /* 0x000fe400017fe4ff */
[----:B------:R-:W-:-:S03]  /*02a0*/  PRMT R89, RZ, 0x7610, R89 ;  /* 0x00007610ff597816 */ /* 0x000fc60000000059 */
[----:B------:R-:W2:Y:S02]  /*02b0*/  LDG.E.U16 R92, [R6.64] ;  /* 0x00000006065c7981 */ /* 0x000ea4000c1e1500 */
[----:B------:R-:W-:-:S04]  /*02c0*/  @P0 LEA R2, P2, R8, R2, 0x2 ;  /* 0x0000000208020211 */ /* 0x000fc800078410ff */
[----:B------:R-:W-:-:S05]  /*02d0*/  @P0 LEA.HI.X R3, R8, R3, R11, 0x2, P2 ;  /* 0x0000000308030211 */ /* 0x000fca00010f140b */
[----:B------:R-:W3:Y:S01]  /*02e0*/  @P0 LDG.E.U16 R89, [R2.64] ;  /* 0x0000000602590981 */ /* 0x000ee2000c1e1500 */
[----:B--2---:R-:W-:-:S04]  /*02f0*/  LOP3.LUT R5, R92, R5, RZ, 0xfc, !PT ;  /* 0x000000055c057212 */ /* 0x004fc800078efcff */
[----:B---3--:R-:W-:-:S04]  /*0300*/  @P0 LOP3.LUT R8, R89, R5, RZ, 0xfc, !PT ;  /* 0x0000000559080212 */ /* 0x008fc800078efcff */
[----:B------:R-:W-:-:S04]  /*0310*/  @P0 PRMT R5, R8, 0x7610, R5 ;  /* 0x0000761008050816 */ /* 0x000fc80000000005 */
.L_x_512:
        /* <DEDUP_REMOVED lines=21> */
.L_x_517:
[----:B0-----:R-:W-:-:S04]  /*0470*/  LEA R2, R0, R12, 0x2 ;  /* 0x0000000c00027211 */ /* 0x001fc800078e10ff */
[C---:B------:R-:W-:Y:S01]  /*0480*/  IADD3 R6, R2.reuse, 0x1, RZ ;  /* 0x0000000102067810 */ /* 0x040fe20007ffe0ff */
[C---:B------:R-:W-:Y:S01]  /*0490*/  IMAD R3, R2.reuse, c[0x0][0x190], RZ ;  /* 0x0000640002037a24 */ /* 0x040fe200078e02ff */
        /* <DEDUP_REMOVED lines=33> */
.L_x_516:
        /* <DEDUP_REMOVED lines=22> */
.L_x_518:
        /* <DEDUP_REMOVED lines=12> */
.L_x_515:
[----:B------:R-:W-:Y:S01]  /*08d0*/  ISETP.GT.AND P2, PT, R95, 0x3, PT ;  /* 0x000000035f00780c */ /* 0x000fe20003f44270 */
[----:B------:R-:W-:Y:S01]  /*08e0*/  HFMA2.MMA R5, -RZ, RZ, 0, 0 ;  /* 0x00000000ff057435 */ /* 0x000fe200000001ff */
[----:B------:R-:W-:Y:S02]  /*08f0*/  SHF.L.U32 R18, R9, 0x1, RZ ;  /* 0x0000000109127819 */ /* 0x000fe400000006ff */
[----:B------:R-:W-:-:S09]  /*0900*/  PLOP3.LUT P0, PT, PT, PT, PT, 0x80, 0x0 ;  /* 0x000000000000781c */ /* 0x000fd20003f0f070 */
[----:B------:R-:W-:Y:S05]  /*0910*/  @!P2 BRA `(.L_x_519) ;  /* 0x000002600000a947 */ /* 0x000fea0003800000 */
[----:B------:R-:W-:Y:S02]  /*0920*/  PLOP3.LUT P0, PT, PT, PT, PT, 0x8, 0x0 ;  /* 0x000000000000781c */ /* 0x000fe40003f0e170 */
[----:B------:R-:W-:Y:S02]  /*0930*/  IADD3 R20, R95, -0x3, RZ ;  /* 0xfffffffd5f147810 */ /* 0x000fe40007ffe0ff */
.L_x_520:
        /* <DEDUP_REMOVED lines=36> */
.L_x_519:
[----:B0-----:R-:W-:-:S04]  /*0b80*/  IADD3 R2, R95, -R5, RZ ;  /* 0x800000055f027210 */ /* 0x001fc80007ffe0ff */
[----:B------:R-:W-:-:S13]  /*0b90*/  ISETP.GT.AND P2, PT, R2, 0x1, PT ;  /* 0x000000010200780c */ /* 0x000fda0003f44270 */
[----:B------:R-:W-:Y:S05]  /*0ba0*/  @!P2 BRA `(.L_x_521) ;  /* 0x000001300000a947 */ /* 0x000fea0003800000 */
[----:B------:R-:W-:-:S04]  /*0bb0*/  LEA R2, R0, R5, 0x2 ;  /* 0x0000000500027211 */ /* 0x000fc800078e10ff */
        /* <DEDUP_REMOVED lines=18> */
.L_x_521:
        /* <DEDUP_REMOVED lines=11> */
.L_x_514:
[----:B------:R-:W-:Y:S05]  /*0d90*/  BSYNC B0 ;  /* 0x0000000000007941 */ /* 0x000fea0003800000 */
.L_x_513:
        /* <DEDUP_REMOVED lines=8> */
[----:B------:R-:W-:Y:S01]  /*0e20*/  HFMA2.MMA R5, -RZ, RZ, 0, 0 ;  /* 0x00000000ff057435 */ /* 0x000fe200000001ff */
[----:B------:R-:W-:-:S11]  /*0e30*/  PLOP3.LUT P0, PT, PT, PT, PT, 0x80, 0x0 ;  /* 0x000000000000781c */ /* 0x000fd60003f0f070 */
[----:B------:R-:W-:Y:S05]  /*0e40*/  @!P2 BRA `(.L_x_523) ;  /* 0x000001600000a947 */ /* 0x000fea0003800000 */
[----:B------:R-:W-:Y:S02]  /*0e50*/  PLOP3.LUT P0, PT, PT, PT, PT, 0x8, 0x0 ;  /* 0x000000000000781c */ /* 0x000fe40003f0e170 */
[----:B------:R-:W-:Y:S02]  /*0e60*/  IADD3 R14, R95, -0x3, RZ ;  /* 0xfffffffd5f0e7810 */ /* 0x000fe40007ffe0ff */
[----:B------:R-:W-:Y:S02]  /*0e70*/  MOV R12, 0x2 ;  /* 0x00000002000c7802 */ /* 0x000fe40000000f00 */
.L_x_524:
        /* <DEDUP_REMOVED lines=19> */
.L_x_523:
[----:B0-----:R-:W-:-:S04]  /*0fb0*/  IADD3 R2, R95, -R5, RZ ;  /* 0x800000055f027210 */ /* 0x001fc80007ffe0ff */
[----:B------:R-:W-:-:S13]  /*0fc0*/  ISETP.GT.AND P2, PT, R2, 0x1, PT ;  /* 0x000000010200780c */ /* 0x000fda0003f44270 */
[----:B------:R-:W-:Y:S05]  /*0fd0*/  @!P2 BRA `(.L_x_525) ;  /* 0x000000b00000a947 */ /* 0x000fea0003800000 */
[----:B------:R-:W-:Y:S02]  /*0fe0*/  LEA R3, R0, R5, 0x2 ;  /* 0x0000000500037211 */ /* 0x000fe400078e10ff */
[----:B------:R-:W-:Y:S02]  /*0ff0*/  MOV R6, 0x2 ;  /* 0x0000000200067802 */ /* 0x000fe40000000f00 */
[C---:B------:R-:W-:Y:S01]  /*1000*/  IADD3 R7, R3.reuse, 0x1, RZ ;  /* 0x0000000103077810 */ /* 0x040fe20007ffe0ff */
[--C-:B------:R-:W-:Y:S01]  /*1010*/  IMAD R3, R3, c[0x0][0x18c], R4.reuse ;  /* 0x0000630003037a24 */ /* 0x100fe200078e0204 */
[----:B------:R-:W-:Y:S02]  /*1020*/  PLOP3.LUT P0, PT, PT, PT, PT, 0x8, 0x0 ;  /* 0x000000000000781c */ /* 0x000fe40003f0e170 */
[----:B------:R-:W-:Y:S01]  /*1030*/  IADD3 R5, R5, 0x2, RZ ;  /* 0x0000000205057810 */ /* 0x000fe20007ffe0ff */
[----:B------:R-:W-:Y:S02]  /*1040*/  IMAD R7, R7, c[0x0][0x18c], R4 ;  /* 0x0000630007077a24 */ /* 0x000fe400078e0204 */
[----:B------:R-:W-:-:S04]  /*1050*/  IMAD.WIDE R2, R3, R6, c[0x0][0x180] ;  /* 0x0000600003027625 */ /* 0x000fc800078e0206 */
[----:B------:R-:W-:Y:S01]  /*1060*/  IMAD.WIDE R6, R7, R6, c[0x0][0x180] ;  /* 0x0000600007067625 */ /* 0x000fe200078e0206 */
[----:B------:R0:W-:Y:S04]  /*1070*/  STG.E.64 [R2.64], RZ ;  /* 0x000000ff02007986 */ /* 0x0001e8000c101b06 */
[----:B------:R0:W-:Y:S02]  /*1080*/  STG.E.64 [R6.64], RZ ;  /* 0x000000ff06007986 */ /* 0x0001e4000c101b06 */
.L_x_525:
[----:B------:R-:W-:-:S13]  /*1090*/  ISETP.LT.OR P0, PT, R5, R95, P0 ;  /* 0x0000005f0500720c */ /* 0x000fda0000701670 */
[----:B------:R-:W-:Y:S01]  /*10a0*/  @P0 IMAD R5, R0, 0x4, R5 ;  /* 0x0000000400050824 */ /* 0x000fe200078e0205 */
[----:B0-----:R-:W-:-:S03]  /*10b0*/  @P0 MOV R3, 0x2 ;  /* 0x0000000200030802 */ /* 0x001fc60000000f00 */
[----:B------:R-:W-:-:S04]  /*10c0*/  @P0 IMAD R2, R5, c[0x0][0x18c], R4 ;  /* 0x0000630005020a24 */ /* 0x000fc800078e0204 */
[----:B------:R-:W-:-:S05]  /*10d0*/  @P0 IMAD.WIDE R2, R2, R3, c[0x0][0x180] ;  /* 0x0000600002020625 */ /* 0x000fca00078e0203 */
[----:B------:R0:W-:Y:S02]  /*10e0*/  @P0 STG.E.64 [R2.64], RZ ;  /* 0x000000ff02000986 */ /* 0x0001e4000c101b06 */
.L_x_522:
[----:B------:R-:W-:Y:S01]  /*10f0*/  BAR.SYNC.DEFER_BLOCKING 0x0 ;  /* 0x0000000000007b1d */ /* 0x000fe20000010000 */
[----:B------:R-:W-:Y:S01]  /*1100*/  ISETP.GE.AND P0, PT, R94, R93, PT ;  /* 0x0000005d5e00720c */ /* 0x000fe20003f06270 */
[----:B------:R-:W-:Y:S01]  /*1110*/  HFMA2.MMA R19, -RZ, RZ, 0, 1.1920928955078125e-07 ;  /* 0x00000002ff137435 */ /* 0x000fe200000001ff */
[----:B------:R-:W-:-:S09]  /*1120*/  SHF.L.U32 R6, R86, 0x7, RZ ;  /* 0x0000000756067819 */ /* 0x000fd200000006ff */
[----:B------:R-:W-:Y:S02]  /*1130*/  IMAD.WIDE R6, R6, R19, c[0x0][0x198] ;  /* 0x0000660006067625 */ /* 0x000fe400078e0213 */
[----:B------:R-:W-:Y:S05]  /*1140*/  @P0 BRA `(.L_x_526) ;  /* 0x0000033000000947 */ /* 0x000fea0003800000 */
[----:B------:R1:W5:Y:S01]  /*1150*/  LDG.E.U16.CONSTANT R0, [R6.64] ;  /* 0x0000000606007981 */ /* 0x000362000c1e9500 */
[----:B0-----:R-:W-:Y:S01]  /*1160*/  SHF.R.S32.HI R3, RZ, 0x1f, R4 ;  /* 0x0000001fff037819 */ /* 0x001fe20000011404 */
[----:B------:R-:W-:Y:S01]  /*1170*/  IMAD.SHL.U32 R2, R4, 0x4, RZ ;  /* 0x0000000404027824 */ /* 0x000fe200078e00ff */
[----:B------:R-:W-:Y:S02]  /*1180*/  MOV R13, RZ ;  /* 0x000000ff000d7202 */ /* 0x000fe40000000f00 */
[----:B------:R-:W-:Y:S02]  /*1190*/  LEA.HI R3, R3, R4, RZ, 0x3 ;  /* 0x0000000403037211 */ /* 0x000fe400078f18ff */
[----:B------:R-:W-:Y:S02]  /*11a0*/  MOV R14, R94 ;  /* 0x0000005e000e7202 */ /* 0x000fe40000000f00 */
[----:B------:R-:W-:-:S02]  /*11b0*/  LOP3.LUT R5, R2, 0x10, RZ, 0xc0, !PT ;  /* 0x0000001002057812 */ /* 0x000fc400078ec0ff */
[----:B-1----:R-:W-:Y:S02]  /*11c0*/  SHF.R.S32.HI R12, RZ, 0x3, R3 ;  /* 0x00000003ff0c7819 */ /* 0x002fe40000011403 */
.L_x_527:
[----:B0----5:R-:W-:-:S05]  /*11d0*/  IADD3 R8, R0, R13, RZ ;  /* 0x0000000d00087210 */ /* 0x021fca0007ffe0ff */
        /* <DEDUP_REMOVED lines=18> */
[----:B------:R-:W-:-:S02]  /*1300*/  LOP3.LUT R15, R15, 0xf, RZ, 0xc0, !PT ;  /* 0x0000000f0f0f7812 */ /* 0x000fc400078ec0ff */
[----:B------:R-:W-:Y:S02]  /*1310*/  LOP3.LUT R2, R2, 0xf, RZ, 0xc0, !PT ;  /* 0x0000000f02027812 */ /* 0x000fe400078ec0ff */
[----:B------:R-:W-:Y:S02]  /*1320*/  IADD3 R16, R16, 0x1, RZ ;  /* 0x0000000110107810 */ /* 0x000fe40007ffe0ff */
[----:B------:R-:W-:Y:S02]  /*1330*/  IADD3 R17, R17, 0x1, RZ ;  /* 0x0000000111117810 */ /* 0x000fe40007ffe0ff */
[----:B------:R-:W-:Y:S01]  /*1340*/  IADD3 R15, R15, 0x1, RZ ;  /* 0x000000010f0f7810 */ /* 0x000fe20007ffe0ff */
[----:B------:R-:W-:Y:S01]  /*1350*/  IMAD R16, R16, R16, RZ ;  /* 0x0000001010107224 */ /* 0x000fe200078e02ff */
[----:B------:R-:W-:Y:S01]  /*1360*/  IADD3 R2, R2, 0x1, RZ ;  /* 0x0000000102027810 */ /* 0x000fe20007ffe0ff */
[----:B------:R-:W-:Y:S01]  /*1370*/  IMAD R17, R17, R17, RZ ;  /* 0x0000001111117224 */ /* 0x000fe200078e02ff */
[----:B----4-:R-:W-:Y:S01]  /*1380*/  IADD3 R14, R11, R14, RZ ;  /* 0x0000000e0b0e7210 */ /* 0x010fe20007ffe0ff */
[----:B------:R-:W-:-:S02]  /*1390*/  IMAD R15, R15, R15, RZ ;  /* 0x0000000f0f0f7224 */ /* 0x000fc400078e02ff */
[----:B0-----:R-:W-:Y:S01]  /*13a0*/  IMAD R9, R2, R2, RZ ;  /* 0x0000000202097224 */ /* 0x001fe200078e02ff */
[----:B------:R-:W-:Y:S01]  /*13b0*/  I2F.F16 R16, R16 ;  /* 0x0000001000107306 */ /* 0x000fe20000200c00 */
[----:B------:R-:W-:-:S07]  /*13c0*/  ISETP.GE.AND P2, PT, R14, R93, PT ;  /* 0x0000005d0e00720c */ /* 0x000fce0003f46270 */
[----:B------:R-:W0:Y:S08]  /*13d0*/  I2F.F16 R17, R17 ;  /* 0x0000001100117306 */ /* 0x000e300000200c00 */
[----:B------:R-:W-:Y:S08]  /*13e0*/  I2F.F16 R2, R9 ;  /* 0x0000000900027306 */ /* 0x000ff00000200c00 */
[----:B------:R-:W1:Y:S01]  /*13f0*/  I2F.F16 R15, R15 ;  /* 0x0000000f000f7306 */ /* 0x000e620000200c00 */
[----:B0-----:R-:W-:-:S02]  /*1400*/  PRMT R17, R16, 0x5410, R17 ;  /* 0x0000541010117816 */ /* 0x001fc40000000011 */
[----:B-1----:R-:W-:-:S03]  /*1410*/  PRMT R3, R15, 0x5410, R2 ;  /* 0x000054100f037816 */ /* 0x002fc60000000002 */
[-C--:B---3--:R-:W-:Y:S02]  /*1420*/  HMUL2 R2, R17, R8.reuse.H0_H0 ;  /* 0x2000000811027232 */ /* 0x088fe40000000000 */
[----:B------:R-:W-:Y:S01]  /*1430*/  HMUL2 R3, R3, R8.H0_H0 ;  /* 0x2000000803037232 */ /* 0x000fe20000000000 */
[C---:B------:R-:W-:Y:S02]  /*1440*/  LEA R8, R13.reuse, R1, 0x3 ;  /* 0x000000010d087211 */ /* 0x040fe400078e18ff */
[----:B------:R-:W-:-:S03]  /*1450*/  IADD3 R13, R13, 0x1, RZ ;  /* 0x000000010d0d7810 */ /* 0x000fc60007ffe0ff */
[----:B------:R0:W-:Y:S01]  /*1460*/  STL.64 [R8], R2 ;  /* 0x0000000208007387 */ /* 0x0001e20000100a00 */
[----:B------:R-:W-:Y:S05]  /*1470*/  @!P2 BRA `(.L_x_527) ;  /* 0xfffffd500000a947 */ /* 0x000fea000383ffff */
.L_x_526:
[----:B------:R-:W2:Y:S04]  /*1480*/  LDL.64 R12, [R1] ;  /* 0x00000000010c7983 */ /* 0x000ea80000100a00 */
[----:B------:R1:W3:Y:S01]  /*1490*/  LDG.E.U16.CONSTANT R87, [R6.64+0x2] ;  /* 0x0000020606577981 */ /* 0x0002e2000c1e9500 */
        /* <DEDUP_REMOVED lines=16> */
[----:B-1----:R-:W-:-:S02]  /*15a0*/  @P5 IMNMX R7, R94, c[0x0][0x1b8], PT ;  /* 0x00006e005e075a17 */ /* 0x002fc40003800200 */
[----:B------:R-:W-:Y:S02]  /*15b0*/  @P4 IADD3 R6, R5, -c[0x0][0x1b0], RZ ;  /* 0x80006c0005064a10 */ /* 0x000fe40007ffe0ff */
[----:B------:R-:W-:Y:S02]  /*15c0*/  @P3 SHF.R.S32.HI R5, RZ, 0x1f, R2 ;  /* 0x0000001fff053819 */ /* 0x000fe40000011402 */
[----:B------:R-:W-:Y:S02]  /*15d0*/  @P2 LEA.HI R3, R3, R0, RZ, 0x5 ;  /* 0x0000000003032211 */ /* 0x000fe400078f28ff */
[----:B------:R-:W-:Y:S02]  /*15e0*/  @P6 IMNMX R8, R94, c[0x0][0x1bc], PT ;  /* 0x00006f005e086a17 */ /* 0x000fe40003800200 */
[----:B------:R-:W-:Y:S02]  /*15f0*/  @P5 IADD3 R0, R7, -c[0x0][0x1b4], RZ ;  /* 0x80006d0007005a10 */ /* 0x000fe40007ffe0ff */
[----:B------:R-:W-:-:S02]  /*1600*/  @P3 LEA.HI R5, R5, R2, RZ, 0x5 ;  /* 0x0000000205053211 */ /* 0x000fc400078f28ff */
[----:B------:R-:W-:Y:S02]  /*1610*/  @P4 SHF.R.S32.HI R7, RZ, 0x1f, R6 ;  /* 0x0000001fff074819 */ /* 0x000fe40000011406 */
[----:B------:R-:W-:Y:S02]  /*1620*/  @P6 IADD3 R8, R8, -c[0x0][0x1b8], RZ ;  /* 0x80006e0008086a10 */ /* 0x000fe40007ffe0ff */
[----:B------:R-:W-:Y:S02]  /*1630*/  @P5 SHF.R.S32.HI R9, RZ, 0x1f, R0 ;  /* 0x0000001fff095819 */ /* 0x000fe40000011400 */
[----:B------:R-:W-:Y:S02]  /*1640*/  @P2 SHF.R.S32.HI R3, RZ, 0x5, R3 ;  /* 0x00000005ff032819 */ /* 0x000fe40000011403 */
[----:B------:R-:W-:Y:S02]  /*1650*/  @P3 SHF.R.S32.HI R5, RZ, 0x5, R5 ;  /* 0x00000005ff053819 */ /* 0x000fe40000011405 */
[----:B------:R-:W-:-:S02]  /*1660*/  @P4 LEA.HI R6, R7, R6, RZ, 0x5 ;  /* 0x0000000607064211 */ /* 0x000fc400078f28ff */
[----:B------:R-:W-:Y:S02]  /*1670*/  @P6 SHF.R.S32.HI R11, RZ, 0x1f, R8 ;  /* 0x0000001fff0b6819 */ /* 0x000fe40000011408 */
[----:B------:R-:W-:Y:S01]  /*1680*/  @P5 LEA.HI R9, R9, R0, RZ, 0x5 ;  /* 0x0000000009095211 */ /* 0x000fe200078f28ff */
[----:B------:R-:W-:Y:S01]  /*1690*/  IMAD.MOV.U32 R0, RZ, RZ, RZ ;  /* 0x000000ffff007224 */ /* 0x000fe200078e00ff */
[----:B------:R-:W-:Y:S01]  /*16a0*/  MOV R2, RZ ;  /* 0x000000ff00027202 */ /* 0x000fe20000000f00 */
[----:B------:R-:W-:Y:S01]  /*16b0*/  @P2 IMAD R2, R3, 0x6, RZ ;  /* 0x0000000603022824 */ /* 0x000fe200078e02ff */
[----:B------:R-:W-:Y:S01]  /*16c0*/  @P4 SHF.R.S32.HI R6, RZ, 0x5, R6 ;  /* 0x00000005ff064819 */ /* 0x000fe20000011406 */
[----:B------:R-:W-:Y:S01]  /*16d0*/  @P3 IMAD R0, R5, 0x5, RZ ;  /* 0x0000000505003824 */ /* 0x000fe200078e02ff */
[----:B------:R-:W-:Y:S02]  /*16e0*/  @P6 LEA.HI R11, R11, R8, RZ, 0x5 ;  /* 0x000000080b0b6211 */ /* 0x000fe400078f28ff */
[----:B------:R-:W-:-:S02]  /*16f0*/  SHF.R.S32.HI R5, RZ, 0x5, R10 ;  /* 0x00000005ff057819 */ /* 0x000fc4000001140a */
[----:B------:R-:W-:Y:S02]  /*1700*/  @P5 SHF.R.S32.HI R9, RZ, 0x5, R9 ;  /* 0x00000005ff095819 */ /* 0x000fe40000011409 */
[----:B------:R-:W-:Y:S02]  /*1710*/  MOV R7, RZ ;  /* 0x000000ff00077202 */ /* 0x000fe40000000f00 */
[----:B------:R-:W-:Y:S01]  /*1720*/  @P4 SHF.L.U32 R7, R6, 0x2, RZ ;  /* 0x0000000206074819 */ /* 0x000fe200000006ff */
[----:B------:R-:W-:Y:S01]  /*1730*/  IMAD.MOV.U32 R6, RZ, RZ, RZ ;  /* 0x000000ffff067224 */ /* 0x000fe200078e00ff */
[----:B------:R-:W-:Y:S02]  /*1740*/  @P6 SHF.R.S32.HI R11, RZ, 0x5, R11 ;  /* 0x00000005ff0b6819 */ /* 0x000fe4000001140b */
[----:B------:R-:W-:Y:S02]  /*1750*/  LEA R2, R5, R2, 0x3 ;  /* 0x0000000205027211 */ /* 0x000fe400078e18ff */
[----:B------:R-:W-:Y:S01]  /*1760*/  MOV R3, RZ ;  /* 0x000000ff00037202 */ /* 0x000fe20000000f00 */
[----:B------:R-:W-:Y:S01]  /*1770*/  @P5 IMAD R3, R9, 0x3, RZ ;  /* 0x0000000309035824 */ /* 0x000fe200078e02ff */
[----:B------:R-:W-:-:S02]  /*1780*/  @P6 SHF.L.U32 R6, R11, 0x1, RZ ;  /* 0x000000010b066819 */ /* 0x000fc400000006ff */
[----:B------:R-:W-:Y:S02]  /*1790*/  IADD3 R0, R7, R2, R0 ;  /* 0x0000000207007210 */ /* 0x000fe40007ffe000 */
[----:B------:R-:W-:Y:S02]  /*17a0*/  ISETP.GE.OR P0, PT, R94, c[0x0][0x1a8], P0 ;  /* 0x00006a005e007a0c */ /* 0x000fe40000706670 */
[----:B------:R-:W-:Y:S02]  /*17b0*/  IADD3 R0, R6, R0, R3 ;  /* 0x0000000006007210 */ /* 0x000fe40007ffe003 */
[----:B------:R-:W-:Y:S02]  /*17c0*/  PRMT R20, RZ, 0x5410, RZ ;  /* 0x00005410ff147816 */ /* 0x000fe400000000ff */
[----:B------:R-:W-:Y:S01]  /*17d0*/  PRMT R19, RZ, 0x5410, RZ ;  /* 0x00005410ff137816 */ /* 0x000fe200000000ff */
[----:B------:R-:W-:Y:S01]  /*17e0*/  IMAD R5, R0, c[0x0][0x18c], RZ ;  /* 0x0000630000057a24 */ /* 0x000fe200078e02ff */
[----:B------:R-:W-:-:S02]  /*17f0*/  SHF.R.S32.HI R0, RZ, 0x1f, R4 ;  /* 0x0000001fff007819 */ /* 0x000fc40000011404 */
[----:B------:R-:W-:Y:S02]  /*1800*/  PRMT R18, RZ, 0x5410, RZ ;  /* 0x00005410ff127816 */ /* 0x000fe400000000ff */
[----:B------:R-:W-:Y:S02]  /*1810*/  SHF.R.S32.HI R23, RZ, 0x1f, R5 ;  /* 0x0000001fff177819 */ /* 0x000fe40000011405 */
[----:B------:R-:W-:Y:S02]  /*1820*/  IADD3 R3, P2, R4, R5, RZ ;  /* 0x0000000504037210 */ /* 0x000fe40007f5e0ff */
[----:B-----5:R-:W-:Y:S02]  /*1830*/  PRMT R17, RZ, 0x5410, RZ ;  /* 0x00005410ff117816 */ /* 0x020fe400000000ff */
[----:B------:R-:W-:Y:S02]  /*1840*/  IADD3.X R6, R23, R0, RZ, P2, !PT ;  /* 0x0000000017067210 */ /* 0x000fe400017fe4ff */
[----:B------:R-:W-:-:S02]  /*1850*/  LEA R2, P2, R3, c[0x0][0x168], 0x2 ;  /* 0x00005a0003027a11 */ /* 0x000fc400078410ff */
[----:B------:R-:W-:Y:S02]  /*1860*/  PRMT R16, RZ, 0x5410, RZ ;  /* 0x00005410ff107816 */ /* 0x000fe400000000ff */
[----:B------:R-:W-:Y:S02]  /*1870*/  LEA.HI.X R3, R3, c[0x0][0x16c], R6, 0x2, P2 ;  /* 0x00005b0003037a11 */ /* 0x000fe400010f1406 */
[----:B------:R-:W-:Y:S02]  /*1880*/  PRMT R15, RZ, 0x5410, RZ ;  /* 0x00005410ff0f7816 */ /* 0x000fe400000000ff */
[----:B------:R-:W-:Y:S02]  /*1890*/  PRMT R14, RZ, 0x5410, RZ ;  /* 0x00005410ff0e7816 */ /* 0x000fe400000000ff */
[----:B--2---:R-:W-:Y:S02]  /*18a0*/  PRMT R100, R13, 0x7610, R13 ;  /* 0x000076100d647816 */ /* 0x004fe4000000000d */
[----:B------:R-:W-:-:S02]  /*18b0*/  PRMT R97, R12, 0x7610, R12 ;  /* 0x000076100c617816 */ /* 0x000fc4000000000c */
[----:B------:R-:W-:Y:S02]  /*18c0*/  PRMT R13, RZ, 0x5410, RZ ;  /* 0x00005410ff0d7816 */ /* 0x000fe400000000ff */
[----:B---3--:R-:W-:Y:S01]  /*18d0*/  IADD3 R87, R94, R87, RZ ;  /* 0x000000575e577210 */ /* 0x008fe20007ffe0ff */
[----:B------:R-:W-:Y:S05]  /*18e0*/  @P0 BRA `(.L_x_528) ;  /* 0x00007b6000000947 */ /* 0x000fea0003800000 */
[----:B------:R-:W-:Y:S01]  /*18f0*/  ULDC UR4, c[0x0][0x18c] ;  /* 0x0000630000047ab9 */ /* 0x000fe20000000800 */
[----:B------:R-:W-:Y:S01]  /*1900*/  IADD3 R4, P0, P2, R4, c[0x0][0x18c], R5 ;  /* 0x0000630004047a10 */ /* 0x000fe20007a1e005 */
[----:B------:R-:W-:Y:S01]  /*1910*/  USHF.R.S32.HI UR4, URZ, 0x1f, UR4 ;  /* 0x0000001f3f047899 */ /* 0x000fe20008011404 */
[----:B------:R-:W-:Y:S01]  /*1920*/  HFMA2.MMA R88, -RZ, RZ, 0, 0 ;  /* 0x00000000ff587435 */ /* 0x000fe200000001ff */
[----:B------:R-:W-:Y:S02]  /*1930*/  PRMT R20, RZ, 0x7610, R20 ;  /* 0x00007610ff147816 */ /* 0x000fe40000000014 */
[----:B------:R-:W-:Y:S02]  /*1940*/  LEA R22, P3, R4, c[0x0][0x168], 0x2 ;  /* 0x00005a0004167a11 */ /* 0x000fe400078610ff */
[----:B------:R-:W-:Y:S01]  /*1950*/  IADD3.X R23, R0, UR4, R23, P0, P2 ;  /* 0x0000000400177c10 */ /* 0x000fe200087e4417 */
[----:B------:R-:W-:-:S03]  /*1960*/  UMOV UR4, URZ ;  /* 0x0000003f00047c82 */ /* 0x000fc60008000000 */
[----:B------:R-:W-:Y:S02]  /*1970*/  LEA.HI.X R23, R4, c[0x0][0x16c], R23, 0x2, P3 ;  /* 0x00005b0004177a11 */ /* 0x000fe400018f1417 */
.L_x_545:
[----:B------:R-:W-:-:S13]  /*1980*/  ISETP.NE.AND P0, PT, R94, R87, PT ;  /* 0x000000575e00720c */ /* 0x000fda0003f05270 */
[----:B------:R-:W-:Y:S01]  /*1990*/  @!P0 IADD3 R88, R88, 0x1, RZ ;  /* 0x0000000158588810 */ /* 0x000fe20007ffe0ff */
[----:B------:R-:W-:Y:S01]  /*19a0*/  @!P0 IMAD.MOV.U32 R5, RZ, RZ, 0x2 ;  /* 0x00000002ff058424 */ /* 0x000fe200078e00ff */
[----:B------:R-:W-:Y:S02]  /*19b0*/  @!P0 SHF.L.U32 R4, R94, 0x1, RZ ;  /* 0x000000015e048819 */ /* 0x000fe400000006ff */
[----:B------:R-:W-:-:S03]  /*19c0*/  @!P0 LEA R0, R88, R1, 0x3 ;  /* 0x0000000158008211 */ /* 0x000fc600078e18ff */
[----:B------:R-:W-:Y:S02]  /*19d0*/  @!P0 IMAD.WIDE R4, R4, R5, c[0x0][0x198] ;  /* 0x0000660004048625 */ /* 0x000fe400078e0205 */
[----:B------:R-:W2:Y:S04]  /*19e0*/  @!P0 LDL.64 R6, [R0] ;  /* 0x0000000000068983 */ /* 0x000ea80000100a00 */
[----:B------:R-:W3:Y:S01]  /*19f0*/  @!P0 LDG.E.U16.CONSTANT R5, [R4.64+0x2] ;  /* 0x0000020604058981 */ /* 0x000ee2000c1e9500 */
[----:B--2---:R-:W-:Y:S02]  /*1a00*/  @!P0 PRMT R97, R6, 0x7610, R97 ;  /* 0x0000761006618816 */ /* 0x004fe40000000061 */
[----:B------:R-:W-:Y:S02]  /*1a10*/  @!P0 PRMT R100, R7, 0x7610, R100 ;  /* 0x0000761007648816 */ /* 0x000fe40000000064 */
[----:B---3--:R-:W-:-:S02]  /*1a20*/  @!P0 IADD3 R87, R5, R94, RZ ;  /* 0x0000005e05578210 */ /* 0x008fc40007ffe0ff */
        /* <DEDUP_REMOVED lines=203> */
.L_x_530:
        /* <DEDUP_REMOVED lines=95> */
.L_x_531:
        /* <DEDUP_REMOVED lines=97> */
.L_x_532:
        /* <DEDUP_REMOVED lines=91> */
.L_x_529:
[----:B0-----:R-:W-:-:S05]  /*3890*/  MOV R21, c[0x0][0x18c] ;  /* 0x0000630000157a02 */ /* 0x001fca0000000f00 */
        /* <DEDUP_REMOVED lines=203> */
.L_x_534:
        /* <DEDUP_REMOVED lines=95> */
.L_x_535:
        /* <DEDUP_REMOVED lines=97> */
.L_x_536:
        /* <DEDUP_REMOVED lines=91> */
.L_x_533:
        /* <DEDUP_REMOVED lines=203> */
.L_x_538:
        /* <DEDUP_REMOVED lines=95> */
.L_x_539:
        /* <DEDUP_REMOVED lines=97> */
.L_x_540:
        /* <DEDUP_REMOVED lines=91> */
.L_x_537:
        /* <DEDUP_REMOVED lines=203> */
.L_x_542:
        /* <DEDUP_REMOVED lines=95> */
.L_x_543:
        /* <DEDUP_REMOVED lines=97> */
.L_x_544:
        /* <DEDUP_REMOVED lines=91> */
.L_x_541:
[----:B------:R-:W-:Y:S01]  /*93c0*/  LEA R0, R86, 0x40, 0x6 ;  /* 0x0000004056007811 */ /* 0x000fe200078e30ff */
[----:B------:R-:W-:Y:S01]  /*93d0*/  UIADD3 UR4, UR4, 0x40, URZ ;  /* 0x0000004004047890 */ /* 0x000fe2000fffe03f */
[----:B------:R-:W-:Y:S01]  /*93e0*/  IADD3 R94, R94, 0x20, RZ ;  /* 0x000000205e5e7810 */ /* 0x000fe20007ffe0ff */
[C---:B------:R-:W-:Y:S01]  /*93f0*/  IMAD.WIDE R22, R21.reuse, 0x8, R22 ;  /* 0x0000000815167825 */ /* 0x040fe200078e0216 */
[----:B-----5:R-:W-:Y:S02]  /*9400*/  IMNMX R5, R0, c[0x0][0x190], PT ;  /* 0x0000640000057a17 */ /* 0x020fe40003800200 */
[C---:B------:R-:W-:Y:S01]  /*9410*/  ISETP.GE.AND P0, PT, R94.reuse, c[0x0][0x1a8], PT ;  /* 0x00006a005e007a0c */ /* 0x040fe20003f06270 */
[----:B0-----:R-:W-:Y:S01]  /*9420*/  IMAD.WIDE R2, R21, 0x8, R2 ;  /* 0x0000000815027825 */ /* 0x001fe200078e0202 */
[----:B------:R-:W-:-:S13]  /*9430*/  ISETP.LT.AND P2, PT, R94, R5, PT ;  /* 0x000000055e00720c */ /* 0x000fda0003f41270 */
[----:B------:R-:W-:Y:S05]  /*9440*/  @!P0 BRA P2, `(.L_x_545) ;  /* 0xffff853000008947 */ /* 0x000fea000103ffff */
.L_x_528:
[----:B------:R-:W-:-:S04]  /*9450*/  ISETP.GE.AND P0, PT, R94, R93, PT ;  /* 0x0000005d5e00720c */ /* 0x000fc80003f06270 */
[----:B------:R-:W-:-:S13]  /*9460*/  ISETP.GE.OR P0, PT, R94, c[0x0][0x1b0], P0 ;  /* 0x00006c005e007a0c */ /* 0x000fda0000706670 */
[----:B------:R-:W-:Y:S05]  /*9470*/  @P0 BRA `(.L_x_546) ;  /* 0x0000259000000947 */ /* 0x000fea0003800000 */
[----:B------:R-:W-:-:S04]  /*9480*/  PRMT R0, R89, 0x9910, RZ ;  /* 0x0000991059007816 */ /* 0x000fc800000000ff */
[----:B------:R-:W-:-:S04]  /*9490*/  ISETP.NE.AND P0, PT, R0, RZ, PT ;  /* 0x000000ff0000720c */ /* 0x000fc80003f05270 */
[----:B------:R-:W-:Y:S02]  /*94a0*/  ISETP.LT.OR P0, PT, R96, 0x4, !P0 ;  /* 0x000000046000780c */ /* 0x000fe40004701670 */
.L_x_551:
[----:B------:R-:W-:Y:S01]  /*94b0*/  ISETP.NE.AND P2, PT, R94, R87, PT ;  /* 0x000000575e00720c */ /* 0x000fe20003f45270 */
[----:B------:R-:W-:Y:S01]  /*94c0*/  IMAD.MOV.U32 R85, RZ, RZ, c[0x0][0x18c] ;  /* 0x00006300ff557624 */ /* 0x000fe200078e00ff */
[----:B-----5:R0:W5:Y:S03]  /*94d0*/  LDG.E.128.CONSTANT R4, [R2.64] ;  /* 0x0000000602047981 */ /* 0x020166000c1e9d00 */
[----:B------:R-:W-:-:S06]  /*94e0*/  IMAD.WIDE R8, R85, 0x4, R2 ;  /* 0x0000000455087825 */ /* 0x000fcc00078e0202 */
[----:B------:R-:W-:Y:S02]  /*94f0*/  IMAD.WIDE R24, R85, 0x4, R8 ;  /* 0x0000000455187825 */ /* 0x000fe400078e0208 */
[----:B------:R-:W-:Y:S01]  /*9500*/  @!P2 IADD3 R88, R88, 0x1, RZ ;  /* 0x000000015858a810 */ /* 0x000fe20007ffe0ff */
[----:B------:R-:W5:Y:S01]  /*9510*/  LDG.E.128.CONSTANT R8, [R8.64] ;  /* 0x0000000608087981 */ /* 0x000f62000c1e9d00 */
[----:B------:R-:W-:Y:S02]  /*9520*/  @!P2 LEA R22, R94, 0x1, 0x1 ;  /* 0x000000015e16a811 */ /* 0x000fe400078e08ff */
[----:B------:R-:W-:Y:S02]  /*9530*/  @!P2 MOV R23, 0x2 ;  /* 0x000000020017a802 */ /* 0x000fe40000000f00 */
[----:B------:R-:W-:-:S03]  /*9540*/  @!P2 LEA R34, R88, R1, 0x3 ;  /* 0x000000015822a211 */ /* 0x000fc600078e18ff */
[----:B------:R-:W-:-:S03]  /*9550*/  @!P2 IMAD.WIDE R22, R22, R23, c[0x0][0x198] ;  /* 0x000066001616a625 */ /* 0x000fc600078e0217 */
[----:B------:R-:W2:Y:S01]  /*9560*/  @!P2 LDL.64 R34, [R34] ;  /* 0x000000002222a983 */ /* 0x000ea20000100a00 */
[----:B------:R-:W-:-:S03]  /*9570*/  IMAD.WIDE R32, R85, 0x4, R24 ;  /* 0x0000000455207825 */ /* 0x000fc600078e0218 */
[----:B------:R-:W3:Y:S04]  /*9580*/  @!P2 LDG.E.U16.CONSTANT R23, [R22.64] ;  /* 0x000000061617a981 */ /* 0x000ee8000c1e9500 */
[----:B------:R-:W5:Y:S04]  /*9590*/  LDG.E.128.CONSTANT R24, [R24.64] ;  /* 0x0000000618187981 */ /* 0x000f68000c1e9d00 */
[----:B------:R0:W5:Y:S01]  /*95a0*/  LDG.E.128.CONSTANT R28, [R32.64] ;  /* 0x00000006201c7981 */ /* 0x000162000c1e9d00 */
[----:B------:R-:W-:Y:S01]  /*95b0*/  IMAD.WIDE R98, R85, 0x4, R32 ;  /* 0x0000000455627825 */ /* 0x000fe200078e0220 */
[----:B--2---:R-:W-:-:S02]  /*95c0*/  @!P2 PRMT R97, R34, 0x7610, R97 ;  /* 0x000076102261a816 */ /* 0x004fc40000000061 */
[----:B------:R-:W-:Y:S02]  /*95d0*/  @!P2 PRMT R100, R35, 0x7610, R100 ;  /* 0x000076102364a816 */ /* 0x000fe40000000064 */
[----:B---3--:R-:W-:Y:S02]  /*95e0*/  @!P2 IADD3 R87, R23, R94, RZ ;  /* 0x0000005e1757a210 */ /* 0x008fe40007ffe0ff */
[----:B------:R-:W-:Y:S02]  /*95f0*/  @!P2 PRMT R97, R97, 0x7610, R34 ;  /* 0x000076106161a816 */ /* 0x000fe40000000022 */
[----:B------:R-:W-:Y:S01]  /*9600*/  @!P2 PRMT R100, R100, 0x7610, R35 ;  /* 0x000076106464a816 */ /* 0x000fe20000000023 */
[----:B------:R-:W-:Y:S05]  /*9610*/  @!P1 BRA `(.L_x_547) ;  /* 0x0000239000009947 */ /* 0x000fea0003800000 */
[----:B0-----:R-:W2:Y:S01]  /*9620*/  LDG.E.128.CONSTANT R32, [R98.64] ;  /* 0x0000000662207981 */ /* 0x001ea2000c1e9d00 */
[----:B-----5:R-:W-:Y:S02]  /*9630*/  SHF.R.U32.HI R74, RZ, 0xf, R6 ;  /* 0x0000000fff4a7819 */ /* 0x020fe40000011606 */
        /* <DEDUP_REMOVED lines=32> */
[----:B------:R-:W-:Y:S02]  /*9840*/  LOP3.LUT R74, R74, 0x10001, RZ, 0xc0, !PT ;  /* 0x000100014a4a7812 */ /* 0x000fe400078ec0ff */
[----:B------:R-:W-:Y:S02]  /*9850*/  SHF.R.U32.HI R42, RZ, 0xe, R8 ;  /* 0x0000000eff2a7819 */ /* 0x000fe40000011608 */
[----:B------:R-:W-:Y:S02]  /*9860*/  SHF.R.U32.HI R78, RZ, 0xe, R11 ;  /* 0x0000000eff4e7819 */ /* 0x000fe4000001160b */
[----:B------:R-:W-:Y:S02]  /*9870*/  SHF.R.U32.HI R27, RZ, 0xc, R29 ;  /* 0x0000000cff1b7819 */ /* 0x000fe4000001161d */
[----:B------:R-:W-:-:S02]  /*9880*/  LOP3.LUT R60, R29, 0x3e003e0, RZ, 0xc0, !PT ;  /* 0x03e003e01d3c7812 */ /* 0x000fc400078ec0ff */
[----:B------:R-:W-:Y:S02]  /*9890*/  LOP3.LUT R64, R29, 0x1f001f, RZ, 0xc0, !PT ;  /* 0x001f001f1d407812 */ /* 0x000fe400078ec0ff */
[----:B------:R-:W-:Y:S01]  /*98a0*/  SHF.R.U32.HI R66, RZ, 0xa, R29 ;  /* 0x0000000aff427819 */ /* 0x000fe2000001161d */
[----:B------:R-:W-:Y:S01]  /*98b0*/  IMAD.MOV.U32 R29, RZ, RZ, 0x2800 ;  /* 0x00002800ff1d7424 */ /* 0x000fe200078e00ff */
[----:B------:R-:W-:Y:S02]  /*98c0*/  LOP3.LUT R25, R2, 0x10001, RZ, 0xc0, !PT ;  /* 0x0001000102197812 */ /* 0x000fe400078ec0ff */
[----:B------:R-:W-:Y:S02]  /*98d0*/  LOP3.LUT R77, R77, 0x10001, RZ, 0xc0, !PT ;  /* 0x000100014d4d7812 */ /* 0x000fe400078ec0ff */
[----:B------:R-:W-:Y:S02]  /*98e0*/  LOP3.LUT R71, R71, 0x10001, RZ, 0xc0, !PT ;  /* 0x0001000147477812 */ /* 0x000fe400078ec0ff */
[----:B------:R-:W-:-:S02]  /*98f0*/  SHF.R.U32.HI R76, RZ, 0xd, R26 ;  /* 0x0000000dff4c7819 */ /* 0x000fc4000001161a */
[----:B------:R-:W-:Y:S02]  /*9900*/  LOP3.LUT R75, R74, 0x20002, R75, 0xf8, !PT ;  /* 0x000200024a4b7812 */ /* 0x000fe400078ef84b */
[C---:B------:R-:W-:Y:S02]  /*9910*/  LOP3.LUT R57, R8.reuse, 0x3e003e0, RZ, 0xc0, !PT ;  /* 0x03e003e008397812 */ /* 0x040fe400078ec0ff */
[----:B------:R-:W-:Y:S02]  /*9920*/  LOP3.LUT R52, R8, 0x1f001f, RZ, 0xc0, !PT ;  /* 0x001f001f08347812 */ /* 0x000fe400078ec0ff */
[----:B------:R-:W-:Y:S02]  /*9930*/  SHF.R.U32.HI R54, RZ, 0xa, R8 ;  /* 0x0000000aff367819 */ /* 0x000fe40000011608 */
[----:B------:R-:W-:Y:S02]  /*9940*/  LOP3.LUT R25, R25, 0x20002, R42, 0xf8, !PT ;  /* 0x0002000219197812 */ /* 0x000fe400078ef82a */
[----:B------:R-:W-:-:S02]  /*9950*/  LOP3.LUT R78, R77, 0x20002, R78, 0xf8, !PT ;  /* 0x000200024d4e7812 */ /* 0x000fc400078ef84e */
[C---:B------:R-:W-:Y:S02]  /*9960*/  LOP3.LUT R3, R6.reuse, 0x3e003e0, RZ, 0xc0, !PT ;  /* 0x03e003e006037812 */ /* 0x040fe400078ec0ff */
[----:B------:R-:W-:Y:S02]  /*9970*/  LOP3.LUT R23, R6, 0x1f001f, RZ, 0xc0, !PT ;  /* 0x001f001f06177812 */ /* 0x000fe400078ec0ff */
[----:B------:R-:W-:Y:S02]  /*9980*/  SHF.R.U32.HI R22, RZ, 0xa, R6 ;  /* 0x0000000aff167819 */ /* 0x000fe40000011606 */
[C---:B------:R-:W-:Y:S02]  /*9990*/  LOP3.LUT R8, R26.reuse, 0x3e003e0, RZ, 0xc0, !PT ;  /* 0x03e003e01a087812 */ /* 0x040fe400078ec0ff */
[----:B------:R-:W-:Y:S02]  /*99a0*/  LOP3.LUT R48, R26, 0x1f001f, RZ, 0xc0, !PT ;  /* 0x001f001f1a307812 */ /* 0x000fe400078ec0ff */
[----:B------:R-:W-:-:S02]  /*99b0*/  SHF.R.U32.HI R49, RZ, 0xa, R26 ;  /* 0x0000000aff317819 */ /* 0x000fc4000001161a */
[----:B------:R-:W-:Y:S02]  /*99c0*/  LOP3.LUT R72, R71, 0x20002, R72, 0xf8, !PT ;  /* 0x0002000247487812 */ /* 0x000fe400078ef848 */
[C---:B------:R-:W-:Y:S02]  /*99d0*/  LOP3.LUT R6, R11.reuse, 0x3e003e0, RZ, 0xc0, !PT ;  /* 0x03e003e00b067812 */ /* 0x040fe400078ec0ff */
[----:B------:R-:W-:Y:S02]  /*99e0*/  LOP3.LUT R36, R11, 0x1f001f, RZ, 0xc0, !PT ;  /* 0x001f001f0b247812 */ /* 0x000fe400078ec0ff */
[----:B------:R-:W-:Y:S02]  /*99f0*/  SHF.R.U32.HI R37, RZ, 0xa, R11 ;  /* 0x0000000aff257819 */ /* 0x000fe4000001160b */
[----:B------:R-:W-:Y:S02]  /*9a00*/  SHF.R.U32.HI R26, RZ, 0xc, R28 ;  /* 0x0000000cff1a7819 */ /* 0x000fe4000001161c */
[----:B------:R-:W-:-:S02]  /*9a10*/  LOP3.LUT R69, R28, 0x3e003e0, RZ, 0xc0, !PT ;  /* 0x03e003e01c457812 */ /* 0x000fc400078ec0ff */
[----:B------:R-:W-:Y:S02]  /*9a20*/  LOP3.LUT R67, R28, 0x1f001f, RZ, 0xc0, !PT ;  /* 0x001f001f1c437812 */ /* 0x000fe400078ec0ff */
[----:B------:R-:W-:Y:S02]  /*9a30*/  SHF.R.U32.HI R68, RZ, 0xa, R28 ;  /* 0x0000000aff447819 */ /* 0x000fe4000001161c */
[----:B------:R-:W-:Y:S02]  /*9a40*/  PRMT R2, R29, 0x7610, R2 ;  /* 0x000076101d027816 */ /* 0x000fe40000000002 */
[----:B------:R-:W-:Y:S02]  /*9a50*/  SHF.R.U32.HI R28, RZ, 0xc, R30 ;  /* 0x0000000cff1c7819 */ /* 0x000fe4000001161e */
[C---:B------:R-:W-:Y:S02]  /*9a60*/  LOP3.LUT R11, R30.reuse, 0x3e003e0, RZ, 0xc0, !PT ;  /* 0x03e003e01e0b7812 */ /* 0x040fe400078ec0ff */
[----:B------:R-:W-:-:S02]  /*9a70*/  LOP3.LUT R61, R30, 0x1f001f, RZ, 0xc0, !PT ;  /* 0x001f001f1e3d7812 */ /* 0x000fc400078ec0ff */
[----:B------:R-:W-:Y:S02]  /*9a80*/  SHF.R.U32.HI R62, RZ, 0xa, R30 ;  /* 0x0000000aff3e7819 */ /* 0x000fe4000001161e */
[----:B------:R-:W-:Y:S02]  /*9a90*/  PRMT R29, R91, 0x9910, RZ ;  /* 0x000099105b1d7816 */ /* 0x000fe400000000ff */
[----:B------:R-:W-:Y:S02]  /*9aa0*/  LOP3.LUT R75, R75, 0x40004, R76, 0xf8, !PT ;  /* 0x000400044b4b7812 */ /* 0x000fe400078ef84c */
[----:B------:R-:W-:Y:S02]  /*9ab0*/  SHF.R.U32.HI R30, RZ, 0xc, R31 ;  /* 0x0000000cff1e7819 */ /* 0x000fe4000001161f */
[----:B------:R-:W-:Y:S02]  /*9ac0*/  LOP3.LUT R25, R25, 0x40004, R70, 0xf8, !PT ;  /* 0x0004000419197812 */ /* 0x000fe400078ef846 */
[----:B------:R-:W-:-:S02]  /*9ad0*/  LOP3.LUT R79, R78, 0x40004, R79, 0xf8, !PT ;  /* 0x000400044e4f7812 */ /* 0x000fc400078ef84f */
[----:B------:R-:W-:Y:S02]  /*9ae0*/  LOP3.LUT R72, R72, 0x40004, R73, 0xf8, !PT ;  /* 0x0004000448487812 */ /* 0x000fe400078ef849 */
[----:B------:R-:W-:Y:S02]  /*9af0*/  ISETP.NE.AND P2, PT, R29, RZ, PT ;  /* 0x000000ff1d00720c */ /* 0x000fe40003f45270 */
[----:B------:R-:W-:Y:S02]  /*9b00*/  LOP3.LUT R76, R75, 0x80008, R28, 0xf8, !PT ;  /* 0x000800084b4c7812 */ /* 0x000fe400078ef81c */
[C---:B------:R-:W-:Y:S02]  /*9b10*/  LOP3.LUT R58, R31.reuse, 0x3e003e0, RZ, 0xc0, !PT ;  /* 0x03e003e01f3a7812 */ /* 0x040fe400078ec0ff */
[----:B------:R-:W-:Y:S02]  /*9b20*/  LOP3.LUT R50, R31, 0x1f001f, RZ, 0xc0, !PT ;  /* 0x001f001f1f327812 */ /* 0x000fe400078ec0ff */
[----:B------:R-:W-:-:S02]  /*9b30*/  SHF.R.U32.HI R51, RZ, 0xa, R31 ;  /* 0x0000000aff337819 */ /* 0x000fc4000001161f */
[----:B------:R-:W-:Y:S02]  /*9b40*/  LOP3.LUT R29, R25, 0x80008, R26, 0xf8, !PT ;  /* 0x00080008191d7812 */ /* 0x000fe400078ef81a */
[----:B------:R-:W-:Y:S02]  /*9b50*/  LOP3.LUT R80, R79, 0x80008, R30, 0xf8, !PT ;  /* 0x000800084f507812 */ /* 0x000fe400078ef81e */
[----:B------:R-:W-:Y:S02]  /*9b60*/  LOP3.LUT R31, R72, 0x80008, R27, 0xf8, !PT ;  /* 0x00080008481f7812 */ /* 0x000fe400078ef81b */
[----:B------:R-:W-:Y:S02]  /*9b70*/  LOP3.LUT R68, R68, 0x1f001f, RZ, 0xc0, !PT ;  /* 0x001f001f44447812 */ /* 0x000fe400078ec0ff */
[----:B------:R-:W-:Y:S02]  /*9b80*/  LOP3.LUT R101, R11, 0x64006400, RZ, 0xfc, !PT ;  /* 0x640064000b657812 */ /* 0x000fe400078efcff */
[----:B------:R-:W-:-:S02]  /*9b90*/  LOP3.LUT R44, R44, 0x1f001f, RZ, 0xc0, !PT ;  /* 0x001f001f2c2c7812 */ /* 0x000fc400078ec0ff */
[----:B------:R-:W-:Y:S02]  /*9ba0*/  LOP3.LUT R69, R69, 0x64006400, RZ, 0xfc, !PT ;  /* 0x6400640045457812 */ /* 0x000fe400078efcff */
[----:B------:R-:W-:Y:S02]  /*9bb0*/  LOP3.LUT R46, R46, 0x1f001f, RZ, 0xc0, !PT ;  /* 0x001f001f2e2e7812 */ /* 0x000fe400078ec0ff */
[----:B------:R-:W-:Y:S01]  /*9bc0*/  LOP3.LUT R81, R8, 0x64006400, RZ, 0xfc, !PT ;  /* 0x6400640008517812 */ /* 0x000fe200078efcff */
[----:B------:R-:W-:Y:S01]  /*9bd0*/  HFMA2 R8, R101, R2.H0_H0, -48, -48 ;  /* 0xd200d20065087431 */ /* 0x000fe20000040002 */
[----:B------:R-:W-:Y:S02]  /*9be0*/  LOP3.LUT R59, R59, 0x64006400, RZ, 0xfc, !PT ;  /* 0x640064003b3b7812 */ /* 0x000fe400078efcff */
        /* <DEDUP_REMOVED lines=9> */
[----:B------:R-:W-:Y:S01]  /*9c80*/  LOP3.LUT R109, R9, 0x64006400, RZ, 0xfc, !PT ;  /* 0x64006400096d7812 */ /* 0x000fe200078efcff */
[-C--:B------:R-:W-:Y:S01]  /*9c90*/  HFMA2 R9, R81, R2.reuse.H0_H0, -48, -48 ;  /* 0xd200d20051097431 */ /* 0x080fe20000040002 */
[----:B------:R-:W-:Y:S01]  /*9ca0*/  LOP3.LUT R41, R41, 0x1f001f, RZ, 0xc0, !PT ;  /* 0x001f001f29297812 */ /* 0x000fe200078ec0ff */
[----:B------:R-:W-:Y:S01]  /*9cb0*/  HADD2 R82, R82, -1040, -1040 ;  /* 0xe410e41052527430 */ /* 0x000fe20000000000 */
[----:B------:R-:W-:Y:S02]  /*9cc0*/  LOP3.LUT R66, R66, 0x1f001f, RZ, 0xc0, !PT ;  /* 0x001f001f42427812 */ /* 0x000fe400078ec0ff */
        /* <DEDUP_REMOVED lines=31> */
[----:B------:R-:W-:Y:S01]  /*9ec0*/  LOP3.LUT R41, R62, 0x64006400, RZ, 0xfc, !PT ;  /* 0x640064003e297812 */ /* 0x000fe200078efcff */
[----:B------:R-:W-:Y:S01]  /*9ed0*/  HADD2 R62, R53, -1040, -1040 ;  /* 0xe410e410353e7430 */ /* 0x000fe20000000000 */
[----:B------:R-:W-:Y:S01]  /*9ee0*/  ISETP.GE.AND P3, PT, R95, 0x2, PT ;  /* 0x000000025f00780c */ /* 0x000fe20003f66270 */
[----:B------:R-:W-:Y:S02]  /*9ef0*/  HADD2 R79, R79, -1040, -1040 ;  /* 0xe410e4104f4f7430 */ /* 0x000fe40000000000 */
[----:B------:R-:W-:Y:S01]  /*9f00*/  HADD2 R41, R41, -1040, -1040 ;  /* 0xe410e41029297430 */ /* 0x000fe20000000000 */
[----:B--2---:R-:W-:-:S02]  /*9f10*/  SHF.R.U32.HI R28, RZ, 0xb, R32 ;  /* 0x0000000bff1c7819 */ /* 0x004fc40000011620 */
[----:B------:R-:W-:Y:S02]  /*9f20*/  SHF.R.U32.HI R30, RZ, 0xb, R33 ;  /* 0x0000000bff1e7819 */ /* 0x000fe40000011621 */
[----:B------:R-:W-:Y:S02]  /*9f30*/  SHF.R.U32.HI R73, RZ, 0xb, R35 ;  /* 0x0000000bff497819 */ /* 0x000fe40000011623 */
[----:B------:R-:W-:Y:S02]  /*9f40*/  LOP3.LUT R28, R29, 0x100010, R28, 0xf8, !PT ;  /* 0x001000101d1c7812 */ /* 0x000fe400078ef81c */
[----:B------:R-:W-:Y:S02]  /*9f50*/  LOP3.LUT R29, R31, 0x100010, R30, 0xf8, !PT ;  /* 0x001000101f1d7812 */ /* 0x000fe400078ef81e */
[----:B------:R-:W-:Y:S02]  /*9f60*/  LOP3.LUT R31, R80, 0x100010, R73, 0xf8, !PT ;  /* 0x00100010501f7812 */ /* 0x000fe400078ef849 */
[----:B------:R-:W-:Y:S01]  /*9f70*/  LOP3.LUT R73, R10, 0x64006400, RZ, 0xfc, !PT ;  /* 0x640064000a497812 */ /* 0x000fe200078efcff */
[-C--:B------:R-:W-:Y:S01]  /*9f80*/  HFMA2 R10, R75, R2.reuse.H0_H0, -48, -48 ;  /* 0xd200d2004b0a7431 */ /* 0x080fe20000040002 */
[----:B------:R-:W-:Y:S01]  /*9f90*/  SHF.R.U32.HI R71, RZ, 0xb, R34 ;  /* 0x0000000bff477819 */ /* 0x000fe20000011622 */
[----:B------:R-:W-:Y:S01]  /*9fa0*/  HADD2 R75, R52, -1040, -1040 ;  /* 0xe410e410344b7430 */ /* 0x000fe20000000000 */
[C---:B------:R-:W-:Y:S01]  /*9fb0*/  LOP3.LUT R70, R32.reuse, 0x3e003e0, RZ, 0xc0, !PT ;  /* 0x03e003e020467812 */ /* 0x040fe200078ec0ff */
[----:B------:R-:W-:Y:S01]  /*9fc0*/  HFMA2 R11, R73, R2.H0_H0, -48, -48 ;  /* 0xd200d200490b7431 */ /* 0x000fe20000040002 */
[----:B------:R-:W-:-:S02]  /*9fd0*/  LOP3.LUT R42, R32, 0x1f001f, RZ, 0xc0, !PT ;  /* 0x001f001f202a7812 */ /* 0x000fc400078ec0ff */
[----:B------:R-:W-:Y:S02]  /*9fe0*/  SHF.R.U32.HI R32, RZ, 0xa, R32 ;  /* 0x0000000aff207819 */ /* 0x000fe40000011620 */
[----:B------:R-:W-:Y:S01]  /*9ff0*/  LOP3.LUT R30, R76, 0x100010, R71, 0xf8, !PT ;  /* 0x001000104c1e7812 */ /* 0x000fe200078ef847 */
[----:B------:R-:W-:Y:S01]  /*a000*/  HFMA2 R76, R105, R2.H0_H0, -48, -48 ;  /* 0xd200d200694c7431 */ /* 0x000fe20000040002 */
[----:B------:R-:W-:Y:S02]  /*a010*/  LOP3.LUT R73, R49, 0x1f001f, RZ, 0xc0, !PT ;  /* 0x001f001f31497812 */ /* 0x000fe400078ec0ff */
[C---:B------:R-:W-:Y:S02]  /*a020*/  LOP3.LUT R72, R33.reuse, 0x3e003e0, RZ, 0xc0, !PT ;  /* 0x03e003e021487812 */ /* 0x040fe400078ec0ff */
[----:B------:R-:W-:Y:S02]  /*a030*/  LOP3.LUT R26, R33, 0x1f001f, RZ, 0xc0, !PT ;  /* 0x001f001f211a7812 */ /* 0x000fe400078ec0ff */
[----:B------:R-:W-:-:S02]  /*a040*/  LOP3.LUT R78, R35, 0x3e003e0, RZ, 0xc0, !PT ;  /* 0x03e003e0234e7812 */ /* 0x000fc400078ec0ff */
[----:B------:R-:W-:Y:S01]  /*a050*/  LOP3.LUT R71, R12, 0x64006400, RZ, 0xfc, !PT ;  /* 0x640064000c477812 */ /* 0x000fe200078efcff */
[----:B------:R-:W-:Y:S01]  /*a060*/  HFMA2 R12, R69, R2.H0_H0, -48, -48 ;  /* 0xd200d200450c7431 */ /* 0x000fe20000040002 */
[----:B------:R-:W-:Y:S02]  /*a070*/  LOP3.LUT R49, R68, 0x64006400, RZ, 0xfc, !PT ;  /* 0x6400640044317812 */ /* 0x000fe400078efcff */
[----:B------:R-:W-:Y:S02]  /*a080*/  SHF.R.U32.HI R33, RZ, 0xa, R33 ;  /* 0x0000000aff217819 */ /* 0x000fe40000011621 */
[----:B------:R-:W-:Y:S02]  /*a090*/  LOP3.LUT R68, R44, 0x64006400, RZ, 0xfc, !PT ;  /* 0x640064002c447812 */ /* 0x000fe400078efcff */
[C---:B------:R-:W-:Y:S02]  /*a0a0*/  LOP3.LUT R74, R34.reuse, 0x3e003e0, RZ, 0xc0, !PT ;  /* 0x03e003e0224a7812 */ /* 0x040fe400078ec0ff */
[----:B------:R-:W-:Y:S01]  /*a0b0*/  LOP3.LUT R25, R34, 0x1f001f, RZ, 0xc0, !PT ;  /* 0x001f001f22197812 */ /* 0x000fe200078ec0ff */
[----:B------:R-:W-:Y:S01]  /*a0c0*/  HADD2 R68, R68, -1040, -1040 ;  /* 0xe410e41044447430 */ /* 0x000fe20000000000 */
[----:B------:R-:W-:-:S02]  /*a0d0*/  LOP3.LUT R27, R35, 0x1f001f, RZ, 0xc0, !PT ;  /* 0x001f001f231b7812 */ /* 0x000fc400078ec0ff */
[----:B------:R-:W-:Y:S02]  /*a0e0*/  LOP3.LUT R44, R42, 0x64006400, RZ, 0xfc, !PT ;  /* 0x640064002a2c7812 */ /* 0x000fe400078efcff */
[----:B------:R-:W-:Y:S02]  /*a0f0*/  SHF.R.U32.HI R34, RZ, 0xa, R34 ;  /* 0x0000000aff227819 */ /* 0x000fe40000011622 */
[----:B------:R-:W-:Y:S01]  /*a100*/  SHF.R.U32.HI R35, RZ, 0xa, R35 ;  /* 0x0000000aff237819 */ /* 0x000fe20000011623 */
[----:B------:R-:W-:Y:S01]  /*a110*/  HADD2 R44, R44, -1040, -1040 ;  /* 0xe410e4102c2c7430 */ /* 0x000fe20000000000 */
        /* <DEDUP_REMOVED lines=12> */
[----:B------:R-:W-:Y:S01]  /*a1e0*/  LOP3.LUT R71, R0, 0x64006400, RZ, 0xfc, !PT ;  /* 0x6400640000477812 */ /* 0x000fe200078efcff */
[----:B------:R-:W-:Y:S01]  /*a1f0*/  HFMA2 R4, R3, R2.H0_H0, -48, -48 ;  /* 0xd200d20003047431 */ /* 0x000fe20000040002 */
        /* <DEDUP_REMOVED lines=141> */
.L_x_548:
        /* <DEDUP_REMOVED lines=81> */
.L_x_549:
        /* <DEDUP_REMOVED lines=80> */
.L_x_550:
        /* <DEDUP_REMOVED lines=77> */
.L_x_547:
[----:B0-----:R-:W-:Y:S01]  /*b9b0*/  IADD3 R94, R94, 0x20, RZ ;  /* 0x000000205e5e7810 */ /* 0x001fe20007ffe0ff */
[----:B------:R-:W-:Y:S01]  /*b9c0*/  UIADD3 UR4, UR4, 0x40, URZ ;  /* 0x0000004004047890 */ /* 0x000fe2000fffe03f */
[----:B------:R-:W-:Y:S02]  /*b9d0*/  IMAD.WIDE R2, R85, 0x4, R98 ;  /* 0x0000000455027825 */ /* 0x000fe400078e0262 */
[C---:B------:R-:W-:Y:S02]  /*b9e0*/  ISETP.GE.AND P2, PT, R94.reuse, c[0x0][0x1b0], PT ;  /* 0x00006c005e007a0c */ /* 0x040fe40003f46270 */
[----:B------:R-:W-:-:S13]  /*b9f0*/  ISETP.LT.AND P3, PT, R94, R93, PT ;  /* 0x0000005d5e00720c */ /* 0x000fda0003f61270 */
[----:B------:R-:W-:Y:S05]  /*ba00*/  @!P2 BRA P3, `(.L_x_551) ;  /* 0xffffdaa00000a947 */ /* 0x000fea000183ffff */
.L_x_546:
[----:B------:R-:W-:-:S04]  /*ba10*/  LEA R86, R86, 0x40, 0x6 ;  /* 0x0000004056567811 */ /* 0x000fc800078e30ff */
[----:B-----5:R-:W-:-:S04]  /*ba20*/  IMNMX R5, R86, c[0x0][0x190], PT ;  /* 0x0000640056057a17 */ /* 0x020fc80003800200 */
[----:B------:R-:W-:-:S04]  /*ba30*/  ISETP.GE.AND P0, PT, R94, R5, PT ;  /* 0x000000055e00720c */ /* 0x000fc80003f06270 */
[----:B------:R-:W-:-:S13]  /*ba40*/  ISETP.GE.OR P0, PT, R94, c[0x0][0x1b4], P0 ;  /* 0x00006d005e007a0c */ /* 0x000fda0000706670 */
[----:B------:R-:W-:Y:S05]  /*ba50*/  @P0 BRA `(.L_x_552) ;  /* 0x00006c0000000947 */ /* 0x000fea0003800000 */
[----:B------:R-:W-:-:S04]  /*ba60*/  PRMT R0, R89, 0x9910, RZ ;  /* 0x0000991059007816 */ /* 0x000fc800000000ff */
[----:B------:R-:W-:-:S04]  /*ba70*/  ISETP.NE.AND P0, PT, R0, RZ, PT ;  /* 0x000000ff0000720c */ /* 0x000fc80003f05270 */
[----:B------:R-:W-:Y:S02]  /*ba80*/  ISETP.LT.OR P0, PT, R96, 0x4, !P0 ;  /* 0x000000046000780c */ /* 0x000fe40004701670 */
.L_x_569:
[----:B------:R-:W-:-:S13]  /*ba90*/  ISETP.NE.AND P2, PT, R94, R87, PT ;  /* 0x000000575e00720c */ /* 0x000fda0003f45270 */
[----:B------:R-:W-:Y:S02]  /*baa0*/  @!P2 IADD3 R88, R88, 0x1, RZ ;  /* 0x000000015858a810 */ /* 0x000fe40007ffe0ff */
[----:B------:R-:W-:Y:S02]  /*bab0*/  @!P2 LEA R4, R94, 0x1, 0x1 ;  /* 0x000000015e04a811 */ /* 0x000fe400078e08ff */
[----:B------:R-:W-:Y:S02]  /*bac0*/  @!P2 MOV R5, 0x2 ;  /* 0x000000020005a802 */ /* 0x000fe40000000f00 */
[----:B------:R-:W-:-:S03]  /*bad0*/  @!P2 LEA R6, R88, R1, 0x3 ;  /* 0x000000015806a211 */ /* 0x000fc600078e18ff */
[----:B------:R-:W-:-:S03]  /*bae0*/  @!P2 IMAD.WIDE R4, R4, R5, c[0x0][0x198] ;  /* 0x000066000404a625 */ /* 0x000fc600078e0205 */
[----:B------:R-:W2:Y:S04]  /*baf0*/  @!P2 LDL.64 R6, [R6] ;  /* 0x000000000606a983 */ /* 0x000ea80000100a00 */
[----:B------:R-:W3:Y:S01]  /*bb00*/  @!P2 LDG.E.U16.CONSTANT R5, [R4.64] ;  /* 0x000000060405a981 */ /* 0x000ee2000c1e9500 */
[----:B--2---:R-:W-:Y:S02]  /*bb10*/  @!P2 PRMT R97, R6, 0x7610, R97 ;  /* 0x000076100661a816 */ /* 0x004fe40000000061 */
[----:B------:R-:W-:Y:S02]  /*bb20*/  @!P2 PRMT R100, R7, 0x7610, R100 ;  /* 0x000076100764a816 */ /* 0x000fe40000000064 */
[----:B---3--:R-:W-:Y:S02]  /*bb30*/  @!P2 IADD3 R87, R5, R94, RZ ;  /* 0x0000005e0557a210 */ /* 0x008fe40007ffe0ff */
[----:B------:R-:W-:-:S02]  /*bb40*/  @!P2 PRMT R97, R97, 0x7610, R6 ;  /* 0x000076106161a816 */ /* 0x000fc40000000006 */
[----:B------:R-:W-:Y:S01]  /*bb50*/  @!P2 PRMT R100, R100, 0x7610, R7 ;  /* 0x000076106464a816 */ /* 0x000fe20000000007 */
[----:B------:R-:W-:Y:S05]  /*bb60*/  @!P1 BRA `(.L_x_553) ;  /* 0x00006a8000009947 */ /* 0x000fea0003800000 */
[----:B------:R-:W2:Y:S01]  /*bb70*/  LDG.E.128.CONSTANT R4, [R2.64] ;  /* 0x0000000602047981 */ /* 0x000ea2000c1e9d00 */
[----:B------:R-:W-:Y:S01]  /*bb80*/  PRMT R9, R91, 0x9910, RZ ;  /* 0x000099105b097816 */ /* 0x000fe200000000ff */
[----:B------:R-:W-:Y:S01]  /*bb90*/  IMAD.MOV.U32 R0, RZ, RZ, 0x2c00 ;  /* 0x00002c00ff007424 */ /* 0x000fe200078e00ff */
[----:B------:R-:W-:Y:S02]  /*bba0*/  ISETP.GE.AND P3, PT, R95, 0x2, PT ;  /* 0x000000025f00780c */ /* 0x000fe40003f66270 */
[----:B------:R-:W-:Y:S02]  /*bbb0*/  ISETP.NE.AND P2, PT, R9, RZ, PT ;  /* 0x000000ff0900720c */ /* 0x000fe40003f45270 */
[C---:B--2---:R-:W-:Y:S02]  /*bbc0*/  LOP3.LUT R8, R4.reuse, 0xf000f, RZ, 0xc0, !PT ;  /* 0x000f000f04087812 */ /* 0x044fe400078ec0ff */
[----:B------:R-:W-:-:S02]  /*bbd0*/  LOP3.LUT R9, R4, 0xf000f0, RZ, 0xc0, !PT ;  /* 0x00f000f004097812 */ /* 0x000fc400078ec0ff */
[C---:B------:R-:W-:Y:S02]  /*bbe0*/  LOP3.LUT R10, R5.reuse, 0xf000f, RZ, 0xc0, !PT ;  /* 0x000f000f050a7812 */ /* 0x040fe400078ec0ff */
[----:B------:R-:W-:Y:S02]  /*bbf0*/  LOP3.LUT R11, R5, 0xf000f0, RZ, 0xc0, !PT ;  /* 0x00f000f0050b7812 */ /* 0x000fe400078ec0ff */
[----:B------:R-:W-:Y:S02]  /*bc00*/  SHF.R.U32.HI R4, RZ, 0x8, R4 ;  /* 0x00000008ff047819 */ /* 0x000fe40000011604 */
[----:B------:R-:W-:Y:S02]  /*bc10*/  SHF.R.U32.HI R12, RZ, 0x8, R5 ;  /* 0x00000008ff0c7819 */ /* 0x000fe40000011605 */
[C---:B------:R-:W-:Y:S02]  /*bc20*/  LOP3.LUT R22, R6.reuse, 0xf000f0, RZ, 0xc0, !PT ;  /* 0x00f000f006167812 */ /* 0x040fe400078ec0ff */
[----:B------:R-:W-:-:S02]  /*bc30*/  LOP3.LUT R21, R6, 0xf000f, RZ, 0xc0, !PT ;  /* 0x000f000f06157812 */ /* 0x000fc400078ec0ff */
[----:B------:R-:W-:Y:S02]  /*bc40*/  SHF.R.U32.HI R23, RZ, 0x8, R6 ;  /* 0x00000008ff177819 */ /* 0x000fe40000011606 */
[C---:B------:R-:W-:Y:S02]  /*bc50*/  LOP3.LUT R24, R7.reuse, 0xf000f, RZ, 0xc0, !PT ;  /* 0x000f000f07187812 */ /* 0x040fe400078ec0ff */
[----:B------:R-:W-:Y:S02]  /*bc60*/  LOP3.LUT R25, R7, 0xf000f0, RZ, 0xc0, !PT ;  /* 0x00f000f007197812 */ /* 0x000fe400078ec0ff */
[----:B------:R-:W-:Y:S02]  /*bc70*/  SHF.R.U32.HI R26, RZ, 0x8, R7 ;  /* 0x00000008ff1a7819 */ /* 0x000fe40000011607 */
[----:B------:R-:W-:Y:S02]  /*bc80*/  LOP3.LUT R6, R8, 0x64006400, RZ, 0xfc, !PT ;  /* 0x6400640008067812 */ /* 0x000fe400078efcff */
        /* <DEDUP_REMOVED lines=9> */
[----:B------:R-:W-:Y:S02]  /*bd20*/  LOP3.LUT R11, R22, 0x64006400, RZ, 0xfc, !PT ;  /* 0x64006400160b7812 */ /* 0x000fe400078efcff */
[----:B------:R-:W-:-:S02]  /*bd30*/  LOP3.LUT R4, R4, 0xf000f0, RZ, 0xc0, !PT ;  /* 0x00f000f004047812 */ /* 0x000fc400078ec0ff */
[----:B------:R-:W-:Y:S01]  /*bd40*/  LOP3.LUT R12, R12, 0xf000f0, RZ, 0xc0, !PT ;  /* 0x00f000f00c0c7812 */ /* 0x000fe200078ec0ff */
[----:B------:R-:W-:Y:S01]  /*bd50*/  HFMA2 R11, R11, R0.H0_H0, -72, -72 ;  /* 0xd480d4800b0b7431 */ /* 0x000fe20000040000 */
[C---:B------:R-:W-:Y:S02]  /*bd60*/  LOP3.LUT R22, R23.reuse, 0xf000f, RZ, 0xc0, !PT ;  /* 0x000f000f17167812 */ /* 0x040fe400078ec0ff */
        /* <DEDUP_REMOVED lines=116> */
.L_x_554:
        /* <DEDUP_REMOVED lines=95> */
.L_x_556:
        /* <DEDUP_REMOVED lines=94> */
.L_x_557:
        /* <DEDUP_REMOVED lines=91> */
.L_x_555:
[----:B------:R-:W-:-:S05]  /*d630*/  MOV R11, c[0x0][0x18c] ;  /* 0x00006300000b7a02 */ /* 0x000fca0000000f00 */
        /* <DEDUP_REMOVED lines=145> */
.L_x_558:
        /* <DEDUP_REMOVED lines=95> */
.L_x_560:
        /* <DEDUP_REMOVED lines=94> */
.L_x_561:
        /* <DEDUP_REMOVED lines=91> */
.L_x_559:
        /* <DEDUP_REMOVED lines=145> */
.L_x_562:
        /* <DEDUP_REMOVED lines=95> */
.L_x_564:
        /* <DEDUP_REMOVED lines=94> */
.L_x_565:
        /* <DEDUP_REMOVED lines=91> */
.L_x_563:
        /* <DEDUP_REMOVED lines=145> */
.L_x_566:
        /* <DEDUP_REMOVED lines=95> */
.L_x_567:
        /* <DEDUP_REMOVED lines=94> */
.L_x_568:
        /* <DEDUP_REMOVED lines=91> */
.L_x_553:
[----:B------:R-:W-:Y:S01]  /*125f0*/  IADD3 R94, R94, 0x20, RZ ;  /* 0x000000205e5e7810 */ /* 0x000fe20007ffe0ff */
[----:B------:R-:W-:Y:S01]  /*12600*/  UIADD3 UR4, UR4, 0x40, URZ ;  /* 0x0000004004047890 */ /* 0x000fe2000fffe03f */
[----:B------:R-:W-:Y:S02]  /*12610*/  MOV R5, c[0x0][0x18c] ;  /* 0x0000630000057a02 */ /* 0x000fe40000000f00 */
[C---:B------:R-:W-:Y:S02]  /*12620*/  ISETP.GE.AND P2, PT, R94.reuse, c[0x0][0x1b4], PT ;  /* 0x00006d005e007a0c */ /* 0x040fe40003f46270 */
[----:B------:R-:W-:Y:S01]  /*12630*/  ISETP.LT.AND P3, PT, R94, R93, PT ;  /* 0x0000005d5e00720c */ /* 0x000fe20003f61270 */
[----:B------:R-:W-:-:S12]  /*12640*/  IMAD.WIDE R2, R5, 0x10, R2 ;  /* 0x0000001005027825 */ /* 0x000fd800078e0202 */
[----:B------:R-:W-:Y:S05]  /*12650*/  @!P2 BRA P3, `(.L_x_569) ;  /* 0xffff94300000a947 */ /* 0x000fea000183ffff */
.L_x_552:
[----:B------:R-:W-:Y:S05]  /*12660*/  @!P1 EXIT ;  /* 0x000000000000994d */ /* 0x000fea0003800000 */
[----:B------:R-:W0:Y:S01]  /*12670*/  S2R R2, SR_CTAID.X ;  /* 0x0000000000027919 */ /* 0x000e220000002500 */
[----:B------:R-:W-:Y:S01]  /*12680*/  MOV R5, 0x2 ;  /* 0x0000000200057802 */ /* 0x000fe20000000f00 */
[----:B------:R-:W-:Y:S02]  /*12690*/  HMUL2 R7, R20, R91.H0_H0 ;  /* 0x2000005b14077232 */ /* 0x000fe40000000000 */
[----:B------:R-:W0:Y:S04]  /*126a0*/  S2R R3, SR_TID.X ;  /* 0x0000000000037919 */ /* 0x000e280000002100 */
[----:B------:R-:W1:Y:S01]  /*126b0*/  S2R R0, SR_CTAID.Y ;  /* 0x0000000000007919 */ /* 0x000e620000002600 */
[----:B0-----:R-:W-:-:S04]  /*126c0*/  LEA R2, R2, R3, 0x6 ;  /* 0x0000000302027211 */ /* 0x001fc800078e30ff */
[----:B------:R-:W-:Y:S01]  /*126d0*/  SHF.L.U32 R3, R2, 0x2, RZ ;  /* 0x0000000202037819 */ /* 0x000fe200000006ff */
[----:B-1----:R-:W-:-:S04]  /*126e0*/  IMAD.SHL.U32 R0, R0, 0x4, RZ ;  /* 0x0000000400007824 */ /* 0x002fc800078e00ff */
        /* <DEDUP_REMOVED lines=9> */
.L_x_573:
[----:B------:R-:W0:Y:S02]  /*12780*/  LDS R4, [R0] ;  /* 0x0000000000047984 */ /* 0x000e240000000800 */
[----:B0-----:R-:W-:-:S10]  /*12790*/  HFMA2.MMA R5, R4, 1, 1, R7 ;  /* 0x3c003c0004057835 */ /* 0x001fd40000000007 */
[----:B------:R-:W0:Y:S02]  /*127a0*/  ATOMS.CAST.SPIN R5, [R0], R4, R5 ;  /* 0x000000040005738d */ /* 0x000e240001800005 */
[----:B0-----:R-:W-:-:S13]  /*127b0*/  ISETP.EQ.U32.AND P0, PT, R5, 0x1, PT ;  /* 0x000000010500780c */ /* 0x001fda0003f02070 */
[----:B------:R-:W-:Y:S05]  /*127c0*/  @!P0 BRA `(.L_x_573) ;  /* 0xffffffb000008947 */ /* 0x000fea000383ffff */
[----:B------:R-:W-:Y:S05]  /*127d0*/  BRA `(.L_x_571) ;  /* 0x0000003000007947 */ /* 0x000fea0003800000 */
.L_x_572:
[----:B------:R-:W2:Y:S02]  /*127e0*/  LD.E R0, [R2.64] ;  /* 0x0000000602007980 */ /* 0x000ea4000c101900 */
[----:B--2---:R-:W-:-:S05]  /*127f0*/  IADD3 R5, R7, R0, RZ ;  /* 0x0000000007057210 */ /* 0x004fca0007ffe0ff */
[----:B------:R0:W-:Y:S02]  /*12800*/  ST.E [R2.64], R5 ;  /* 0x0000000502007985 */ /* 0x0001e4000c101906 */
.L_x_571:
[----:B------:R-:W-:Y:S05]  /*12810*/  BSYNC B0 ;  /* 0x0000000000007941 */ /* 0x000fea0003800000 */
.L_x_570:
[----:B------:R-:W2:Y:S01]  /*12820*/  ATOM.E.ADD.F16x2.RN.STRONG.GPU P0, RZ, [R2.64+0x4], R19 ;  /* 0x0000041302ff798a */ /* 0x000ea2000810e9c6 */
[----:B------:R-:W-:Y:S01]  /*12830*/  BSSY B0, `(.L_x_574) ;  /* 0x000000f000007945 */ /* 0x000fe20003800000 */
[----:B--2---:R-:W-:Y:S05]  /*12840*/  @P0 BRA `(.L_x_575) ;  /* 0x000000d000000947 */ /* 0x004fea0003800000 */
[----:B------:R-:W1:Y:S02]  /*12850*/  QSPC.E.S P0, RZ, [R2+0x4] ;  /* 0x0000040002ff73aa */ /* 0x000e640000000500 */
[----:B-1----:R-:W-:Y:S05]  /*12860*/  @!P0 BRA `(.L_x_576) ;  /* 0x0000008000008947 */ /* 0x002fea0003800000 */
[----:B------:R-:W-:-:S04]  /*12870*/  IADD3 R0, R2, 0x4, RZ ;  /* 0x0000000402007810 */ /* 0x000fc80007ffe0ff */
[----:B------:R-:W-:-:S05]  /*12880*/  LOP3.LUT R0, R0, 0xffffff, RZ, 0xc0, !PT ;  /* 0x00ffffff00007812 */ /* 0x000fca00078ec0ff */
.L_x_577:
[----:B------:R-:W1:Y:S02]  /*12890*/  LDS R4, [R0] ;  /* 0x0000000000047984 */ /* 0x000e640000000800 */
[----:B01----:R-:W-:-:S06]  /*128a0*/  HADD2 R5, R4, R19 ;  /* 0x0000001304057230 */ /* 0x003fcc0000000000 */
[----:B------:R-:W0:Y:S02]  /*128b0*/  ATOMS.CAST.SPIN R5, [R0], R4, R5 ;  /* 0x000000040005738d */ /* 0x000e240001800005 */
[----:B0-----:R-:W-:-:S13]  /*128c0*/  ISETP.EQ.U32.AND P0, PT, R5, 0x1, PT ;  /* 0x000000010500780c */ /* 0x001fda0003f02070 */
[----:B------:R-:W-:Y:S05]  /*128d0*/  @!P0 BRA `(.L_x_577) ;  /* 0xffffffb000008947 */ /* 0x000fea000383ffff */
[----:B------:R-:W-:Y:S05]  /*128e0*/  BRA `(.L_x_575) ;  /* 0x0000003000007947 */ /* 0x000fea0003800000 */
.L_x_576:
[----:B------:R-:W2:Y:S02]  /*128f0*/  LD.E R0, [R2.64+0x4] ;  /* 0x0000040602007980 */ /* 0x000ea4000c101900 */
[----:B0-2---:R-:W-:-:S05]  /*12900*/  IMAD.IADD R5, R19, 0x1, R0 ;  /* 0x0000000113057824 */ /* 0x005fca00078e0200 */
[----:B------:R0:W-:Y:S02]  /*12910*/  ST.E [R2.64+0x4], R5 ;  /* 0x0000040502007985 */ /* 0x0001e4000c101906 */
.L_x_575:
[----:B------:R-:W-:Y:S05]  /*12920*/  BSYNC B0 ;  /* 0x0000000000007941 */ /* 0x000fea0003800000 */
.L_x_574:
[----:B------:R-:W-:-:S13]  /*12930*/  ISETP.GE.AND P0, PT, R95, 0x2, PT ;  /* 0x000000025f00780c */ /* 0x000fda0003f06270 */
[----:B------:R-:W-:Y:S05]  /*12940*/  @!P0 EXIT ;  /* 0x000000000000894d */ /* 0x000fea0003800000 */
[----:B------:R-:W-:Y:S01]  /*12950*/  MOV R9, c[0x0][0x18c] ;  /* 0x0000630000097a02 */ /* 0x000fe20000000f00 */
[----:B------:R-:W-:-:S04]  /*12960*/  HMUL2 R7, R18, R90.H0_H0 ;  /* 0x2000005a12077232 */ /* 0x000fc80000000000 */
        /* <DEDUP_REMOVED lines=8> */
.L_x_581:
[----:B------:R-:W0:Y:S02]  /*129f0*/  LDS R4, [R0] ;  /* 0x0000000000047984 */ /* 0x000e240000000800 */
[----:B0-----:R-:W-:-:S10]  /*12a00*/  HFMA2.MMA R5, R4, 1, 1, R7 ;  /* 0x3c003c0004057835 */ /* 0x001fd40000000007 */
[----:B------:R-:W0:Y:S02]  /*12a10*/  ATOMS.CAST.SPIN R5, [R0], R4, R5 ;  /* 0x000000040005738d */ /* 0x000e240001800005 */
[----:B0-----:R-:W-:-:S13]  /*12a20*/  ISETP.EQ.U32.AND P0, PT, R5, 0x1, PT ;  /* 0x000000010500780c */ /* 0x001fda0003f02070 */
[----:B------:R-:W-:Y:S05]  /*12a30*/  @!P0 BRA `(.L_x_581) ;  /* 0xffffffb000008947 */ /* 0x000fea000383ffff */
[----:B------:R-:W-:Y:S05]  /*12a40*/  BRA `(.L_x_579) ;  /* 0x0000003000007947 */ /* 0x000fea0003800000 */
.L_x_580:
[----:B------:R-:W2:Y:S02]  /*12a50*/  LD.E R0, [R2.64] ;  /* 0x0000000602007980 */ /* 0x000ea4000c101900 */
[----:B--2---:R-:W-:-:S05]  /*12a60*/  IADD3 R5, R7, R0, RZ ;  /* 0x0000000007057210 */ /* 0x004fca0007ffe0ff */
[----:B------:R0:W-:Y:S02]  /*12a70*/  ST.E [R2.64], R5 ;  /* 0x0000000502007985 */ /* 0x0001e4000c101906 */
.L_x_579:
[----:B------:R-:W-:Y:S05]  /*12a80*/  BSYNC B0 ;  /* 0x0000000000007941 */ /* 0x000fea0003800000 */
.L_x_578:
[----:B------:R-:W2:Y:S01]  /*12a90*/  ATOM.E.ADD.F16x2.RN.STRONG.GPU P0, RZ, [R2.64+0x4], R17 ;  /* 0x0000041102ff798a */ /* 0x000ea2000810e9c6 */
[----:B------:R-:W-:Y:S01]  /*12aa0*/  BSSY B0, `(.L_x_582) ;  /* 0x000000f000007945 */ /* 0x000fe20003800000 */
[----:B--2---:R-:W-:Y:S05]  /*12ab0*/  @P0 BRA `(.L_x_583) ;  /* 0x000000d000000947 */ /* 0x004fea0003800000 */
[----:B------:R-:W1:Y:S02]  /*12ac0*/  QSPC.E.S P0, RZ, [R2+0x4] ;  /* 0x0000040002ff73aa */ /* 0x000e640000000500 */
[----:B-1----:R-:W-:Y:S05]  /*12ad0*/  @!P0 BRA `(.L_x_584) ;  /* 0x0000008000008947 */ /* 0x002fea0003800000 */
[----:B------:R-:W-:-:S04]  /*12ae0*/  IADD3 R0, R2, 0x4, RZ ;  /* 0x0000000402007810 */ /* 0x000fc80007ffe0ff */
[----:B------:R-:W-:-:S05]  /*12af0*/  LOP3.LUT R0, R0, 0xffffff, RZ, 0xc0, !PT ;  /* 0x00ffffff00007812 */ /* 0x000fca00078ec0ff */
.L_x_585:
[----:B------:R-:W1:Y:S02]  /*12b00*/  LDS R4, [R0] ;  /* 0x0000000000047984 */ /* 0x000e640000000800 */
[----:B01----:R-:W-:-:S06]  /*12b10*/  HADD2 R5, R4, R17 ;  /* 0x0000001104057230 */ /* 0x003fcc0000000000 */
[----:B------:R-:W0:Y:S02]  /*12b20*/  ATOMS.CAST.SPIN R5, [R0], R4, R5 ;  /* 0x000000040005738d */ /* 0x000e240001800005 */
[----:B0-----:R-:W-:-:S13]  /*12b30*/  ISETP.EQ.U32.AND P0, PT, R5, 0x1, PT ;  /* 0x000000010500780c */ /* 0x001fda0003f02070 */
[----:B------:R-:W-:Y:S05]  /*12b40*/  @!P0 BRA `(.L_x_585) ;  /* 0xffffffb000008947 */ /* 0x000fea000383ffff */
[----:B------:R-:W-:Y:S05]  /*12b50*/  BRA `(.L_x_583) ;  /* 0x0000003000007947 */ /* 0x000fea0003800000 */
.L_x_584:
[----:B------:R-:W2:Y:S02]  /*12b60*/  LD.E R0, [R2.64+0x4] ;  /* 0x0000040602007980 */ /* 0x000ea4000c101900 */
[----:B0-2---:R-:W-:-:S05]  /*12b70*/  IADD3 R5, R17, R0, RZ ;  /* 0x0000000011057210 */ /* 0x005fca0007ffe0ff */
[----:B------:R0:W-:Y:S02]  /*12b80*/  ST.E [R2.64+0x4], R5 ;  /* 0x0000040502007985 */ /* 0x0001e4000c101906 */
.L_x_583:
[----:B------:R-:W-:Y:S05]  /*12b90*/  BSYNC B0 ;  /* 0x0000000000007941 */ /* 0x000fea0003800000 */
.L_x_582:
        /* <DEDUP_REMOVED lines=11> */
.L_x_589:
[----:B------:R-:W0:Y:S02]  /*12c50*/  LDS R4, [R0] ;  /* 0x0000000000047984 */ /* 0x000e240000000800 */
[----:B0-----:R-:W-:-:S10]  /*12c60*/  HFMA2.MMA R5, R4, 1, 1, R7 ;  /* 0x3c003c0004057835 */ /* 0x001fd40000000007 */
[----:B------:R-:W0:Y:S02]  /*12c70*/  ATOMS.CAST.SPIN R5, [R0], R4, R5 ;  /* 0x000000040005738d */ /* 0x000e240001800005 */
[----:B0-----:R-:W-:-:S13]  /*12c80*/  ISETP.EQ.U32.AND P0, PT, R5, 0x1, PT ;  /* 0x000000010500780c */ /* 0x001fda0003f02070 */
[----:B------:R-:W-:Y:S05]  /*12c90*/  @!P0 BRA `(.L_x_589) ;  /* 0xffffffb000008947 */ /* 0x000fea000383ffff */
[----:B------:R-:W-:Y:S05]  /*12ca0*/  BRA `(.L_x_587) ;  /* 0x0000003000007947 */ /* 0x000fea0003800000 */
.L_x_588:
[----:B------:R-:W2:Y:S02]  /*12cb0*/  LD.E R0, [R2.64] ;  /* 0x0000000602007980 */ /* 0x000ea4000c101900 */
[----:B--2---:R-:W-:-:S05]  /*12cc0*/  IMAD.IADD R5, R7, 0x1, R0 ;  /* 0x0000000107057824 */ /* 0x004fca00078e0200 */
[----:B------:R0:W-:Y:S02]  /*12cd0*/  ST.E [R2.64], R5 ;  /* 0x0000000502007985 */ /* 0x0001e4000c101906 */
.L_x_587:
[----:B------:R-:W-:Y:S05]  /*12ce0*/  BSYNC B0 ;  /* 0x0000000000007941 */ /* 0x000fea0003800000 */
.L_x_586:
[----:B------:R-:W2:Y:S01]  /*12cf0*/  ATOM.E.ADD.F16x2.RN.STRONG.GPU P0, RZ, [R2.64+0x4], R15 ;  /* 0x0000040f02ff798a */ /* 0x000ea2000810e9c6 */
[----:B------:R-:W-:Y:S01]  /*12d00*/  BSSY B0, `(.L_x_590) ;  /* 0x000000f000007945 */ /* 0x000fe20003800000 */
[----:B--2---:R-:W-:Y:S05]  /*12d10*/  @P0 BRA `(.L_x_591) ;  /* 0x000000d000000947 */ /* 0x004fea0003800000 */
[----:B------:R-:W1:Y:S02]  /*12d20*/  QSPC.E.S P0, RZ, [R2+0x4] ;  /* 0x0000040002ff73aa */ /* 0x000e640000000500 */
[----:B-1----:R-:W-:Y:S05]  /*12d30*/  @!P0 BRA `(.L_x_592) ;  /* 0x0000008000008947 */ /* 0x002fea0003800000 */
[----:B------:R-:W-:-:S04]  /*12d40*/  IADD3 R0, R2, 0x4, RZ ;  /* 0x0000000402007810 */ /* 0x000fc80007ffe0ff */
[----:B------:R-:W-:-:S05]  /*12d50*/  LOP3.LUT R0, R0, 0xffffff, RZ, 0xc0, !PT ;  /* 0x00ffffff00007812 */ /* 0x000fca00078ec0ff */
.L_x_593:
[----:B------:R-:W1:Y:S02]  /*12d60*/  LDS R4, [R0] ;  /* 0x0000000000047984 */ /* 0x000e640000000800 */
[----:B01----:R-:W-:-:S06]  /*12d70*/  HADD2 R5, R4, R15 ;  /* 0x0000000f04057230 */ /* 0x003fcc0000000000 */
[----:B------:R-:W0:Y:S02]  /*12d80*/  ATOMS.CAST.SPIN R5, [R0], R4, R5 ;  /* 0x000000040005738d */ /* 0x000e240001800005 */
[----:B0-----:R-:W-:-:S13]  /*12d90*/  ISETP.EQ.U32.AND P0, PT, R5, 0x1, PT ;  /* 0x000000010500780c */ /* 0x001fda0003f02070 */
[----:B------:R-:W-:Y:S05]  /*12da0*/  @!P0 BRA `(.L_x_593) ;  /* 0xffffffb000008947 */ /* 0x000fea000383ffff */
[----:B------:R-:W-:Y:S05]  /*12db0*/  BRA `(.L_x_591) ;  /* 0x0000003000007947 */ /* 0x000fea0003800000 */
.L_x_592:
[----:B------:R-:W2:Y:S02]  /*12dc0*/  LD.E R0, [R2.64+0x4] ;  /* 0x0000040602007980 */ /* 0x000ea4000c101900 */
[----:B0-2---:R-:W-:-:S05]  /*12dd0*/  IADD3 R5, R15, R0, RZ ;  /* 0x000000000f057210 */ /* 0x005fca0007ffe0ff */
[----:B------:R0:W-:Y:S02]  /*12de0*/  ST.E [R2.64+0x4], R5 ;  /* 0x0000040502007985 */ /* 0x0001e4000c101906 */
.L_x_591:
[----:B------:R-:W-:Y:S05]  /*12df0*/  BSYNC B0 ;  /* 0x0000000000007941 */ /* 0x000fea0003800000 */
.L_x_590:
        /* <DEDUP_REMOVED lines=11> */
.L_x_597:
[----:B------:R-:W0:Y:S02]  /*12eb0*/  LDS R4, [R0] ;  /* 0x0000000000047984 */ /* 0x000e240000000800 */
[----:B0-----:R-:W-:-:S10]  /*12ec0*/  HFMA2.MMA R5, R4, 1, 1, R7 ;  /* 0x3c003c0004057835 */ /* 0x001fd40000000007 */
[----:B------:R-:W0:Y:S02]  /*12ed0*/  ATOMS.CAST.SPIN R5, [R0], R4, R5 ;  /* 0x000000040005738d */ /* 0x000e240001800005 */
[----:B0-----:R-:W-:-:S13]  /*12ee0*/  ISETP.EQ.U32.AND P0, PT, R5, 0x1, PT ;  /* 0x000000010500780c */ /* 0x001fda0003f02070 */
[----:B------:R-:W-:Y:S05]  /*12ef0*/  @!P0 BRA `(.L_x_597) ;  /* 0xffffffb000008947 */ /* 0x000fea000383ffff */
[----:B------:R-:W-:Y:S05]  /*12f00*/  BRA `(.L_x_595) ;  /* 0x0000003000007947 */ /* 0x000fea0003800000 */
.L_x_596:
[----:B------:R-:W2:Y:S02]  /*12f10*/  LD.E R0, [R2.64] ;  /* 0x0000000602007980 */ /* 0x000ea4000c101900 */
[----:B--2---:R-:W-:-:S05]  /*12f20*/  IADD3 R5, R7, R0, RZ ;  /* 0x0000000007057210 */ /* 0x004fca0007ffe0ff */
[----:B------:R0:W-:Y:S02]  /*12f30*/  ST.E [R2.64], R5 ;  /* 0x0000000502007985 */ /* 0x0001e4000c101906 */
.L_x_595:
[----:B------:R-:W-:Y:S05]  /*12f40*/  BSYNC B0 ;  /* 0x0000000000007941 */ /* 0x000fea0003800000 */
.L_x_594:
[----:B------:R-:W2:Y:S02]  /*12f50*/  ATOM.E.ADD.F16x2.RN.STRONG.GPU P0, RZ, [R2.64+0x4], R13 ;  /* 0x0000040d02ff798a */ /* 0x000ea4000810e9c6 */
[----:B--2---:R-:W-:Y:S05]  /*12f60*/  @P0 EXIT ;  /* 0x000000000000094d */ /* 0x004fea0003800000 */
[----:B------:R-:W1:Y:S02]  /*12f70*/  QSPC.E.S P0, RZ, [R2+0x4] ;  /* 0x0000040002ff73aa */ /* 0x000e640000000500 */
[----:B-1----:R-:W-:Y:S05]  /*12f80*/  @!P0 BRA `(.L_x_598) ;  /* 0x0000008000008947 */ /* 0x002fea0003800000 */
[----:B0-----:R-:W-:-:S04]  /*12f90*/  IADD3 R2, R2, 0x4, RZ ;  /* 0x0000000402027810 */ /* 0x001fc80007ffe0ff */
[----:B------:R-:W-:-:S05]  /*12fa0*/  LOP3.LUT R2, R2, 0xffffff, RZ, 0xc0, !PT ;  /* 0x00ffffff02027812 */ /* 0x000fca00078ec0ff */
.L_x_599:
[----:B------:R-:W0:Y:S02]  /*12fb0*/  LDS R4, [R2] ;  /* 0x0000000002047984 */ /* 0x000e240000000800 */
[----:B0-----:R-:W-:-:S06]  /*12fc0*/  HADD2 R5, R4, R13 ;  /* 0x0000000d04057230 */ /* 0x001fcc0000000000 */
[----:B------:R-:W0:Y:S02]  /*12fd0*/  ATOMS.CAST.SPIN R5, [R2], R4, R5 ;  /* 0x000000040205738d */ /* 0x000e240001800005 */
[----:B0-----:R-:W-:-:S13]  /*12fe0*/  ISETP.EQ.U32.AND P0, PT, R5, 0x1, PT ;  /* 0x000000010500780c */ /* 0x001fda0003f02070 */
[----:B------:R-:W-:Y:S05]  /*12ff0*/  @!P0 BRA `(.L_x_599) ;  /* 0xffffffb000008947 */ /* 0x000fea000383ffff */
[----:B------:R-:W-:Y:S05]  /*13000*/  EXIT ;  /* 0x000000000000794d */ /* 0x000fea0003800000 */
.L_x_598:
[----:B------:R-:W2:Y:S02]  /*13010*/  LD.E R0, [R2.64+0x4] ;  /* 0x0000040602007980 */ /* 0x000ea4000c101900 */
[----:B0-2---:R-:W-:-:S05]  /*13020*/  IADD3 R5, R13, R0, RZ ;  /* 0x000000000d057210 */ /* 0x005fca0007ffe0ff */
[----:B------:R-:W-:Y:S01]  /*13030*/  ST.E [R2.64+0x4], R5 ;  /* 0x0000040502007985 */ /* 0x000fe2000c101906 */
[----:B------:R-:W-:Y:S05]  /*13040*/  EXIT ;  /* 0x000000000000794d */ /* 0x000fea0003800000 */
.L_x_600:
        /* <DEDUP_REMOVED lines=11> */
.L_x_4750:


//--------------------- .text._Z23gemm_half_q_half_kernelILi4ELi140ELb1ELb1ELi64EEvPK6__halfPKjS4_S2_PS0_iiiiPKtS7_iiiiiibS2_i --------------------------
	.section	.text._Z23gemm_half_q_half_kernelILi4ELi140ELb1ELb1ELi64EEvPK6__halfPKjS4_S2_PS0_iiiiPKtS7_iiiiiibS2_i,"ax",@progbits
	.sectioninfo	@"SHI_REGISTERS=102"
	.align	128
        .global         _Z23gemm_half_q_half_kernelILi4ELi140ELb1ELb1ELi64EEvPK6__halfPKjS4_S2_PS0_iiiiPKtS7_iiiiiibS2_i
        .type           _Z23gemm_half_q_half_kernelILi4ELi140ELb1ELb1ELi64EEvPK6__halfPKjS4_S2_PS0_iiiiPKtS7_iiiiiibS2_i,@function
        .size           _Z23gemm_half_q_half_kernelILi4ELi140ELb1ELb1ELi64EEvPK6__halfPKjS4_S2_PS0_iiiiPKtS7_iiiiiibS2_i,(.L_x_4751 - _Z23gemm_half_q_half_kernelILi4ELi140ELb1ELb1ELi64EEvPK6__halfPKjS4_S2_PS0_iiiiPKtS7_iiiiiibS2_i)
        .other          _Z23gemm_half_q_half_kernelILi4ELi140ELb1ELb1ELi64EEvPK6__halfPKjS4_S2_PS0_iiiiPKtS7_iiiiiibS2_i,@"STO_CUDA_ENTRY STV_DEFAULT"
_Z23gemm_half_q_half_kernelILi4ELi140ELb1ELb1ELi64EEvPK6__halfPKjS4_S2_PS0_iiiiPKtS7_iiiiiibS2_i:
.text._Z23gemm_half_q_half_kernelILi4ELi140ELb1ELb1ELi64EEvPK6__halfPKjS4_S2_PS0_iiiiPKtS7_iiiiiibS2_i:
        /* <DEDUP_REMOVED lines=15> */
[----:B------:R-:W-:Y:S02]  /*00f0*/  ISETP.GE.AND P1, PT, R23, 0x1, PT ;  /* 0x000000011700780c */ /* 0x000fe40003f26270 */
[----:B------:R-:W-:Y:S02]  /*0100*/  IADD3 R92, R93, 0x40, RZ ;  /* 0x000000405d5c7810 */ /* 0x000fe40007ffe0ff */
[----:B------:R-:W-:Y:S02]  /*0110*/  IMNMX R94, R23, 0x4, PT ;  /* 0x00000004175e7817 */ /* 0x000fe40003800200 */
[----:B--2---:R-:W-:Y:S02]  /*0120*/  LEA R3, R3, R10, 0x6 ;  /* 0x0000000a03037211 */ /* 0x004fe400078e30ff */
[----:B------:R-:W-:Y:S02]  /*0130*/  IMNMX R92, R92, c[0x0][0x190], PT ;  /* 0x000064005c5c7a17 */ /* 0x000fe40003800200 */
[----:B------:R-:W-:-:S03]  /*0140*/  SHF.L.U32 R12, R3, 0x2, RZ ;  /* 0x00000002030c7819 */ /* 0x000fc600000006ff */
[----:B------:R-:W-:Y:S05]  /*0150*/  @!P1 BRA `(.L_x_601) ;  /* 0x000001c000009947 */ /* 0x000fea0003800000 */
[----:B------:R-:W-:Y:S02]  /*0160*/  MOV R2, c[0x0][0x1c8] ;  /* 0x0000720000027a02 */ /* 0x000fe40000000f00 */
        /* <DEDUP_REMOVED lines=27> */
.L_x_601:
        /* <DEDUP_REMOVED lines=16> */
[----:B------:R-:W-:Y:S02]  /*0420*/  SHF.L.U32 R10, R10, 0x1, RZ ;  /* 0x000000010a0a7819 */ /* 0x000fe400000006ff */
[----:B------:R-:W-:-:S09]  /*0430*/  PLOP3.LUT P0, PT, PT, PT, PT, 0x80, 0x0 ;  /* 0x000000000000781c */ /* 0x000fd20003f0f070 */
[----:B------:R-:W-:Y:S05]  /*0440*/  @!P2 BRA `(.L_x_605) ;  /* 0x000002600000a947 */ /* 0x000fea0003800000 */
[----:B0-----:R-:W-:Y:S02]  /*0450*/  PLOP3.LUT P0, PT, PT, PT, PT, 0x8, 0x0 ;  /* 0x000000000000781c */ /* 0x001fe40003f0e170 */
[----:B------:R-:W-:Y:S02]  /*0460*/  IADD3 R14, R94, -0x3, RZ ;  /* 0xfffffffd5e0e7810 */ /* 0x000fe40007ffe0ff */
.L_x_606:
        /* <DEDUP_REMOVED lines=36> */
.L_x_605:
[----:B0-----:R-:W-:-:S04]  /*06b0*/  IADD3 R2, R94, -R11, RZ ;  /* 0x8000000b5e027210 */ /* 0x001fc80007ffe0ff */
        /* <DEDUP_REMOVED lines=21> */
.L_x_607:
        /* <DEDUP_REMOVED lines=9> */
[----:B------:R-:W-:-:S05]  /*08a0*/  LEA R11, R11, R10, 0x7 ;  /* 0x0000000a0b0b7211 */ /* 0x000fca00078e38ff */
[----:B--2---:R0:W-:Y:S01]  /*08b0*/  STS.U16 [R11], R2 ;  /* 0x000000020b007388 */ /* 0x0041e20000000400 */
[----:B------:R-:W-:Y:S05]  /*08c0*/  BRA `(.L_x_603) ;  /* 0x000004c000007947 */ /* 0x000fea0003800000 */
.L_x_604:
[----:B------:R-:W-:Y:S01]  /*08d0*/  ISETP.GT.AND P2, PT, R94, 0x3, PT ;  /* 0x000000035e00780c */ /* 0x000fe20003f44270 */
[----:B------:R-:W-:Y:S01]  /*08e0*/  IMAD.MOV.U32 R11, RZ, RZ, RZ ;  /* 0x000000ffff0b7224 */ /* 0x000fe200078e00ff */
[----:B------:R-:W-:Y:S02]  /*08f0*/  SHF.L.U32 R18, R10, 0x1, RZ ;  /* 0x000000010a127819 */ /* 0x000fe400000006ff */
[----:B------:R-:W-:-:S09]  /*0900*/  PLOP3.LUT P0, PT, PT, PT, PT, 0x80, 0x0 ;  /* 0x000000000000781c */ /* 0x000fd20003f0f070 */
[----:B------:R-:W-:Y:S05]  /*0910*/  @!P2 BRA `(.L_x_608) ;  /* 0x000002600000a947 */ /* 0x000fea0003800000 */
[----:B------:R-:W-:Y:S02]  /*0920*/  PLOP3.LUT P0, PT, PT, PT, PT, 0x8, 0x0 ;  /* 0x000000000000781c */ /* 0x000fe40003f0e170 */
[----:B------:R-:W-:Y:S02]  /*0930*/  IADD3 R20, R94, -0x3, RZ ;  /* 0xfffffffd5e147810 */ /* 0x000fe40007ffe0ff */
.L_x_609:
        /* <DEDUP_REMOVED lines=28> */
[----:B------:R-:W-:-:S02]  /*0b00*/  LEA R13, R11, R18, 0x7 ;  /* 0x000000120b0d7211 */ /* 0x000fc400078e38ff */
[----:B------:R-:W-:-:S04]  /*0b10*/  IADD3 R11, R11, 0x4, RZ ;  /* 0x000000040b0b7810 */ /* 0x000fc80007ffe0ff */
[----:B------:R-:W-:Y:S01]  /*0b20*/  ISETP.GE.AND P2, PT, R11, R20, PT ;  /* 0x000000140b00720c */ /* 0x000fe20003f46270 */
[----:B--2---:R0:W-:Y:S04]  /*0b30*/  STS.U16 [R13], R2 ;  /* 0x000000020d007388 */ /* 0x0041e80000000400 */
[----:B---3--:R0:W-:Y:S04]  /*0b40*/  STS.U16 [R13+0x80], R4 ;  /* 0x000080040d007388 */ /* 0x0081e80000000400 */
[----:B----4-:R0:W-:Y:S04]  /*0b50*/  STS.U16 [R13+0x100], R6 ;  /* 0x000100060d007388 */ /* 0x0101e80000000400 */
[----:B-----5:R0:W-:Y:S01]  /*0b60*/  STS.U16 [R13+0x180], R8 ;  /* 0x000180080d007388 */ /* 0x0201e20000000400 */
[----:B------:R-:W-:Y:S05]  /*0b70*/  @!P2 BRA `(.L_x_609) ;  /* 0xfffffdc00000a947 */ /* 0x000fea000383ffff */
.L_x_608:
        /* <DEDUP_REMOVED lines=22> */
.L_x_610:
[----:B------:R-:W-:-:S13]  /*0ce0*/  ISETP.LT.OR P0, PT, R11, R94, P0 ;  /* 0x0000005e0b00720c */ /* 0x000fda0000701670 */
[----:B------:R-:W-:Y:S05]  /*0cf0*/  @!P0 BRA `(.L_x_603) ;  /* 0x0000009000008947 */ /* 0x000fea0003800000 */
[----:B0-----:R-:W-:-:S05]  /*0d00*/  LEA R2, R0, R11, 0x2 ;  /* 0x0000000b00027211 */ /* 0x001fca00078e10ff */
        /* <DEDUP_REMOVED lines=8> */
.L_x_603:
[----:B------:R-:W-:Y:S05]  /*0d90*/  BSYNC B0 ;  /* 0x0000000000007941 */ /* 0x000fea0003800000 */
.L_x_602:
        /* <DEDUP_REMOVED lines=14> */
.L_x_613:
[----:B0-----:R-:W-:Y:S02]  /*0e80*/  LEA R3, R0, R11, 0x2 ;  /* 0x0000000b00037211 */ /* 0x001fe400078e10ff */
[----:B------:R-:W-:Y:S02]  /*0e90*/  IADD3 R11, R11, 0x4, RZ ;  /* 0x000000040b0b7810 */ /* 0x000fe40007ffe0ff */
[C---:B------:R-:W-:Y:S02]  /*0ea0*/  IADD3 R5, R3.reuse, 0x1, RZ ;  /* 0x0000000103057810 */ /* 0x040fe40007ffe0ff */
[----:B------:R-:W-:-:S02]  /*0eb0*/  IADD3 R7, R3, 0x2, RZ ;  /* 0x0000000203077810 */ /* 0x000fc40007ffe0ff */
[C---:B------:R-:W-:Y:S01]  /*0ec0*/  IADD3 R9, R3.reuse, 0x3, RZ ;  /* 0x0000000303097810 */ /* 0x040fe20007ffe0ff */
[--C-:B------:R-:W-:Y:S01]  /*0ed0*/  IMAD R3, R3, c[0x0][0x18c], R12.reuse ;  /* 0x0000630003037a24 */ /* 0x100fe200078e020c */
[----:B------:R-:W-:Y:S01]  /*0ee0*/  ISETP.GE.AND P2, PT, R11, R14, PT ;  /* 0x0000000e0b00720c */ /* 0x000fe20003f46270 */
[--C-:B------:R-:W-:Y:S02]  /*0ef0*/  IMAD R5, R5, c[0x0][0x18c], R12.reuse ;  /* 0x0000630005057a24 */ /* 0x100fe400078e020c */
[--C-:B------:R-:W-:Y:S02]  /*0f00*/  IMAD R7, R7, c[0x0][0x18c], R12.reuse ;  /* 0x0000630007077a24 */ /* 0x100fe400078e020c */
[----:B------:R-:W-:Y:S02]  /*0f10*/  IMAD R9, R9, c[0x0][0x18c], R12 ;  /* 0x0000630009097a24 */ /* 0x000fe400078e020c */
        /* <DEDUP_REMOVED lines=9> */
.L_x_612:
        /* <DEDUP_REMOVED lines=14> */
.L_x_614:
[----:B------:R-:W-:-:S13]  /*1090*/  ISETP.LT.OR P0, PT, R11, R94, P0 ;  /* 0x0000005e0b00720c */ /* 0x000fda0000701670 */
[----:B------:R-:W-:Y:S01]  /*10a0*/  @P0 IMAD R11, R0, 0x4, R11 ;  /* 0x00000004000b0824 */ /* 0x000fe200078e020b */
[----:B0-----:R-:W-:-:S03]  /*10b0*/  @P0 MOV R3, 0x2 ;  /* 0x0000000200030802 */ /* 0x001fc60000000f00 */
[----:B------:R-:W-:-:S04]  /*10c0*/  @P0 IMAD R2, R11, c[0x0][0x18c], R12 ;  /* 0x000063000b020a24 */ /* 0x000fc800078e020c */
[----:B------:R-:W-:-:S05]  /*10d0*/  @P0 IMAD.WIDE R2, R2, R3, c[0x0][0x180] ;  /* 0x0000600002020625 */ /* 0x000fca00078e0203 */
[----:B------:R0:W-:Y:S02]  /*10e0*/  @P0 STG.E.64 [R2.64], RZ ;  /* 0x000000ff02000986 */ /* 0x0001e4000c101b06 */
.L_x_611:
[----:B------:R-:W-:Y:S01]  /*10f0*/  BAR.SYNC.DEFER_BLOCKING 0x0 ;  /* 0x0000000000007b1d */ /* 0x000fe20000010000 */
[----:B------:R-:W-:Y:S01]  /*1100*/  ISETP.GE.AND P0, PT, R93, R92, PT ;  /* 0x0000005c5d00720c */ /* 0x000fe20003f06270 */
[----:B------:R-:W-:Y:S01]  /*1110*/  HFMA2.MMA R17, -RZ, RZ, 0, 1.1920928955078125e-07 ;  /* 0x00000002ff117435 */ /* 0x000fe200000001ff */
[----:B------:R-:W-:-:S09]  /*1120*/  SHF.L.U32 R86, R22, 0x7, RZ ;  /* 0x0000000716567819 */ /* 0x000fd200000006ff */
[----:B------:R-:W-:Y:S02]  /*1130*/  IMAD.WIDE R86, R86, R17, c[0x0][0x198] ;  /* 0x0000660056567625 */ /* 0x000fe400078e0211 */
[----:B------:R-:W-:Y:S05]  /*1140*/  @P0 BRA `(.L_x_615) ;  /* 0x0000033000000947 */ /* 0x000fea0003800000 */
[----:B------:R1:W5:Y:S01]  /*1150*/  LDG.E.U16.CONSTANT R0, [R86.64] ;  /* 0x0000000656007981 */ /* 0x000362000c1e9500 */
[----:B0-----:R-:W-:Y:S02]  /*1160*/  SHF.R.S32.HI R3, RZ, 0x1f, R12 ;  /* 0x0000001fff037819 */ /* 0x001fe4000001140c */
[----:B------:R-:W-:Y:S02]  /*1170*/  SHF.L.U32 R2, R12, 0x2, RZ ;  /* 0x000000020c027819 */ /* 0x000fe400000006ff */
[----:B------:R-:W-:Y:S02]  /*1180*/  LEA.HI R3, R3, R12, RZ, 0x3 ;  /* 0x0000000c03037211 */ /* 0x000fe400078f18ff */
[----:B------:R-:W-:Y:S02]  /*1190*/  MOV R10, RZ ;  /* 0x000000ff000a7202 */ /* 0x000fe40000000f00 */
[----:B------:R-:W-:-:S02]  /*11a0*/  MOV R11, R93 ;  /* 0x0000005d000b7202 */ /* 0x000fc40000000f00 */
[----:B------:R-:W-:Y:S02]  /*11b0*/  LOP3.LUT R8, R2, 0x10, RZ, 0xc0, !PT ;  /* 0x0000001002087812 */ /* 0x000fe400078ec0ff */
[----:B-1----:R-:W-:Y:S02]  /*11c0*/  SHF.R.S32.HI R9, RZ, 0x3, R3 ;  /* 0x00000003ff097819 */ /* 0x002fe40000011403 */
.L_x_616:
[----:B0----5:R-:W-:-:S04]  /*11d0*/  IMAD.IADD R4, R0, 0x1, R10 ;  /* 0x0000000100047824 */ /* 0x021fc800078e020a */
[----:B------:R-:W-:-:S05]  /*11e0*/  IMAD R2, R4, c[0x0][0x18c], RZ ;  /* 0x0000630004027a24 */ /* 0x000fca00078e02ff */
[----:B------:R-:W-:-:S04]  /*11f0*/  SHF.R.S32.HI R3, RZ, 0x1f, R2 ;  /* 0x0000001fff037819 */ /* 0x000fc80000011402 */
[----:B------:R-:W-:Y:S02]  /*1200*/  LEA.HI R2, R3, R2, RZ, 0x3 ;  /* 0x0000000203027211 */ /* 0x000fe400078f18ff */
[----:B------:R-:W-:Y:S02]  /*1210*/  MOV R3, 0x4 ;  /* 0x0000000400037802 */ /* 0x000fe40000000f00 */
        /* <DEDUP_REMOVED lines=38> */
.L_x_615:
[----:B------:R-:W2:Y:S04]  /*1480*/  LDL.64 R98, [R1] ;  /* 0x0000000001627983 */ /* 0x000ea80000100a00 */
[----:B------:R1:W3:Y:S01]  /*1490*/  LDG.E.U16.CONSTANT R86, [R86.64+0x2] ;  /* 0x0000020656567981 */ /* 0x0002e2000c1e9500 */
[C---:B------:R-:W-:Y:S01]  /*14a0*/  ISETP.GT.AND P2, PT, R93.reuse, c[0x0][0x1a8], PT ;  /* 0x00006a005d007a0c */ /* 0x040fe20003f44270 */
[----:B------:R-:W-:Y:S01]  /*14b0*/  UMOV UR4, URZ ;  /* 0x0000003f00047c82 */ /* 0x000fe20008000000 */
[C---:B------:R-:W-:Y:S02]  /*14c0*/  ISETP.GT.AND P3, PT, R93.reuse, c[0x0][0x1ac], PT ;  /* 0x00006b005d007a0c */ /* 0x040fe40003f64270 */
[----:B------:R-:W-:-:S02]  /*14d0*/  ISETP.GT.AND P5, PT, R93, c[0x0][0x1b4], PT ;  /* 0x00006d005d007a0c */ /* 0x000fc40003fa4270 */
[C---:B------:R-:W-:Y:S02]  /*14e0*/  ISETP.GT.AND P4, PT, R93.reuse, c[0x0][0x1b0], PT ;  /* 0x00006c005d007a0c */ /* 0x040fe40003f84270 */
[C---:B0-----:R-:W-:Y:S02]  /*14f0*/  IMNMX R2, R93.reuse, c[0x0][0x1a8], PT ;  /* 0x00006a005d027a17 */ /* 0x041fe40003800200 */
[C---:B------:R-:W-:Y:S02]  /*1500*/  ISETP.GT.AND P6, PT, R93.reuse, c[0x0][0x1b8], PT ;  /* 0x00006e005d007a0c */ /* 0x040fe40003fc4270 */
[----:B------:R-:W-:Y:S02]  /*1510*/  SHF.R.S32.HI R3, RZ, 0x1f, R2 ;  /* 0x0000001fff037819 */ /* 0x000fe40000011402 */
[----:B------:R-:W-:Y:S02]  /*1520*/  @P2 IMNMX R0, R93, c[0x0][0x1ac], PT ;  /* 0x00006b005d002a17 */ /* 0x000fe40003800200 */
[----:B------:R-:W-:-:S02]  /*1530*/  LEA.HI R8, R3, R2, RZ, 0x5 ;  /* 0x0000000203087211 */ /* 0x000fc400078f28ff */
[----:B------:R-:W-:Y:S02]  /*1540*/  @P2 IADD3 R0, R0, -c[0x0][0x1a8], RZ ;  /* 0x80006a0000002a10 */ /* 0x000fe40007ffe0ff */
[C---:B------:R-:W-:Y:S02]  /*1550*/  @P3 IMNMX R2, R93.reuse, c[0x0][0x1b0], PT ;  /* 0x00006c005d023a17 */ /* 0x040fe40003800200 */
[----:B------:R-:W-:Y:S02]  /*1560*/  @P2 SHF.R.S32.HI R3, RZ, 0x1f, R0 ;  /* 0x0000001fff032819 */ /* 0x000fe40000011400 */
[C---:B------:R-:W-:Y:S02]  /*1570*/  @P5 IMNMX R5, R93.reuse, c[0x0][0x1b8], PT ;  /* 0x00006e005d055a17 */ /* 0x040fe40003800200 */
[----:B------:R-:W-:Y:S02]  /*1580*/  @P4 IMNMX R4, R93, c[0x0][0x1b4], PT ;  /* 0x00006d005d044a17 */ /* 0x000fe40003800200 */
[----:B------:R-:W-:-:S02]  /*1590*/  @P3 IADD3 R2, R2, -c[0x0][0x1ac], RZ ;  /* 0x80006b0002023a10 */ /* 0x000fc40007ffe0ff */
[----:B------:R-:W-:Y:S02]  /*15a0*/  @P2 LEA.HI R3, R3, R0, RZ, 0x5 ;  /* 0x0000000003032211 */ /* 0x000fe400078f28ff */
[----:B------:R-:W-:Y:S02]  /*15b0*/  @P5 IADD3 R0, R5, -c[0x0][0x1b4], RZ ;  /* 0x80006d0005005a10 */ /* 0x000fe40007ffe0ff */
[----:B------:R-:W-:Y:S02]  /*15c0*/  @P4 IADD3 R4, R4, -c[0x0][0x1b0], RZ ;  /* 0x80006c0004044a10 */ /* 0x000fe40007ffe0ff */
[----:B------:R-:W-:Y:S02]  /*15d0*/  @P3 SHF.R.S32.HI R5, RZ, 0x1f, R2 ;  /* 0x0000001fff053819 */ /* 0x000fe40000011402 */
[----:B------:R-:W-:Y:S02]  /*15e0*/  @P6 IMNMX R6, R93, c[0x0][0x1bc], PT ;  /* 0x00006f005d066a17 */ /* 0x000fe40003800200 */
[----:B------:R-:W-:-:S02]  /*15f0*/  @P4 SHF.R.S32.HI R7, RZ, 0x1f, R4 ;  /* 0x0000001fff074819 */ /* 0x000fc40000011404 */
[----:B------:R-:W-:Y:S02]  /*1600*/  @P3 LEA.HI R5, R5, R2, RZ, 0x5 ;  /* 0x0000000205053211 */ /* 0x000fe400078f28ff */
[----:B------:R-:W-:Y:S02]  /*1610*/  @P6 IADD3 R6, R6, -c[0x0][0x1b8], RZ ;  /* 0x80006e0006066a10 */ /* 0x000fe40007ffe0ff */
[----:B------:R-:W-:Y:S02]  /*1620*/  @P5 SHF.R.S32.HI R9, RZ, 0x1f, R0 ;  /* 0x0000001fff095819 */ /* 0x000fe40000011400 */
[----:B------:R-:W-:Y:S02]  /*1630*/  @P4 LEA.HI R4, R7, R4, RZ, 0x5 ;  /* 0x0000000407044211 */ /* 0x000fe400078f28ff */
[----:B------:R-:W-:Y:S02]  /*1640*/  @P2 SHF.R.S32.HI R3, RZ, 0x5, R3 ;  /* 0x00000005ff032819 */ /* 0x000fe40000011403 */
[----:B------:R-:W-:-:S02]  /*1650*/  @P3 SHF.R.S32.HI R5, RZ, 0x5, R5 ;  /* 0x00000005ff053819 */ /* 0x000fc40000011405 */
[----:B------:R-:W-:Y:S02]  /*1660*/  @P6 SHF.R.S32.HI R11, RZ, 0x1f, R6 ;  /* 0x0000001fff0b6819 */ /* 0x000fe40000011406 */
[----:B------:R-:W-:Y:S02]  /*1670*/  @P5 LEA.HI R9, R9, R0, RZ, 0x5 ;  /* 0x0000000009095211 */ /* 0x000fe400078f28ff */
[----:B------:R-:W-:Y:S01]  /*1680*/  MOV R2, RZ ;  /* 0x000000ff00027202 */ /* 0x000fe20000000f00 */
[----:B------:R-:W-:Y:S01]  /*1690*/  @P2 IMAD R2, R3, 0x6, RZ ;  /* 0x0000000603022824 */ /* 0x000fe200078e02ff */
[----:B------:R-:W-:Y:S01]  /*16a0*/  MOV R0, RZ ;  /* 0x000000ff00007202 */ /* 0x000fe20000000f00 */
[----:B------:R-:W-:Y:S01]  /*16b0*/  @P3 IMAD R0, R5, 0x5, RZ ;  /* 0x0000000505003824 */ /* 0x000fe200078e02ff */
[----:B------:R-:W-:Y:S02]  /*16c0*/  @P4 SHF.R.S32.HI R4, RZ, 0x5, R4 ;  /* 0x00000005ff044819 */ /* 0x000fe40000011404 */
[----:B------:R-:W-:-:S02]  /*16d0*/  @P6 LEA.HI R11, R11, R6, RZ, 0x5 ;  /* 0x000000060b0b6211 */ /* 0x000fc400078f28ff */
[----:B------:R-:W-:Y:S02]  /*16e0*/  SHF.R.S32.HI R5, RZ, 0x5, R8 ;  /* 0x00000005ff057819 */ /* 0x000fe40000011408 */
[----:B------:R-:W-:Y:S01]  /*16f0*/  MOV R7, RZ ;  /* 0x000000ff00077202 */ /* 0x000fe20000000f00 */
[----:B------:R-:W-:Y:S01]  /*1700*/  @P4 IMAD.SHL.U32 R7, R4, 0x4, RZ ;  /* 0x0000000404074824 */ /* 0x000fe200078e00ff */
[----:B------:R-:W-:Y:S02]  /*1710*/  @P5 SHF.R.S32.HI R9, RZ, 0x5, R9 ;  /* 0x00000005ff095819 */ /* 0x000fe40000011409 */
[----:B------:R-:W-:Y:S02]  /*1720*/  @P6 SHF.R.S32.HI R11, RZ, 0x5, R11 ;  /* 0x00000005ff0b6819 */ /* 0x000fe4000001140b */
[----:B------:R-:W-:Y:S02]  /*1730*/  LEA R2, R5, R2, 0x3 ;  /* 0x0000000205027211 */ /* 0x000fe400078e18ff */
[----:B------:R-:W-:Y:S01]  /*1740*/  MOV R3, RZ ;  /* 0x000000ff00037202 */ /* 0x000fe20000000f00 */
[----:B------:R-:W-:Y:S01]  /*1750*/  @P5 IMAD R3, R9, 0x3, RZ ;  /* 0x0000000309035824 */ /* 0x000fe200078e02ff */
[----:B------:R-:W-:-:S02]  /*1760*/  MOV R4, RZ ;  /* 0x000000ff00047202 */ /* 0x000fc40000000f00 */
[----:B------:R-:W-:Y:S02]  /*1770*/  @P6 SHF.L.U32 R4, R11, 0x1, RZ ;  /* 0x000000010b046819 */ /* 0x000fe400000006ff */
[----:B------:R-:W-:Y:S02]  /*1780*/  IADD3 R0, R7, R2, R0 ;  /* 0x0000000207007210 */ /* 0x000fe40007ffe000 */
[----:B------:R-:W-:Y:S02]  /*1790*/  ISETP.GE.OR P0, PT, R93, c[0x0][0x1a8], P0 ;  /* 0x00006a005d007a0c */ /* 0x000fe40000706670 */
[----:B------:R-:W-:Y:S02]  /*17a0*/  IADD3 R0, R4, R0, R3 ;  /* 0x0000000004007210 */ /* 0x000fe40007ffe003 */
[----:B-1----:R-:W-:Y:S02]  /*17b0*/  MOV R87, RZ ;  /* 0x000000ff00577202 */ /* 0x002fe40000000f00 */
[----:B------:R-:W-:Y:S01]  /*17c0*/  PRMT R9, RZ, 0x5410, RZ ;  /* 0x00005410ff097816 */ /* 0x000fe200000000ff */
[----:B------:R-:W-:Y:S01]  /*17d0*/  IMAD R13, R0, c[0x0][0x18c], RZ ;  /* 0x00006300000d7a24 */ /* 0x000fe200078e02ff */
[----:B------:R-:W-:-:S02]  /*17e0*/  SHF.R.S32.HI R0, RZ, 0x1f, R12 ;  /* 0x0000001fff007819 */ /* 0x000fc4000001140c */
[----:B------:R-:W-:Y:S02]  /*17f0*/  PRMT R8, RZ, 0x5410, RZ ;  /* 0x00005410ff087816 */ /* 0x000fe400000000ff */
[----:B------:R-:W-:Y:S02]  /*1800*/  SHF.R.S32.HI R21, RZ, 0x1f, R13 ;  /* 0x0000001fff157819 */ /* 0x000fe4000001140d */
[----:B------:R-:W-:Y:S02]  /*1810*/  IADD3 R2, P2, R12, R13, RZ ;  /* 0x0000000d0c027210 */ /* 0x000fe40007f5e0ff */
[----:B------:R-:W-:Y:S02]  /*1820*/  PRMT R7, RZ, 0x5410, RZ ;  /* 0x00005410ff077816 */ /* 0x000fe400000000ff */
[----:B------:R-:W-:Y:S02]  /*1830*/  IADD3.X R3, R21, R0, RZ, P2, !PT ;  /* 0x0000000015037210 */ /* 0x000fe400017fe4ff */
[----:B------:R-:W-:-:S02]  /*1840*/  LEA R10, P2, R2, c[0x0][0x168], 0x2 ;  /* 0x00005a00020a7a11 */ /* 0x000fc400078410ff */
[----:B------:R-:W-:Y:S02]  /*1850*/  PRMT R6, RZ, 0x5410, RZ ;  /* 0x00005410ff067816 */ /* 0x000fe400000000ff */
[----:B------:R-:W-:Y:S02]  /*1860*/  LEA.HI.X R11, R2, c[0x0][0x16c], R3, 0x2, P2 ;  /* 0x00005b00020b7a11 */ /* 0x000fe400010f1403 */
[----:B------:R-:W-:Y:S02]  /*1870*/  PRMT R5, RZ, 0x5410, RZ ;  /* 0x00005410ff057816 */ /* 0x000fe400000000ff */
[----:B------:R-:W-:Y:S02]  /*1880*/  PRMT R4, RZ, 0x5410, RZ ;  /* 0x00005410ff047816 */ /* 0x000fe400000000ff */
[----:B------:R-:W-:Y:S02]  /*1890*/  PRMT R3, RZ, 0x5410, RZ ;  /* 0x00005410ff037816 */ /* 0x000fe400000000ff */
[----:B------:R-:W-:-:S02]  /*18a0*/  PRMT R2, RZ, 0x5410, RZ ;  /* 0x00005410ff027816 */ /* 0x000fc400000000ff */
[----:B--2---:R-:W-:Y:S01]  /*18b0*/  PRMT R95, R99, 0x7610, R99 ;  /* 0x00007610635f7816 */ /* 0x004fe20000000063 */
[----:B---3--:R-:W-:Y:S01]  /*18c0*/  IMAD.IADD R86, R93, 0x1, R86 ;  /* 0x000000015d567824 */ /* 0x008fe200078e0256 */
        /* <DEDUP_REMOVED lines=10> */
.L_x_634:
[----:B------:R-:W-:-:S13]  /*1970*/  ISETP.NE.AND P0, PT, R93, R86, PT ;  /* 0x000000565d00720c */ /* 0x000fda0003f05270 */
[----:B------:R-:W-:Y:S02]  /*1980*/  @!P0 IADD3 R87, R87, 0x1, RZ ;  /* 0x0000000157578810 */ /* 0x000fe40007ffe0ff */
[----:B-----5:R-:W-:Y:S02]  /*1990*/  @!P0 SHF.L.U32 R12, R93, 0x1, RZ ;  /* 0x000000015d0c8819 */ /* 0x020fe400000006ff */
[----:B------:R-:W-:Y:S02]  /*19a0*/  @!P0 MOV R13, 0x2 ;  /* 0x00000002000d8802 */ /* 0x000fe40000000f00 */
[----:B------:R-:W-:-:S03]  /*19b0*/  @!P0 LEA R0, R87, R1, 0x3 ;  /* 0x0000000157008211 */ /* 0x000fc600078e18ff */
[----:B------:R-:W-:Y:S02]  /*19c0*/  @!P0 IMAD.WIDE R12, R12, R13, c[0x0][0x198] ;  /* 0x000066000c0c8625 */ /* 0x000fe400078e020d */
[----:B-----5:R-:W2:Y:S04]  /*19d0*/  @!P0 LDL.64 R14, [R0] ;  /* 0x00000000000e8983 */ /* 0x020ea80000100a00 */
        /* <DEDUP_REMOVED lines=207> */
.L_x_619:
        /* <DEDUP_REMOVED lines=95> */
.L_x_620:
        /* <DEDUP_REMOVED lines=97> */
.L_x_621:
        /* <DEDUP_REMOVED lines=91> */
.L_x_618:
        /* <DEDUP_REMOVED lines=204> */
.L_x_623:
        /* <DEDUP_REMOVED lines=95> */
.L_x_624:
        /* <DEDUP_REMOVED lines=97> */
.L_x_625:
        /* <DEDUP_REMOVED lines=91> */
.L_x_622:
        /* <DEDUP_REMOVED lines=203> */
.L_x_627:
        /* <DEDUP_REMOVED lines=95> */
.L_x_628:
        /* <DEDUP_REMOVED lines=97> */
.L_x_629:
        /* <DEDUP_REMOVED lines=91> */
.L_x_626:
        /* <DEDUP_REMOVED lines=203> */
.L_x_631:
        /* <DEDUP_REMOVED lines=95> */
.L_x_632:
        /* <DEDUP_REMOVED lines=97> */
.L_x_633:
        /* <DEDUP_REMOVED lines=91> */
.L_x_630:
        /* <DEDUP_REMOVED lines=9> */
.L_x_617:
[----:B------:R-:W-:-:S04]  /*9440*/  ISETP.GE.AND P0, PT, R93, R92, PT ;  /* 0x0000005c5d00720c */ /* 0x000fc80003f06270 */
[----:B------:R-:W-:-:S13]  /*9450*/  ISETP.GE.OR P0, PT, R93, c[0x0][0x1b4], P0 ;  /* 0x00006d005d007a0c */ /* 0x000fda0000706670 */
[----:B------:R-:W-:Y:S05]  /*9460*/  @P0 BRA `(.L_x_635) ;  /* 0x00006c0000000947 */ /* 0x000fea0003800000 */
[----:B------:R-:W-:-:S04]  /*9470*/  PRMT R0, R88, 0x9910, RZ ;  /* 0x0000991058007816 */ /* 0x000fc800000000ff */
[----:B------:R-:W-:-:S04]  /*9480*/  ISETP.NE.AND P0, PT, R0, RZ, PT ;  /* 0x000000ff0000720c */ /* 0x000fc80003f05270 */
[----:B------:R-:W-:Y:S02]  /*9490*/  ISETP.LT.OR P0, PT, R23, 0x4, !P0 ;  /* 0x000000041700780c */ /* 0x000fe40004701670 */
.L_x_652:
[----:B------:R-:W-:-:S13]  /*94a0*/  ISETP.NE.AND P2, PT, R93, R86, PT ;  /* 0x000000565d00720c */ /* 0x000fda0003f45270 */
[----:B------:R-:W-:Y:S02]  /*94b0*/  @!P2 IADD3 R87, R87, 0x1, RZ ;  /* 0x000000015757a810 */ /* 0x000fe40007ffe0ff */
[----:B-----5:R-:W-:Y:S02]  /*94c0*/  @!P2 LEA R12, R93, 0x1, 0x1 ;  /* 0x000000015d0ca811 */ /* 0x020fe400078e08ff */
[----:B------:R-:W-:Y:S01]  /*94d0*/  @!P2 MOV R13, 0x2 ;  /* 0x00000002000da802 */ /* 0x000fe20000000f00 */
[----:B------:R-:W-:-:S04]  /*94e0*/  @!P2 IMAD R14, R87, 0x8, R1 ;  /* 0x00000008570ea824 */ /* 0x000fc800078e0201 */
[----:B------:R-:W-:Y:S02]  /*94f0*/  @!P2 IMAD.WIDE R12, R12, R13, c[0x0][0x198] ;  /* 0x000066000c0ca625 */ /* 0x000fe400078e020d */
[----:B------:R-:W2:Y:S04]  /*9500*/  @!P2 LDL.64 R14, [R14] ;  /* 0x000000000e0ea983 */ /* 0x000ea80000100a00 */
[----:B------:R-:W3:Y:S01]  /*9510*/  @!P2 LDG.E.U16.CONSTANT R12, [R12.64] ;  /* 0x000000060c0ca981 */ /* 0x000ee2000c1e9500 */
[----:B--2---:R-:W-:Y:S02]  /*9520*/  @!P2 PRMT R98, R14, 0x7610, R98 ;  /* 0x000076100e62a816 */ /* 0x004fe40000000062 */
        /* <DEDUP_REMOVED lines=13> */
[----:B------:R-:W-:Y:S02]  /*9600*/  LOP3.LUT R19, R13, 0xf000f0, RZ, 0xc0, !PT ;  /* 0x00f000f00d137812 */ /* 0x000fe400078ec0ff */
        /* <DEDUP_REMOVED lines=8> */
[----:B------:R-:W-:-:S02]  /*9690*/  LOP3.LUT R14, R16, 0x64006400, RZ, 0xfc, !PT ;  /* 0x64006400100e7812 */ /* 0x000fc400078efcff */
        /* <DEDUP_REMOVED lines=130> */
.L_x_637:
        /* <DEDUP_REMOVED lines=95> */
.L_x_639:
        /* <DEDUP_REMOVED lines=94> */
.L_x_640:
        /* <DEDUP_REMOVED lines=91> */
.L_x_638:
        /* <DEDUP_REMOVED lines=146> */
.L_x_641:
        /* <DEDUP_REMOVED lines=95> */
.L_x_643:
        /* <DEDUP_REMOVED lines=94> */
.L_x_644:
        /* <DEDUP_REMOVED lines=91> */
.L_x_642:
        /* <DEDUP_REMOVED lines=145> */
.L_x_645:
        /* <DEDUP_REMOVED lines=95> */
.L_x_647:
        /* <DEDUP_REMOVED lines=94> */
.L_x_648:
        /* <DEDUP_REMOVED lines=91> */
.L_x_646:
        /* <DEDUP_REMOVED lines=145> */
.L_x_649:
        /* <DEDUP_REMOVED lines=95> */
.L_x_650:
        /* <DEDUP_REMOVED lines=94> */
.L_x_651:
        /* <DEDUP_REMOVED lines=91> */
.L_x_636:
[----:B------:R-:W-:Y:S01]  /*10000*/  IADD3 R93, R93, 0x20, RZ ;  /* 0x000000205d5d7810 */ /* 0x000fe20007ffe0ff */
[----:B------:R-:W-:Y:S01]  /*10010*/  UIADD3 UR4, UR4, 0x40, URZ ;  /* 0x0000004004047890 */ /* 0x000fe2000fffe03f */
[----:B------:R-:W-:Y:S02]  /*10020*/  MOV R13, c[0x0][0x18c] ;  /* 0x00006300000d7a02 */ /* 0x000fe40000000f00 */
[C---:B------:R-:W-:Y:S02]  /*10030*/  ISETP.GE.AND P2, PT, R93.reuse, c[0x0][0x1b4], PT ;  /* 0x00006d005d007a0c */ /* 0x040fe40003f46270 */
[----:B------:R-:W-:Y:S01]  /*10040*/  ISETP.LT.AND P3, PT, R93, R92, PT ;  /* 0x0000005c5d00720c */ /* 0x000fe20003f61270 */
[----:B------:R-:W-:-:S12]  /*10050*/  IMAD.WIDE R10, R13, 0x10, R10 ;  /* 0x000000100d0a7825 */ /* 0x000fd800078e020a */
[----:B------:R-:W-:Y:S05]  /*10060*/  @!P2 BRA P3, `(.L_x_652) ;  /* 0xffff94300000a947 */ /* 0x000fea000183ffff */
.L_x_635:
        /* <DEDUP_REMOVED lines=8> */
.L_x_658:
[----:B------:R-:W-:Y:S01]  /*100f0*/  ISETP.NE.AND P2, PT, R93, R86, PT ;  /* 0x000000565d00720c */ /* 0x000fe20003f45270 */
[----:B-----5:R0:W5:Y:S01]  /*10100*/  LDG.E.128.CONSTANT R20, [R10.64] ;  /* 0x000000060a147981 */ /* 0x020162000c1e9d00 */
[----:B------:R-:W-:-:S11]  /*10110*/  MOV R85, c[0x0][0x18c] ;  /* 0x0000630000557a02 */ /* 0x000fd60000000f00 */
[----:B------:R-:W-:Y:S02]  /*10120*/  @!P2 IADD3 R87, R87, 0x1, RZ ;  /* 0x000000015757a810 */ /* 0x000fe40007ffe0ff */
[----:B------:R-:W-:Y:S02]  /*10130*/  @!P2 LEA R12, R93, 0x1, 0x1 ;  /* 0x000000015d0ca811 */ /* 0x000fe400078e08ff */
[----:B------:R-:W-:Y:S02]  /*10140*/  @!P2 MOV R13, 0x2 ;  /* 0x00000002000da802 */ /* 0x000fe40000000f00 */
[----:B------:R-:W-:-:S03]  /*10150*/  @!P2 LEA R24, R87, R1, 0x3 ;  /* 0x000000015718a211 */ /* 0x000fc600078e18ff */
[----:B------:R-:W-:-:S03]  /*10160*/  @!P2 IMAD.WIDE R12, R12, R13, c[0x0][0x198] ;  /* 0x000066000c0ca625 */ /* 0x000fc600078e020d */
[----:B------:R-:W2:Y:S01]  /*10170*/  @!P2 LDL.64 R24, [R24] ;  /* 0x000000001818a983 */ /* 0x000ea20000100a00 */
[----:B------:R-:W-:-:S03]  /*10180*/  IMAD.WIDE R14, R85, 0x4, R10 ;  /* 0x00000004550e7825 */ /* 0x000fc600078e020a */
[----:B------:R-:W3:Y:S04]  /*10190*/  @!P2 LDG.E.U16.CONSTANT R12, [R12.64] ;  /* 0x000000060c0ca981 */ /* 0x000ee8000c1e9500 */
[----:B------:R0:W5:Y:S01]  /*101a0*/  LDG.E.128.CONSTANT R16, [R14.64] ;  /* 0x000000060e107981 */ /* 0x000162000c1e9d00 */
[----:B------:R-:W-:Y:S01]  /*101b0*/  IMAD.WIDE R96, R85, 0x4, R14 ;  /* 0x0000000455607825 */ /* 0x000fe200078e020e */
[----:B--2---:R-:W-:Y:S02]  /*101c0*/  @!P2 PRMT R98, R24, 0x7610, R98 ;  /* 0x000076101862a816 */ /* 0x004fe40000000062 */
[----:B------:R-:W-:Y:S01]  /*101d0*/  @!P2 PRMT R95, R25, 0x7610, R95 ;  /* 0x00007610195fa816 */ /* 0x000fe2000000005f */
[----:B---3--:R-:W-:Y:S01]  /*101e0*/  @!P2 IMAD.IADD R86, R12, 0x1, R93 ;  /* 0x000000010c56a824 */ /* 0x008fe200078e025d */
[----:B------:R-:W-:-:S02]  /*101f0*/  @!P2 PRMT R98, R98, 0x7610, R24 ;  /* 0x000076106262a816 */ /* 0x000fc40000000018 */
[----:B------:R-:W-:Y:S01]  /*10200*/  @!P2 PRMT R95, R95, 0x7610, R25 ;  /* 0x000076105f5fa816 */ /* 0x000fe20000000019 */
[----:B------:R-:W-:Y:S05]  /*10210*/  @!P1 BRA `(.L_x_654) ;  /* 0x0000221000009947 */ /* 0x000fea0003800000 */
[----:B0-----:R-:W2:Y:S01]  /*10220*/  LDG.E.128.CONSTANT R12, [R96.64] ;  /* 0x00000006600c7981 */ /* 0x001ea2000c1e9d00 */
[--C-:B-----5:R-:W-:Y:S02]  /*10230*/  SHF.R.U32.HI R29, RZ, 0xf, R23.reuse ;  /* 0x0000000fff1d7819 */ /* 0x120fe40000011617 */
[----:B------:R-:W-:Y:S02]  /*10240*/  SHF.R.U32.HI R10, RZ, 0xf, R20 ;  /* 0x0000000fff0a7819 */ /* 0x000fe40000011614 */
        /* <DEDUP_REMOVED lines=15> */
[--C-:B------:R-:W-:Y:S02]  /*10340*/  SHF.R.U32.HI R26, RZ, 0xf, R22.reuse ;  /* 0x0000000fff1a7819 */ /* 0x100fe40000011616 */
[C---:B------:R-:W-:Y:S02]  /*10350*/  LOP3.LUT R60, R19.reuse, 0x380038, RZ, 0xc0, !PT ;  /* 0x00380038133c7812 */ /* 0x040fe400078ec0ff */
[----:B------:R-:W-:Y:S02]  /*10360*/  SHF.R.U32.HI R44, RZ, 0x6, R19 ;  /* 0x00000006ff2c7819 */ /* 0x000fe40000011613 */
[----:B------:R-:W-:Y:S02]  /*10370*/  LOP3.LUT R66, R19, 0x70007, RZ, 0xc0, !PT ;  /* 0x0007000713427812 */ /* 0x000fe400078ec0ff */
[----:B------:R-:W-:Y:S02]  /*10380*/  LOP3.LUT R27, R22, 0x380038, RZ, 0xc0, !PT ;  /* 0x00380038161b7812 */ /* 0x000fe400078ec0ff */
[----:B------:R-:W-:-:S02]  /*10390*/  SHF.R.U32.HI R33, RZ, 0x6, R22 ;  /* 0x00000006ff217819 */ /* 0x000fc40000011616 */
[----:B------:R-:W-:Y:S02]  /*103a0*/  LOP3.LUT R37, R22, 0x70007, RZ, 0xc0, !PT ;  /* 0x0007000716257812 */ /* 0x000fe400078ec0ff */
[C---:B------:R-:W-:Y:S02]  /*103b0*/  LOP3.LUT R11, R16.reuse, 0x380038, RZ, 0xc0, !PT ;  /* 0x00380038100b7812 */ /* 0x040fe400078ec0ff */
[----:B------:R-:W-:Y:S02]  /*103c0*/  SHF.R.U32.HI R39, RZ, 0x6, R16 ;  /* 0x00000006ff277819 */ /* 0x000fe40000011610 */
[----:B------:R-:W-:Y:S02]  /*103d0*/  LOP3.LUT R54, R16, 0x70007, RZ, 0xc0, !PT ;  /* 0x0007000710367812 */ /* 0x000fe400078ec0ff */
[----:B------:R-:W-:Y:S02]  /*103e0*/  LOP3.LUT R19, R29, 0x20002, R18, 0xf8, !PT ;  /* 0x000200021d137812 */ /* 0x000fe400078ef812 */
[----:B------:R-:W-:-:S02]  /*103f0*/  SHF.R.U32.HI R16, RZ, 0xe, R17 ;  /* 0x0000000eff107819 */ /* 0x000fc40000011611 */
[C---:B------:R-:W-:Y:S02]  /*10400*/  LOP3.LUT R22, R17.reuse, 0x380038, RZ, 0xc0, !PT ;  /* 0x0038003811167812 */ /* 0x040fe400078ec0ff */
[----:B------:R-:W-:Y:S02]  /*10410*/  SHF.R.U32.HI R38, RZ, 0x6, R17 ;  /* 0x00000006ff267819 */ /* 0x000fe40000011611 */
[----:B------:R-:W-:Y:S02]  /*10420*/  LOP3.LUT R51, R17, 0x70007, RZ, 0xc0, !PT ;  /* 0x0007000711337812 */ /* 0x000fe400078ec0ff */
[----:B------:R-:W-:Y:S02]  /*10430*/  LOP3.LUT R10, R10, 0x20002, R21, 0xf8, !PT ;  /* 0x000200020a0a7812 */ /* 0x000fe400078ef815 */
[----:B------:R-:W-:Y:S02]  /*10440*/  LOP3.LUT R17, R26, 0x10001, RZ, 0xc0, !PT ;  /* 0x000100011a117812 */ /* 0x000fe400078ec0ff */
[----:B------:R-:W-:-:S02]  /*10450*/  LOP3.LUT R0, R20, 0x380038, RZ, 0xc0, !PT ;  /* 0x0038003814007812 */ /* 0x000fc400078ec0ff */
[----:B------:R-:W-:Y:S02]  /*10460*/  SHF.R.U32.HI R34, RZ, 0x6, R20 ;  /* 0x00000006ff227819 */ /* 0x000fe40000011614 */
[----:B------:R-:W-:Y:S01]  /*10470*/  LOP3.LUT R41, R20, 0x70007, RZ, 0xc0, !PT ;  /* 0x0007000714297812 */ /* 0x000fe200078ec0ff */
[----:B------:R-:W-:Y:S01]  /*10480*/  HFMA2.MMA R20, -RZ, RZ, 0, 0.125 ;  /* 0x00003000ff147435 */ /* 0x000fe200000001ff */
[----:B------:R-:W-:Y:S02]  /*10490*/  LOP3.LUT R25, R25, 0x10001, RZ, 0xc0, !PT ;  /* 0x0001000119197812 */ /* 0x000fe400078ec0ff */
[----:B------:R-:W-:Y:S02]  /*104a0*/  LOP3.LUT R17, R17, 0x20002, R28, 0xf8, !PT ;  /* 0x0002000211117812 */ /* 0x000fe400078ef81c */
[----:B------:R-:W-:Y:S02]  /*104b0*/  LOP3.LUT R83, R0, 0x64006400, RZ, 0xfc, !PT ;  /* 0x6400640000537812 */ /* 0x000fe400078efcff */
[----:B------:R-:W-:-:S02]  /*104c0*/  LOP3.LUT R26, R25, 0x20002, R16, 0xf8, !PT ;  /* 0x00020002191a7812 */ /* 0x000fc400078ef810 */
[----:B------:R-:W-:Y:S01]  /*104d0*/  LOP3.LUT R0, R34, 0x380038, RZ, 0xc0, !PT ;  /* 0x0038003822007812 */ /* 0x000fe200078ec0ff */
[-C--:B------:R-:W-:Y:S01]  /*104e0*/  HFMA2 R83, R83, R20.reuse.H0_H0, -132, -132 ;  /* 0xd820d82053537431 */ /* 0x080fe20000040014 */
[----:B------:R-:W-:Y:S02]  /*104f0*/  LOP3.LUT R25, R23, 0x64006400, RZ, 0xfc, !PT ;  /* 0x6400640017197812 */ /* 0x000fe400078efcff */
[----:B------:R-:W-:Y:S02]  /*10500*/  PRMT R21, R90, 0x9910, RZ ;  /* 0x000099105a157816 */ /* 0x000fe400000000ff */
        /* <DEDUP_REMOVED lines=18> */
[----:B------:R-:W-:Y:S02]  /*10630*/  MOV R40, 0x2400 ;  /* 0x0000240000287802 */ /* 0x000fe40000000f00 */
        /* <DEDUP_REMOVED lines=11> */
[----:B------:R-:W-:Y:S01]  /*106f0*/  ISETP.GE.AND P3, PT, R94, 0x2, PT ;  /* 0x000000025e00780c */ /* 0x000fe20003f66270 */
[----:B------:R-:W-:Y:S01]  /*10700*/  HADD2 R72, R37, -1028, -1028 ;  /* 0xe404e40425487430 */ /* 0x000fe20000000000 */
[----:B--2---:R-:W-:Y:S02]  /*10710*/  SHF.R.U32.HI R29, RZ, 0xd, R12 ;  /* 0x0000000dff1d7819 */ /* 0x004fe4000001160c */
[----:B------:R-:W-:Y:S02]  /*10720*/  SHF.R.U32.HI R30, RZ, 0xd, R14 ;  /* 0x0000000dff1e7819 */ /* 0x000fe4000001160e */
[----:B------:R-:W-:-:S02]  /*10730*/  LOP3.LUT R29, R10, 0x40004, R29, 0xf8, !PT ;  /* 0x000400040a1d7812 */ /* 0x000fc400078ef81d */
[----:B------:R-:W-:Y:S02]  /*10740*/  LOP3.LUT R10, R39, 0x380038, RZ, 0xc0, !PT ;  /* 0x00380038270a7812 */ /* 0x000fe400078ec0ff */
[----:B------:R-:W-:Y:S02]  /*10750*/  SHF.R.U32.HI R45, RZ, 0x6, R13 ;  /* 0x00000006ff2d7819 */ /* 0x000fe4000001160d */
[--C-:B------:R-:W-:Y:S02]  /*10760*/  SHF.R.U32.HI R28, RZ, 0xd, R15.reuse ;  /* 0x0000000dff1c7819 */ /* 0x100fe4000001160f */
[C---:B------:R-:W-:Y:S02]  /*10770*/  LOP3.LUT R62, R15.reuse, 0x380038, RZ, 0xc0, !PT ;  /* 0x003800380f3e7812 */ /* 0x040fe400078ec0ff */
[----:B------:R-:W-:Y:S02]  /*10780*/  SHF.R.U32.HI R50, RZ, 0x6, R15 ;  /* 0x00000006ff327819 */ /* 0x000fe4000001160f */
[----:B------:R-:W-:-:S02]  /*10790*/  LOP3.LUT R55, R15, 0x70007, RZ, 0xc0, !PT ;  /* 0x000700070f377812 */ /* 0x000fc400078ec0ff */
[C---:B------:R-:W-:Y:S02]  /*107a0*/  LOP3.LUT R16, R12.reuse, 0x380038, RZ, 0xc0, !PT ;  /* 0x003800380c107812 */ /* 0x040fe400078ec0ff */
[----:B------:R-:W-:Y:S02]  /*107b0*/  SHF.R.U32.HI R46, RZ, 0x6, R12 ;  /* 0x00000006ff2e7819 */ /* 0x000fe4000001160c */
[----:B------:R-:W-:Y:S02]  /*107c0*/  LOP3.LUT R48, R12, 0x70007, RZ, 0xc0, !PT ;  /* 0x000700070c307812 */ /* 0x000fe400078ec0ff */
[----:B------:R-:W-:Y:S02]  /*107d0*/  SHF.R.U32.HI R31, RZ, 0xd, R13 ;  /* 0x0000000dff1f7819 */ /* 0x000fe4000001160d */
[C---:B------:R-:W-:Y:S02]  /*107e0*/  LOP3.LUT R18, R13.reuse, 0x380038, RZ, 0xc0, !PT ;  /* 0x003800380d127812 */ /* 0x040fe400078ec0ff */
[----:B------:R-:W-:-:S02]  /*107f0*/  LOP3.LUT R49, R13, 0x70007, RZ, 0xc0, !PT ;  /* 0x000700070d317812 */ /* 0x000fc400078ec0ff */
[----:B------:R-:W-:Y:S02]  /*10800*/  LOP3.LUT R15, R33, 0x380038, RZ, 0xc0, !PT ;  /* 0x00380038210f7812 */ /* 0x000fe400078ec0ff */
[----:B------:R-:W-:Y:S02]  /*10810*/  LOP3.LUT R30, R17, 0x40004, R30, 0xf8, !PT ;  /* 0x00040004111e7812 */ /* 0x000fe400078ef81e */
[----:B------:R-:W-:Y:S02]  /*10820*/  LOP3.LUT R12, R32, 0x380038, RZ, 0xc0, !PT ;  /* 0x00380038200c7812 */ /* 0x000fe400078ec0ff */
[----:B------:R-:W-:Y:S02]  /*10830*/  LOP3.LUT R13, R10, 0x64006400, RZ, 0xfc, !PT ;  /* 0x640064000a0d7812 */ /* 0x000fe400078efcff */
[----:B------:R-:W-:Y:S02]  /*10840*/  LOP3.LUT R56, R14, 0x380038, RZ, 0xc0, !PT ;  /* 0x003800380e387812 */ /* 0x000fe400078ec0ff */
[----:B------:R-:W-:-:S02]  /*10850*/  SHF.R.U32.HI R47, RZ, 0x6, R14 ;  /* 0x00000006ff2f7819 */ /* 0x000fc4000001160e */
[----:B------:R-:W-:Y:S02]  /*10860*/  LOP3.LUT R52, R14, 0x70007, RZ, 0xc0, !PT ;  /* 0x000700070e347812 */ /* 0x000fe400078ec0ff */
[----:B------:R-:W-:Y:S02]  /*10870*/  LOP3.LUT R17, R24, 0x64006400, RZ, 0xfc, !PT ;  /* 0x6400640018117812 */ /* 0x000fe400078efcff */
[----:B------:R-:W-:Y:S02]  /*10880*/  LOP3.LUT R10, R45, 0x380038, RZ, 0xc0, !PT ;  /* 0x003800382d0a7812 */ /* 0x000fe400078ec0ff */
[----:B------:R-:W-:Y:S01]  /*10890*/  LOP3.LUT R14, R38, 0x380038, RZ, 0xc0, !PT ;  /* 0x00380038260e7812 */ /* 0x000fe200078ec0ff */
[----:B------:R-:W-:Y:S01]  /*108a0*/  HFMA2 R78, R17, R20.H0_H0, -132, -132 ;  /* 0xd820d820114e7431 */ /* 0x000fe20000040014 */
[----:B------:R-:W-:Y:S02]  /*108b0*/  LOP3.LUT R28, R19, 0x40004, R28, 0xf8, !PT ;  /* 0x00040004131c7812 */ /* 0x000fe400078ef81c */
        /* <DEDUP_REMOVED lines=201> */
.L_x_655:
        /* <DEDUP_REMOVED lines=81> */
.L_x_656:
        /* <DEDUP_REMOVED lines=80> */
.L_x_657:
        /* <DEDUP_REMOVED lines=77> */
.L_x_654:
[----:B0-----:R-:W-:Y:S01]  /*12430*/  IADD3 R93, R93, 0x20, RZ ;  /* 0x000000205d5d7810 */ /* 0x001fe20007ffe0ff */
[----:B------:R-:W-:Y:S01]  /*12440*/  UIADD3 UR4, UR4, 0x40, URZ ;  /* 0x0000004004047890 */ /* 0x000fe2000fffe03f */
[----:B------:R-:W-:Y:S02]  /*12450*/  IMAD.WIDE R10, R85, 0x4, R96 ;  /* 0x00000004550a7825 */ /* 0x000fe400078e0260 */
[C---:B------:R-:W-:Y:S02]  /*12460*/  ISETP.GE.AND P2, PT, R93.reuse, c[0x0][0x1b8], PT ;  /* 0x00006e005d007a0c */ /* 0x040fe40003f46270 */
[----:B------:R-:W-:-:S13]  /*12470*/  ISETP.LT.AND P3, PT, R93, R92, PT ;  /* 0x0000005c5d00720c */ /* 0x000fda0003f61270 */
[----:B------:R-:W-:Y:S05]  /*12480*/  @!P2 BRA P3, `(.L_x_658) ;  /* 0xffffdc600000a947 */ /* 0x000fea000183ffff */
.L_x_653:
[----:B------:R-:W-:Y:S05]  /*12490*/  @!P1 EXIT ;  /* 0x000000000000994d */ /* 0x000fea0003800000 */
[----:B------:R-:W0:Y:S01]  /*124a0*/  S2R R10, SR_CTAID.X ;  /* 0x00000000000a7919 */ /* 0x000e220000002500 */
[----:B-----5:R-:W-:Y:S01]  /*124b0*/  MOV R15, 0x2 ;  /* 0x00000002000f7802 */ /* 0x020fe20000000f00 */
[----:B------:R-:W-:Y:S02]  /*124c0*/  HMUL2 R13, R9, R90.H0_H0 ;  /* 0x2000005a090d7232 */ /* 0x000fe40000000000 */
[----:B------:R-:W0:Y:S04]  /*124d0*/  S2R R11, SR_TID.X ;  /* 0x00000000000b7919 */ /* 0x000e280000002100 */
[----:B------:R-:W1:Y:S01]  /*124e0*/  S2R R0, SR_CTAID.Y ;  /* 0x0000000000007919 */ /* 0x000e620000002600 */
[----:B0-----:R-:W-:Y:S02]  /*124f0*/  LEA R10, R10, R11, 0x6 ;  /* 0x0000000b0a0a7211 */ /* 0x001fe400078e30ff */
[----:B-1----:R-:W-:-:S02]  /*12500*/  SHF.L.U32 R0, R0, 0x2, RZ ;  /* 0x0000000200007819 */ /* 0x002fc400000006ff */
[----:B------:R-:W-:-:S05]  /*12510*/  SHF.L.U32 R11, R10, 0x2, RZ ;  /* 0x000000020a0b7819 */ /* 0x000fca00000006ff */
        /* <DEDUP_REMOVED lines=9> */
.L_x_662:
[----:B------:R-:W0:Y:S02]  /*125b0*/  LDS R8, [R0] ;  /* 0x0000000000087984 */ /* 0x000e240000000800 */
[----:B0-----:R-:W-:-:S06]  /*125c0*/  HADD2 R9, R8, R13 ;  /* 0x0000000d08097230 */ /* 0x001fcc0000000000 */
[----:B------:R-:W0:Y:S02]  /*125d0*/  ATOMS.CAST.SPIN R9, [R0], R8, R9 ;  /* 0x000000080009738d */ /* 0x000e240001800009 */
[----:B0-----:R-:W-:-:S13]  /*125e0*/  ISETP.EQ.U32.AND P0, PT, R9, 0x1, PT ;  /* 0x000000010900780c */ /* 0x001fda0003f02070 */
[----:B------:R-:W-:Y:S05]  /*125f0*/  @!P0 BRA `(.L_x_662) ;  /* 0xffffffb000008947 */ /* 0x000fea000383ffff */
[----:B------:R-:W-:Y:S05]  /*12600*/  BRA `(.L_x_660) ;  /* 0x0000003000007947 */ /* 0x000fea0003800000 */
.L_x_661:
[----:B------:R-:W2:Y:S02]  /*12610*/  LD.E R0, [R10.64] ;  /* 0x000000060a007980 */ /* 0x000ea4000c101900 */
[----:B--2---:R-:W-:-:S05]  /*12620*/  IADD3 R9, R13, R0, RZ ;  /* 0x000000000d097210 */ /* 0x004fca0007ffe0ff */
[----:B------:R0:W-:Y:S02]  /*12630*/  ST.E [R10.64], R9 ;  /* 0x000000090a007985 */ /* 0x0001e4000c101906 */
.L_x_660:
[----:B------:R-:W-:Y:S05]  /*12640*/  BSYNC B0 ;  /* 0x0000000000007941 */ /* 0x000fea0003800000 */
.L_x_659:
[----:B------:R-:W2:Y:S01]  /*12650*/  ATOM.E.ADD.F16x2.RN.STRONG.GPU P0, RZ, [R10.64+0x4], R15 ;  /* 0x0000040f0aff798a */ /* 0x000ea2000810e9c6 */
[----:B------:R-:W-:Y:S01]  /*12660*/  BSSY B0, `(.L_x_663) ;  /* 0x000000f000007945 */ /* 0x000fe20003800000 */
[----:B--2---:R-:W-:Y:S05]  /*12670*/  @P0 BRA `(.L_x_664) ;  /* 0x000000d000000947 */ /* 0x004fea0003800000 */
[----:B------:R-:W1:Y:S02]  /*12680*/  QSPC.E.S P0, RZ, [R10+0x4] ;  /* 0x000004000aff73aa */ /* 0x000e640000000500 */
[----:B-1----:R-:W-:Y:S05]  /*12690*/  @!P0 BRA `(.L_x_665) ;  /* 0x0000008000008947 */ /* 0x002fea0003800000 */
[----:B------:R-:W-:-:S04]  /*126a0*/  IADD3 R0, R10, 0x4, RZ ;  /* 0x000000040a007810 */ /* 0x000fc80007ffe0ff */
[----:B------:R-:W-:-:S05]  /*126b0*/  LOP3.LUT R0, R0, 0xffffff, RZ, 0xc0, !PT ;  /* 0x00ffffff00007812 */ /* 0x000fca00078ec0ff */
.L_x_666:
[----:B------:R-:W1:Y:S02]  /*126c0*/  LDS R8, [R0] ;  /* 0x0000000000087984 */ /* 0x000e640000000800 */
[----:B01----:R-:W-:-:S10]  /*126d0*/  HFMA2.MMA R9, R8, 1, 1, R15 ;  /* 0x3c003c0008097835 */ /* 0x003fd4000000000f */
[----:B------:R-:W0:Y:S02]  /*126e0*/  ATOMS.CAST.SPIN R9, [R0], R8, R9 ;  /* 0x000000080009738d */ /* 0x000e240001800009 */
[----:B0-----:R-:W-:-:S13]  /*126f0*/  ISETP.EQ.U32.AND P0, PT, R9, 0x1, PT ;  /* 0x000000010900780c */ /* 0x001fda0003f02070 */
[----:B------:R-:W-:Y:S05]  /*12700*/  @!P0 BRA `(.L_x_666) ;  /* 0xffffffb000008947 */ /* 0x000fea000383ffff */
[----:B------:R-:W-:Y:S05]  /*12710*/  BRA `(.L_x_664) ;  /* 0x0000003000007947 */ /* 0x000fea0003800000 */
.L_x_665:
[----:B------:R-:W2:Y:S02]  /*12720*/  LD.E R0, [R10.64+0x4] ;  /* 0x000004060a007980 */ /* 0x000ea4000c101900 */
[----:B0-2---:R-:W-:-:S05]  /*12730*/  IMAD.IADD R9, R15, 0x1, R0 ;  /* 0x000000010f097824 */ /* 0x005fca00078e0200 */
[----:B------:R0:W-:Y:S02]  /*12740*/  ST.E [R10.64+0x4], R9 ;  /* 0x000004090a007985 */ /* 0x0001e4000c101906 */
.L_x_664:
[----:B------:R-:W-:Y:S05]  /*12750*/  BSYNC B0 ;  /* 0x0000000000007941 */ /* 0x000fea0003800000 */
.L_x_663:
[----:B------:R-:W-:-:S13]  /*12760*/  ISETP.GE.AND P0, PT, R94, 0x2, PT ;  /* 0x000000025e00780c */ /* 0x000fda0003f06270 */
[----:B------:R-:W-:Y:S05]  /*12770*/  @!P0 EXIT ;  /* 0x000000000000894d */ /* 0x000fea0003800000 */
[----:B------:R-:W-:Y:S01]  /*12780*/  MOV R13, c[0x0][0x18c] ;  /* 0x00006300000d7a02 */ /* 0x000fe20000000f00 */
[----:B0-----:R-:W-:-:S04]  /*12790*/  HMUL2 R9, R7, R89.H0_H0 ;  /* 0x2000005907097232 */ /* 0x001fc80000000000 */
        /* <DEDUP_REMOVED lines=8> */
.L_x_670:
[----:B------:R-:W0:Y:S02]  /*12820*/  LDS R6, [R0] ;  /* 0x0000000000067984 */ /* 0x000e240000000800 */
[----:B0-----:R-:W-:-:S06]  /*12830*/  HADD2 R7, R6, R9 ;  /* 0x0000000906077230 */ /* 0x001fcc0000000000 */
[----:B------:R-:W0:Y:S02]  /*12840*/  ATOMS.CAST.SPIN R7, [R0], R6, R7 ;  /* 0x000000060007738d */ /* 0x000e240001800007 */
[----:B0-----:R-:W-:-:S13]  /*12850*/  ISETP.EQ.U32.AND P0, PT, R7, 0x1, PT ;  /* 0x000000010700780c */ /* 0x001fda0003f02070 */
[----:B------:R-:W-:Y:S05]  /*12860*/  @!P0 BRA `(.L_x_670) ;  /* 0xffffffb000008947 */ /* 0x000fea000383ffff */
[----:B------:R-:W-:Y:S05]  /*12870*/  BRA `(.L_x_668) ;  /* 0x0000003000007947 */ /* 0x000fea0003800000 */
.L_x_669:
[----:B------:R-:W2:Y:S02]  /*12880*/  LD.E R0, [R10.64] ;  /* 0x000000060a007980 */ /* 0x000ea4000c101900 */
[----:B--2---:R-:W-:-:S05]  /*12890*/  IADD3 R7, R9, R0, RZ ;  /* 0x0000000009077210 */ /* 0x004fca0007ffe0ff */
[----:B------:R0:W-:Y:S02]  /*128a0*/  ST.E [R10.64], R7 ;  /* 0x000000070a007985 */ /* 0x0001e4000c101906 */
.L_x_668:
[----:B------:R-:W-:Y:S05]  /*128b0*/  BSYNC B0 ;  /* 0x0000000000007941 */ /* 0x000fea0003800000 */
.L_x_667:
[----:B------:R-:W2:Y:S01]  /*128c0*/  ATOM.E.ADD.F16x2.RN.STRONG.GPU P0, RZ, [R10.64+0x4], R89 ;  /* 0x000004590aff798a */ /* 0x000ea2000810e9c6 */
[----:B------:R-:W-:Y:S01]  /*128d0*/  BSSY B0, `(.L_x_671) ;  /* 0x000000f000007945 */ /* 0x000fe20003800000 */
[----:B--2---:R-:W-:Y:S05]  /*128e0*/  @P0 BRA `(.L_x_672) ;  /* 0x000000d000000947 */ /* 0x004fea0003800000 */
[----:B------:R-:W1:Y:S02]  /*128f0*/  QSPC.E.S P0, RZ, [R10+0x4] ;  /* 0x000004000aff73aa */ /* 0x000e640000000500 */
[----:B-1----:R-:W-:Y:S05]  /*12900*/  @!P0 BRA `(.L_x_673) ;  /* 0x0000008000008947 */ /* 0x002fea0003800000 */
[----:B------:R-:W-:-:S04]  /*12910*/  IADD3 R0, R10, 0x4, RZ ;  /* 0x000000040a007810 */ /* 0x000fc80007ffe0ff */
[----:B------:R-:W-:-:S05]  /*12920*/  LOP3.LUT R0, R0, 0xffffff, RZ, 0xc0, !PT ;  /* 0x00ffffff00007812 */ /* 0x000fca00078ec0ff */
.L_x_674:
[----:B------:R-:W1:Y:S02]  /*12930*/  LDS R6, [R0] ;  /* 0x0000000000067984 */ /* 0x000e640000000800 */
[----:B01----:R-:W-:-:S10]  /*12940*/  HFMA2.MMA R7, R6, 1, 1, R89 ;  /* 0x3c003c0006077835 */ /* 0x003fd40000000059 */
[----:B------:R-:W0:Y:S02]  /*12950*/  ATOMS.CAST.SPIN R7, [R0], R6, R7 ;  /* 0x000000060007738d */ /* 0x000e240001800007 */
[----:B0-----:R-:W-:-:S13]  /*12960*/  ISETP.EQ.U32.AND P0, PT, R7, 0x1, PT ;  /* 0x000000010700780c */ /* 0x001fda0003f02070 */
[----:B------:R-:W-:Y:S05]  /*12970*/  @!P0 BRA `(.L_x_674) ;  /* 0xffffffb000008947 */ /* 0x000fea000383ffff */
[----:B------:R-:W-:Y:S05]  /*12980*/  BRA `(.L_x_672) ;  /* 0x0000003000007947 */ /* 0x000fea0003800000 */
.L_x_673:
[----:B------:R-:W2:Y:S02]  /*12990*/  LD.E R0, [R10.64+0x4] ;  /* 0x000004060a007980 */ /* 0x000ea4000c101900 */
[----:B0-2---:R-:W-:-:S05]  /*129a0*/  IADD3 R7, R89, R0, RZ ;  /* 0x0000000059077210 */ /* 0x005fca0007ffe0ff */
[----:B------:R0:W-:Y:S02]  /*129b0*/  ST.E [R10.64+0x4], R7 ;  /* 0x000004070a007985 */ /* 0x0001e4000c101906 */
.L_x_672:
[----:B------:R-:W-:Y:S05]  /*129c0*/  BSYNC B0 ;  /* 0x0000000000007941 */ /* 0x000fea0003800000 */
.L_x_671:
        /* <DEDUP_REMOVED lines=11> */
.L_x_678:
[----:B------:R-:W0:Y:S02]  /*12a80*/  LDS R4, [R0] ;  /* 0x0000000000047984 */ /* 0x000e240000000800 */
[----:B0-----:R-:W-:-:S06]  /*12a90*/  HADD2 R5, R4, R7 ;  /* 0x0000000704057230 */ /* 0x001fcc0000000000 */
[----:B------:R-:W0:Y:S02]  /*12aa0*/  ATOMS.CAST.SPIN R5, [R0], R4, R5 ;  /* 0x000000040005738d */ /* 0x000e240001800005 */
[----:B0-----:R-:W-:-:S13]  /*12ab0*/  ISETP.EQ.U32.AND P0, PT, R5, 0x1, PT ;  /* 0x000000010500780c */ /* 0x001fda0003f02070 */
[----:B------:R-:W-:Y:S05]  /*12ac0*/  @!P0 BRA `(.L_x_678) ;  /* 0xffffffb000008947 */ /* 0x000fea000383ffff */
[----:B------:R-:W-:Y:S05]  /*12ad0*/  BRA `(.L_x_676) ;  /* 0x0000003000007947 */ /* 0x000fea0003800000 */
.L_x_677:
[----:B------:R-:W2:Y:S02]  /*12ae0*/  LD.E R0, [R10.64] ;  /* 0x000000060a007980 */ /* 0x000ea4000c101900 */
[----:B--2---:R-:W-:-:S05]  /*12af0*/  IADD3 R5, R7, R0, RZ ;  /* 0x0000000007057210 */ /* 0x004fca0007ffe0ff */
[----:B------:R0:W-:Y:S02]  /*12b00*/  ST.E [R10.64], R5 ;  /* 0x000000050a007985 */ /* 0x0001e4000c101906 */
.L_x_676:
[----:B------:R-:W-:Y:S05]  /*12b10*/  BSYNC B0 ;  /* 0x0000000000007941 */ /* 0x000fea0003800000 */
.L_x_675:
[----:B------:R-:W2:Y:S01]  /*12b20*/  ATOM.E.ADD.F16x2.RN.STRONG.GPU P0, RZ, [R10.64+0x4], R91 ;  /* 0x0000045b0aff798a */ /* 0x000ea2000810e9c6 */
[----:B------:R-:W-:Y:S01]  /*12b30*/  BSSY B0, `(.L_x_679) ;  /* 0x000000f000007945 */ /* 0x000fe20003800000 */
[----:B--2---:R-:W-:Y:S05]  /*12b40*/  @P0 BRA `(.L_x_680) ;  /* 0x000000d000000947 */ /* 0x004fea0003800000 */
[----:B------:R-:W1:Y:S02]  /*12b50*/  QSPC.E.S P0, RZ, [R10+0x4] ;  /* 0x000004000aff73aa */ /* 0x000e640000000500 */
[----:B-1----:R-:W-:Y:S05]  /*12b60*/  @!P0 BRA `(.L_x_681) ;  /* 0x0000008000008947 */ /* 0x002fea0003800000 */
[----:B------:R-:W-:-:S04]  /*12b70*/  IADD3 R0, R10, 0x4, RZ ;  /* 0x000000040a007810 */ /* 0x000fc80007ffe0ff */
[----:B------:R-:W-:-:S05]  /*12b80*/  LOP3.LUT R0, R0, 0xffffff, RZ, 0xc0, !PT ;  /* 0x00ffffff00007812 */ /* 0x000fca00078ec0ff */
.L_x_682:
[----:B------:R-:W1:Y:S02]  /*12b90*/  LDS R4, [R0] ;  /* 0x0000000000047984 */ /* 0x000e640000000800 */
[----:B01----:R-:W-:-:S10]  /*12ba0*/  HFMA2.MMA R5, R4, 1, 1, R91 ;  /* 0x3c003c0004057835 */ /* 0x003fd4000000005b */
[----:B------:R-:W0:Y:S02]  /*12bb0*/  ATOMS.CAST.SPIN R5, [R0], R4, R5 ;  /* 0x000000040005738d */ /* 0x000e240001800005 */
[----:B0-----:R-:W-:-:S13]  /*12bc0*/  ISETP.EQ.U32.AND P0, PT, R5, 0x1, PT ;  /* 0x000000010500780c */ /* 0x001fda0003f02070 */
[----:B------:R-:W-:Y:S05]  /*12bd0*/  @!P0 BRA `(.L_x_682) ;  /* 0xffffffb000008947 */ /* 0x000fea000383ffff */
[----:B------:R-:W-:Y:S05]  /*12be0*/  BRA `(.L_x_680) ;  /* 0x0000003000007947 */ /* 0x000fea0003800000 */
.L_x_681:
[----:B------:R-:W2:Y:S02]  /*12bf0*/  LD.E R0, [R10.64+0x4] ;  /* 0x000004060a007980 */ /* 0x000ea4000c101900 */
[----:B0-2---:R-:W-:-:S05]  /*12c00*/  IADD3 R5, R91, R0, RZ ;  /* 0x000000005b057210 */ /* 0x005fca0007ffe0ff */
[----:B------:R0:W-:Y:S02]  /*12c10*/  ST.E [R10.64+0x4], R5 ;  /* 0x000004050a007985 */ /* 0x0001e4000c101906 */
.L_x_680:
[----:B------:R-:W-:Y:S05]  /*12c20*/  BSYNC B0 ;  /* 0x0000000000007941 */ /* 0x000fea0003800000 */
.L_x_679:
        /* <DEDUP_REMOVED lines=11> */
.L_x_686:
[----:B------:R-:W0:Y:S02]  /*12ce0*/  LDS R2, [R0] ;  /* 0x0000000000027984 */ /* 0x000e240000000800 */
[----:B0-----:R-:W-:-:S06]  /*12cf0*/  HADD2 R3, R2, R5 ;  /* 0x0000000502037230 */ /* 0x001fcc0000000000 */
[----:B------:R-:W0:Y:S02]  /*12d00*/  ATOMS.CAST.SPIN R3, [R0], R2, R3 ;  /* 0x000000020003738d */ /* 0x000e240001800003 */
[----:B0-----:R-:W-:-:S13]  /*12d10*/  ISETP.EQ.U32.AND P0, PT, R3, 0x1, PT ;  /* 0x000000010300780c */ /* 0x001fda0003f02070 */
[----:B------:R-:W-:Y:S05]  /*12d20*/  @!P0 BRA `(.L_x_686) ;  /* 0xffffffb000008947 */ /* 0x000fea000383ffff */
[----:B------:R-:W-:Y:S05]  /*12d30*/  BRA `(.L_x_684) ;  /* 0x0000003000007947 */ /* 0x000fea0003800000 */
.L_x_685:
[----:B------:R-:W2:Y:S02]  /*12d40*/  LD.E R0, [R10.64] ;  /* 0x000000060a007980 */ /* 0x000ea4000c101900 */
[----:B--2---:R-:W-:-:S05]  /*12d50*/  IADD3 R3, R5, R0, RZ ;  /* 0x0000000005037210 */ /* 0x004fca0007ffe0ff */
[----:B------:R0:W-:Y:S02]  /*12d60*/  ST.E [R10.64], R3 ;  /* 0x000000030a007985 */ /* 0x0001e4000c101906 */
.L_x_684:
[----:B------:R-:W-:Y:S05]  /*12d70*/  BSYNC B0 ;  /* 0x0000000000007941 */ /* 0x000fea0003800000 */
.L_x_683:
[----:B------:R-:W2:Y:S02]  /*12d80*/  ATOM.E.ADD.F16x2.RN.STRONG.GPU P0, RZ, [R10.64+0x4], R7 ;  /* 0x000004070aff798a */ /* 0x000ea4000810e9c6 */
[----:B--2---:R-:W-:Y:S05]  /*12d90*/  @P0 EXIT ;  /* 0x000000000000094d */ /* 0x004fea0003800000 */
[----:B------:R-:W1:Y:S02]  /*12da0*/  QSPC.E.S P0, RZ, [R10+0x4] ;  /* 0x000004000aff73aa */ /* 0x000e640000000500 */
[----:B-1----:R-:W-:Y:S05]  /*12db0*/  @!P0 BRA `(.L_x_687) ;  /* 0x0000008000008947 */ /* 0x002fea0003800000 */
[----:B0-----:R-:W-:-:S04]  /*12dc0*/  IADD3 R10, R10, 0x4, RZ ;  /* 0x000000040a0a7810 */ /* 0x001fc80007ffe0ff */
[----:B------:R-:W-:-:S05]  /*12dd0*/  LOP3.LUT R10, R10, 0xffffff, RZ, 0xc0, !PT ;  /* 0x00ffffff0a0a7812 */ /* 0x000fca00078ec0ff */
.L_x_688:
[----:B------:R-:W0:Y:S02]  /*12de0*/  LDS R2, [R10] ;  /* 0x000000000a027984 */ /* 0x000e240000000800 */
[----:B0-----:R-:W-:-:S10]  /*12df0*/  HFMA2.MMA R3, R2, 1, 1, R7 ;  /* 0x3c003c0002037835 */ /* 0x001fd40000000007 */
[----:B------:R-:W0:Y:S02]  /*12e00*/  ATOMS.CAST.SPIN R3, [R10], R2, R3 ;  /* 0x000000020a03738d */ /* 0x000e240001800003 */
[----:B0-----:R-:W-:-:S13]  /*12e10*/  ISETP.EQ.U32.AND P0, PT, R3, 0x1, PT ;  /* 0x000000010300780c */ /* 0x001fda0003f02070 */
[----:B------:R-:W-:Y:S05]  /*12e20*/  @!P0 BRA `(.L_x_688) ;  /* 0xffffffb000008947 */ /* 0x000fea000383ffff */
[----:B------:R-:W-:Y:S05]  /*12e30*/  EXIT ;  /* 0x000000000000794d */ /* 0x000fea0003800000 */
.L_x_687:
[----:B------:R-:W2:Y:S02]  /*12e40*/  LD.E R0, [R10.64+0x4] ;  /* 0x000004060a007980 */ /* 0x000ea4000c101900 */
[----:B0-2---:R-:W-:-:S05]  /*12e50*/  IADD3 R3, R7, R0, RZ ;  /* 0x0000000007037210 */ /* 0x005fca0007ffe0ff */
[----:B------:R-:W-:Y:S01]  /*12e60*/  ST.E [R10.64+0x4], R3 ;  /* 0x000004030a007985 */ /* 0x000fe2000c101906 */
[----:B------:R-:W-:Y:S05]  /*12e70*/  EXIT ;  /* 0x000000000000794d */ /* 0x000fea0003800000 */
.L_x_689:
        /* <DEDUP_REMOVED lines=16> */
.L_x_4751:


//--------------------- .text._Z23gemm_half_q_half_kernelILi4ELi20ELb1ELb1ELi64EEvPK6__halfPKjS4_S2_PS0_iiiiPKtS7_iiiiiibS2_i --------------------------
	.section	.text._Z23gemm_half_q_half_kernelILi4ELi20ELb1ELb1ELi64EEvPK6__halfPKjS4_S2_PS0_iiiiPKtS7_iiiiiibS2_i,"ax",@progbits
	.sectioninfo	@"SHI_REGISTERS=116"
	.align	128
        .global         _Z23gemm_half_q_half_kernelILi4ELi20ELb1ELb1ELi64EEvPK6__halfPKjS4_S2_PS0_iiiiPKtS7_iiiiiibS2_i
        .type           _Z23gemm_half_q_half_kernelILi4ELi20ELb1ELb1ELi64EEvPK6__halfPKjS4_S2_PS0_iiiiPKtS7_iiiiiibS2_i,@function
        .size           _Z23gemm_half_q_half_kernelILi4ELi20ELb1ELb1ELi64EEvPK6__halfPKjS4_S2_PS0_iiiiPKtS7_iiiiiibS2_i,(.L_x_4752 - _Z23gemm_half_q_half_kernelILi4ELi20ELb1ELb1ELi64EEvPK6__halfPKjS4_S2_PS0_iiiiPKtS7_iiiiiibS2_i)
        .other          _Z23gemm_half_q_half_kernelILi4ELi20ELb1ELb1ELi64EEvPK6__halfPKjS4_S2_PS0_iiiiPKtS7_iiiiiibS2_i,@"STO_CUDA_ENTRY STV_DEFAULT"
_Z23gemm_half_q_half_kernelILi4ELi20ELb1ELb1ELi64EEvPK6__halfPKjS4_S2_PS0_iiiiPKtS7_iiiiiibS2_i:
.text._Z23gemm_half_q_half_kernelILi4ELi20ELb1ELb1ELi64EEvPK6__halfPKjS4_S2_PS0_iiiiPKtS7_iiiiiibS2_i:
        /* <DEDUP_REMOVED lines=8> */
[----:B------:R-:W2:Y:S01]  /*0080*/  S2R R0, SR_CTAID.X ;  /* 0x0000000000007919 */ /* 0x000ea20000002500 */
[----:B------:R-:W-:Y:S02]  /*0090*/  PRMT R90, RZ, 0x7610, R90 ;  /* 0x00007610ff5a7816 */ /* 0x000fe4000000005a */
[----:B------:R-:W-:Y:S01]  /*00a0*/  PRMT R89, RZ, 0x7610, R89 ;  /* 0x00007610ff597816 */ /* 0x000fe20000000059 */
[----:B------:R-:W3:Y:S01]  /*00b0*/  S2R R15, SR_TID.X ;  /* 0x00000000000f7919 */ /* 0x000ee20000002100 */
[----:B------:R-:W-:Y:S01]  /*00c0*/  PRMT R5, RZ, 0x7610, R5 ;  /* 0x00007610ff057816 */ /* 0x000fe20000000005 */
[----:B0-----:R-:W-:-:S02]  /*00d0*/  IMAD R98, R13, R98, c[0x0][0x188] ;  /* 0x000062000d627624 */ /* 0x001fc400078e0262 */
[----:B-1----:R-:W-:-:S03]  /*00e0*/  IMAD.SHL.U32 R94, R97, 0x40, RZ ;  /* 0x00000040615e7824 */ /* 0x002fc600078e00ff */
[C---:B------:R-:W-:Y:S02]  /*00f0*/  ISETP.GE.AND P1, PT, R98.reuse, 0x1, PT ;  /* 0x000000016200780c */ /* 0x040fe40003f26270 */
[----:B------:R-:W-:Y:S01]  /*0100*/  IMNMX R95, R98, 0x4, PT ;  /* 0x00000004625f7817 */ /* 0x000fe20003800200 */
[----:B--2---:R-:W-:Y:S01]  /*0110*/  IMAD.SHL.U32 R0, R0, 0x100, RZ ;  /* 0x0000010000007824 */ /* 0x004fe200078e00ff */
[----:B------:R-:W-:-:S03]  /*0120*/  IADD3 R93, R94, 0x40, RZ ;  /* 0x000000405e5d7810 */ /* 0x000fc60007ffe0ff */
[----:B---3--:R-:W-:Y:S01]  /*0130*/  IMAD R4, R15, 0x4, R0 ;  /* 0x000000040f047824 */ /* 0x008fe200078e0200 */
[----:B------:R-:W-:-:S05]  /*0140*/  IMNMX R93, R93, c[0x0][0x190], PT ;  /* 0x000064005d5d7a17 */ /* 0x000fca0003800200 */
        /* <DEDUP_REMOVED lines=28> */
.L_x_690:
        /* <DEDUP_REMOVED lines=13> */
[----:B------:R-:W2:Y:S01]  /*03e0*/  LDG.E.U16.CONSTANT R6, [R6.64] ;  /* 0x0000000606067981 */ /* 0x000ea2000c1e9500 */
[----:B------:R-:W-:Y:S01]  /*03f0*/  IMAD R2, R13, c[0x0][0x190], RZ ;  /* 0x000064000d027a24 */ /* 0x000fe200078e02ff */
[----:B------:R-:W-:Y:S01]  /*0400*/  ISETP.GT.AND P2, PT, R95, 0x3, PT ;  /* 0x000000035f00780c */ /* 0x000fe20003f44270 */
[----:B------:R-:W-:Y:S02]  /*0410*/  IMAD.MOV.U32 R12, RZ, RZ, RZ ;  /* 0x000000ffff0c7224 */ /* 0x000fe400078e00ff */
[----:B------:R-:W-:-:S05]  /*0420*/  IMAD.SHL.U32 R3, R2, 0x4, RZ ;  /* 0x0000000402037824 */ /* 0x000fca00078e00ff */
[----:B--2---:R-:W-:-:S04]  /*0430*/  IADD3 R5, P0, R6, R3, RZ ;  /* 0x0000000306057210 */ /* 0x004fc80007f1e0ff */
[----:B------:R-:W-:Y:S02]  /*0440*/  LEA.HI.X.SX32 R8, R3, RZ, 0x1, P0 ;  /* 0x000000ff03087211 */ /* 0x000fe400000f0eff */
[----:B------:R-:W-:-:S04]  /*0450*/  LEA R2, P0, R5, c[0x0][0x160], 0x1 ;  /* 0x0000580005027a11 */ /* 0x000fc800078008ff */
[----:B------:R-:W-:Y:S01]  /*0460*/  LEA.HI.X R3, R5, c[0x0][0x164], R8, 0x1, P0 ;  /* 0x0000590005037a11 */ /* 0x000fe200000f0c08 */
[----:B------:R-:W-:Y:S01]  /*0470*/  IMAD.SHL.U32 R5, R15, 0x2, RZ ;  /* 0x000000020f057824 */ /* 0x000fe200078e00ff */
[----:B------:R-:W-:Y:S01]  /*0480*/  PLOP3.LUT P0, PT, PT, PT, PT, 0x80, 0x0 ;  /* 0x000000000000781c */ /* 0x000fe20003f0f070 */
[----:B------:R-:W-:Y:S05]  /*0490*/  @!P2 BRA `(.L_x_694) ;  /* 0x000001300000a947 */ /* 0x000fea0003800000 */
[----:B------:R-:W-:Y:S02]  /*04a0*/  PLOP3.LUT P0, PT, PT, PT, PT, 0x8, 0x0 ;  /* 0x000000000000781c */ /* 0x000fe40003f0e170 */
[----:B------:R-:W-:-:S05]  /*04b0*/  IADD3 R17, R95, -0x3, RZ ;  /* 0xfffffffd5f117810 */ /* 0x000fca0007ffe0ff */
.L_x_695:
[----:B------:R-:W-:Y:S01]  /*04c0*/  IMAD.MOV.U32 R19, RZ, RZ, c[0x0][0x190] ;  /* 0x00006400ff137624 */ /* 0x000fe200078e00ff */
[----:B------:R0:W2:Y:S03]  /*04d0*/  LDG.E.U16.CONSTANT R14, [R2.64] ;  /* 0x00000006020e7981 */ /* 0x0000a6000c1e9500 */
[----:B------:R-:W-:-:S06]  /*04e0*/  IMAD.WIDE R6, R19, 0x2, R2 ;  /* 0x0000000213067825 */ /* 0x000fcc00078e0202 */
[C---:B------:R-:W-:Y:S02]  /*04f0*/  IMAD.WIDE R8, R19.reuse, 0x2, R6 ;  /* 0x0000000213087825 */ /* 0x040fe400078e0206 */
[----:B------:R-:W3:Y:S04]  /*0500*/  LDG.E.U16.CONSTANT R6, [R6.64] ;  /* 0x0000000606067981 */ /* 0x000ee8000c1e9500 */
[----:B------:R-:W-:Y:S02]  /*0510*/  IMAD.WIDE R10, R19, 0x2, R8 ;  /* 0x00000002130a7825 */ /* 0x000fe400078e0208 */
[----:B------:R-:W4:Y:S04]  /*0520*/  LDG.E.U16.CONSTANT R8, [R8.64] ;  /* 0x0000000608087981 */ /* 0x000f28000c1e9500 */
[----:B------:R-:W5:Y:S01]  /*0530*/  LDG.E.U16.CONSTANT R16, [R10.64] ;  /* 0x000000060a107981 */ /* 0x000f62000c1e9500 */
[----:B------:R-:W-:-:S04]  /*0540*/  IADD3 R12, R12, 0x4, RZ ;  /* 0x000000040c0c7810 */ /* 0x000fc80007ffe0ff */
[----:B------:R-:W-:Y:S01]  /*0550*/  ISETP.GE.AND P2, PT, R12, R17, PT ;  /* 0x000000110c00720c */ /* 0x000fe20003f46270 */
[----:B0-----:R-:W-:Y:S01]  /*0560*/  IMAD.WIDE R2, R19, 0x2, R10 ;  /* 0x0000000213027825 */ /* 0x001fe200078e020a */
[----:B--2---:R-:W-:Y:S04]  /*0570*/  STS.U16 [R5], R14 ;  /* 0x0000000e05007388 */ /* 0x004fe80000000400 */
[----:B---3--:R-:W-:Y:S04]  /*0580*/  STS.U16 [R5+0x80], R6 ;  /* 0x0000800605007388 */ /* 0x008fe80000000400 */
[----:B----4-:R-:W-:Y:S04]  /*0590*/  STS.U16 [R5+0x100], R8 ;  /* 0x0001000805007388 */ /* 0x010fe80000000400 */
[----:B-----5:R0:W-:Y:S02]  /*05a0*/  STS.U16 [R5+0x180], R16 ;  /* 0x0001801005007388 */ /* 0x0201e40000000400 */
[----:B0-----:R-:W-:Y:S01]  /*05b0*/  IADD3 R5, R5, 0x200, RZ ;  /* 0x0000020005057810 */ /* 0x001fe20007ffe0ff */
[----:B------:R-:W-:Y:S05]  /*05c0*/  @!P2 BRA `(.L_x_695) ;  /* 0xfffffef00000a947 */ /* 0x000fea000383ffff */
.L_x_694:
[----:B------:R-:W-:-:S05]  /*05d0*/  IMAD.IADD R6, R95, 0x1, -R12 ;  /* 0x000000015f067824 */ /* 0x000fca00078e0a0c */
[----:B------:R-:W-:-:S13]  /*05e0*/  ISETP.GT.AND P2, PT, R6, 0x1, PT ;  /* 0x000000010600780c */ /* 0x000fda0003f44270 */
[----:B------:R-:W-:Y:S01]  /*05f0*/  @P2 IMAD.MOV.U32 R9, RZ, RZ, c[0x0][0x190] ;  /* 0x00006400ff092624 */ /* 0x000fe200078e00ff */
[----:B------:R0:W2:Y:S03]  /*0600*/  @P2 LDG.E.U16.CONSTANT R8, [R2.64] ;  /* 0x0000000602082981 */ /* 0x0000a6000c1e9500 */
[----:B------:R-:W-:-:S05]  /*0610*/  @P2 IMAD.WIDE R6, R9, 0x2, R2 ;  /* 0x0000000209062825 */ /* 0x000fca00078e0202 */
[----:B------:R-:W3:Y:S01]  /*0620*/  @P2 LDG.E.U16.CONSTANT R10, [R6.64] ;  /* 0x00000006060a2981 */ /* 0x000ee2000c1e9500 */
[----:B------:R-:W-:Y:S02]  /*0630*/  @P2 PLOP3.LUT P0, PT, PT, PT, PT, 0x8, 0x0 ;  /* 0x000000000000281c */ /* 0x000fe40003f0e170 */
[----:B------:R-:W-:-:S11]  /*0640*/  @P2 IADD3 R12, R12, 0x2, RZ ;  /* 0x000000020c0c2810 */ /* 0x000fd60007ffe0ff */
[----:B------:R-:W-:Y:S01]  /*0650*/  ISETP.LT.OR P0, PT, R12, R95, P0 ;  /* 0x0000005f0c00720c */ /* 0x000fe20000701670 */
[----:B0-----:R-:W-:Y:S01]  /*0660*/  @P2 IMAD.WIDE R2, R9, 0x2, R6 ;  /* 0x0000000209022825 */ /* 0x001fe200078e0206 */
[----:B--2---:R-:W-:Y:S04]  /*0670*/  @P2 STS.U16 [R5], R8 ;  /* 0x0000000805002388 */ /* 0x004fe80000000400 */
[----:B---3--:R0:W-:Y:S02]  /*0680*/  @P2 STS.U16 [R5+0x80], R10 ;  /* 0x0000800a05002388 */ /* 0x0081e40000000400 */
[----:B0-----:R-:W-:-:S05]  /*0690*/  @P2 IADD3 R5, R5, 0x100, RZ ;  /* 0x0000010005052810 */ /* 0x001fca0007ffe0ff */
[----:B------:R-:W-:Y:S05]  /*06a0*/  @!P0 BRA `(.L_x_692) ;  /* 0x0000030000008947 */ /* 0x000fea0003800000 */
[----:B------:R-:W2:Y:S04]  /*06b0*/  LDG.E.U16.CONSTANT R2, [R2.64] ;  /* 0x0000000602027981 */ /* 0x000ea8000c1e9500 */
[----:B--2---:R0:W-:Y:S01]  /*06c0*/  STS.U16 [R5], R2 ;  /* 0x0000000205007388 */ /* 0x0041e20000000400 */
[----:B------:R-:W-:Y:S05]  /*06d0*/  BRA `(.L_x_692) ;  /* 0x000002d000007947 */ /* 0x000fea0003800000 */
.L_x_693:
[----:B------:R-:W-:Y:S01]  /*06e0*/  IMAD R3, R13, c[0x0][0x190], RZ ;  /* 0x000064000d037a24 */ /* 0x000fe200078e02ff */
[----:B------:R-:W-:Y:S01]  /*06f0*/  ISETP.GT.AND P2, PT, R95, 0x3, PT ;  /* 0x000000035f00780c */ /* 0x000fe20003f44270 */
[----:B------:R-:W-:Y:S02]  /*0700*/  IMAD.MOV.U32 R12, RZ, RZ, RZ ;  /* 0x000000ffff0c7224 */ /* 0x000fe400078e00ff */
[----:B------:R-:W-:-:S05]  /*0710*/  IMAD.SHL.U32 R6, R3, 0x4, RZ ;  /* 0x0000000403067824 */ /* 0x000fca00078e00ff */
[----:B------:R-:W-:-:S04]  /*0720*/  IADD3 R3, P0, R2, R6, RZ ;  /* 0x0000000602037210 */ /* 0x000fc80007f1e0ff */
[----:B------:R-:W-:Y:S01]  /*0730*/  LEA.HI.X.SX32 R6, R6, R5, 0x1, P0 ;  /* 0x0000000506067211 */ /* 0x000fe200000f0eff */
[----:B------:R-:W-:Y:S01]  /*0740*/  IMAD.SHL.U32 R5, R15, 0x2, RZ ;  /* 0x000000020f057824 */ /* 0x000fe200078e00ff */
[----:B------:R-:W-:-:S04]  /*0750*/  LEA R2, P0, R3, c[0x0][0x160], 0x1 ;  /* 0x0000580003027a11 */ /* 0x000fc800078008ff */
[----:B------:R-:W-:Y:S02]  /*0760*/  LEA.HI.X R3, R3, c[0x0][0x164], R6, 0x1, P0 ;  /* 0x0000590003037a11 */ /* 0x000fe400000f0c06 */
[----:B------:R-:W-:Y:S01]  /*0770*/  PLOP3.LUT P0, PT, PT, PT, PT, 0x80, 0x0 ;  /* 0x000000000000781c */ /* 0x000fe20003f0f070 */
[----:B------:R-:W-:Y:S05]  /*0780*/  @!P2 BRA `(.L_x_696) ;  /* 0x000001300000a947 */ /* 0x000fea0003800000 */
[----:B------:R-:W-:Y:S02]  /*0790*/  PLOP3.LUT P0, PT, PT, PT, PT, 0x8, 0x0 ;  /* 0x000000000000781c */ /* 0x000fe40003f0e170 */
[----:B------:R-:W-:-:S05]  /*07a0*/  IADD3 R17, R95, -0x3, RZ ;  /* 0xfffffffd5f117810 */ /* 0x000fca0007ffe0ff */
.L_x_697:
        /* <DEDUP_REMOVED lines=17> */
.L_x_696:
[----:B------:R-:W-:-:S05]  /*08c0*/  IMAD.IADD R6, R95, 0x1, -R12 ;  /* 0x000000015f067824 */ /* 0x000fca00078e0a0c */
[----:B------:R-:W-:-:S13]  /*08d0*/  ISETP.GT.AND P2, PT, R6, 0x1, PT ;  /* 0x000000010600780c */ /* 0x000fda0003f44270 */
[----:B------:R-:W-:Y:S01]  /*08e0*/  @P2 PLOP3.LUT P0, PT, PT, PT, PT, 0x8, 0x0 ;  /* 0x000000000000281c */ /* 0x000fe20003f0e170 */
[----:B------:R-:W-:Y:S01]  /*08f0*/  @P2 IMAD.MOV.U32 R9, RZ, RZ, c[0x0][0x190] ;  /* 0x00006400ff092624 */ /* 0x000fe200078e00ff */
[----:B------:R-:W-:Y:S01]  /*0900*/  @P2 IADD3 R12, R12, 0x2, RZ ;  /* 0x000000020c0c2810 */ /* 0x000fe20007ffe0ff */
[----:B------:R0:W2:Y:S02]  /*0910*/  @P2 LDG.E.U16.CONSTANT R10, [R2.64] ;  /* 0x00000006020a2981 */ /* 0x0000a4000c1e9500 */
[----:B------:R-:W-:-:S08]  /*0920*/  @P2 IMAD.WIDE R6, R9, 0x2, R2 ;  /* 0x0000000209062825 */ /* 0x000fd000078e0202 */
[----:B------:R-:W-:Y:S01]  /*0930*/  ISETP.LT.OR P0, PT, R12, R95, P0 ;  /* 0x0000005f0c00720c */ /* 0x000fe20000701670 */
[----:B0-----:R-:W-:Y:S01]  /*0940*/  @P2 IMAD.WIDE R2, R9, 0x2, R6 ;  /* 0x0000000209022825 */ /* 0x001fe200078e0206 */
[----:B------:R-:W3:Y:S11]  /*0950*/  @P2 LDG.E.U16.CONSTANT R12, [R6.64] ;  /* 0x00000006060c2981 */ /* 0x000ef6000c1e9500 */
[----:B------:R-:W4:Y:S04]  /*0960*/  @P0 LDG.E.U16.CONSTANT R8, [R2.64] ;  /* 0x0000000602080981 */ /* 0x000f28000c1e9500 */
[----:B--2---:R-:W-:Y:S04]  /*0970*/  @P2 STS.U16 [R5], R10 ;  /* 0x0000000a05002388 */ /* 0x004fe80000000400 */
[----:B---3--:R0:W-:Y:S02]  /*0980*/  @P2 STS.U16 [R5+0x80], R12 ;  /* 0x0000800c05002388 */ /* 0x0081e40000000400 */
[----:B0-----:R-:W-:-:S05]  /*0990*/  @P2 IADD3 R5, R5, 0x100, RZ ;  /* 0x0000010005052810 */ /* 0x001fca0007ffe0ff */
[----:B----4-:R0:W-:Y:S02]  /*09a0*/  @P0 STS.U16 [R5], R8 ;  /* 0x0000000805000388 */ /* 0x0101e40000000400 */
.L_x_692:
[----:B------:R-:W-:Y:S05]  /*09b0*/  BSYNC B0 ;  /* 0x0000000000007941 */ /* 0x000fea0003800000 */
.L_x_691:
        /* <DEDUP_REMOVED lines=8> */
[----:B------:R-:W-:Y:S01]  /*0a40*/  IMAD R3, R13, c[0x0][0x18c], RZ ;  /* 0x000063000d037a24 */ /* 0x000fe200078e02ff */
[----:B------:R-:W-:Y:S01]  /*0a50*/  PLOP3.LUT P0, PT, PT, PT, PT, 0x80, 0x0 ;  /* 0x000000000000781c */ /* 0x000fe20003f0f070 */
[----:B------:R-:W-:Y:S02]  /*0a60*/  IMAD.MOV.U32 R5, RZ, RZ, 0x2 ;  /* 0x00000002ff057424 */ /* 0x000fe400078e00ff */
[----:B------:R-:W-:Y:S02]  /*0a70*/  IMAD R3, R3, 0x4, R0 ;  /* 0x0000000403037824 */ /* 0x000fe400078e0200 */
[----:B------:R-:W-:Y:S02]  /*0a80*/  IMAD.MOV.U32 R0, RZ, RZ, RZ ;  /* 0x000000ffff007224 */ /* 0x000fe400078e00ff */
[----:B------:R-:W-:-:S04]  /*0a90*/  IMAD R3, R15, 0x4, R3 ;  /* 0x000000040f037824 */ /* 0x000fc800078e0203 */
[----:B------:R-:W-:Y:S01]  /*0aa0*/  IMAD.WIDE R2, R3, R5, c[0x0][0x180] ;  /* 0x0000600003027625 */ /* 0x000fe200078e0205 */
[----:B------:R-:W-:Y:S05]  /*0ab0*/  @!P2 BRA `(.L_x_699) ;  /* 0x000000d00000a947 */ /* 0x000fea0003800000 */
[----:B------:R-:W-:Y:S02]  /*0ac0*/  PLOP3.LUT P0, PT, PT, PT, PT, 0x8, 0x0 ;  /* 0x000000000000781c */ /* 0x000fe40003f0e170 */
[----:B------:R-:W-:Y:S02]  /*0ad0*/  IADD3 R13, R95, -0x3, RZ ;  /* 0xfffffffd5f0d7810 */ /* 0x000fe40007ffe0ff */
.L_x_700:
[----:B-1----:R-:W-:Y:S01]  /*0ae0*/  IMAD.WIDE R6, R5, c[0x0][0x18c], R2 ;  /* 0x0000630005067a25 */ /* 0x002fe200078e0202 */
[----:B------:R0:W-:Y:S01]  /*0af0*/  STG.E.64 [R2.64], RZ ;  /* 0x000000ff02007986 */ /* 0x0001e2000c101b06 */
[----:B------:R-:W-:-:S03]  /*0b00*/  IADD3 R0, R0, 0x4, RZ ;  /* 0x0000000400007810 */ /* 0x000fc60007ffe0ff */
[----:B------:R1:W-:Y:S01]  /*0b10*/  STG.E.64 [R6.64], RZ ;  /* 0x000000ff06007986 */ /* 0x0003e2000c101b06 */
[----:B------:R-:W-:Y:S01]  /*0b20*/  IMAD.WIDE R8, R5, c[0x0][0x18c], R6 ;  /* 0x0000630005087a25 */ /* 0x000fe200078e0206 */
[----:B------:R-:W-:-:S04]  /*0b30*/  ISETP.GE.AND P2, PT, R0, R13, PT ;  /* 0x0000000d0000720c */ /* 0x000fc80003f46270 */
[----:B------:R1:W-:Y:S01]  /*0b40*/  STG.E.64 [R8.64], RZ ;  /* 0x000000ff08007986 */ /* 0x0003e2000c101b06 */
[----:B------:R-:W-:-:S05]  /*0b50*/  IMAD.WIDE R10, R5, c[0x0][0x18c], R8 ;  /* 0x00006300050a7a25 */ /* 0x000fca00078e0208 */
[----:B------:R1:W-:Y:S01]  /*0b60*/  STG.E.64 [R10.64], RZ ;  /* 0x000000ff0a007986 */ /* 0x0003e2000c101b06 */
[----:B0-----:R-:W-:Y:S02]  /*0b70*/  IMAD.WIDE R2, R5, c[0x0][0x18c], R10 ;  /* 0x0000630005027a25 */ /* 0x001fe400078e020a */
[----:B------:R-:W-:Y:S05]  /*0b80*/  @!P2 BRA `(.L_x_700) ;  /* 0xffffff500000a947 */ /* 0x000fea000383ffff */
.L_x_699:
[----:B-1----:R-:W-:-:S05]  /*0b90*/  IMAD.IADD R6, R95, 0x1, -R0 ;  /* 0x000000015f067824 */ /* 0x002fca00078e0a00 */
[----:B------:R-:W-:-:S13]  /*0ba0*/  ISETP.GT.AND P2, PT, R6, 0x1, PT ;  /* 0x000000010600780c */ /* 0x000fda0003f44270 */
[----:B------:R-:W-:Y:S01]  /*0bb0*/  @P2 PLOP3.LUT P0, PT, PT, PT, PT, 0x8, 0x0 ;  /* 0x000000000000281c */ /* 0x000fe20003f0e170 */
[C---:B------:R-:W-:Y:S01]  /*0bc0*/  @P2 IMAD.WIDE R6, R5.reuse, c[0x0][0x18c], R2 ;  /* 0x0000630005062a25 */ /* 0x040fe200078e0202 */
[----:B------:R-:W-:Y:S01]  /*0bd0*/  @P2 IADD3 R0, R0, 0x2, RZ ;  /* 0x0000000200002810 */ /* 0x000fe20007ffe0ff */
[----:B------:R0:W-:Y:S04]  /*0be0*/  @P2 STG.E.64 [R2.64], RZ ;  /* 0x000000ff02002986 */ /* 0x0001e8000c101b06 */
[----:B------:R1:W-:Y:S06]  /*0bf0*/  @P2 STG.E.64 [R6.64], RZ ;  /* 0x000000ff06002986 */ /* 0x0003ec000c101b06 */
[----:B------:R-:W-:Y:S01]  /*0c00*/  ISETP.LT.OR P0, PT, R0, R95, P0 ;  /* 0x0000005f0000720c */ /* 0x000fe20000701670 */
[----:B0-----:R-:W-:-:S12]  /*0c10*/  @P2 IMAD.WIDE R2, R5, c[0x0][0x18c], R6 ;  /* 0x0000630005022a25 */ /* 0x001fd800078e0206 */
[----:B------:R1:W-:Y:S02]  /*0c20*/  @P0 STG.E.64 [R2.64], RZ ;  /* 0x000000ff02000986 */ /* 0x0003e4000c101b06 */
.L_x_698:
[----:B------:R-:W-:Y:S01]  /*0c30*/  BAR.SYNC.DEFER_BLOCKING 0x0 ;  /* 0x0000000000007b1d */ /* 0x000fe20000010000 */
[----:B------:R-:W-:Y:S01]  /*0c40*/  ISETP.GE.AND P0, PT, R94, R93, PT ;  /* 0x0000005d5e00720c */ /* 0x000fe20003f06270 */
[----:B-1----:R-:W-:Y:S02]  /*0c50*/  IMAD.SHL.U32 R6, R97, 0x80, RZ ;  /* 0x0000008061067824 */ /* 0x002fe400078e00ff */
[----:B------:R-:W-:-:S04]  /*0c60*/  IMAD.MOV.U32 R19, RZ, RZ, 0x2 ;  /* 0x00000002ff137424 */ /* 0x000fc800078e00ff */
[----:B------:R-:W-:-:S06]  /*0c70*/  IMAD.WIDE R6, R6, R19, c[0x0][0x198] ;  /* 0x0000660006067625 */ /* 0x000fcc00078e0213 */
[----:B------:R-:W-:Y:S05]  /*0c80*/  @P0 BRA `(.L_x_701) ;  /* 0x0000033000000947 */ /* 0x000fea0003800000 */
[----:B------:R0:W5:Y:S01]  /*0c90*/  LDG.E.U16.CONSTANT R0, [R6.64] ;  /* 0x0000000606007981 */ /* 0x000162000c1e9500 */
[----:B------:R-:W-:Y:S01]  /*0ca0*/  SHF.R.S32.HI R3, RZ, 0x1f, R4 ;  /* 0x0000001fff037819 */ /* 0x000fe20000011404 */
[----:B------:R-:W-:Y:S02]  /*0cb0*/  IMAD.SHL.U32 R2, R4, 0x4, RZ ;  /* 0x0000000404027824 */ /* 0x000fe400078e00ff */
[----:B------:R-:W-:Y:S01]  /*0cc0*/  IMAD.MOV.U32 R13, RZ, RZ, RZ ;  /* 0x000000ffff0d7224 */ /* 0x000fe200078e00ff */
[----:B------:R-:W-:Y:S01]  /*0cd0*/  LEA.HI R3, R3, R4, RZ, 0x3 ;  /* 0x0000000403037211 */ /* 0x000fe200078f18ff */
[----:B------:R-:W-:Y:S01]  /*0ce0*/  IMAD.MOV.U32 R14, RZ, RZ, R94 ;  /* 0x000000ffff0e7224 */ /* 0x000fe200078e005e */
[----:B------:R-:W-:Y:S02]  /*0cf0*/  LOP3.LUT R5, R2, 0x10, RZ, 0xc0, !PT ;  /* 0x0000001002057812 */ /* 0x000fe400078ec0ff */
[----:B------:R-:W-:Y:S02]  /*0d00*/  SHF.R.S32.HI R12, RZ, 0x3, R3 ;  /* 0x00000003ff0c7819 */ /* 0x000fe40000011403 */
.L_x_702:
        /* <DEDUP_REMOVED lines=43> */
.L_x_701:
        /* <DEDUP_REMOVED lines=18> */
[----:B0--3--:R-:W-:-:S02]  /*10e0*/  @P5 IMNMX R7, R94, c[0x0][0x1b8], PT ;  /* 0x00006e005e075a17 */ /* 0x009fc40003800200 */
        /* <DEDUP_REMOVED lines=41> */
[----:B------:R-:W-:-:S04]  /*1380*/  IADD3 R4, P2, R4, R3, RZ ;  /* 0x0000000304047210 */ /* 0x000fc80007f5e0ff */
[----:B------:R-:W-:Y:S02]  /*1390*/  LEA.HI.X.SX32 R3, R3, R0, 0x1, P2 ;  /* 0x0000000003037211 */ /* 0x000fe400010f0eff */
[----:B------:R-:W-:-:S04]  /*13a0*/  LEA R24, P2, R4, c[0x0][0x168], 0x2 ;  /* 0x00005a0004187a11 */ /* 0x000fc800078410ff */
[----:B------:R-:W-:Y:S02]  /*13b0*/  LEA.HI.X R25, R4, c[0x0][0x16c], R3, 0x2, P2 ;  /* 0x00005b0004197a11 */ /* 0x000fe400010f1403 */
[----:B------:R-:W-:Y:S02]  /*13c0*/  PRMT R4, RZ, 0x5410, RZ ;  /* 0x00005410ff047816 */ /* 0x000fe400000000ff */
[----:B------:R-:W-:Y:S02]  /*13d0*/  PRMT R3, RZ, 0x5410, RZ ;  /* 0x00005410ff037816 */ /* 0x000fe400000000ff */
[----:B--2---:R-:W-:Y:S01]  /*13e0*/  PRMT R86, R84, 0x7610, R84 ;  /* 0x0000761054567816 */ /* 0x004fe20000000054 */
[----:B----4-:R-:W-:Y:S01]  /*13f0*/  IMAD.IADD R87, R94, 0x1, R87 ;  /* 0x000000015e577824 */ /* 0x010fe200078e0257 */
[----:B------:R-:W-:Y:S05]  /*1400*/  @P0 BRA `(.L_x_703) ;  /* 0x000025e000000947 */ /* 0x000fea0003800000 */
[----:B------:R-:W-:Y:S01]  /*1410*/  IMAD.MOV.U32 R88, RZ, RZ, RZ ;  /* 0x000000ffff587224 */ /* 0x000fe200078e00ff */
[----:B------:R-:W-:Y:S01]  /*1420*/  PRMT R9, RZ, 0x7610, R9 ;  /* 0x00007610ff097816 */ /* 0x000fe20000000009 */
[----:B------:R-:W-:-:S02]  /*1430*/  UMOV UR4, URZ ;  /* 0x0000003f00047c82 */ /* 0x000fc40008000000 */
.L_x_708:
[----:B------:R-:W-:Y:S01]  /*1440*/  ISETP.NE.AND P0, PT, R94, R87, PT ;  /* 0x000000575e00720c */ /* 0x000fe20003f05270 */
[----:B------:R-:W-:-:S04]  /*1450*/  IMAD.MOV.U32 R96, RZ, RZ, 0x4 ;  /* 0x00000004ff607424 */ /* 0x000fc800078e00ff */
[C---:B------:R-:W-:Y:S02]  /*1460*/  IMAD.WIDE R20, R96.reuse, c[0x0][0x18c], R24 ;  /* 0x0000630060147a25 */ /* 0x040fe400078e0218 */
[----:B------:R-:W5:Y:S04]  /*1470*/  LDG.E.128.CONSTANT R24, [R24.64] ;  /* 0x0000000618187981 */ /* 0x000f68000c1e9d00 */
[----:B------:R-:W-:Y:S02]  /*1480*/  IMAD.WIDE R16, R96, c[0x0][0x18c], R20 ;  /* 0x0000630060107a25 */ /* 0x000fe400078e0214 */
[----:B------:R-:W-:Y:S01]  /*1490*/  @!P0 IADD3 R88, R88, 0x1, RZ ;  /* 0x0000000158588810 */ /* 0x000fe20007ffe0ff */
[----:B------:R-:W5:Y:S01]  /*14a0*/  LDG.E.128.CONSTANT R20, [R20.64] ;  /* 0x0000000614147981 */ /* 0x000f62000c1e9d00 */
[----:B------:R-:W-:-:S02]  /*14b0*/  @!P0 IMAD.SHL.U32 R10, R94, 0x2, RZ ;  /* 0x000000025e0a8824 */ /* 0x000fc400078e00ff */
[----:B------:R-:W-:Y:S02]  /*14c0*/  @!P0 IMAD.MOV.U32 R11, RZ, RZ, 0x2 ;  /* 0x00000002ff0b8424 */ /* 0x000fe400078e00ff */
[----:B------:R-:W-:Y:S02]  /*14d0*/  @!P0 IMAD R0, R88, 0x8, R1 ;  /* 0x0000000858008824 */ /* 0x000fe400078e0201 */
[----:B------:R-:W-:-:S03]  /*14e0*/  @!P0 IMAD.WIDE R10, R10, R11, c[0x0][0x198] ;  /* 0x000066000a0a8625 */ /* 0x000fc600078e020b */
[----:B------:R-:W2:Y:S01]  /*14f0*/  @!P0 LDL.64 R30, [R0] ;  /* 0x00000000001e8983 */ /* 0x000ea20000100a00 */
[----:B------:R-:W-:-:S03]  /*1500*/  IMAD.WIDE R28, R96, c[0x0][0x18c], R16 ;  /* 0x00006300601c7a25 */ /* 0x000fc600078e0210 */
[----:B------:R-:W3:Y:S04]  /*1510*/  @!P0 LDG.E.U16.CONSTANT R11, [R10.64+0x2] ;  /* 0x000002060a0b8981 */ /* 0x000ee8000c1e9500 */
[----:B------:R-:W5:Y:S04]  /*1520*/  LDG.E.128.CONSTANT R16, [R16.64] ;  /* 0x0000000610107981 */ /* 0x000f68000c1e9d00 */
[----:B------:R0:W5:Y:S01]  /*1530*/  LDG.E.128.CONSTANT R12, [R28.64] ;  /* 0x000000061c0c7981 */ /* 0x000162000c1e9d00 */
[----:B------:R-:W-:Y:S01]  /*1540*/  IMAD.WIDE R100, R96, c[0x0][0x18c], R28 ;  /* 0x0000630060647a25 */ /* 0x000fe200078e021c */
        /* <DEDUP_REMOVED lines=10> */
[----:B------:R-:W-:-:S02]  /*15f0*/  SHF.R.U32.HI R38, RZ, 0xf, R25 ;  /* 0x0000000fff267819 */ /* 0x000fc40000011619 */
[--C-:B------:R-:W-:Y:S02]  /*1600*/  SHF.R.U32.HI R40, RZ, 0xd, R17.reuse ;  /* 0x0000000dff287819 */ /* 0x100fe40000011611 */
[C---:B------:R-:W-:Y:S02]  /*1610*/  LOP3.LUT R70, R17.reuse, 0x3e003e0, RZ, 0xc0, !PT ;  /* 0x03e003e011467812 */ /* 0x040fe400078ec0ff */
[----:B------:R-:W-:Y:S02]  /*1620*/  LOP3.LUT R53, R17, 0x1f001f, RZ, 0xc0, !PT ;  /* 0x001f001f11357812 */ /* 0x000fe400078ec0ff */
[----:B------:R-:W-:Y:S02]  /*1630*/  SHF.R.U32.HI R55, RZ, 0xa, R17 ;  /* 0x0000000aff377819 */ /* 0x000fe40000011611 */
        /* <DEDUP_REMOVED lines=9> */
[----:B------:R-:W-:Y:S02]  /*16d0*/  SHF.R.U32.HI R73, RZ, 0xe, R22 ;  /* 0x0000000eff497819 */ /* 0x000fe40000011616 */
[--C-:B------:R-:W-:Y:S02]  /*16e0*/  SHF.R.U32.HI R74, RZ, 0xc, R14.reuse ;  /* 0x0000000cff4a7819 */ /* 0x100fe4000001160e */
[C---:B------:R-:W-:Y:S02]  /*16f0*/  LOP3.LUT R12, R14.reuse, 0x3e003e0, RZ, 0xc0, !PT ;  /* 0x03e003e00e0c7812 */ /* 0x040fe400078ec0ff */
[----:B------:R-:W-:Y:S02]  /*1700*/  LOP3.LUT R61, R14, 0x1f001f, RZ, 0xc0, !PT ;  /* 0x001f001f0e3d7812 */ /* 0x000fe400078ec0ff */
[----:B------:R-:W-:-:S02]  /*1710*/  SHF.R.U32.HI R62, RZ, 0xa, R14 ;  /* 0x0000000aff3e7819 */ /* 0x000fc4000001160e */
[----:B------:R-:W-:Y:S02]  /*1720*/  LOP3.LUT R42, R42, 0x10001, RZ, 0xc0, !PT ;  /* 0x000100012a2a7812 */ /* 0x000fe400078ec0ff */
[----:B------:R-:W-:Y:S02]  /*1730*/  SHF.R.U32.HI R35, RZ, 0xe, R20 ;  /* 0x0000000eff237819 */ /* 0x000fe40000011614 */
[----:B------:R-:W-:Y:S02]  /*1740*/  SHF.R.U32.HI R39, RZ, 0xe, R21 ;  /* 0x0000000eff277819 */ /* 0x000fe40000011615 */
[----:B------:R-:W-:Y:S02]  /*1750*/  LOP3.LUT R14, R10, 0x10001, RZ, 0xc0, !PT ;  /* 0x000100010a0e7812 */ /* 0x000fe400078ec0ff */
[----:B------:R-:W-:Y:S02]  /*1760*/  LOP3.LUT R38, R38, 0x10001, RZ, 0xc0, !PT ;  /* 0x0001000126267812 */ /* 0x000fe400078ec0ff */
[----:B------:R-:W-:-:S02]  /*1770*/  SHF.R.U32.HI R76, RZ, 0xe, R23 ;  /* 0x0000000eff4c7819 */ /* 0x000fc40000011617 */
[----:B------:R-:W-:Y:S02]  /*1780*/  SHF.R.U32.HI R72, RZ, 0xd, R18 ;  /* 0x0000000dff487819 */ /* 0x000fe40000011612 */
[----:B------:R-:W-:Y:S02]  /*1790*/  LOP3.LUT R75, R75, 0x10001, RZ, 0xc0, !PT ;  /* 0x000100014b4b7812 */ /* 0x000fe400078ec0ff */
[----:B------:R-:W-:Y:S02]  /*17a0*/  LOP3.LUT R73, R42, 0x20002, R73, 0xf8, !PT ;  /* 0x000200022a497812 */ /* 0x000fe400078ef849 */
[----:B------:R-:W-:Y:S02]  /*17b0*/  SHF.R.U32.HI R34, RZ, 0xd, R16 ;  /* 0x0000000dff227819 */ /* 0x000fe40000011610 */
[----:B------:R-:W-:Y:S02]  /*17c0*/  LOP3.LUT R35, R14, 0x20002, R35, 0xf8, !PT ;  /* 0x000200020e237812 */ /* 0x000fe400078ef823 */
[----:B------:R-:W-:-:S02]  /*17d0*/  LOP3.LUT R39, R38, 0x20002, R39, 0xf8, !PT ;  /* 0x0002000226277812 */ /* 0x000fc400078ef827 */
[----:B------:R-:W-:Y:S02]  /*17e0*/  LOP3.LUT R76, R75, 0x20002, R76, 0xf8, !PT ;  /* 0x000200024b4c7812 */ /* 0x000fe400078ef84c */
[----:B------:R-:W-:Y:S02]  /*17f0*/  LOP3.LUT R73, R73, 0x40004, R72, 0xf8, !PT ;  /* 0x0004000449497812 */ /* 0x000fe400078ef848 */
[C---:B------:R-:W-:Y:S02]  /*1800*/  LOP3.LUT R71, R16.reuse, 0x3e003e0, RZ, 0xc0, !PT ;  /* 0x03e003e010477812 */ /* 0x040fe400078ec0ff */
[----:B------:R-:W-:Y:S02]  /*1810*/  LOP3.LUT R63, R16, 0x1f001f, RZ, 0xc0, !PT ;  /* 0x001f001f103f7812 */ /* 0x000fe400078ec0ff */
[----:B------:R-:W-:Y:S02]  /*1820*/  SHF.R.U32.HI R65, RZ, 0xa, R16 ;  /* 0x0000000aff417819 */ /* 0x000fe40000011610 */
[----:B------:R-:W-:-:S02]  /*1830*/  SHF.R.U32.HI R41, RZ, 0xc, R13 ;  /* 0x0000000cff297819 */ /* 0x000fc4000001160d */
[----:B------:R-:W-:Y:S02]  /*1840*/  LOP3.LUT R35, R35, 0x40004, R34, 0xf8, !PT ;  /* 0x0004000423237812 */ /* 0x000fe400078ef822 */
[----:B------:R-:W-:Y:S02]  /*1850*/  LOP3.LUT R40, R39, 0x40004, R40, 0xf8, !PT ;  /* 0x0004000427287812 */ /* 0x000fe400078ef828 */
[----:B------:R-:W-:Y:S02]  /*1860*/  LOP3.LUT R69, R20, 0x3e003e0, RZ, 0xc0, !PT ;  /* 0x03e003e014457812 */ /* 0x000fe400078ec0ff */
[C---:B------:R-:W-:Y:S02]  /*1870*/  LOP3.LUT R16, R18.reuse, 0x3e003e0, RZ, 0xc0, !PT ;  /* 0x03e003e012107812 */ /* 0x040fe400078ec0ff */
[----:B------:R-:W-:Y:S02]  /*1880*/  LOP3.LUT R48, R18, 0x1f001f, RZ, 0xc0, !PT ;  /* 0x001f001f12307812 */ /* 0x000fe400078ec0ff */
[----:B------:R-:W-:-:S02]  /*1890*/  SHF.R.U32.HI R49, RZ, 0xa, R18 ;  /* 0x0000000aff317819 */ /* 0x000fc40000011612 */
[C---:B------:R-:W-:Y:S02]  /*18a0*/  LOP3.LUT R18, R13.reuse, 0x3e003e0, RZ, 0xc0, !PT ;  /* 0x03e003e00d127812 */ /* 0x040fe400078ec0ff */
[----:B------:R-:W-:Y:S02]  /*18b0*/  LOP3.LUT R64, R13, 0x1f001f, RZ, 0xc0, !PT ;  /* 0x001f001f0d407812 */ /* 0x000fe400078ec0ff */
[----:B------:R-:W-:Y:S02]  /*18c0*/  SHF.R.U32.HI R66, RZ, 0xa, R13 ;  /* 0x0000000aff427819 */ /* 0x000fe4000001160d */
[----:B------:R-:W-:Y:S02]  /*18d0*/  PRMT R14, R91, 0x9910, RZ ;  /* 0x000099105b0e7816 */ /* 0x000fe400000000ff */
[----:B------:R-:W-:Y:S02]  /*18e0*/  SHF.R.U32.HI R78, RZ, 0xc, R15 ;  /* 0x0000000cff4e7819 */ /* 0x000fe4000001160f */
[----:B------:R-:W-:-:S02]  /*18f0*/  LOP3.LUT R13, R15, 0x3e003e0, RZ, 0xc0, !PT ;  /* 0x03e003e00f0d7812 */ /* 0x000fc400078ec0ff */
[----:B------:R-:W-:Y:S02]  /*1900*/  LOP3.LUT R50, R15, 0x1f001f, RZ, 0xc0, !PT ;  /* 0x001f001f0f327812 */ /* 0x000fe400078ec0ff */
[----:B------:R-:W-:Y:S02]  /*1910*/  SHF.R.U32.HI R51, RZ, 0xa, R15 ;  /* 0x0000000aff337819 */ /* 0x000fe4000001160f */
[----:B------:R-:W-:Y:S02]  /*1920*/  LOP3.LUT R77, R76, 0x40004, R77, 0xf8, !PT ;  /* 0x000400044c4d7812 */ /* 0x000fe400078ef84d */
[----:B------:R-:W-:Y:S02]  /*1930*/  LOP3.LUT R80, R73, 0x80008, R74, 0xf8, !PT ;  /* 0x0008000849507812 */ /* 0x000fe400078ef84a */
[----:B------:R-:W-:Y:S02]  /*1940*/  SHF.R.U32.HI R46, RZ, 0xa, R24 ;  /* 0x0000000aff2e7819 */ /* 0x000fe40000011618 */
[----:B------:R-:W-:-:S02]  /*1950*/  LOP3.LUT R52, R20, 0x1f001f, RZ, 0xc0, !PT ;  /* 0x001f001f14347812 */ /* 0x000fc400078ec0ff */
[----:B------:R-:W-:Y:S02]  /*1960*/  SHF.R.U32.HI R54, RZ, 0xa, R20 ;  /* 0x0000000aff367819 */ /* 0x000fe40000011614 */
[----:B------:R-:W-:Y:S02]  /*1970*/  LOP3.LUT R59, R21, 0x3e003e0, RZ, 0xc0, !PT ;  /* 0x03e003e0153b7812 */ /* 0x000fe400078ec0ff */
[----:B------:R-:W-:Y:S02]  /*1980*/  LOP3.LUT R72, R35, 0x80008, R36, 0xf8, !PT ;  /* 0x0008000823487812 */ /* 0x000fe400078ef824 */
[----:B------:R-:W-:Y:S02]  /*1990*/  LOP3.LUT R76, R40, 0x80008, R41, 0xf8, !PT ;  /* 0x00080008284c7812 */ /* 0x000fe400078ef829 */
[----:B------:R-:W-:Y:S02]  /*19a0*/  LOP3.LUT R57, R25, 0x3e003e0, RZ, 0xc0, !PT ;  /* 0x03e003e019397812 */ /* 0x000fe400078ec0ff */
[----:B------:R-:W-:-:S02]  /*19b0*/  LOP3.LUT R20, R22, 0x3e003e0, RZ, 0xc0, !PT ;  /* 0x03e003e016147812 */ /* 0x000fc400078ec0ff */
[----:B------:R-:W-:Y:S02]  /*19c0*/  PRMT R10, R79, 0x7610, R10 ;  /* 0x000076104f0a7816 */ /* 0x000fe4000000000a */
[----:B------:R-:W-:Y:S02]  /*19d0*/  LOP3.LUT R69, R69, 0x64006400, RZ, 0xfc, !PT ;  /* 0x6400640045457812 */ /* 0x000fe400078efcff */
[----:B------:R-:W-:Y:S02]  /*19e0*/  SHF.R.U32.HI R44, RZ, 0xa, R21 ;  /* 0x0000000aff2c7819 */ /* 0x000fe40000011615 */
[----:B------:R-:W-:Y:S02]  /*19f0*/  ISETP.NE.AND P0, PT, R14, RZ, PT ;  /* 0x000000ff0e00720c */ /* 0x000fe40003f05270 */
[----:B------:R-:W-:Y:S02]  /*1a00*/  SHF.R.U32.HI R33, RZ, 0xa, R25 ;  /* 0x0000000aff217819 */ /* 0x000fe40000011619 */
[----:B------:R-:W-:-:S02]  /*1a10*/  LOP3.LUT R45, R21, 0x1f001f, RZ, 0xc0, !PT ;  /* 0x001f001f152d7812 */ /* 0x000fc400078ec0ff */
[C---:B------:R-:W-:Y:S02]  /*1a20*/  LOP3.LUT R58, R23.reuse, 0x3e003e0, RZ, 0xc0, !PT ;  /* 0x03e003e0173a7812 */ /* 0x040fe400078ec0ff */
        /* <DEDUP_REMOVED lines=8> */
[----:B------:R-:W-:Y:S02]  /*1ab0*/  LOP3.LUT R68, R68, 0x1f001f, RZ, 0xc0, !PT ;  /* 0x001f001f44447812 */ /* 0x000fe400078ec0ff */
[C---:B------:R-:W-:Y:S02]  /*1ac0*/  LOP3.LUT R60, R24.reuse, 0x3e003e0, RZ, 0xc0, !PT ;  /* 0x03e003e0183c7812 */ /* 0x040fe400078ec0ff */
[----:B------:R-:W-:Y:S02]  /*1ad0*/  LOP3.LUT R47, R24, 0x1f001f, RZ, 0xc0, !PT ;  /* 0x001f001f182f7812 */ /* 0x000fe400078ec0ff */
[----:B------:R-:W-:-:S02]  /*1ae0*/  LOP3.LUT R32, R25, 0x1f001f, RZ, 0xc0, !PT ;  /* 0x001f001f19207812 */ /* 0x000fc400078ec0ff */
[----:B------:R-:W-:Y:S02]  /*1af0*/  LOP3.LUT R81, R16, 0x64006400, RZ, 0xfc, !PT ;  /* 0x6400640010517812 */ /* 0x000fe400078efcff */
[----:B------:R-:W-:Y:S02]  /*1b00*/  LOP3.LUT R44, R44, 0x1f001f, RZ, 0xc0, !PT ;  /* 0x001f001f2c2c7812 */ /* 0x000fe400078ec0ff */
[C---:B------:R-:W-:Y:S02]  /*1b10*/  LOP3.LUT R11, R26.reuse, 0x3e003e0, RZ, 0xc0, !PT ;  /* 0x03e003e01a0b7812 */ /* 0x040fe400078ec0ff */
[----:B------:R-:W-:Y:S02]  /*1b20*/  LOP3.LUT R24, R26, 0x1f001f, RZ, 0xc0, !PT ;  /* 0x001f001f1a187812 */ /* 0x000fe400078ec0ff */
[----:B------:R-:W-:Y:S02]  /*1b30*/  LOP3.LUT R0, R27, 0x1f001f, RZ, 0xc0, !PT ;  /* 0x001f001f1b007812 */ /* 0x000fe400078ec0ff */
[----:B------:R-:W-:-:S02]  /*1b40*/  LOP3.LUT R25, R22, 0x1f001f, RZ, 0xc0, !PT ;  /* 0x001f001f16197812 */ /* 0x000fc400078ec0ff */
[----:B------:R-:W-:Y:S02]  /*1b50*/  LOP3.LUT R84, R77, 0x80008, R78, 0xf8, !PT ;  /* 0x000800084d547812 */ /* 0x000fe400078ef84e */
[----:B------:R-:W-:Y:S02]  /*1b60*/  LOP3.LUT R33, R33, 0x1f001f, RZ, 0xc0, !PT ;  /* 0x001f001f21217812 */ /* 0x000fe400078ec0ff */
[----:B------:R-:W-:Y:S02]  /*1b70*/  SHF.R.U32.HI R26, RZ, 0xa, R26 ;  /* 0x0000000aff1a7819 */ /* 0x000fe4000001161a */
[----:B------:R-:W-:Y:S02]  /*1b80*/  SHF.R.U32.HI R27, RZ, 0xa, R27 ;  /* 0x0000000aff1b7819 */ /* 0x000fe4000001161b */
[----:B------:R-:W-:Y:S02]  /*1b90*/  SHF.R.U32.HI R22, RZ, 0xa, R22 ;  /* 0x0000000aff167819 */ /* 0x000fe40000011616 */
[----:B------:R-:W-:-:S02]  /*1ba0*/  SHF.R.U32.HI R23, RZ, 0xa, R23 ;  /* 0x0000000aff177819 */ /* 0x000fc40000011617 */
[----:B------:R-:W-:Y:S01]  /*1bb0*/  LOP3.LUT R107, R58, 0x64006400, RZ, 0xfc, !PT ;  /* 0x640064003a6b7812 */ /* 0x000fe200078efcff */
[-C--:B------:R-:W-:Y:S01]  /*1bc0*/  HFMA2 R58, R59, R10.reuse.H0_H0, -48, -48 ;  /* 0xd200d2003b3a7431 */ /* 0x080fe2000004000a */
[----:B------:R-:W-:Y:S01]  /*1bd0*/  LOP3.LUT R43, R43, 0x1f001f, RZ, 0xc0, !PT ;  /* 0x001f001f2b2b7812 */ /* 0x000fe200078ec0ff */
[-C--:B------:R-:W-:Y:S01]  /*1be0*/  HFMA2 R59, R79, R10.reuse.H0_H0, -48, -48 ;  /* 0xd200d2004f3b7431 */ /* 0x080fe2000004000a */
[----:B------:R-:W-:Y:S01]  /*1bf0*/  LOP3.LUT R105, R56, 0x64006400, RZ, 0xfc, !PT ;  /* 0x6400640038697812 */ /* 0x000fe200078efcff */
[-C--:B------:R-:W-:Y:S01]  /*1c00*/  HFMA2 R56, R71, R10.reuse.H0_H0, -48, -48 ;  /* 0xd200d20047387431 */ /* 0x080fe2000004000a */
        /* <DEDUP_REMOVED lines=29> */
[----:B------:R-:W-:-:S02]  /*1de0*/  LOP3.LUT R45, R45, 0x64006400, RZ, 0xfc, !PT ;  /* 0x640064002d2d7812 */ /* 0x000fc400078efcff */
[----:B------:R-:W-:Y:S02]  /*1df0*/  LOP3.LUT R53, R53, 0x64006400, RZ, 0xfc, !PT ;  /* 0x6400640035357812 */ /* 0x000fe400078efcff */
[----:B------:R-:W-:Y:S02]  /*1e00*/  LOP3.LUT R81, R81, 0x64006400, RZ, 0xfc, !PT ;  /* 0x6400640051517812 */ /* 0x000fe400078efcff */
[----:B------:R-:W-:-:S03]  /*1e10*/  ISETP.GE.AND P2, PT, R95, 0x2, PT ;  /* 0x000000025f00780c */ /* 0x000fc60003f46270 */
[----:B------:R-:W-:Y:S01]  /*1e20*/  HADD2 R81, R81, -1040, -1040 ;  /* 0xe410e41051517430 */ /* 0x000fe20000000000 */
[--C-:B--2---:R-:W-:Y:S02]  /*1e30*/  SHF.R.U32.HI R15, RZ, 0xb, R28.reuse ;  /* 0x0000000bff0f7819 */ /* 0x104fe4000001161c */
[----:B------:R-:W-:Y:S02]  /*1e40*/  SHF.R.U32.HI R73, RZ, 0xb, R29 ;  /* 0x0000000bff497819 */ /* 0x000fe4000001161d */
[C---:B------:R-:W-:Y:S02]  /*1e50*/  LOP3.LUT R14, R28.reuse, 0x3e003e0, RZ, 0xc0, !PT ;  /* 0x03e003e01c0e7812 */ /* 0x040fe400078ec0ff */
[----:B------:R-:W-:Y:S02]  /*1e60*/  LOP3.LUT R41, R28, 0x1f001f, RZ, 0xc0, !PT ;  /* 0x001f001f1c297812 */ /* 0x000fe400078ec0ff */
[----:B------:R-:W-:Y:S02]  /*1e70*/  SHF.R.U32.HI R42, RZ, 0xa, R28 ;  /* 0x0000000aff2a7819 */ /* 0x000fe4000001161c */
[----:B------:R-:W-:-:S02]  /*1e80*/  LOP3.LUT R74, R29, 0x3e003e0, RZ, 0xc0, !PT ;  /* 0x03e003e01d4a7812 */ /* 0x000fc400078ec0ff */
[----:B------:R-:W-:Y:S02]  /*1e90*/  LOP3.LUT R39, R29, 0x1f001f, RZ, 0xc0, !PT ;  /* 0x001f001f1d277812 */ /* 0x000fe400078ec0ff */
[----:B------:R-:W-:Y:S02]  /*1ea0*/  SHF.R.U32.HI R34, RZ, 0xa, R29 ;  /* 0x0000000aff227819 */ /* 0x000fe4000001161d */
[----:B------:R-:W-:Y:S02]  /*1eb0*/  LOP3.LUT R82, R31, 0x3e003e0, RZ, 0xc0, !PT ;  /* 0x03e003e01f527812 */ /* 0x000fe400078ec0ff */
[----:B------:R-:W-:Y:S02]  /*1ec0*/  LOP3.LUT R28, R72, 0x100010, R15, 0xf8, !PT ;  /* 0x00100010481c7812 */ /* 0x000fe400078ef80f */
[----:B------:R-:W-:Y:S01]  /*1ed0*/  LOP3.LUT R29, R76, 0x100010, R73, 0xf8, !PT ;  /* 0x001000104c1d7812 */ /* 0x000fe200078ef849 */
[-C--:B------:R-:W-:Y:S01]  /*1ee0*/  HFMA2 R76, R105, R10.reuse.H0_H0, -48, -48 ;  /* 0xd200d200694c7431 */ /* 0x080fe2000004000a */
[----:B------:R-:W-:Y:S01]  /*1ef0*/  LOP3.LUT R15, R57, 0x64006400, RZ, 0xfc, !PT ;  /* 0x64006400390f7812 */ /* 0x000fe200078efcff */
[----:B------:R-:W-:Y:S01]  /*1f00*/  HFMA2 R57, R69, R10.H0_H0, -48, -48 ;  /* 0xd200d20045397431 */ /* 0x000fe2000004000a */
[----:B------:R-:W-:-:S02]  /*1f10*/  LOP3.LUT R73, R70, 0x64006400, RZ, 0xfc, !PT ;  /* 0x6400640046497812 */ /* 0x000fc400078efcff */
[--C-:B------:R-:W-:Y:S02]  /*1f20*/  SHF.R.U32.HI R75, RZ, 0xb, R30.reuse ;  /* 0x0000000bff4b7819 */ /* 0x100fe4000001161e */
[----:B------:R-:W-:Y:S01]  /*1f30*/  LOP3.LUT R113, R82, 0x64006400, RZ, 0xfc, !PT ;  /* 0x6400640052717812 */ /* 0x000fe200078efcff */
[----:B------:R-:W-:Y:S01]  /*1f40*/  HFMA2 R19, R73, R10.H0_H0, -48, -48 ;  /* 0xd200d20049137431 */ /* 0x000fe2000004000a */
[----:B------:R-:W-:Y:S02]  /*1f50*/  LOP3.LUT R69, R65, 0x1f001f, RZ, 0xc0, !PT ;  /* 0x001f001f41457812 */ /* 0x000fe400078ec0ff */
[----:B------:R-:W-:Y:S02]  /*1f60*/  SHF.R.U32.HI R35, RZ, 0xa, R30 ;  /* 0x0000000aff237819 */ /* 0x000fe4000001161e */
[--C-:B------:R-:W-:Y:S02]  /*1f70*/  SHF.R.U32.HI R77, RZ, 0xb, R31.reuse ;  /* 0x0000000bff4d7819 */ /* 0x100fe4000001161f */
[----:B------:R-:W-:-:S02]  /*1f80*/  SHF.R.U32.HI R36, RZ, 0xa, R31 ;  /* 0x0000000aff247819 */ /* 0x000fc4000001161f */
[----:B------:R-:W-:Y:S02]  /*1f90*/  LOP3.LUT R65, R21, 0x64006400, RZ, 0xfc, !PT ;  /* 0x6400640015417812 */ /* 0x000fe400078efcff */
[----:B------:R-:W-:Y:S02]  /*1fa0*/  LOP3.LUT R82, R46, 0x64006400, RZ, 0xfc, !PT ;  /* 0x640064002e527812 */ /* 0x000fe400078efcff */
[----:B------:R-:W-:Y:S01]  /*1fb0*/  LOP3.LUT R21, R51, 0x1f001f, RZ, 0xc0, !PT ;  /* 0x001f001f33157812 */ /* 0x000fe200078ec0ff */
[----:B------:R-:W-:Y:S01]  /*1fc0*/  HADD2 R65, R65, -1040, -1040 ;  /* 0xe410e41041417430 */ /* 0x000fe20000000000 */
[----:B------:R-:W-:Y:S01]  /*1fd0*/  LOP3.LUT R46, R68, 0x64006400, RZ, 0xfc, !PT ;  /* 0x64006400442e7812 */ /* 0x000fe200078efcff */
[----:B------:R-:W-:Y:S01]  /*1fe0*/  HADD2 R82, R82, -1040, -1040 ;  /* 0xe410e41052527430 */ /* 0x000fe20000000000 */
[C---:B------:R-:W-:Y:S02]  /*1ff0*/  LOP3.LUT R78, R30.reuse, 0x3e003e0, RZ, 0xc0, !PT ;  /* 0x03e003e01e4e7812 */ /* 0x040fe400078ec0ff */
[----:B------:R-:W-:-:S02]  /*2000*/  LOP3.LUT R38, R30, 0x1f001f, RZ, 0xc0, !PT ;  /* 0x001f001f1e267812 */ /* 0x000fc400078ec0ff */
[----:B------:R-:W-:Y:S02]  /*2010*/  LOP3.LUT R68, R44, 0x64006400, RZ, 0xfc, !PT ;  /* 0x640064002c447812 */ /* 0x000fe400078efcff */
[----:B------:R-:W-:Y:S02]  /*2020*/  LOP3.LUT R40, R31, 0x1f001f, RZ, 0xc0, !PT ;  /* 0x001f001f1f287812 */ /* 0x000fe400078ec0ff */
[----:B------:R-:W-:Y:S01]  /*2030*/  LOP3.LUT R30, R80, 0x100010, R75, 0xf8, !PT ;  /* 0x00100010501e7812 */ /* 0x000fe200078ef84b */
[----:B------:R-:W-:Y:S01]  /*2040*/  HADD2 R68, R68, -1040, -1040 ;  /* 0xe410e41044447430 */ /* 0x000fe20000000000 */
[----:B------:R-:W-:Y:S02]  /*2050*/  LOP3.LUT R70, R66, 0x1f001f, RZ, 0xc0, !PT ;  /* 0x001f001f42467812 */ /* 0x000fe400078ec0ff */
[----:B------:R-:W-:Y:S02]  /*2060*/  LOP3.LUT R73, R49, 0x1f001f, RZ, 0xc0, !PT ;  /* 0x001f001f31497812 */ /* 0x000fe400078ec0ff */
[----:B------:R-:W-:-:S02]  /*2070*/  LOP3.LUT R44, R41, 0x64006400, RZ, 0xfc, !PT ;  /* 0x64006400292c7812 */ /* 0x000fc400078efcff */
[----:B------:R-:W-:Y:S01]  /*2080*/  LOP3.LUT R31, R84, 0x100010, R77, 0xf8, !PT ;  /* 0x00100010541f7812 */ /* 0x000fe200078ef84d */
[----:B------:R-:W-:Y:S01]  /*2090*/  HADD2 R84, R47, -1040, -1040 ;  /* 0xe410e4102f547430 */ /* 0x000fe20000000000 */
        /* <DEDUP_REMOVED lines=156> */
.L_x_705:
        /* <DEDUP_REMOVED lines=81> */
.L_x_706:
[----:B------:R-:W-:Y:S05]  /*2f70*/  @!P2 BRA `(.L_x_704) ;  /* 0x000009f00000a947 */ /* 0x000fea0003800000 */
[----:B------:R-:W-:Y:S02]  /*2f80*/  PRMT R28, R89, 0x9910, RZ ;  /* 0x00009910591c7816 */ /* 0x000fe400000000ff */
[----:B------:R-:W-:Y:S02]  /*2f90*/  PRMT R29, R92, 0x9910, RZ ;  /* 0x000099105c1d7816 */ /* 0x000fe400000000ff */
[----:B------:R-:W-:Y:S02]  /*2fa0*/  ISETP.NE.AND P2, PT, R28, RZ, PT ;  /* 0x000000ff1c00720c */ /* 0x000fe40003f45270 */
[----:B------:R-:W-:-:S04]  /*2fb0*/  ISETP.NE.AND P0, PT, R29, RZ, PT ;  /* 0x000000ff1d00720c */ /* 0x000fc80003f05270 */
[----:B------:R-:W-:-:S07]  /*2fc0*/  ISETP.LT.OR P0, PT, R98, 0x4, !P0 ;  /* 0x000000046200780c */ /* 0x000fce0004701670 */
[----:B------:R-:W-:Y:S06]  /*2fd0*/  @!P2 BRA `(.L_x_707) ;  /* 0x000004c00000a947 */ /* 0x000fec0003800000 */
        /* <DEDUP_REMOVED lines=76> */
.L_x_707:
        /* <DEDUP_REMOVED lines=77> */
.L_x_704:
[----:B0-----:R-:W-:Y:S01]  /*3970*/  LEA R0, R97, 0x40, 0x6 ;  /* 0x0000004061007811 */ /* 0x001fe200078e30ff */
[----:B------:R-:W-:Y:S01]  /*3980*/  UIADD3 UR4, UR4, 0x40, URZ ;  /* 0x0000004004047890 */ /* 0x000fe2000fffe03f */
[----:B------:R-:W-:Y:S01]  /*3990*/  IADD3 R94, R94, 0x20, RZ ;  /* 0x000000205e5e7810 */ /* 0x000fe20007ffe0ff */
[----:B-----5:R-:W-:Y:S01]  /*39a0*/  IMAD.WIDE R24, R96, c[0x0][0x18c], R100 ;  /* 0x0000630060187a25 */ /* 0x020fe200078e0264 */
[----:B------:R-:W-:Y:S02]  /*39b0*/  IMNMX R11, R0, c[0x0][0x190], PT ;  /* 0x00006400000b7a17 */ /* 0x000fe40003800200 */
[C---:B------:R-:W-:Y:S02]  /*39c0*/  ISETP.GE.AND P0, PT, R94.reuse, c[0x0][0x1b0], PT ;  /* 0x00006c005e007a0c */ /* 0x040fe40003f06270 */
[----:B------:R-:W-:-:S13]  /*39d0*/  ISETP.LT.AND P2, PT, R94, R11, PT ;  /* 0x0000000b5e00720c */ /* 0x000fda0003f41270 */
[----:B------:R-:W-:Y:S05]  /*39e0*/  @!P0 BRA P2, `(.L_x_708) ;  /* 0xffffda5000008947 */ /* 0x000fea000103ffff */
.L_x_703:
[----:B------:R-:W-:-:S04]  /*39f0*/  ISETP.GE.AND P0, PT, R94, R93, PT ;  /* 0x0000005d5e00720c */ /* 0x000fc80003f06270 */
[----:B------:R-:W-:-:S13]  /*3a00*/  ISETP.GE.OR P0, PT, R94, c[0x0][0x1b8], P0 ;  /* 0x00006e005e007a0c */ /* 0x000fda0000706670 */
[----:B------:R-:W-:Y:S05]  /*3a10*/  @P0 BRA `(.L_x_709) ;  /* 0x000023d000000947 */ /* 0x000fea0003800000 */
[----:B------:R-:W-:-:S04]  /*3a20*/  PRMT R0, R92, 0x9910, RZ ;  /* 0x000099105c007816 */ /* 0x000fc800000000ff */
[----:B------:R-:W-:-:S04]  /*3a30*/  ISETP.NE.AND P0, PT, R0, RZ, PT ;  /* 0x000000ff0000720c */ /* 0x000fc80003f05270 */
[----:B------:R-:W-:Y:S02]  /*3a40*/  ISETP.LT.OR P0, PT, R98, 0x4, !P0 ;  /* 0x000000046200780c */ /* 0x000fe40004701670 */
.L_x_714:
[----:B------:R-:W-:Y:S01]  /*3a50*/  ISETP.NE.AND P2, PT, R94, R87, PT ;  /* 0x000000575e00720c */ /* 0x000fe20003f45270 */
[----:B------:R-:W-:Y:S01]  /*3a60*/  IMAD.MOV.U32 R96, RZ, RZ, 0x4 ;  /* 0x00000004ff607424 */ /* 0x000fe200078e00ff */
[----:B-----5:R0:W5:Y:S11]  /*3a70*/  LDG.E.128.CONSTANT R20, [R24.64] ;  /* 0x0000000618147981 */ /* 0x020176000c1e9d00 */
[----:B------:R-:W-:Y:S01]  /*3a80*/  @!P2 IADD3 R88, R88, 0x1, RZ ;  /* 0x000000015858a810 */ /* 0x000fe20007ffe0ff */
[----:B------:R-:W-:Y:S01]  /*3a90*/  @!P2 IMAD.MOV.U32 R11, RZ, RZ, 0x2 ;  /* 0x00000002ff0ba424 */ /* 0x000fe200078e00ff */
[----:B------:R-:W-:-:S03]  /*3aa0*/  @!P2 LEA R10, R94, 0x1, 0x1 ;  /* 0x000000015e0aa811 */ /* 0x000fc600078e08ff */
[----:B------:R-:W-:Y:S02]  /*3ab0*/  @!P2 IMAD R14, R88, 0x8, R1 ;  /* 0x00000008580ea824 */ /* 0x000fe400078e0201 */
[----:B------:R-:W-:-:S04]  /*3ac0*/  @!P2 IMAD.WIDE R10, R10, R11, c[0x0][0x198] ;  /* 0x000066000a0aa625 */ /* 0x000fc800078e020b */
[----:B------:R-:W2:Y:S01]  /*3ad0*/  @!P2 LDL.64 R14, [R14] ;  /* 0x000000000e0ea983 */ /* 0x000ea20000100a00 */
[----:B------:R-:W-:-:S03]  /*3ae0*/  IMAD.WIDE R12, R96, c[0x0][0x18c], R24 ;  /* 0x00006300600c7a25 */ /* 0x000fc600078e0218 */
[----:B------:R-:W3:Y:S04]  /*3af0*/  @!P2 LDG.E.U16.CONSTANT R11, [R10.64] ;  /* 0x000000060a0ba981 */ /* 0x000ee8000c1e9500 */
[----:B------:R0:W5:Y:S01]  /*3b00*/  LDG.E.128.CONSTANT R16, [R12.64] ;  /* 0x000000060c107981 */ /* 0x000162000c1e9d00 */
[----:B------:R-:W-:Y:S01]  /*3b10*/  IMAD.WIDE R98, R96, c[0x0][0x18c], R12 ;  /* 0x0000630060627a25 */ /* 0x000fe200078e020c */
[----:B--2---:R-:W-:Y:S02]  /*3b20*/  @!P2 PRMT R86, R14, 0x7610, R86 ;  /* 0x000076100e56a816 */ /* 0x004fe40000000056 */
[----:B------:R-:W-:Y:S01]  /*3b30*/  @!P2 PRMT R85, R15, 0x7610, R85 ;  /* 0x000076100f55a816 */ /* 0x000fe20000000055 */
[----:B---3--:R-:W-:Y:S01]  /*3b40*/  @!P2 IMAD.IADD R87, R11, 0x1, R94 ;  /* 0x000000010b57a824 */ /* 0x008fe200078e025e */
[----:B------:R-:W-:-:S02]  /*3b50*/  @!P2 PRMT R86, R86, 0x7610, R14 ;  /* 0x000076105656a816 */ /* 0x000fc4000000000e */
[----:B------:R-:W-:Y:S01]  /*3b60*/  @!P2 PRMT R85, R85, 0x7610, R15 ;  /* 0x000076105555a816 */ /* 0x000fe2000000000f */
[----:B------:R-:W-:Y:S05]  /*3b70*/  @!P1 BRA `(.L_x_710) ;  /* 0x0000221000009947 */ /* 0x000fea0003800000 */
[----:B0-----:R-:W2:Y:S01]  /*3b80*/  LDG.E.128.CONSTANT R12, [R98.64] ;  /* 0x00000006620c7981 */ /* 0x001ea2000c1e9d00 */
[----:B-----5:R-:W-:Y:S01]  /*3b90*/  SHF.R.U32.HI R11, RZ, 0xf, R20 ;  /* 0x0000000fff0b7819 */ /* 0x020fe20000011614 */
[----:B------:R-:W-:Y:S01]  /*3ba0*/  IMAD.MOV.U32 R40, RZ, RZ, 0x2400 ;  /* 0x00002400ff287424 */ /* 0x000fe200078e00ff */
[----:B------:R-:W-:Y:S02]  /*3bb0*/  SHF.R.U32.HI R28, RZ, 0xf, R21 ;  /* 0x0000000fff1c7819 */ /* 0x000fe40000011615 */
[----:B------:R-:W-:Y:S02]  /*3bc0*/  SHF.R.U32.HI R31, RZ, 0xf, R23 ;  /* 0x0000000fff1f7819 */ /* 0x000fe40000011617 */
[----:B------:R-:W-:Y:S02]  /*3bd0*/  SHF.R.U32.HI R26, RZ, 0xe, R16 ;  /* 0x0000000eff1a7819 */ /* 0x000fe40000011610 */
[----:B------:R-:W-:-:S02]  /*3be0*/  LOP3.LUT R10, R16, 0x380038, RZ, 0xc0, !PT ;  /* 0x00380038100a7812 */ /* 0x000fc400078ec0ff */
[----:B------:R-:W-:Y:S02]  /*3bf0*/  SHF.R.U32.HI R42, RZ, 0x6, R16 ;  /* 0x00000006ff2a7819 */ /* 0x000fe40000011610 */
[----:B------:R-:W-:Y:S02]  /*3c00*/  LOP3.LUT R66, R16, 0x70007, RZ, 0xc0, !PT ;  /* 0x0007000710427812 */ /* 0x000fe400078ec0ff */
[----:B------:R-:W-:Y:S02]  /*3c10*/  SHF.R.U32.HI R29, RZ, 0xe, R17 ;  /* 0x0000000eff1d7819 */ /* 0x000fe40000011611 */
[----:B------:R-:W-:Y:S02]  /*3c20*/  LOP3.LUT R11, R11, 0x10001, RZ, 0xc0, !PT ;  /* 0x000100010b0b7812 */ /* 0x000fe400078ec0ff */
[----:B------:R-:W-:Y:S02]  /*3c30*/  LOP3.LUT R28, R28, 0x10001, RZ, 0xc0, !PT ;  /* 0x000100011c1c7812 */ /* 0x000fe400078ec0ff */
[----:B------:R-:W-:-:S02]  /*3c40*/  SHF.R.U32.HI R30, RZ, 0xf, R22 ;  /* 0x0000000fff1e7819 */ /* 0x000fc40000011616 */
[----:B------:R-:W-:Y:S02]  /*3c50*/  SHF.R.U32.HI R16, RZ, 0xe, R19 ;  /* 0x0000000eff107819 */ /* 0x000fe40000011613 */
[----:B------:R-:W-:Y:S02]  /*3c60*/  LOP3.LUT R31, R31, 0x10001, RZ, 0xc0, !PT ;  /* 0x000100011f1f7812 */ /* 0x000fe400078ec0ff */
[C---:B------:R-:W-:Y:S02]  /*3c70*/  LOP3.LUT R24, R21.reuse, 0x380038, RZ, 0xc0, !PT ;  /* 0x0038003815187812 */ /* 0x040fe400078ec0ff */
[----:B------:R-:W-:Y:S02]  /*3c80*/  SHF.R.U32.HI R32, RZ, 0x6, R21 ;  /* 0x00000006ff207819 */ /* 0x000fe40000011615 */
[----:B------:R-:W-:Y:S02]  /*3c90*/  LOP3.LUT R43, R21, 0x70007, RZ, 0xc0, !PT ;  /* 0x00070007152b7812 */ /* 0x000fe400078ec0ff */
[----:B------:R-:W-:-:S02]  /*3ca0*/  LOP3.LUT R21, R17, 0x380038, RZ, 0xc0, !PT ;  /* 0x0038003811157812 */ /* 0x000fc400078ec0ff */
[----:B------:R-:W-:Y:S02]  /*3cb0*/  SHF.R.U32.HI R39, RZ, 0x6, R17 ;  /* 0x00000006ff277819 */ /* 0x000fe40000011611 */
[----:B------:R-:W-:Y:S02]  /*3cc0*/  LOP3.LUT R53, R17, 0x70007, RZ, 0xc0, !PT ;  /* 0x0007000711357812 */ /* 0x000fe400078ec0ff */
[----:B------:R-:W-:Y:S02]  /*3cd0*/  LOP3.LUT R58, R11, 0x20002, R26, 0xf8, !PT ;  /* 0x000200020b3a7812 */ /* 0x000fe400078ef81a */
[----:B------:R-:W-:Y:S02]  /*3ce0*/  LOP3.LUT R60, R28, 0x20002, R29, 0xf8, !PT ;  /* 0x000200021c3c7812 */ /* 0x000fe400078ef81d */
[----:B------:R-:W-:Y:S02]  /*3cf0*/  SHF.R.U32.HI R17, RZ, 0xe, R18 ;  /* 0x0000000eff117819 */ /* 0x000fe40000011612 */
[----:B------:R-:W-:-:S02]  /*3d00*/  LOP3.LUT R30, R30, 0x10001, RZ, 0xc0, !PT ;  /* 0x000100011e1e7812 */ /* 0x000fc400078ec0ff */
[----:B------:R-:W-:Y:S02]  /*3d10*/  LOP3.LUT R11, R31, 0x20002, R16, 0xf8, !PT ;  /* 0x000200021f0b7812 */ /* 0x000fe400078ef810 */
[----:B------:R-:W-:Y:S02]  /*3d20*/  LOP3.LUT R0, R20, 0x380038, RZ, 0xc0, !PT ;  /* 0x0038003814007812 */ /* 0x000fe400078ec0ff */
[C---:B------:R-:W-:Y:S02]  /*3d30*/  LOP3.LUT R25, R22.reuse, 0x380038, RZ, 0xc0, !PT ;  /* 0x0038003816197812 */ /* 0x040fe400078ec0ff */
[----:B------:R-:W-:Y:S02]  /*3d40*/  SHF.R.U32.HI R34, RZ, 0x6, R22 ;  /* 0x00000006ff227819 */ /* 0x000fe40000011616 */
[----:B------:R-:W-:Y:S02]  /*3d50*/  LOP3.LUT R45, R22, 0x70007, RZ, 0xc0, !PT ;  /* 0x00070007162d7812 */ /* 0x000fe400078ec0ff */
[----:B------:R-:W-:-:S02]  /*3d60*/  SHF.R.U32.HI R33, RZ, 0x6, R20 ;  /* 0x00000006ff217819 */ /* 0x000fc40000011614 */
[C---:B------:R-:W-:Y:S02]  /*3d70*/  LOP3.LUT R22, R18.reuse, 0x380038, RZ, 0xc0, !PT ;  /* 0x0038003812167812 */ /* 0x040fe400078ec0ff */
[----:B------:R-:W-:Y:S02]  /*3d80*/  SHF.R.U32.HI R41, RZ, 0x6, R18 ;  /* 0x00000006ff297819 */ /* 0x000fe40000011612 */
[----:B------:R-:W-:Y:S02]  /*3d90*/  LOP3.LUT R54, R18, 0x70007, RZ, 0xc0, !PT ;  /* 0x0007000712367812 */ /* 0x000fe400078ec0ff */
[----:B------:R-:W-:Y:S02]  /*3da0*/  PRMT R18, R91, 0x9910, RZ ;  /* 0x000099105b127816 */ /* 0x000fe400000000ff */
[----:B------:R-:W-:Y:S02]  /*3db0*/  LOP3.LUT R17, R30, 0x20002, R17, 0xf8, !PT ;  /* 0x000200021e117812 */ /* 0x000fe400078ef811 */
[----:B------:R-:W-:-:S02]  /*3dc0*/  LOP3.LUT R27, R23, 0x380038, RZ, 0xc0, !PT ;  /* 0x00380038171b7812 */ /* 0x000fc400078ec0ff */
[----:B------:R-:W-:Y:S02]  /*3dd0*/  SHF.R.U32.HI R35, RZ, 0x6, R23 ;  /* 0x00000006ff237819 */ /* 0x000fe40000011617 */
[----:B------:R-:W-:Y:S02]  /*3de0*/  LOP3.LUT R48, R23, 0x70007, RZ, 0xc0, !PT ;  /* 0x0007000717307812 */ /* 0x000fe400078ec0ff */
[----:B------:R-:W-:Y:S02]  /*3df0*/  LOP3.LUT R83, R0, 0x64006400, RZ, 0xfc, !PT ;  /* 0x6400640000537812 */ /* 0x000fe400078efcff */
[----:B------:R-:W-:Y:S02]  /*3e00*/  LOP3.LUT R23, R19, 0x380038, RZ, 0xc0, !PT ;  /* 0x0038003813177812 */ /* 0x000fe400078ec0ff */
[----:B------:R-:W-:Y:S02]  /*3e10*/  SHF.R.U32.HI R50, RZ, 0x6, R19 ;  /* 0x00000006ff327819 */ /* 0x000fe40000011613 */
[----:B------:R-:W-:-:S02]  /*3e20*/  LOP3.LUT R0, R33, 0x380038, RZ, 0xc0, !PT ;  /* 0x0038003821007812 */ /* 0x000fc400078ec0ff */
[----:B------:R-:W-:Y:S01]  /*3e30*/  LOP3.LUT R51, R20, 0x70007, RZ, 0xc0, !PT ;  /* 0x0007000714337812 */ /* 0x000fe200078ec0ff */
[----:B------:R-:W-:Y:S01]  /*3e40*/  IMAD.MOV.U32 R20, RZ, RZ, 0x3000 ;  /* 0x00003000ff147424 */ /* 0x000fe200078e00ff */
[----:B------:R-:W-:Y:S02]  /*3e50*/  ISETP.NE.AND P2, PT, R18, RZ, PT ;  /* 0x000000ff1200720c */ /* 0x000fe40003f45270 */
        /* <DEDUP_REMOVED lines=25> */
[----:B------:R-:W-:Y:S02]  /*3ff0*/  LOP3.LUT R43, R43, 0x64006400, RZ, 0xfc, !PT ;  /* 0x640064002b2b7812 */ /* 0x000fe400078efcff */
[----:B------:R-:W-:Y:S02]  /*4000*/  LOP3.LUT R53, R53, 0x64006400, RZ, 0xfc, !PT ;  /* 0x6400640035357812 */ /* 0x000fe400078efcff */
[----:B------:R-:W-:Y:S02]  /*4010*/  LOP3.LUT R54, R54, 0x64006400, RZ, 0xfc, !PT ;  /* 0x6400640036367812 */ /* 0x000fe400078efcff */
[----:B------:R-:W-:-:S02]  /*4020*/  LOP3.LUT R48, R48, 0x64006400, RZ, 0xfc, !PT ;  /* 0x6400640030307812 */ /* 0x000fc400078efcff */
[----:B------:R-:W-:Y:S01]  /*4030*/  LOP3.LUT R55, R55, 0x64006400, RZ, 0xfc, !PT ;  /* 0x6400640037377812 */ /* 0x000fe200078efcff */
[----:B------:R-:W-:Y:S01]  /*4040*/  HADD2 R68, R54, -1028, -1028 ;  /* 0xe404e40436447430 */ /* 0x000fe20000000000 */
[----:B------:R-:W-:Y:S02]  /*4050*/  LOP3.LUT R66, R66, 0x64006400, RZ, 0xfc, !PT ;  /* 0x6400640042427812 */ /* 0x000fe400078efcff */
[----:B------:R-:W-:-:S03]  /*4060*/  ISETP.GE.AND P3, PT, R95, 0x2, PT ;  /* 0x000000025f00780c */ /* 0x000fc60003f66270 */
[----:B------:R-:W-:Y:S01]  /*4070*/  HADD2 R66, R66, -1028, -1028 ;  /* 0xe404e40442427430 */ /* 0x000fe20000000000 */
[----:B--2---:R-:W-:Y:S02]  /*4080*/  SHF.R.U32.HI R28, RZ, 0xd, R15 ;  /* 0x0000000dff1c7819 */ /* 0x004fe4000001160f */
[----:B------:R-:W-:Y:S02]  /*4090*/  SHF.R.U32.HI R30, RZ, 0xd, R14 ;  /* 0x0000000dff1e7819 */ /* 0x000fe4000001160e */
[----:B------:R-:W-:Y:S02]  /*40a0*/  LOP3.LUT R28, R11, 0x40004, R28, 0xf8, !PT ;  /* 0x000400040b1c7812 */ /* 0x000fe400078ef81c */
[----:B------:R-:W-:Y:S02]  /*40b0*/  LOP3.LUT R11, R10, 0x64006400, RZ, 0xfc, !PT ;  /* 0x640064000a0b7812 */ /* 0x000fe400078efcff */
[----:B------:R-:W-:Y:S02]  /*40c0*/  SHF.R.U32.HI R29, RZ, 0xd, R12 ;  /* 0x0000000dff1d7819 */ /* 0x000fe4000001160c */
[----:B------:R-:W-:-:S02]  /*40d0*/  LOP3.LUT R16, R12, 0x380038, RZ, 0xc0, !PT ;  /* 0x003800380c107812 */ /* 0x000fc400078ec0ff */
[----:B------:R-:W-:Y:S02]  /*40e0*/  SHF.R.U32.HI R37, RZ, 0x6, R12 ;  /* 0x00000006ff257819 */ /* 0x000fe4000001160c */
[----:B------:R-:W-:Y:S02]  /*40f0*/  LOP3.LUT R46, R12, 0x70007, RZ, 0xc0, !PT ;  /* 0x000700070c2e7812 */ /* 0x000fe400078ec0ff */
[----:B------:R-:W-:Y:S02]  /*4100*/  LOP3.LUT R10, R42, 0x380038, RZ, 0xc0, !PT ;  /* 0x003800382a0a7812 */ /* 0x000fe400078ec0ff */
[----:B------:R-:W-:Y:S02]  /*4110*/  SHF.R.U32.HI R36, RZ, 0x6, R13 ;  /* 0x00000006ff247819 */ /* 0x000fe4000001160d */
[----:B------:R-:W-:Y:S02]  /*4120*/  LOP3.LUT R26, R14, 0x380038, RZ, 0xc0, !PT ;  /* 0x003800380e1a7812 */ /* 0x000fe400078ec0ff */
[----:B------:R-:W-:-:S02]  /*4130*/  SHF.R.U32.HI R38, RZ, 0x6, R14 ;  /* 0x00000006ff267819 */ /* 0x000fc4000001160e */
[----:B------:R-:W-:Y:S02]  /*4140*/  LOP3.LUT R49, R14, 0x70007, RZ, 0xc0, !PT ;  /* 0x000700070e317812 */ /* 0x000fe400078ec0ff */
[----:B------:R-:W-:Y:S02]  /*4150*/  LOP3.LUT R12, R32, 0x380038, RZ, 0xc0, !PT ;  /* 0x00380038200c7812 */ /* 0x000fe400078ec0ff */
[----:B------:R-:W-:Y:S02]  /*4160*/  LOP3.LUT R14, R39, 0x380038, RZ, 0xc0, !PT ;  /* 0x00380038270e7812 */ /* 0x000fe400078ec0ff */
[----:B------:R-:W-:Y:S02]  /*4170*/  SHF.R.U32.HI R31, RZ, 0xd, R13 ;  /* 0x0000000dff1f7819 */ /* 0x000fe4000001160d */
[C---:B------:R-:W-:Y:S02]  /*4180*/  LOP3.LUT R18, R13.reuse, 0x380038, RZ, 0xc0, !PT ;  /* 0x003800380d127812 */ /* 0x040fe400078ec0ff */
[----:B------:R-:W-:-:S02]  /*4190*/  LOP3.LUT R47, R13, 0x70007, RZ, 0xc0, !PT ;  /* 0x000700070d2f7812 */ /* 0x000fc400078ec0ff */
[C---:B------:R-:W-:Y:S02]  /*41a0*/  LOP3.LUT R56, R15.reuse, 0x380038, RZ, 0xc0, !PT ;  /* 0x003800380f387812 */ /* 0x040fe400078ec0ff */
[----:B------:R-:W-:Y:S02]  /*41b0*/  SHF.R.U32.HI R44, RZ, 0x6, R15 ;  /* 0x00000006ff2c7819 */ /* 0x000fe4000001160f */
[----:B------:R-:W-:Y:S02]  /*41c0*/  LOP3.LUT R52, R15, 0x70007, RZ, 0xc0, !PT ;  /* 0x000700070f347812 */ /* 0x000fe400078ec0ff */
[----:B------:R-:W-:Y:S02]  /*41d0*/  LOP3.LUT R30, R17, 0x40004, R30, 0xf8, !PT ;  /* 0x00040004111e7812 */ /* 0x000fe400078ef81e */
[----:B------:R-:W-:Y:S02]  /*41e0*/  LOP3.LUT R17, R24, 0x64006400, RZ, 0xfc, !PT ;  /* 0x6400640018117812 */ /* 0x000fe400078efcff */
[----:B------:R-:W-:-:S02]  /*41f0*/  LOP3.LUT R15, R34, 0x380038, RZ, 0xc0, !PT ;  /* 0x00380038220f7812 */ /* 0x000fc400078ec0ff */
[----:B------:R-:W-:Y:S01]  /*4200*/  LOP3.LUT R13, R10, 0x64006400, RZ, 0xfc, !PT ;  /* 0x640064000a0d7812 */ /* 0x000fe200078efcff */
[-C--:B------:R-:W-:Y:S01]  /*4210*/  HFMA2 R78, R17, R20.reuse.H0_H0, -132, -132 ;  /* 0xd820d820114e7431 */ /* 0x080fe20000040014 */
        /* <DEDUP_REMOVED lines=8> */
[----:B------:R-:W-:Y:S01]  /*42a0*/  LOP3.LUT R29, R58, 0x40004, R29, 0xf8, !PT ;  /* 0x000400043a1d7812 */ /* 0x000fe200078ef81d */
[-C--:B------:R-:W-:Y:S01]  /*42b0*/  HFMA2 R58, R59, R20.reuse.H0_H0, -132, -132 ;  /* 0xd820d8203b3a7431 */ /* 0x080fe20000040014 */
[----:B------:R-:W-:Y:S01]  /*42c0*/  LOP3.LUT R27, R15, 0x64006400, RZ, 0xfc, !PT ;  /* 0x640064000f1b7812 */ /* 0x000fe200078efcff */
[-C--:B------:R-:W-:Y:S01]  /*42d0*/  HFMA2 R59, R69, R20.reuse.H0_H0, -132, -132 ;  /* 0xd820d820453b7431 */ /* 0x080fe20000040014 */
[----:B------:R-:W-:Y:S02]  /*42e0*/  LOP3.LUT R15, R16, 0x64006400, RZ, 0xfc, !PT ;  /* 0x64006400100f7812 */ /* 0x000fe400078efcff */
        /* <DEDUP_REMOVED lines=188> */
.L_x_711:
        /* <DEDUP_REMOVED lines=81> */
.L_x_712:
        /* <DEDUP_REMOVED lines=80> */
.L_x_713:
        /* <DEDUP_REMOVED lines=77> */
.L_x_710:
[----:B0-----:R-:W-:Y:S01]  /*5d90*/  IADD3 R94, R94, 0x20, RZ ;  /* 0x000000205e5e7810 */ /* 0x001fe20007ffe0ff */
[----:B------:R-:W-:Y:S01]  /*5da0*/  UIADD3 UR4, UR4, 0x40, URZ ;  /* 0x0000004004047890 */ /* 0x000fe2000fffe03f */
[----:B------:R-:W-:Y:S02]  /*5db0*/  IMAD.WIDE R24, R96, c[0x0][0x18c], R98 ;  /* 0x0000630060187a25 */ /* 0x000fe400078e0262 */
[C---:B------:R-:W-:Y:S02]  /*5dc0*/  ISETP.GE.AND P2, PT, R94.reuse, c[0x0][0x1b8], PT ;  /* 0x00006e005e007a0c */ /* 0x040fe40003f46270 */
[----:B------:R-:W-:-:S13]  /*5dd0*/  ISETP.LT.AND P3, PT, R94, R93, PT ;  /* 0x0000005d5e00720c */ /* 0x000fda0003f61270 */
[----:B------:R-:W-:Y:S05]  /*5de0*/  @!P2 BRA P3, `(.L_x_714) ;  /* 0xffffdc600000a947 */ /* 0x000fea000183ffff */
.L_x_709:
        /* <DEDUP_REMOVED lines=18> */
.L_x_718:
[----:B------:R-:W0:Y:S02]  /*5f10*/  LDS R8, [R0] ;  /* 0x0000000000087984 */ /* 0x000e240000000800 */
[----:B0-----:R-:W-:-:S06]  /*5f20*/  HADD2 R9, R8, R13 ;  /* 0x0000000d08097230 */ /* 0x001fcc0000000000 */
[----:B------:R-:W0:Y:S02]  /*5f30*/  ATOMS.CAST.SPIN R9, [R0], R8, R9 ;  /* 0x000000080009738d */ /* 0x000e240001800009 */
[----:B0-----:R-:W-:-:S13]  /*5f40*/  ISETP.EQ.U32.AND P0, PT, R9, 0x1, PT ;  /* 0x000000010900780c */ /* 0x001fda0003f02070 */
[----:B------:R-:W-:Y:S05]  /*5f50*/  @!P0 BRA `(.L_x_718) ;  /* 0xffffffb000008947 */ /* 0x000fea000383ffff */
[----:B------:R-:W-:Y:S05]  /*5f60*/  BRA `(.L_x_716) ;  /* 0x0000003000007947 */ /* 0x000fea0003800000 */
.L_x_717:
[----:B------:R-:W2:Y:S02]  /*5f70*/  LD.E R0, [R10.64] ;  /* 0x000000060a007980 */ /* 0x000ea4000c101900 */
[----:B--2---:R-:W-:-:S05]  /*5f80*/  IMAD.IADD R9, R13, 0x1, R0 ;  /* 0x000000010d097824 */ /* 0x004fca00078e0200 */
[----:B------:R0:W-:Y:S02]  /*5f90*/  ST.E [R10.64], R9 ;  /* 0x000000090a007985 */ /* 0x0001e4000c101906 */
.L_x_716:
[----:B------:R-:W-:Y:S05]  /*5fa0*/  BSYNC B0 ;  /* 0x0000000000007941 */ /* 0x000fea0003800000 */
.L_x_715:
[----:B------:R-:W2:Y:S01]  /*5fb0*/  ATOM.E.ADD.F16x2.RN.STRONG.GPU P0, RZ, [R10.64+0x4], R91 ;  /* 0x0000045b0aff798a */ /* 0x000ea2000810e9c6 */
[----:B------:R-:W-:Y:S01]  /*5fc0*/  BSSY B0, `(.L_x_719) ;  /* 0x000000f000007945 */ /* 0x000fe20003800000 */
[----:B--2---:R-:W-:Y:S05]  /*5fd0*/  @P0 BRA `(.L_x_720) ;  /* 0x000000d000000947 */ /* 0x004fea0003800000 */
[----:B------:R-:W1:Y:S02]  /*5fe0*/  QSPC.E.S P0, RZ, [R10+0x4] ;  /* 0x000004000aff73aa */ /* 0x000e640000000500 */
[----:B-1----:R-:W-:Y:S05]  /*5ff0*/  @!P0 BRA `(.L_x_721) ;  /* 0x0000008000008947 */ /* 0x002fea0003800000 */
[----:B------:R-:W-:-:S04]  /*6000*/  IADD3 R0, R10, 0x4, RZ ;  /* 0x000000040a007810 */ /* 0x000fc80007ffe0ff */
[----:B------:R-:W-:-:S05]  /*6010*/  LOP3.LUT R0, R0, 0xffffff, RZ, 0xc0, !PT ;  /* 0x00ffffff00007812 */ /* 0x000fca00078ec0ff */
.L_x_722:
[----:B------:R-:W1:Y:S02]  /*6020*/  LDS R8, [R0] ;  /* 0x0000000000087984 */ /* 0x000e640000000800 */
[----:B01----:R-:W-:-:S10]  /*6030*/  HFMA2.MMA R9, R8, 1, 1, R91 ;  /* 0x3c003c0008097835 */ /* 0x003fd4000000005b */
[----:B------:R-:W0:Y:S02]  /*6040*/  ATOMS.CAST.SPIN R9, [R0], R8, R9 ;  /* 0x000000080009738d */ /* 0x000e240001800009 */
[----:B0-----:R-:W-:-:S13]  /*6050*/  ISETP.EQ.U32.AND P0, PT, R9, 0x1, PT ;  /* 0x000000010900780c */ /* 0x001fda0003f02070 */
[----:B------:R-:W-:Y:S05]  /*6060*/  @!P0 BRA `(.L_x_722) ;  /* 0xffffffb000008947 */ /* 0x000fea000383ffff */
[----:B------:R-:W-:Y:S05]  /*6070*/  BRA `(.L_x_720) ;  /* 0x0000003000007947 */ /* 0x000fea0003800000 */
.L_x_721:
[----:B------:R-:W2:Y:S02]  /*6080*/  LD.E R0, [R10.64+0x4] ;  /* 0x000004060a007980 */ /* 0x000ea4000c101900 */
[----:B0-2---:R-:W-:-:S05]  /*6090*/  IMAD.IADD R9, R91, 0x1, R0 ;  /* 0x000000015b097824 */ /* 0x005fca00078e0200 */
[----:B------:R0:W-:Y:S02]  /*60a0*/  ST.E [R10.64+0x4], R9 ;  /* 0x000004090a007985 */ /* 0x0001e4000c101906 */
.L_x_720:
[----:B------:R-:W-:Y:S05]  /*60b0*/  BSYNC B0 ;  /* 0x0000000000007941 */ /* 0x000fea0003800000 */
.L_x_719:
        /* <DEDUP_REMOVED lines=11> */
.L_x_726:
[----:B------:R-:W0:Y:S02]  /*6170*/  LDS R6, [R0] ;  /* 0x0000000000067984 */ /* 0x000e240000000800 */
[----:B0-----:R-:W-:-:S06]  /*6180*/  HADD2 R7, R6, R9 ;  /* 0x0000000906077230 */ /* 0x001fcc0000000000 */
[----:B------:R-:W0:Y:S02]  /*6190*/  ATOMS.CAST.SPIN R7, [R0], R6, R7 ;  /* 0x000000060007738d */ /* 0x000e240001800007 */
[----:B0-----:R-:W-:-:S13]  /*61a0*/  ISETP.EQ.U32.AND P0, PT, R7, 0x1, PT ;  /* 0x000000010700780c */ /* 0x001fda0003f02070 */
[----:B------:R-:W-:Y:S05]  /*61b0*/  @!P0 BRA `(.L_x_726) ;  /* 0xffffffb000008947 */ /* 0x000fea000383ffff */
[----:B------:R-:W-:Y:S05]  /*61c0*/  BRA `(.L_x_724) ;  /* 0x0000003000007947 */ /* 0x000fea0003800000 */
.L_x_725:
[----:B------:R-:W2:Y:S02]  /*61d0*/  LD.E R0, [R10.64] ;  /* 0x000000060a007980 */ /* 0x000ea4000c101900 */
[----:B--2---:R-:W-:-:S05]  /*61e0*/  IMAD.IADD R7, R9, 0x1, R0 ;  /* 0x0000000109077824 */ /* 0x004fca00078e0200 */
[----:B------:R0:W-:Y:S02]  /*61f0*/  ST.E [R10.64], R7 ;  /* 0x000000070a007985 */ /* 0x0001e4000c101906 */
.L_x_724:
[----:B------:R-:W-:Y:S05]  /*6200*/  BSYNC B0 ;  /* 0x0000000000007941 */ /* 0x000fea0003800000 */
.L_x_723:
[----:B------:R-:W2:Y:S01]  /*6210*/  ATOM.E.ADD.F16x2.RN.STRONG.GPU P0, RZ, [R10.64+0x4], R13 ;  /* 0x0000040d0aff798a */ /* 0x000ea2000810e9c6 */
[----:B------:R-:W-:Y:S01]  /*6220*/  BSSY B0, `(.L_x_727) ;  /* 0x000000f000007945 */ /* 0x000fe20003800000 */
[----:B--2---:R-:W-:Y:S05]  /*6230*/  @P0 BRA `(.L_x_728) ;  /* 0x000000d000000947 */ /* 0x004fea0003800000 */
[----:B------:R-:W1:Y:S02]  /*6240*/  QSPC.E.S P0, RZ, [R10+0x4] ;  /* 0x000004000aff73aa */ /* 0x000e640000000500 */
[----:B-1----:R-:W-:Y:S05]  /*6250*/  @!P0 BRA `(.L_x_729) ;  /* 0x0000008000008947 */ /* 0x002fea0003800000 */
[----:B------:R-:W-:-:S04]  /*6260*/  IADD3 R0, R10, 0x4, RZ ;  /* 0x000000040a007810 */ /* 0x000fc80007ffe0ff */
[----:B------:R-:W-:-:S05]  /*6270*/  LOP3.LUT R0, R0, 0xffffff, RZ, 0xc0, !PT ;  /* 0x00ffffff00007812 */ /* 0x000fca00078ec0ff */
.L_x_730:
[----:B------:R-:W1:Y:S02]  /*6280*/  LDS R6, [R0] ;  /* 0x0000000000067984 */ /* 0x000e640000000800 */
[----:B01----:R-:W-:-:S10]  /*6290*/  HFMA2.MMA R7, R6, 1, 1, R13 ;  /* 0x3c003c0006077835 */ /* 0x003fd4000000000d */
[----:B------:R-:W0:Y:S02]  /*62a0*/  ATOMS.CAST.SPIN R7, [R0], R6, R7 ;  /* 0x000000060007738d */ /* 0x000e240001800007 */
[----:B0-----:R-:W-:-:S13]  /*62b0*/  ISETP.EQ.U32.AND P0, PT, R7, 0x1, PT ;  /* 0x000000010700780c */ /* 0x001fda0003f02070 */
[----:B------:R-:W-:Y:S05]  /*62c0*/  @!P0 BRA `(.L_x_730) ;  /* 0xffffffb000008947 */ /* 0x000fea000383ffff */
[----:B------:R-:W-:Y:S05]  /*62d0*/  BRA `(.L_x_728) ;  /* 0x0000003000007947 */ /* 0x000fea0003800000 */
.L_x_729:
[----:B------:R-:W2:Y:S02]  /*62e0*/  LD.E R0, [R10.64+0x4] ;  /* 0x000004060a007980 */ /* 0x000ea4000c101900 */
[----:B0-2---:R-:W-:-:S05]  /*62f0*/  IMAD.IADD R7, R13, 0x1, R0 ;  /* 0x000000010d077824 */ /* 0x005fca00078e0200 */
[----:B------:R0:W-:Y:S02]  /*6300*/  ST.E [R10.64+0x4], R7 ;  /* 0x000004070a007985 */ /* 0x0001e4000c101906 */
.L_x_728:
[----:B------:R-:W-:Y:S05]  /*6310*/  BSYNC B0 ;  /* 0x0000000000007941 */ /* 0x000fea0003800000 */
.L_x_727:
        /* <DEDUP_REMOVED lines=11> */
.L_x_734:
[----:B------:R-:W0:Y:S02]  /*63d0*/  LDS R4, [R0] ;  /* 0x0000000000047984 */ /* 0x000e240000000800 */
[----:B0-----:R-:W-:-:S06]  /*63e0*/  HADD2 R5, R4, R7 ;  /* 0x0000000704057230 */ /* 0x001fcc0000000000 */
[----:B------:R-:W0:Y:S02]  /*63f0*/  ATOMS.CAST.SPIN R5, [R0], R4, R5 ;  /* 0x000000040005738d */ /* 0x000e240001800005 */
[----:B0-----:R-:W-:-:S13]  /*6400*/  ISETP.EQ.U32.AND P0, PT, R5, 0x1, PT ;  /* 0x000000010500780c */ /* 0x001fda0003f02070 */
[----:B------:R-:W-:Y:S05]  /*6410*/  @!P0 BRA `(.L_x_734) ;  /* 0xffffffb000008947 */ /* 0x000fea000383ffff */
[----:B------:R-:W-:Y:S05]  /*6420*/  BRA `(.L_x_732) ;  /* 0x0000003000007947 */ /* 0x000fea0003800000 */
.L_x_733:
[----:B------:R-:W2:Y:S02]  /*6430*/  LD.E R0, [R10.64] ;  /* 0x000000060a007980 */ /* 0x000ea4000c101900 */
[----:B--2---:R-:W-:-:S05]  /*6440*/  IMAD.IADD R5, R7, 0x1, R0 ;  /* 0x0000000107057824 */ /* 0x004fca00078e0200 */
[----:B------:R0:W-:Y:S02]  /*6450*/  ST.E [R10.64], R5 ;  /* 0x000000050a007985 */ /* 0x0001e4000c101906 */
.L_x_732:
[----:B------:R-:W-:Y:S05]  /*6460*/  BSYNC B0 ;  /* 0x0000000000007941 */ /* 0x000fea0003800000 */
.L_x_731:
[----:B------:R-:W2:Y:S01]  /*6470*/  ATOM.E.ADD.F16x2.RN.STRONG.GPU P0, RZ, [R10.64+0x4], R89 ;  /* 0x000004590aff798a */ /* 0x000ea2000810e9c6 */
[----:B------:R-:W-:Y:S01]  /*6480*/  BSSY B0, `(.L_x_735) ;  /* 0x000000f000007945 */ /* 0x000fe20003800000 */
[----:B--2---:R-:W-:Y:S05]  /*6490*/  @P0 BRA `(.L_x_736) ;  /* 0x000000d000000947 */ /* 0x004fea0003800000 */
[----:B------:R-:W1:Y:S02]  /*64a0*/  QSPC.E.S P0, RZ, [R10+0x4] ;  /* 0x000004000aff73aa */ /* 0x000e640000000500 */
[----:B-1----:R-:W-:Y:S05]  /*64b0*/  @!P0 BRA `(.L_x_737) ;  /* 0x0000008000008947 */ /* 0x002fea0003800000 */
[----:B------:R-:W-:-:S04]  /*64c0*/  IADD3 R0, R10, 0x4, RZ ;  /* 0x000000040a007810 */ /* 0x000fc80007ffe0ff */
[----:B------:R-:W-:-:S05]  /*64d0*/  LOP3.LUT R0, R0, 0xffffff, RZ, 0xc0, !PT ;  /* 0x00ffffff00007812 */ /* 0x000fca00078ec0ff */
.L_x_738:
[----:B------:R-:W1:Y:S02]  /*64e0*/  LDS R4, [R0] ;  /* 0x0000000000047984 */ /* 0x000e640000000800 */
[----:B01----:R-:W-:-:S10]  /*64f0*/  HFMA2.MMA R5, R4, 1, 1, R89 ;  /* 0x3c003c0004057835 */ /* 0x003fd40000000059 */
[----:B------:R-:W0:Y:S02]  /*6500*/  ATOMS.CAST.SPIN R5, [R0], R4, R5 ;  /* 0x000000040005738d */ /* 0x000e240001800005 */
[----:B0-----:R-:W-:-:S13]  /*6510*/  ISETP.EQ.U32.AND P0, PT, R5, 0x1, PT ;  /* 0x000000010500780c */ /* 0x001fda0003f02070 */
[----:B------:R-:W-:Y:S05]  /*6520*/  @!P0 BRA `(.L_x_738) ;  /* 0xffffffb000008947 */ /* 0x000fea000383ffff */
[----:B------:R-:W-:Y:S05]  /*6530*/  BRA `(.L_x_736) ;  /* 0x0000003000007947 */ /* 0x000fea0003800000 */
.L_x_737:
[----:B------:R-:W2:Y:S02]  /*6540*/  LD.E R0, [R10.64+0x4] ;  /* 0x000004060a007980 */ /* 0x000ea4000c101900 */
[----:B0-2---:R-:W-:-:S05]  /*6550*/  IMAD.IADD R5, R89, 0x1, R0 ;  /* 0x0000000159057824 */ /* 0x005fca00078e0200 */
[----:B------:R0:W-:Y:S02]  /*6560*/  ST.E [R10.64+0x4], R5 ;  /* 0x000004050a007985 */ /* 0x0001e4000c101906 */
.L_x_736:
[----:B------:R-:W-:Y:S05]  /*6570*/  BSYNC B0 ;  /* 0x0000000000007941 */ /* 0x000fea0003800000 */
.L_x_735:
        /* <DEDUP_REMOVED lines=11> */
.L_x_742:
[----:B------:R-:W0:Y:S02]  /*6630*/  LDS R2, [R0] ;  /* 0x0000000000027984 */ /* 0x000e240000000800 */
[----:B0-----:R-:W-:-:S06]  /*6640*/  HADD2 R3, R2, R5 ;  /* 0x0000000502037230 */ /* 0x001fcc0000000000 */
[----:B------:R-:W0:Y:S02]  /*6650*/  ATOMS.CAST.SPIN R3, [R0], R2, R3 ;  /* 0x000000020003738d */ /* 0x000e240001800003 */
[----:B0-----:R-:W-:-:S13]  /*6660*/  ISETP.EQ.U32.AND P0, PT, R3, 0x1, PT ;  /* 0x000000010300780c */ /* 0x001fda0003f02070 */
[----:B------:R-:W-:Y:S05]  /*6670*/  @!P0 BRA `(.L_x_742) ;  /* 0xffffffb000008947 */ /* 0x000fea000383ffff */
[----:B------:R-:W-:Y:S05]  /*6680*/  BRA `(.L_x_740) ;  /* 0x0000003000007947 */ /* 0x000fea0003800000 */
.L_x_741:
[----:B------:R-:W2:Y:S02]  /*6690*/  LD.E R0, [R10.64] ;  /* 0x000000060a007980 */ /* 0x000ea4000c101900 */
[----:B--2---:R-:W-:-:S05]  /*66a0*/  IMAD.IADD R3, R5, 0x1, R0 ;  /* 0x0000000105037824 */ /* 0x004fca00078e0200 */
[----:B------:R0:W-:Y:S02]  /*66b0*/  ST.E [R10.64], R3 ;  /* 0x000000030a007985 */ /* 0x0001e4000c101906 */
.L_x_740:
[----:B------:R-:W-:Y:S05]  /*66c0*/  BSYNC B0 ;  /* 0x0000000000007941 */ /* 0x000fea0003800000 */
.L_x_739:
[----:B------:R-:W2:Y:S02]  /*66d0*/  ATOM.E.ADD.F16x2.RN.STRONG.GPU P0, RZ, [R10.64+0x4], R7 ;  /* 0x000004070aff798a */ /* 0x000ea4000810e9c6 */
[----:B--2---:R-:W-:Y:S05]  /*66e0*/  @P0 EXIT ;  /* 0x000000000000094d */ /* 0x004fea0003800000 */
[----:B------:R-:W1:Y:S02]  /*66f0*/  QSPC.E.S P0, RZ, [R10+0x4] ;  /* 0x000004000aff73aa */ /* 0x000e640000000500 */
[----:B-1----:R-:W-:Y:S05]  /*6700*/  @!P0 BRA `(.L_x_743) ;  /* 0x0000008000008947 */ /* 0x002fea0003800000 */
[----:B0-----:R-:W-:-:S04]  /*6710*/  IADD3 R10, R10, 0x4, RZ ;  /* 0x000000040a0a7810 */ /* 0x001fc80007ffe0ff */
[----:B------:R-:W-:-:S05]  /*6720*/  LOP3.LUT R10, R10, 0xffffff, RZ, 0xc0, !PT ;  /* 0x00ffffff0a0a7812 */ /* 0x000fca00078ec0ff */
.L_x_744:
[----:B------:R-:W0:Y:S02]  /*6730*/  LDS R2, [R10] ;  /* 0x000000000a027984 */ /* 0x000e240000000800 */
[----:B0-----:R-:W-:-:S10]  /*6740*/  HFMA2.MMA R3, R2, 1, 1, R7 ;  /* 0x3c003c0002037835 */ /* 0x001fd40000000007 */
[----:B------:R-:W0:Y:S02]  /*6750*/  ATOMS.CAST.SPIN R3, [R10], R2, R3 ;  /* 0x000000020a03738d */ /* 0x000e240001800003 */
[----:B0-----:R-:W-:-:S13]  /*6760*/  ISETP.EQ.U32.AND P0, PT, R3, 0x1, PT ;  /* 0x000000010300780c */ /* 0x001fda0003f02070 */
[----:B------:R-:W-:Y:S05]  /*6770*/  @!P0 BRA `(.L_x_744) ;  /* 0xffffffb000008947 */ /* 0x000fea000383ffff */
[----:B------:R-:W-:Y:S05]  /*6780*/  EXIT ;  /* 0x000000000000794d */ /* 0x000fea0003800000 */
.L_x_743:
[----:B------:R-:W2:Y:S02]  /*6790*/  LD.E R0, [R10.64+0x4] ;  /* 0x000004060a007980 */ /* 0x000ea4000c101900 */
[----:B0-2---:R-:W-:-:S05]  /*67a0*/  IMAD.IADD R3, R7, 0x1, R0 ;  /* 0x0000000107037824 */ /* 0x005fca00078e0200 */
[----:B------:R-:W-:Y:S01]  /*67b0*/  ST.E [R10.64+0x4], R3 ;  /* 0x000004030a007985 */ /* 0x000fe2000c101906 */
[----:B------:R-:W-:Y:S05]  /*67c0*/  EXIT ;  /* 0x000000000000794d */ /* 0x000fea0003800000 */
.L_x_745:
        /* <DEDUP_REMOVED lines=11> */
.L_x_4752:


//--------------------- .text._Z23gemm_half_q_half_kernelILi4ELi38ELb1ELb1ELi64EEvPK6__halfPKjS4_S2_PS0_iiiiPKtS7_iiiiiibS2_i --------------------------
	.section	.text._Z23gemm_half_q_half_kernelILi4ELi38ELb1ELb1ELi64EEvPK6__halfPKjS4_S2_PS0_iiiiPKtS7_iiiiiibS2_i,"ax",@progbits
	.sectioninfo	@"SHI_REGISTERS=104"
	.align	128
        .global         _Z23gemm_half_q_half_kernelILi4ELi38ELb1ELb1ELi64EEvPK6__halfPKjS4_S2_PS0_iiiiPKtS7_iiiiiibS2_i
        .type           _Z23gemm_half_q_half_kernelILi4ELi38ELb1ELb1ELi64EEvPK6__halfPKjS4_S2_PS0_iiiiPKtS7_iiiiiibS2_i,@function
        .size           _Z23gemm_half_q_half_kernelILi4ELi38ELb1ELb1ELi64EEvPK6__halfPKjS4_S2_PS0_iiiiPKtS7_iiiiiibS2_i,(.L_x_4753 - _Z23gemm_half_q_half_kernelILi4ELi38ELb1ELb1ELi64EEvPK6__halfPKjS4_S2_PS0_iiiiPKtS7_iiiiiibS2_i)
        .other          _Z23gemm_half_q_half_kernelILi4ELi38ELb1ELb1ELi64EEvPK6__halfPKjS4_S2_PS0_iiiiPKtS7_iiiiiibS2_i,@"STO_CUDA_ENTRY STV_DEFAULT"
_Z23gemm_half_q_half_kernelILi4ELi38ELb1ELb1ELi64EEvPK6__halfPKjS4_S2_PS0_iiiiPKtS7_iiiiiibS2_i:
.text._Z23gemm_half_q_half_kernelILi4ELi38ELb1ELb1ELi64EEvPK6__halfPKjS4_S2_PS0_iiiiPKtS7_iiiiiibS2_i:
        /* <DEDUP_REMOVED lines=49> */
.L_x_746:
        /* <DEDUP_REMOVED lines=21> */
.L_x_751:
        /* <DEDUP_REMOVED lines=36> */
.L_x_750:
        /* <DEDUP_REMOVED lines=22> */
.L_x_752:
        /* <DEDUP_REMOVED lines=12> */
.L_x_749:
[----:B------:R-:W-:Y:S01]  /*08c0*/  ISETP.GT.AND P2, PT, R95, 0x3, PT ;  /* 0x000000035f00780c */ /* 0x000fe20003f44270 */
[----:B------:R-:W-:Y:S01]  /*08d0*/  IMAD.SHL.U32 R18, R9, 0x2, RZ ;  /* 0x0000000209127824 */ /* 0x000fe200078e00ff */
[----:B------:R-:W-:Y:S01]  /*08e0*/  PLOP3.LUT P0, PT, PT, PT, PT, 0x80, 0x0 ;  /* 0x000000000000781c */ /* 0x000fe20003f0f070 */
[----:B------:R-:W-:-:S10]  /*08f0*/  IMAD.MOV.U32 R5, RZ, RZ, RZ ;  /* 0x000000ffff057224 */ /* 0x000fd400078e00ff */
[----:B------:R-:W-:Y:S05]  /*0900*/  @!P2 BRA `(.L_x_753) ;  /* 0x000002600000a947 */ /* 0x000fea0003800000 */
[----:B------:R-:W-:Y:S02]  /*0910*/  PLOP3.LUT P0, PT, PT, PT, PT, 0x8, 0x0 ;  /* 0x000000000000781c */ /* 0x000fe40003f0e170 */
[----:B------:R-:W-:Y:S02]  /*0920*/  IADD3 R20, R95, -0x3, RZ ;  /* 0xfffffffd5f147810 */ /* 0x000fe40007ffe0ff */
.L_x_754:
        /* <DEDUP_REMOVED lines=36> */
.L_x_753:
        /* <DEDUP_REMOVED lines=22> */
.L_x_755:
        /* <DEDUP_REMOVED lines=11> */
.L_x_748:
[----:B------:R-:W-:Y:S05]  /*0d80*/  BSYNC B0 ;  /* 0x0000000000007941 */ /* 0x000fea0003800000 */
.L_x_747:
        /* <DEDUP_REMOVED lines=14> */
.L_x_758:
        /* <DEDUP_REMOVED lines=19> */
.L_x_757:
        /* <DEDUP_REMOVED lines=14> */
.L_x_759:
[----:B------:R-:W-:-:S13]  /*1080*/  ISETP.LT.OR P0, PT, R5, R95, P0 ;  /* 0x0000005f0500720c */ /* 0x000fda0000701670 */
[----:B------:R-:W-:Y:S02]  /*1090*/  @P0 IMAD R5, R0, 0x4, R5 ;  /* 0x0000000400050824 */ /* 0x000fe400078e0205 */
[----:B0-----:R-:W-:Y:S02]  /*10a0*/  @P0 IMAD.MOV.U32 R3, RZ, RZ, 0x2 ;  /* 0x00000002ff030424 */ /* 0x001fe400078e00ff */
[----:B------:R-:W-:-:S04]  /*10b0*/  @P0 IMAD R2, R5, c[0x0][0x18c], R4 ;  /* 0x0000630005020a24 */ /* 0x000fc800078e0204 */
[----:B------:R-:W-:-:S05]  /*10c0*/  @P0 IMAD.WIDE R2, R2, R3, c[0x0][0x180] ;  /* 0x0000600002020625 */ /* 0x000fca00078e0203 */
[----:B------:R0:W-:Y:S02]  /*10d0*/  @P0 STG.E.64 [R2.64], RZ ;  /* 0x000000ff02000986 */ /* 0x0001e4000c101b06 */
.L_x_756:
        /* <DEDUP_REMOVED lines=14> */
.L_x_761:
        /* <DEDUP_REMOVED lines=43> */
.L_x_760:
        /* <DEDUP_REMOVED lines=66> */
[----:B--2---:R-:W-:Y:S02]  /*1890*/  PRMT R97, R12, 0x7610, R12 ;  /* 0x000076100c617816 */ /* 0x004fe4000000000c */
[----:B------:R-:W-:Y:S01]  /*18a0*/  PRMT R100, R13, 0x7610, R13 ;  /* 0x000076100d647816 */ /* 0x000fe2000000000d */
[----:B----4-:R-:W-:Y:S01]  /*18b0*/  IMAD.IADD R87, R94, 0x1, R87 ;  /* 0x000000015e577824 */ /* 0x010fe200078e0257 */
[----:B------:R-:W-:Y:S05]  /*18c0*/  @P0 BRA `(.L_x_762) ;  /* 0x00002a1000000947 */ /* 0x000fea0003800000 */
[----:B------:R-:W-:Y:S01]  /*18d0*/  IMAD.MOV.U32 R88, RZ, RZ, RZ ;  /* 0x000000ffff587224 */ /* 0x000fe200078e00ff */
[----:B------:R-:W-:Y:S01]  /*18e0*/  PRMT R9, RZ, 0x7610, R9 ;  /* 0x00007610ff097816 */ /* 0x000fe20000000009 */
[----:B------:R-:W-:-:S02]  /*18f0*/  UMOV UR4, URZ ;  /* 0x0000003f00047c82 */ /* 0x000fc40008000000 */
.L_x_771:
[----:B------:R-:W-:-:S13]  /*1900*/  ISETP.NE.AND P0, PT, R94, R87, PT ;  /* 0x000000575e00720c */ /* 0x000fda0003f05270 */
[----:B------:R-:W-:Y:S01]  /*1910*/  @!P0 IADD3 R88, R88, 0x1, RZ ;  /* 0x0000000158588810 */ /* 0x000fe20007ffe0ff */
[----:B------:R-:W-:Y:S02]  /*1920*/  @!P0 IMAD.SHL.U32 R12, R94, 0x2, RZ ;  /* 0x000000025e0c8824 */ /* 0x000fe400078e00ff */
        /* <DEDUP_REMOVED lines=11> */
[----:B-----5:R-:W-:Y:S01]  /*19e0*/  IMAD.MOV.U32 R17, RZ, RZ, 0x4 ;  /* 0x00000004ff117424 */ /* 0x020fe200078e00ff */
[----:B------:R-:W2:Y:S03]  /*19f0*/  LDG.E.128.CONSTANT R12, [R10.64] ;  /* 0x000000060a0c7981 */ /* 0x000ea6000c1e9d00 */
[----:B------:R-:W-:-:S06]  /*1a00*/  IMAD.WIDE R20, R17, c[0x0][0x18c], R10 ;  /* 0x0000630011147a25 */ /* 0x000fcc00078e020a */
        /* <DEDUP_REMOVED lines=17> */
[--C-:B------:R-:W-:Y:S02]  /*1b20*/  SHF.R.U32.HI R41, RZ, 0xa, R18.reuse ;  /* 0x0000000aff297819 */ /* 0x100fe40000011612 */
[----:B------:R-:W-:Y:S02]  /*1b30*/  LOP3.LUT R38, R18, 0x3f003f, RZ, 0xc0, !PT ;  /* 0x003f003f12267812 */ /* 0x000fe400078ec0ff */
[----:B------:R-:W-:Y:S02]  /*1b40*/  SHF.R.U32.HI R39, RZ, 0x6, R18 ;  /* 0x00000006ff277819 */ /* 0x000fe40000011612 */
        /* <DEDUP_REMOVED lines=9> */
[----:B------:R-:W-:Y:S02]  /*1be0*/  LOP3.LUT R17, R24, 0x300030, R13, 0xf8, !PT ;  /* 0x0030003018117812 */ /* 0x000fe400078ef80d */
[----:B------:R-:W-:Y:S02]  /*1bf0*/  LOP3.LUT R34, R29, 0x300030, R14, 0xf8, !PT ;  /* 0x003000301d227812 */ /* 0x000fe400078ef80e */
[----:B------:R-:W-:Y:S02]  /*1c00*/  LOP3.LUT R40, R18, 0x300030, R15, 0xf8, !PT ;  /* 0x0030003012287812 */ /* 0x000fe400078ef80f */
[----:B------:R-:W-:Y:S02]  /*1c10*/  SHF.R.U32.HI R12, RZ, 0x6, R12 ;  /* 0x00000006ff0c7819 */ /* 0x000fe4000001160c */
[----:B------:R-:W-:-:S02]  /*1c20*/  SHF.R.U32.HI R37, RZ, 0x8, R19 ;  /* 0x00000008ff257819 */ /* 0x000fc40000011613 */
[--C-:B------:R-:W-:Y:S02]  /*1c30*/  SHF.R.U32.HI R49, RZ, 0xa, R19.reuse ;  /* 0x0000000aff317819 */ /* 0x100fe40000011613 */
[----:B------:R-:W-:Y:S02]  /*1c40*/  LOP3.LUT R46, R19, 0x3f003f, RZ, 0xc0, !PT ;  /* 0x003f003f132e7812 */ /* 0x000fe400078ec0ff */
[----:B------:R-:W-:Y:S02]  /*1c50*/  SHF.R.U32.HI R47, RZ, 0x6, R19 ;  /* 0x00000006ff2f7819 */ /* 0x000fe40000011613 */
[----:B------:R-:W-:Y:S02]  /*1c60*/  LOP3.LUT R36, R36, 0xf000f, RZ, 0xc0, !PT ;  /* 0x000f000f24247812 */ /* 0x000fe400078ec0ff */
[----:B---3--:R-:W-:Y:S02]  /*1c70*/  SHF.R.U32.HI R15, RZ, 0xc, R20 ;  /* 0x0000000cff0f7819 */ /* 0x008fe40000011614 */
[----:B------:R-:W-:-:S02]  /*1c80*/  LOP3.LUT R13, R20, 0x3f003f, RZ, 0xc0, !PT ;  /* 0x003f003f140d7812 */ /* 0x000fc400078ec0ff */
[----:B------:R-:W-:Y:S02]  /*1c90*/  SHF.R.U32.HI R14, RZ, 0x6, R20 ;  /* 0x00000006ff0e7819 */ /* 0x000fe40000011614 */
[----:B------:R-:W-:Y:S02]  /*1ca0*/  SHF.R.U32.HI R24, RZ, 0xc, R23 ;  /* 0x0000000cff187819 */ /* 0x000fe40000011617 */
[--C-:B------:R-:W-:Y:S02]  /*1cb0*/  SHF.R.U32.HI R20, RZ, 0xc, R21.reuse ;  /* 0x0000000cff147819 */ /* 0x100fe40000011615 */
[----:B------:R-:W-:Y:S02]  /*1cc0*/  LOP3.LUT R19, R21, 0x3f003f, RZ, 0xc0, !PT ;  /* 0x003f003f15137812 */ /* 0x000fe400078ec0ff */
[----:B------:R-:W-:Y:S02]  /*1cd0*/  SHF.R.U32.HI R29, RZ, 0x6, R21 ;  /* 0x00000006ff1d7819 */ /* 0x000fe40000011615 */
[----:B------:R-:W-:-:S02]  /*1ce0*/  SHF.R.U32.HI R21, RZ, 0xc, R22 ;  /* 0x0000000cff157819 */ /* 0x000fc40000011616 */
[----:B------:R-:W-:Y:S02]  /*1cf0*/  LOP3.LUT R48, R36, 0x300030, R37, 0xf8, !PT ;  /* 0x0030003024307812 */ /* 0x000fe400078ef825 */
[----:B------:R-:W-:Y:S02]  /*1d00*/  LOP3.LUT R44, R23, 0x3f003f, RZ, 0xc0, !PT ;  /* 0x003f003f172c7812 */ /* 0x000fe400078ec0ff */
[----:B------:R-:W-:Y:S02]  /*1d10*/  LOP3.LUT R24, R24, 0xf000f, RZ, 0xc0, !PT ;  /* 0x000f000f18187812 */ /* 0x000fe400078ec0ff */
[----:B------:R-:W-:Y:S02]  /*1d20*/  LOP3.LUT R12, R12, 0x3f003f, RZ, 0xc0, !PT ;  /* 0x003f003f0c0c7812 */ /* 0x000fe400078ec0ff */
[----:B------:R-:W-:Y:S02]  /*1d30*/  SHF.R.U32.HI R25, RZ, 0xa, R16 ;  /* 0x0000000aff197819 */ /* 0x000fe40000011610 */
[----:B------:R-:W-:-:S02]  /*1d40*/  LOP3.LUT R27, R16, 0x3f003f, RZ, 0xc0, !PT ;  /* 0x003f003f101b7812 */ /* 0x000fc400078ec0ff */
[----:B------:R-:W-:Y:S02]  /*1d50*/  LOP3.LUT R36, R22, 0x3f003f, RZ, 0xc0, !PT ;  /* 0x003f003f16247812 */ /* 0x000fe400078ec0ff */
[----:B------:R-:W-:Y:S02]  /*1d60*/  SHF.R.U32.HI R37, RZ, 0x6, R22 ;  /* 0x00000006ff257819 */ /* 0x000fe40000011616 */
[----:B------:R-:W-:Y:S02]  /*1d70*/  LOP3.LUT R28, R28, 0x3f003f, RZ, 0xc0, !PT ;  /* 0x003f003f1c1c7812 */ /* 0x000fe400078ec0ff */
        /* <DEDUP_REMOVED lines=126> */
.L_x_764:
        /* <DEDUP_REMOVED lines=47> */
.L_x_765:
        /* <DEDUP_REMOVED lines=49> */
.L_x_766:
        /* <DEDUP_REMOVED lines=43> */
.L_x_763:
[----:B------:R-:W-:-:S04]  /*2e10*/  IMAD.MOV.U32 R25, RZ, RZ, c[0x0][0x18c] ;  /* 0x00006300ff197624 */ /* 0x000fc800078e00ff */
[----:B-----5:R-:W-:-:S06]  /*2e20*/  IMAD.WIDE R16, R25, 0xc, R10 ;  /* 0x0000000c19107825 */ /* 0x020fcc00078e020a */
[C---:B------:R-:W-:Y:S02]  /*2e30*/  IMAD.WIDE R20, R25.reuse, 0x4, R16 ;  /* 0x0000000419147825 */ /* 0x040fe400078e0210 */
        /* <DEDUP_REMOVED lines=8> */
[----:B------:R-:W-:Y:S02]  /*2ec0*/  SHF.R.U32.HI R24, RZ, 0xc, R17 ;  /* 0x0000000cff187819 */ /* 0x000fe40000011611 */
[----:B------:R-:W-:Y:S02]  /*2ed0*/  LOP3.LUT R25, R0, 0xf000f, RZ, 0xc0, !PT ;  /* 0x000f000f00197812 */ /* 0x000fe400078ec0ff */
[----:B------:R-:W-:Y:S02]  /*2ee0*/  LOP3.LUT R29, R26, 0xf000f, RZ, 0xc0, !PT ;  /* 0x000f000f1a1d7812 */ /* 0x000fe400078ec0ff */
[----:B------:R-:W-:-:S02]  /*2ef0*/  LOP3.LUT R31, R28, 0xf000f, RZ, 0xc0, !PT ;  /* 0x000f000f1c1f7812 */ /* 0x000fc400078ec0ff */
[----:B----4-:R-:W-:Y:S02]  /*2f00*/  SHF.R.U32.HI R0, RZ, 0x8, R12 ;  /* 0x00000008ff007819 */ /* 0x010fe4000001160c */
[----:B------:R-:W-:Y:S02]  /*2f10*/  SHF.R.U32.HI R26, RZ, 0x8, R14 ;  /* 0x00000008ff1a7819 */ /* 0x000fe4000001160e */
[----:B------:R-:W-:Y:S02]  /*2f20*/  SHF.R.U32.HI R28, RZ, 0x8, R15 ;  /* 0x00000008ff1c7819 */ /* 0x000fe4000001160f */
[----:B------:R-:W-:Y:S02]  /*2f30*/  LOP3.LUT R27, R24, 0xf000f, RZ, 0xc0, !PT ;  /* 0x000f000f181b7812 */ /* 0x000fe400078ec0ff */
[----:B------:R-:W-:Y:S02]  /*2f40*/  SHF.R.U32.HI R24, RZ, 0x8, R13 ;  /* 0x00000008ff187819 */ /* 0x000fe4000001160d */
[----:B------:R-:W-:-:S02]  /*2f50*/  LOP3.LUT R25, R25, 0x300030, R0, 0xf8, !PT ;  /* 0x0030003019197812 */ /* 0x000fc400078ef800 */
        /* <DEDUP_REMOVED lines=22> */
[----:B------:R-:W-:Y:S02]  /*30c0*/  LOP3.LUT R42, R19, 0x3f003f, RZ, 0xc0, !PT ;  /* 0x003f003f132a7812 */ /* 0x000fe400078ec0ff */
[----:B------:R-:W-:Y:S02]  /*30d0*/  SHF.R.U32.HI R44, RZ, 0x6, R19 ;  /* 0x00000006ff2c7819 */ /* 0x000fe40000011613 */
[----:B------:R-:W-:Y:S02]  /*30e0*/  LOP3.LUT R18, R12, 0x3f003f, RZ, 0xc0, !PT ;  /* 0x003f003f0c127812 */ /* 0x000fe400078ec0ff */
[----:B------:R-:W-:-:S02]  /*30f0*/  SHF.R.U32.HI R19, RZ, 0x6, R12 ;  /* 0x00000006ff137819 */ /* 0x000fc4000001160c */
[----:B------:R-:W-:Y:S02]  /*3100*/  PRMT R12, R91, 0x9910, RZ ;  /* 0x000099105b0c7816 */ /* 0x000fe400000000ff */
[----:B------:R-:W-:Y:S02]  /*3110*/  LOP3.LUT R26, R17, 0x3f003f, RZ, 0xc0, !PT ;  /* 0x003f003f111a7812 */ /* 0x000fe400078ec0ff */
[----:B------:R-:W-:Y:S02]  /*3120*/  SHF.R.U32.HI R28, RZ, 0x6, R17 ;  /* 0x00000006ff1c7819 */ /* 0x000fe40000011611 */
[----:B------:R-:W-:Y:S02]  /*3130*/  ISETP.NE.AND P0, PT, R12, RZ, PT ;  /* 0x000000ff0c00720c */ /* 0x000fe40003f05270 */
[----:B------:R-:W-:Y:S02]  /*3140*/  LOP3.LUT R0, R16, 0x3f003f, RZ, 0xc0, !PT ;  /* 0x003f003f10007812 */ /* 0x000fe400078ec0ff */
[----:B------:R-:W-:-:S02]  /*3150*/  LOP3.LUT R17, R20, 0x3f003f, RZ, 0xc0, !PT ;  /* 0x003f003f14117812 */ /* 0x000fc400078ec0ff */
[----:B------:R-:W-:Y:S02]  /*3160*/  LOP3.LUT R29, R21, 0x3f003f, RZ, 0xc0, !PT ;  /* 0x003f003f151d7812 */ /* 0x000fe400078ec0ff */
[----:B------:R-:W-:Y:S02]  /*3170*/  LOP3.LUT R45, R23, 0x3f003f, RZ, 0xc0, !PT ;  /* 0x003f003f172d7812 */ /* 0x000fe400078ec0ff */
        /* <DEDUP_REMOVED lines=132> */
.L_x_768:
        /* <DEDUP_REMOVED lines=47> */
.L_x_769:
        /* <DEDUP_REMOVED lines=49> */
.L_x_770:
        /* <DEDUP_REMOVED lines=43> */
.L_x_767:
[----:B------:R-:W-:Y:S01]  /*4270*/  LEA R0, R86, 0x40, 0x6 ;  /* 0x0000004056007811 */ /* 0x000fe200078e30ff */
[----:B------:R-:W-:Y:S01]  /*4280*/  UIADD3 UR4, UR4, 0x40, URZ ;  /* 0x0000004004047890 */ /* 0x000fe2000fffe03f */
[----:B------:R-:W-:Y:S02]  /*4290*/  IADD3 R94, R94, 0x20, RZ ;  /* 0x000000205e5e7810 */ /* 0x000fe40007ffe0ff */
[----:B------:R-:W-:Y:S02]  /*42a0*/  IMNMX R13, R0, c[0x0][0x190], PT ;  /* 0x00006400000d7a17 */ /* 0x000fe40003800200 */
[C---:B------:R-:W-:Y:S02]  /*42b0*/  ISETP.GE.AND P0, PT, R94.reuse, c[0x0][0x1ac], PT ;  /* 0x00006b005e007a0c */ /* 0x040fe40003f06270 */
[----:B------:R-:W-:-:S13]  /*42c0*/  ISETP.LT.AND P2, PT, R94, R13, PT ;  /* 0x0000000d5e00720c */ /* 0x000fda0003f41270 */
[----:B------:R-:W-:Y:S05]  /*42d0*/  @!P0 BRA P2, `(.L_x_771) ;  /* 0xffffd62000008947 */ /* 0x000fea000103ffff */
.L_x_762:
[----:B------:R-:W-:-:S04]  /*42e0*/  ISETP.GE.AND P0, PT, R94, R93, PT ;  /* 0x0000005d5e00720c */ /* 0x000fc80003f06270 */
[----:B------:R-:W-:-:S13]  /*42f0*/  ISETP.GE.OR P0, PT, R94, c[0x0][0x1b8], P0 ;  /* 0x00006e005e007a0c */ /* 0x000fda0000706670 */
[----:B------:R-:W-:Y:S05]  /*4300*/  @P0 BRA `(.L_x_772) ;  /* 0x000023f000000947 */ /* 0x000fea0003800000 */
[----:B------:R-:W-:-:S04]  /*4310*/  PRMT R0, R92, 0x9910, RZ ;  /* 0x000099105c007816 */ /* 0x000fc800000000ff */
[----:B------:R-:W-:-:S04]  /*4320*/  ISETP.NE.AND P0, PT, R0, RZ, PT ;  /* 0x000000ff0000720c */ /* 0x000fc80003f05270 */
[----:B------:R-:W-:Y:S02]  /*4330*/  ISETP.LT.OR P0, PT, R96, 0x4, !P0 ;  /* 0x000000046000780c */ /* 0x000fe40004701670 */
.L_x_777:
[----:B------:R-:W-:Y:S01]  /*4340*/  ISETP.NE.AND P2, PT, R94, R87, PT ;  /* 0x000000575e00720c */ /* 0x000fe20003f45270 */
[----:B------:R-:W-:Y:S02]  /*4350*/  IMAD.MOV.U32 R85, RZ, RZ, c[0x0][0x18c] ;  /* 0x00006300ff557624 */ /* 0x000fe400078e00ff */
[----:B-----5:R-:W-:-:S10]  /*4360*/  IMAD.MOV.U32 R20, RZ, RZ, R10 ;  /* 0x000000ffff147224 */ /* 0x020fd400078e000a */
[----:B------:R-:W-:Y:S01]  /*4370*/  @!P2 IADD3 R88, R88, 0x1, RZ ;  /* 0x000000015858a810 */ /* 0x000fe20007ffe0ff */
[----:B------:R-:W-:Y:S01]  /*4380*/  @!P2 IMAD.MOV.U32 R13, RZ, RZ, 0x2 ;  /* 0x00000002ff0da424 */ /* 0x000fe200078e00ff */
[----:B------:R-:W-:-:S03]  /*4390*/  @!P2 LEA R12, R94, 0x1, 0x1 ;  /* 0x000000015e0ca811 */ /* 0x000fc600078e08ff */
[----:B------:R-:W-:Y:S02]  /*43a0*/  @!P2 IMAD R14, R88, 0x8, R1 ;  /* 0x00000008580ea824 */ /* 0x000fe400078e0201 */
[----:B------:R-:W-:-:S04]  /*43b0*/  @!P2 IMAD.WIDE R12, R12, R13, c[0x0][0x198] ;  /* 0x000066000c0ca625 */ /* 0x000fc800078e020d */
[----:B------:R-:W-:Y:S01]  /*43c0*/  IMAD.MOV.U32 R21, RZ, RZ, R11 ;  /* 0x000000ffff157224 */ /* 0x000fe200078e000b */
[----:B------:R-:W2:Y:S03]  /*43d0*/  @!P2 LDL.64 R14, [R14] ;  /* 0x000000000e0ea983 */ /* 0x000ea60000100a00 */
[C---:B------:R-:W-:Y:S01]  /*43e0*/  IMAD.WIDE R10, R85.reuse, 0x4, R20 ;  /* 0x00000004550a7825 */ /* 0x040fe200078e0214 */
[----:B------:R-:W3:Y:S04]  /*43f0*/  @!P2 LDG.E.U16.CONSTANT R13, [R12.64] ;  /* 0x000000060c0da981 */ /* 0x000ee8000c1e9500 */
[----:B-----5:R-:W5:Y:S04]  /*4400*/  LDG.E.128.CONSTANT R20, [R20.64] ;  /* 0x0000000614147981 */ /* 0x020f68000c1e9d00 */
        /* <DEDUP_REMOVED lines=13> */
[----:B------:R-:W-:Y:S02]  /*44e0*/  SHF.R.U32.HI R27, RZ, 0xf, R22 ;  /* 0x0000000fff1b7819 */ /* 0x000fe40000011616 */
[C---:B------:R-:W-:Y:S02]  /*44f0*/  LOP3.LUT R24, R21.reuse, 0x380038, RZ, 0xc0, !PT ;  /* 0x0038003815187812 */ /* 0x040fe400078ec0ff */
[----:B------:R-:W-:Y:S02]  /*4500*/  SHF.R.U32.HI R32, RZ, 0x6, R21 ;  /* 0x00000006ff207819 */ /* 0x000fe40000011615 */
[----:B------:R-:W-:Y:S02]  /*4510*/  LOP3.LUT R36, R21, 0x70007, RZ, 0xc0, !PT ;  /* 0x0007000715247812 */ /* 0x000fe400078ec0ff */
[----:B------:R-:W-:Y:S02]  /*4520*/  LOP3.LUT R58, R23, 0x380038, RZ, 0xc0, !PT ;  /* 0x00380038173a7812 */ /* 0x000fe400078ec0ff */
[----:B------:R-:W-:-:S02]  /*4530*/  SHF.R.U32.HI R35, RZ, 0x6, R23 ;  /* 0x00000006ff237819 */ /* 0x000fc40000011617 */
[----:B------:R-:W-:Y:S02]  /*4540*/  LOP3.LUT R43, R23, 0x70007, RZ, 0xc0, !PT ;  /* 0x00070007172b7812 */ /* 0x000fe400078ec0ff */
[--C-:B------:R-:W-:Y:S02]  /*4550*/  SHF.R.U32.HI R21, RZ, 0xe, R16.reuse ;  /* 0x0000000eff157819 */ /* 0x100fe40000011610 */
[C---:B------:R-:W-:Y:S02]  /*4560*/  LOP3.LUT R11, R16.reuse, 0x380038, RZ, 0xc0, !PT ;  /* 0x00380038100b7812 */ /* 0x040fe400078ec0ff */
[----:B------:R-:W-:Y:S02]  /*4570*/  SHF.R.U32.HI R38, RZ, 0x6, R16 ;  /* 0x00000006ff267819 */ /* 0x000fe40000011610 */
[----:B------:R-:W-:Y:S02]  /*4580*/  LOP3.LUT R50, R16, 0x70007, RZ, 0xc0, !PT ;  /* 0x0007000710327812 */ /* 0x000fe400078ec0ff */
[----:B------:R-:W-:-:S02]  /*4590*/  SHF.R.U32.HI R28, RZ, 0xe, R18 ;  /* 0x0000000eff1c7819 */ /* 0x000fc40000011612 */
[C---:B------:R-:W-:Y:S02]  /*45a0*/  LOP3.LUT R23, R18.reuse, 0x380038, RZ, 0xc0, !PT ;  /* 0x0038003812177812 */ /* 0x040fe400078ec0ff */
[----:B------:R-:W-:Y:S02]  /*45b0*/  SHF.R.U32.HI R42, RZ, 0x6, R18 ;  /* 0x00000006ff2a7819 */ /* 0x000fe40000011612 */
[----:B------:R-:W-:Y:S02]  /*45c0*/  LOP3.LUT R49, R18, 0x70007, RZ, 0xc0, !PT ;  /* 0x0007000712317812 */ /* 0x000fe400078ec0ff */
[----:B------:R-:W-:Y:S02]  /*45d0*/  LOP3.LUT R10, R10, 0x10001, RZ, 0xc0, !PT ;  /* 0x000100010a0a7812 */ /* 0x000fe400078ec0ff */
[----:B------:R-:W-:Y:S02]  /*45e0*/  SHF.R.U32.HI R16, RZ, 0xe, R17 ;  /* 0x0000000eff107819 */ /* 0x000fe40000011611 */
[----:B------:R-:W-:-:S02]  /*45f0*/  SHF.R.U32.HI R18, RZ, 0xe, R19 ;  /* 0x0000000eff127819 */ /* 0x000fc40000011613 */
[----:B------:R-:W-:Y:S02]  /*4600*/  LOP3.LUT R25, R25, 0x10001, RZ, 0xc0, !PT ;  /* 0x0001000119197812 */ /* 0x000fe400078ec0ff */
[----:B------:R-:W-:Y:S02]  /*4610*/  LOP3.LUT R29, R29, 0x10001, RZ, 0xc0, !PT ;  /* 0x000100011d1d7812 */ /* 0x000fe400078ec0ff */
[----:B------:R-:W-:Y:S02]  /*4620*/  LOP3.LUT R27, R27, 0x10001, RZ, 0xc0, !PT ;  /* 0x000100011b1b7812 */ /* 0x000fe400078ec0ff */
[C---:B------:R-:W-:Y:S02]  /*4630*/  LOP3.LUT R26, R22.reuse, 0x380038, RZ, 0xc0, !PT ;  /* 0x00380038161a7812 */ /* 0x040fe400078ec0ff */
[----:B------:R-:W-:Y:S02]  /*4640*/  SHF.R.U32.HI R33, RZ, 0x6, R22 ;  /* 0x00000006ff217819 */ /* 0x000fe40000011616 */
[----:B------:R-:W-:-:S02]  /*4650*/  LOP3.LUT R37, R22, 0x70007, RZ, 0xc0, !PT ;  /* 0x0007000716257812 */ /* 0x000fc400078ec0ff */
[C---:B------:R-:W-:Y:S02]  /*4660*/  LOP3.LUT R22, R17.reuse, 0x380038, RZ, 0xc0, !PT ;  /* 0x0038003811167812 */ /* 0x040fe400078ec0ff */
[----:B------:R-:W-:Y:S02]  /*4670*/  SHF.R.U32.HI R39, RZ, 0x6, R17 ;  /* 0x00000006ff277819 */ /* 0x000fe40000011611 */
[----:B------:R-:W-:Y:S02]  /*4680*/  LOP3.LUT R45, R17, 0x70007, RZ, 0xc0, !PT ;  /* 0x00070007112d7812 */ /* 0x000fe400078ec0ff */
[----:B------:R-:W-:Y:S02]  /*4690*/  LOP3.LUT R21, R10, 0x20002, R21, 0xf8, !PT ;  /* 0x000200020a157812 */ /* 0x000fe400078ef815 */
[----:B------:R-:W-:Y:S02]  /*46a0*/  LOP3.LUT R10, R25, 0x20002, R16, 0xf8, !PT ;  /* 0x00020002190a7812 */ /* 0x000fe400078ef810 */
[----:B------:R-:W-:-:S02]  /*46b0*/  LOP3.LUT R17, R29, 0x20002, R18, 0xf8, !PT ;  /* 0x000200021d117812 */ /* 0x000fc400078ef812 */
[----:B------:R-:W-:Y:S02]  /*46c0*/  LOP3.LUT R28, R27, 0x20002, R28, 0xf8, !PT ;  /* 0x000200021b1c7812 */ /* 0x000fe400078ef81c */
[----:B------:R-:W-:Y:S02]  /*46d0*/  LOP3.LUT R0, R20, 0x380038, RZ, 0xc0, !PT ;  /* 0x0038003814007812 */ /* 0x000fe400078ec0ff */
[----:B------:R-:W-:Y:S02]  /*46e0*/  SHF.R.U32.HI R34, RZ, 0x6, R20 ;  /* 0x00000006ff227819 */ /* 0x000fe40000011614 */
[C---:B------:R-:W-:Y:S02]  /*46f0*/  LOP3.LUT R60, R19.reuse, 0x380038, RZ, 0xc0, !PT ;  /* 0x00380038133c7812 */ /* 0x040fe400078ec0ff */
[----:B------:R-:W-:Y:S02]  /*4700*/  SHF.R.U32.HI R44, RZ, 0x6, R19 ;  /* 0x00000006ff2c7819 */ /* 0x000fe40000011613 */
[----:B------:R-:W-:-:S02]  /*4710*/  LOP3.LUT R66, R19, 0x70007, RZ, 0xc0, !PT ;  /* 0x0007000713427812 */ /* 0x000fc400078ec0ff */
[----:B------:R-:W-:Y:S02]  /*4720*/  PRMT R19, R91, 0x9910, RZ ;  /* 0x000099105b137816 */ /* 0x000fe400000000ff */
[----:B------:R-:W-:Y:S01]  /*4730*/  LOP3.LUT R41, R20, 0x70007, RZ, 0xc0, !PT ;  /* 0x0007000714297812 */ /* 0x000fe200078ec0ff */
[----:B------:R-:W-:Y:S01]  /*4740*/  IMAD.MOV.U32 R20, RZ, RZ, 0x3000 ;  /* 0x00003000ff147424 */ /* 0x000fe200078e00ff */
[----:B------:R-:W-:Y:S02]  /*4750*/  LOP3.LUT R83, R0, 0x64006400, RZ, 0xfc, !PT ;  /* 0x6400640000537812 */ /* 0x000fe400078efcff */
[----:B------:R-:W-:Y:S02]  /*4760*/  LOP3.LUT R59, R58, 0x64006400, RZ, 0xfc, !PT ;  /* 0x640064003a3b7812 */ /* 0x000fe400078efcff */
[----:B------:R-:W-:Y:S01]  /*4770*/  LOP3.LUT R0, R34, 0x380038, RZ, 0xc0, !PT ;  /* 0x0038003822007812 */ /* 0x000fe200078ec0ff */
[-C--:B------:R-:W-:Y:S01]  /*4780*/  HFMA2 R83, R83, R20.reuse.H0_H0, -132, -132 ;  /* 0xd820d82053537431 */ /* 0x080fe20000040014 */
[----:B------:R-:W-:Y:S01]  /*4790*/  ISETP.NE.AND P2, PT, R19, RZ, PT ;  /* 0x000000ff1300720c */ /* 0x000fe20003f45270 */
        /* <DEDUP_REMOVED lines=29> */
[----:B------:R-:W-:-:S03]  /*4970*/  ISETP.GE.AND P3, PT, R95, 0x2, PT ;  /* 0x000000025f00780c */ /* 0x000fc60003f66270 */
[----:B------:R-:W-:Y:S01]  /*4980*/  HADD2 R72, R37, -1028, -1028 ;  /* 0xe404e40425487430 */ /* 0x000fe20000000000 */
[--C-:B--2---:R-:W-:Y:S02]  /*4990*/  SHF.R.U32.HI R30, RZ, 0xd, R12.reuse ;  /* 0x0000000dff1e7819 */ /* 0x104fe4000001160c */
[C---:B------:R-:W-:Y:S02]  /*49a0*/  LOP3.LUT R16, R12.reuse, 0x380038, RZ, 0xc0, !PT ;  /* 0x003800380c107812 */ /* 0x040fe400078ec0ff */
[----:B------:R-:W-:Y:S02]  /*49b0*/  SHF.R.U32.HI R46, RZ, 0x6, R12 ;  /* 0x00000006ff2e7819 */ /* 0x000fe4000001160c */
[----:B------:R-:W-:Y:S02]  /*49c0*/  LOP3.LUT R52, R12, 0x70007, RZ, 0xc0, !PT ;  /* 0x000700070c347812 */ /* 0x000fe400078ec0ff */
[----:B------:R-:W-:Y:S02]  /*49d0*/  SHF.R.U32.HI R29, RZ, 0xd, R14 ;  /* 0x0000000dff1d7819 */ /* 0x000fe4000001160e */
[----:B------:R-:W-:-:S02]  /*49e0*/  SHF.R.U32.HI R31, RZ, 0xd, R13 ;  /* 0x0000000dff1f7819 */ /* 0x000fc4000001160d */
[----:B------:R-:W-:Y:S02]  /*49f0*/  SHF.R.U32.HI R12, RZ, 0xd, R15 ;  /* 0x0000000dff0c7819 */ /* 0x000fe4000001160f */
[----:B------:R-:W-:Y:S02]  /*4a00*/  LOP3.LUT R29, R28, 0x40004, R29, 0xf8, !PT ;  /* 0x000400041c1d7812 */ /* 0x000fe400078ef81d */
[----:B------:R-:W-:Y:S02]  /*4a10*/  LOP3.LUT R31, R10, 0x40004, R31, 0xf8, !PT ;  /* 0x000400040a1f7812 */ /* 0x000fe400078ef81f */
[----:B------:R-:W-:Y:S02]  /*4a20*/  LOP3.LUT R28, R17, 0x40004, R12, 0xf8, !PT ;  /* 0x00040004111c7812 */ /* 0x000fe400078ef80c */
[----:B------:R-:W-:Y:S02]  /*4a30*/  LOP3.LUT R10, R38, 0x380038, RZ, 0xc0, !PT ;  /* 0x00380038260a7812 */ /* 0x000fe400078ec0ff */
[----:B------:R-:W-:-:S02]  /*4a40*/  LOP3.LUT R12, R32, 0x380038, RZ, 0xc0, !PT ;  /* 0x00380038200c7812 */ /* 0x000fc400078ec0ff */
[----:B------:R-:W-:Y:S02]  /*4a50*/  SHF.R.U32.HI R47, RZ, 0x6, R13 ;  /* 0x00000006ff2f7819 */ /* 0x000fe4000001160d */
[----:B------:R-:W-:Y:S02]  /*4a60*/  SHF.R.U32.HI R48, RZ, 0x6, R14 ;  /* 0x00000006ff307819 */ /* 0x000fe4000001160e */
[C---:B------:R-:W-:Y:S02]  /*4a70*/  LOP3.LUT R62, R15.reuse, 0x380038, RZ, 0xc0, !PT ;  /* 0x003800380f3e7812 */ /* 0x040fe400078ec0ff */
[----:B------:R-:W-:Y:S02]  /*4a80*/  SHF.R.U32.HI R51, RZ, 0x6, R15 ;  /* 0x00000006ff337819 */ /* 0x000fe4000001160f */
        /* <DEDUP_REMOVED lines=12> */
[----:B------:R-:W-:Y:S01]  /*4b50*/  LOP3.LUT R12, R48, 0x380038, RZ, 0xc0, !PT ;  /* 0x00380038300c7812 */ /* 0x000fe200078ec0ff */
[----:B------:R-:W-:Y:S01]  /*4b60*/  HFMA2 R78, R17, R20.H0_H0, -132, -132 ;  /* 0xd820d820114e7431 */ /* 0x000fe20000040014 */
[----:B------:R-:W-:Y:S02]  /*4b70*/  LOP3.LUT R24, R44, 0x380038, RZ, 0xc0, !PT ;  /* 0x003800382c187812 */ /* 0x000fe400078ec0ff */
[----:B------:R-:W-:-:S02]  /*4b80*/  LOP3.LUT R30, R21, 0x40004, R30, 0xf8, !PT ;  /* 0x00040004151e7812 */ /* 0x000fc400078ef81e */
[----:B------:R-:W-:Y:S02]  /*4b90*/  LOP3.LUT R27, R15, 0x64006400, RZ, 0xfc, !PT ;  /* 0x640064000f1b7812 */ /* 0x000fe400078efcff */
[----:B------:R-:W-:Y:S02]  /*4ba0*/  LOP3.LUT R0, R46, 0x380038, RZ, 0xc0, !PT ;  /* 0x003800382e007812 */ /* 0x000fe400078ec0ff */
[----:B------:R-:W-:Y:S01]  /*4bb0*/  LOP3.LUT R21, R14, 0x64006400, RZ, 0xfc, !PT ;  /* 0x640064000e157812 */ /* 0x000fe200078efcff */
[-C--:B------:R-:W-:Y:S01]  /*4bc0*/  HFMA2 R60, R27, R20.reuse.H0_H0, -132, -132 ;  /* 0xd820d8201b3c7431 */ /* 0x080fe20000040014 */
        /* <DEDUP_REMOVED lines=191> */
.L_x_774:
        /* <DEDUP_REMOVED lines=81> */
.L_x_775:
        /* <DEDUP_REMOVED lines=80> */
.L_x_776:
        /* <DEDUP_REMOVED lines=77> */
.L_x_773:
[----:B0-----:R-:W-:Y:S01]  /*66a0*/  IADD3 R94, R94, 0x20, RZ ;  /* 0x000000205e5e7810 */ /* 0x001fe20007ffe0ff */
[----:B------:R-:W-:Y:S01]  /*66b0*/  UIADD3 UR4, UR4, 0x40, URZ ;  /* 0x0000004004047890 */ /* 0x000fe2000fffe03f */
[----:B------:R-:W-:Y:S02]  /*66c0*/  IMAD.WIDE R10, R85, 0x4, R98 ;  /* 0x00000004550a7825 */ /* 0x000fe400078e0262 */
[C---:B------:R-:W-:Y:S02]  /*66d0*/  ISETP.GE.AND P2, PT, R94.reuse, c[0x0][0x1b8], PT ;  /* 0x00006e005e007a0c */ /* 0x040fe40003f46270 */
[----:B------:R-:W-:-:S13]  /*66e0*/  ISETP.LT.AND P3, PT, R94, R93, PT ;  /* 0x0000005d5e00720c */ /* 0x000fda0003f61270 */
[----:B------:R-:W-:Y:S05]  /*66f0*/  @!P2 BRA P3, `(.L_x_777) ;  /* 0xffffdc400000a947 */ /* 0x000fea000183ffff */
.L_x_772:
[----:B------:R-:W-:-:S04]  /*6700*/  LEA R86, R86, 0x40, 0x6 ;  /* 0x0000004056567811 */ /* 0x000fc800078e30ff */
[----:B------:R-:W-:-:S04]  /*6710*/  IMNMX R13, R86, c[0x0][0x190], PT ;  /* 0x00006400560d7a17 */ /* 0x000fc80003800200 */
[----:B------:R-:W-:-:S04]  /*6720*/  ISETP.GE.AND P0, PT, R94, R13, PT ;  /* 0x0000000d5e00720c */ /* 0x000fc80003f06270 */
[----:B------:R-:W-:-:S13]  /*6730*/  ISETP.GE.OR P0, PT, R94, c[0x0][0x1bc], P0 ;  /* 0x00006f005e007a0c */ /* 0x000fda0000706670 */
[----:B------:R-:W-:Y:S05]  /*6740*/  @P0 BRA `(.L_x_778) ;  /* 0x000013b000000947 */ /* 0x000fea0003800000 */
[----:B------:R-:W-:Y:S01]  /*6750*/  PRMT R0, R92, 0x9910, RZ ;  /* 0x000099105c007816 */ /* 0x000fe200000000ff */
[----:B-----5:R-:W-:-:S03]  /*6760*/  IMAD.MOV.U32 R21, RZ, RZ, c[0x0][0x18c] ;  /* 0x00006300ff157624 */ /* 0x020fc600078e00ff */
[----:B------:R-:W-:Y:S02]  /*6770*/  ISETP.NE.AND P0, PT, R0, RZ, PT ;  /* 0x000000ff0000720c */ /* 0x000fe40003f05270 */
[----:B------:R-:W-:Y:S02]  /*6780*/  SHF.R.S32.HI R0, RZ, 0x1f, R21 ;  /* 0x0000001fff007819 */ /* 0x000fe40000011415 */
[----:B------:R-:W-:Y:S02]  /*6790*/  ISETP.LT.OR P0, PT, R96, 0x4, !P0 ;  /* 0x000000046000780c */ /* 0x000fe40004701670 */
[----:B------:R-:W-:Y:S02]  /*67a0*/  SHF.L.U64.HI R0, R21, 0x2, R0 ;  /* 0x0000000215007819 */ /* 0x000fe40000010200 */
.L_x_783:
        /* <DEDUP_REMOVED lines=15> */
[----:B------:R-:W-:Y:S01]  /*68a0*/  IMAD.MOV.U32 R16, RZ, RZ, 0x3400 ;  /* 0x00003400ff107424 */ /* 0x000fe200078e00ff */
[----:B------:R-:W-:Y:S01]  /*68b0*/  PRMT R17, R91, 0x9910, RZ ;  /* 0x000099105b117816 */ /* 0x000fe200000000ff */
[----:B------:R-:W-:Y:S01]  /*68c0*/  IMAD.MOV.U32 R18, RZ, RZ, 0x2400 ;  /* 0x00002400ff127424 */ /* 0x000fe200078e00ff */
[----:B------:R-:W-:Y:S01]  /*68d0*/  ISETP.GE.AND P3, PT, R95, 0x2, PT ;  /* 0x000000025f00780c */ /* 0x000fe20003f66270 */
[----:B------:R-:W-:Y:S01]  /*68e0*/  IMAD.MOV.U32 R36, RZ, RZ, 0x2c00 ;  /* 0x00002c00ff247424 */ /* 0x000fe200078e00ff */
[----:B------:R-:W-:-:S02]  /*68f0*/  ISETP.NE.AND P2, PT, R17, RZ, PT ;  /* 0x000000ff1100720c */ /* 0x000fc40003f45270 */
[----:B------:R-:W-:Y:S02]  /*6900*/  PRMT R16, R18, 0x5410, R16 ;  /* 0x0000541012107816 */ /* 0x000fe40000000010 */
[C---:B--2---:R-:W-:Y:S02]  /*6910*/  LOP3.LUT R20, R13.reuse, 0xc000c, RZ, 0xc0, !PT ;  /* 0x000c000c0d147812 */ /* 0x044fe400078ec0ff */
[----:B------:R-:W-:Y:S02]  /*6920*/  SHF.R.U32.HI R47, RZ, 0x8, R13 ;  /* 0x00000008ff2f7819 */ /* 0x000fe4000001160d */
[C---:B------:R-:W-:Y:S02]  /*6930*/  LOP3.LUT R29, R13.reuse, 0x300030, RZ, 0xc0, !PT ;  /* 0x003000300d1d7812 */ /* 0x040fe400078ec0ff */
[C---:B------:R-:W-:Y:S02]  /*6940*/  LOP3.LUT R37, R13.reuse, 0xc000c0, RZ, 0xc0, !PT ;  /* 0x00c000c00d257812 */ /* 0x040fe400078ec0ff */
[----:B------:R-:W-:-:S02]  /*6950*/  LOP3.LUT R46, R13, 0x30003, RZ, 0xc0, !PT ;  /* 0x000300030d2e7812 */ /* 0x000fc400078ec0ff */
[C---:B------:R-:W-:Y:S02]  /*6960*/  LOP3.LUT R13, R14.reuse, 0xc000c, RZ, 0xc0, !PT ;  /* 0x000c000c0e0d7812 */ /* 0x040fe400078ec0ff */
[----:B------:R-:W-:Y:S02]  /*6970*/  SHF.R.U32.HI R45, RZ, 0x8, R12 ;  /* 0x00000008ff2d7819 */ /* 0x000fe4000001160c */
[----:B------:R-:W-:Y:S02]  /*6980*/  LOP3.LUT R24, R13, 0x64006400, RZ, 0xfc, !PT ;  /* 0x640064000d187812 */ /* 0x000fe400078efcff */
[----:B------:R-:W-:Y:S02]  /*6990*/  LOP3.LUT R13, R45, 0xc000c, RZ, 0xc0, !PT ;  /* 0x000c000c2d0d7812 */ /* 0x000fe400078ec0ff */
[----:B------:R-:W-:Y:S01]  /*69a0*/  SHF.R.U32.HI R49, RZ, 0x8, R14 ;  /* 0x00000008ff317819 */ /* 0x000fe2000001160e */
[----:B------:R-:W-:Y:S01]  /*69b0*/  HFMA2 R24, R24, R16.H1_H1, -258, -258 ;  /* 0xdc08dc0818187431 */ /* 0x000fe20000060010 */
[----:B------:R-:W-:-:S02]  /*69c0*/  LOP3.LUT R31, R14, 0x300030, RZ, 0xc0, !PT ;  /* 0x003000300e1f7812 */ /* 0x000fc400078ec0ff */
[C---:B------:R-:W-:Y:S02]  /*69d0*/  LOP3.LUT R38, R14.reuse, 0xc000c0, RZ, 0xc0, !PT ;  /* 0x00c000c00e267812 */ /* 0x040fe400078ec0ff */
[----:B------:R-:W-:Y:S02]  /*69e0*/  LOP3.LUT R48, R14, 0x30003, RZ, 0xc0, !PT ;  /* 0x000300030e307812 */ /* 0x000fe400078ec0ff */
[----:B------:R-:W-:Y:S02]  /*69f0*/  LOP3.LUT R14, R15, 0xc000c, RZ, 0xc0, !PT ;  /* 0x000c000c0f0e7812 */ /* 0x000fe400078ec0ff */
[----:B------:R-:W-:Y:S02]  /*6a00*/  LOP3.LUT R13, R13, 0x64006400, RZ, 0xfc, !PT ;  /* 0x640064000d0d7812 */ /* 0x000fe400078efcff */
[----:B------:R-:W-:Y:S02]  /*6a10*/  SHF.R.U32.HI R51, RZ, 0x8, R15 ;  /* 0x00000008ff337819 */ /* 0x000fe4000001160f */
[C---:B------:R-:W-:Y:S01]  /*6a20*/  LOP3.LUT R32, R15.reuse, 0x300030, RZ, 0xc0, !PT ;  /* 0x003000300f207812 */ /* 0x040fe200078ec0ff */
[----:B------:R-:W-:Y:S01]  /*6a30*/  HFMA2 R25, R13, R16.H1_H1, -258, -258 ;  /* 0xdc08dc080d197431 */ /* 0x000fe20000060010 */
[----:B------:R-:W-:-:S02]  /*6a40*/  LOP3.LUT R40, R15, 0xc000c0, RZ, 0xc0, !PT ;  /* 0x00c000c00f287812 */ /* 0x000fc400078ec0ff */
[----:B------:R-:W-:Y:S02]  /*6a50*/  LOP3.LUT R50, R15, 0x30003, RZ, 0xc0, !PT ;  /* 0x000300030f327812 */ /* 0x000fe400078ec0ff */
[----:B------:R-:W-:Y:S02]  /*6a60*/  LOP3.LUT R23, R14, 0x64006400, RZ, 0xfc, !PT ;  /* 0x640064000e177812 */ /* 0x000fe400078efcff */
[----:B------:R-:W-:Y:S02]  /*6a70*/  LOP3.LUT R14, R47, 0xc000c, RZ, 0xc0, !PT ;  /* 0x000c000c2f0e7812 */ /* 0x000fe400078ec0ff */
[----:B------:R-:W-:Y:S01]  /*6a80*/  LOP3.LUT R15, R49, 0xc000c, RZ, 0xc0, !PT ;  /* 0x000c000c310f7812 */ /* 0x000fe200078ec0ff */
[----:B------:R-:W-:Y:S01]  /*6a90*/  HFMA2 R23, R23, R16.H1_H1, -258, -258 ;  /* 0xdc08dc0817177431 */ /* 0x000fe20000060010 */
[----:B------:R-:W-:Y:S02]  /*6aa0*/  LOP3.LUT R13, R45, 0x300030, RZ, 0xc0, !PT ;  /* 0x003000302d0d7812 */ /* 0x000fe400078ec0ff */
[----:B------:R-:W-:-:S02]  /*6ab0*/  LOP3.LUT R17, R12, 0xc000c, RZ, 0xc0, !PT ;  /* 0x000c000c0c117812 */ /* 0x000fc400078ec0ff */
[----:B------:R-:W-:Y:S02]  /*6ac0*/  LOP3.LUT R14, R14, 0x64006400, RZ, 0xfc, !PT ;  /* 0x640064000e0e7812 */ /* 0x000fe400078efcff */
[----:B------:R-:W-:Y:S02]  /*6ad0*/  LOP3.LUT R15, R15, 0x64006400, RZ, 0xfc, !PT ;  /* 0x640064000f0f7812 */ /* 0x000fe400078efcff */
[----:B------:R-:W-:Y:S01]  /*6ae0*/  LOP3.LUT R13, R13, 0x64006400, RZ, 0xfc, !PT ;  /* 0x640064000d0d7812 */ /* 0x000fe200078efcff */
[-C--:B------:R-:W-:Y:S01]  /*6af0*/  HFMA2 R26, R14, R16.reuse.H1_H1, -258, -258 ;  /* 0xdc08dc080e1a7431 */ /* 0x080fe20000060010 */
[----:B------:R-:W-:Y:S01]  /*6b00*/  LOP3.LUT R22, R20, 0x64006400, RZ, 0xfc, !PT ;  /* 0x6400640014167812 */ /* 0x000fe200078efcff */
[----:B------:R-:W-:Y:S01]  /*6b10*/  HFMA2 R27, R15, R16.H1_H1, -258, -258 ;  /* 0xdc08dc080f1b7431 */ /* 0x000fe20000060010 */
[----:B------:R-:W-:Y:S01]  /*6b20*/  LOP3.LUT R17, R17, 0x64006400, RZ, 0xfc, !PT ;  /* 0x6400640011117812 */ /* 0x000fe200078efcff */
[----:B------:R-:W-:Y:S01]  /*6b30*/  HFMA2 R33, R13, R36.H0_H0, -66, -66 ;  /* 0xd420d4200d217431 */ /* 0x000fe20000040024 */
[----:B------:R-:W-:Y:S01]  /*6b40*/  LOP3.LUT R20, R51, 0xc000c, RZ, 0xc0, !PT ;  /* 0x000c000c33147812 */ /* 0x000fe200078ec0ff */
[----:B------:R-:W-:Y:S01]  /*6b50*/  HFMA2 R22, R22, R16.H1_H1, -258, -258 ;  /* 0xdc08dc0816167431 */ /* 0x000fe20000060010 */
[----:B------:R-:W-:-:S02]  /*6b60*/  LOP3.LUT R14, R47, 0x300030, RZ, 0xc0, !PT ;  /* 0x003000302f0e7812 */ /* 0x000fc400078ec0ff */
[----:B------:R-:W-:Y:S02]  /*6b70*/  LOP3.LUT R15, R49, 0x300030, RZ, 0xc0, !PT ;  /* 0x00300030310f7812 */ /* 0x000fe400078ec0ff */
[----:B------:R-:W-:Y:S02]  /*6b80*/  LOP3.LUT R18, R12, 0x300030, RZ, 0xc0, !PT ;  /* 0x003000300c127812 */ /* 0x000fe400078ec0ff */
[----:B------:R-:W-:Y:S01]  /*6b90*/  LOP3.LUT R28, R20, 0x64006400, RZ, 0xfc, !PT ;  /* 0x64006400141c7812 */ /* 0x000fe200078efcff */
[-C--:B------:R-:W-:Y:S01]  /*6ba0*/  HFMA2 R20, R17, R16.reuse.H1_H1, -258, -258 ;  /* 0xdc08dc0811147431 */ /* 0x080fe20000060010 */
[----:B------:R-:W-:Y:S02]  /*6bb0*/  LOP3.LUT R13, R45, 0xc000c0, RZ, 0xc0, !PT ;  /* 0x00c000c02d0d7812 */ /* 0x000fe400078ec0ff */
[----:B------:R-:W-:Y:S01]  /*6bc0*/  LOP3.LUT R17, R51, 0x300030, RZ, 0xc0, !PT ;  /* 0x0030003033117812 */ /* 0x000fe200078ec0ff */
[----:B------:R-:W-:Y:S01]  /*6bd0*/  HFMA2 R28, R28, R16.H1_H1, -258, -258 ;  /* 0xdc08dc081c1c7431 */ /* 0x000fe20000060010 */
[----:B------:R-:W-:-:S02]  /*6be0*/  LOP3.LUT R14, R14, 0x64006400, RZ, 0xfc, !PT ;  /* 0x640064000e0e7812 */ /* 0x000fc400078efcff */
[----:B------:R-:W-:Y:S02]  /*6bf0*/  LOP3.LUT R15, R15, 0x64006400, RZ, 0xfc, !PT ;  /* 0x640064000f0f7812 */ /* 0x000fe400078efcff */
[----:B------:R-:W-:Y:S01]  /*6c00*/  LOP3.LUT R41, R40, 0x64006400, RZ, 0xfc, !PT ;  /* 0x6400640028297812 */ /* 0x000fe200078efcff */
[-C--:B------:R-:W-:Y:S01]  /*6c10*/  HFMA2 R34, R14, R36.reuse.H0_H0, -66, -66 ;  /* 0xd420d4200e227431 */ /* 0x080fe20000040024 */
[----:B------:R-:W-:Y:S01]  /*6c20*/  LOP3.LUT R18, R18, 0x64006400, RZ, 0xfc, !PT ;  /* 0x6400640012127812 */ /* 0x000fe200078efcff */
[----:B------:R-:W-:Y:S01]  /*6c30*/  HFMA2 R35, R15, R36.H0_H0, -66, -66 ;  /* 0xd420d4200f237431 */ /* 0x000fe20000040024 */
        /* <DEDUP_REMOVED lines=92> */
.L_x_780:
        /* <DEDUP_REMOVED lines=47> */
.L_x_781:
        /* <DEDUP_REMOVED lines=46> */
.L_x_782:
        /* <DEDUP_REMOVED lines=44> */
.L_x_779:
[----:B------:R-:W-:Y:S01]  /*7a90*/  IADD3 R94, R94, 0x10, RZ ;  /* 0x000000105e5e7810 */ /* 0x000fe20007ffe0ff */
[----:B------:R-:W-:Y:S01]  /*7aa0*/  UIADD3 UR4, UR4, 0x20, URZ ;  /* 0x0000002004047890 */ /* 0x000fe2000fffe03f */
[----:B------:R-:W-:Y:S02]  /*7ab0*/  LEA R10, P3, R21, R10, 0x2 ;  /* 0x0000000a150a7211 */ /* 0x000fe400078610ff */
[C---:B------:R-:W-:Y:S02]  /*7ac0*/  ISETP.GE.AND P2, PT, R94.reuse, c[0x0][0x1bc], PT ;  /* 0x00006f005e007a0c */ /* 0x040fe40003f46270 */
[----:B------:R-:W-:Y:S01]  /*7ad0*/  ISETP.LT.AND P4, PT, R94, R93, PT ;  /* 0x0000005d5e00720c */ /* 0x000fe20003f81270 */
[----:B------:R-:W-:-:S12]  /*7ae0*/  IMAD.X R11, R11, 0x1, R0, P3 ;  /* 0x000000010b0b7824 */ /* 0x000fd800018e0600 */
[----:B------:R-:W-:Y:S05]  /*7af0*/  @!P2 BRA P4, `(.L_x_783) ;  /* 0xffffecb00000a947 */ /* 0x000fea000203ffff */
.L_x_778:
        /* <DEDUP_REMOVED lines=18> */
.L_x_787:
[----:B------:R-:W0:Y:S02]  /*7c20*/  LDS R8, [R0] ;  /* 0x0000000000087984 */ /* 0x000e240000000800 */
[----:B0-----:R-:W-:-:S06]  /*7c30*/  HADD2 R9, R8, R13 ;  /* 0x0000000d08097230 */ /* 0x001fcc0000000000 */
[----:B------:R-:W0:Y:S02]  /*7c40*/  ATOMS.CAST.SPIN R9, [R0], R8, R9 ;  /* 0x000000080009738d */ /* 0x000e240001800009 */
[----:B0-----:R-:W-:-:S13]  /*7c50*/  ISETP.EQ.U32.AND P0, PT, R9, 0x1, PT ;  /* 0x000000010900780c */ /* 0x001fda0003f02070 */
[----:B------:R-:W-:Y:S05]  /*7c60*/  @!P0 BRA `(.L_x_787) ;  /* 0xffffffb000008947 */ /* 0x000fea000383ffff */
[----:B------:R-:W-:Y:S05]  /*7c70*/  BRA `(.L_x_785) ;  /* 0x0000003000007947 */ /* 0x000fea0003800000 */
.L_x_786:
[----:B------:R-:W2:Y:S02]  /*7c80*/  LD.E R0, [R10.64] ;  /* 0x000000060a007980 */ /* 0x000ea4000c101900 */
[----:B--2---:R-:W-:-:S05]  /*7c90*/  IMAD.IADD R9, R13, 0x1, R0 ;  /* 0x000000010d097824 */ /* 0x004fca00078e0200 */
[----:B------:R0:W-:Y:S02]  /*7ca0*/  ST.E [R10.64], R9 ;  /* 0x000000090a007985 */ /* 0x0001e4000c101906 */
.L_x_785:
[----:B------:R-:W-:Y:S05]  /*7cb0*/  BSYNC B0 ;  /* 0x0000000000007941 */ /* 0x000fea0003800000 */
.L_x_784:
[----:B------:R-:W2:Y:S01]  /*7cc0*/  ATOM.E.ADD.F16x2.RN.STRONG.GPU P0, RZ, [R10.64+0x4], R91 ;  /* 0x0000045b0aff798a */ /* 0x000ea2000810e9c6 */
[----:B------:R-:W-:Y:S01]  /*7cd0*/  BSSY B0, `(.L_x_788) ;  /* 0x000000f000007945 */ /* 0x000fe20003800000 */
[----:B--2---:R-:W-:Y:S05]  /*7ce0*/  @P0 BRA `(.L_x_789) ;  /* 0x000000d000000947 */ /* 0x004fea0003800000 */
[----:B------:R-:W1:Y:S02]  /*7cf0*/  QSPC.E.S P0, RZ, [R10+0x4] ;  /* 0x000004000aff73aa */ /* 0x000e640000000500 */
[----:B-1----:R-:W-:Y:S05]  /*7d00*/  @!P0 BRA `(.L_x_790) ;  /* 0x0000008000008947 */ /* 0x002fea0003800000 */
[----:B------:R-:W-:-:S04]  /*7d10*/  IADD3 R0, R10, 0x4, RZ ;  /* 0x000000040a007810 */ /* 0x000fc80007ffe0ff */
[----:B------:R-:W-:-:S05]  /*7d20*/  LOP3.LUT R0, R0, 0xffffff, RZ, 0xc0, !PT ;  /* 0x00ffffff00007812 */ /* 0x000fca00078ec0ff */
.L_x_791:
[----:B------:R-:W1:Y:S02]  /*7d30*/  LDS R8, [R0] ;  /* 0x0000000000087984 */ /* 0x000e640000000800 */
[----:B01----:R-:W-:-:S10]  /*7d40*/  HFMA2.MMA R9, R8, 1, 1, R91 ;  /* 0x3c003c0008097835 */ /* 0x003fd4000000005b */
[----:B------:R-:W0:Y:S02]  /*7d50*/  ATOMS.CAST.SPIN R9, [R0], R8, R9 ;  /* 0x000000080009738d */ /* 0x000e240001800009 */
[----:B0-----:R-:W-:-:S13]  /*7d60*/  ISETP.EQ.U32.AND P0, PT, R9, 0x1, PT ;  /* 0x000000010900780c */ /* 0x001fda0003f02070 */
[----:B------:R-:W-:Y:S05]  /*7d70*/  @!P0 BRA `(.L_x_791) ;  /* 0xffffffb000008947 */ /* 0x000fea000383ffff */
[----:B------:R-:W-:Y:S05]  /*7d80*/  BRA `(.L_x_789) ;  /* 0x0000003000007947 */ /* 0x000fea0003800000 */
.L_x_790:
[----:B------:R-:W2:Y:S02]  /*7d90*/  LD.E R0, [R10.64+0x4] ;  /* 0x000004060a007980 */ /* 0x000ea4000c101900 */
[----:B0-2---:R-:W-:-:S05]  /*7da0*/  IMAD.IADD R9, R91, 0x1, R0 ;  /* 0x000000015b097824 */ /* 0x005fca00078e0200 */
[----:B------:R0:W-:Y:S02]  /*7db0*/  ST.E [R10.64+0x4], R9 ;  /* 0x000004090a007985 */ /* 0x0001e4000c101906 */
.L_x_789:
[----:B------:R-:W-:Y:S05]  /*7dc0*/  BSYNC B0 ;  /* 0x0000000000007941 */ /* 0x000fea0003800000 */
.L_x_788:
        /* <DEDUP_REMOVED lines=11> */
.L_x_795:
[----:B------:R-:W0:Y:S02]  /*7e80*/  LDS R6, [R0] ;  /* 0x0000000000067984 */ /* 0x000e240000000800 */
[----:B0-----:R-:W-:-:S06]  /*7e90*/  HADD2 R7, R6, R9 ;  /* 0x0000000906077230 */ /* 0x001fcc0000000000 */
[----:B------:R-:W0:Y:S02]  /*7ea0*/  ATOMS.CAST.SPIN R7, [R0], R6, R7 ;  /* 0x000000060007738d */ /* 0x000e240001800007 */
[----:B0-----:R-:W-:-:S13]  /*7eb0*/  ISETP.EQ.U32.AND P0, PT, R7, 0x1, PT ;  /* 0x000000010700780c */ /* 0x001fda0003f02070 */
[----:B------:R-:W-:Y:S05]  /*7ec0*/  @!P0 BRA `(.L_x_795) ;  /* 0xffffffb000008947 */ /* 0x000fea000383ffff */
[----:B------:R-:W-:Y:S05]  /*7ed0*/  BRA `(.L_x_793) ;  /* 0x0000003000007947 */ /* 0x000fea0003800000 */
.L_x_794:
[----:B------:R-:W2:Y:S02]  /*7ee0*/  LD.E R0, [R10.64] ;  /* 0x000000060a007980 */ /* 0x000ea4000c101900 */
[----:B--2---:R-:W-:-:S05]  /*7ef0*/  IMAD.IADD R7, R9, 0x1, R0 ;  /* 0x0000000109077824 */ /* 0x004fca00078e0200 */
[----:B------:R0:W-:Y:S02]  /*7f00*/  ST.E [R10.64], R7 ;  /* 0x000000070a007985 */ /* 0x0001e4000c101906 */
.L_x_793:
[----:B------:R-:W-:Y:S05]  /*7f10*/  BSYNC B0 ;  /* 0x0000000000007941 */ /* 0x000fea0003800000 */
.L_x_792:
[----:B------:R-:W2:Y:S01]  /*7f20*/  ATOM.E.ADD.F16x2.RN.STRONG.GPU P0, RZ, [R10.64+0x4], R13 ;  /* 0x0000040d0aff798a */ /* 0x000ea2000810e9c6 */
[----:B------:R-:W-:Y:S01]  /*7f30*/  BSSY B0, `(.L_x_796) ;  /* 0x000000f000007945 */ /* 0x000fe20003800000 */
[----:B--2---:R-:W-:Y:S05]  /*7f40*/  @P0 BRA `(.L_x_797) ;  /* 0x000000d000000947 */ /* 0x004fea0003800000 */
[----:B------:R-:W1:Y:S02]  /*7f50*/  QSPC.E.S P0, RZ, [R10+0x4] ;  /* 0x000004000aff73aa */ /* 0x000e640000000500 */
[----:B-1----:R-:W-:Y:S05]  /*7f60*/  @!P0 BRA `(.L_x_798) ;  /* 0x0000008000008947 */ /* 0x002fea0003800000 */
[----:B------:R-:W-:-:S04]  /*7f70*/  IADD3 R0, R10, 0x4, RZ ;  /* 0x000000040a007810 */ /* 0x000fc80007ffe0ff */
[----:B------:R-:W-:-:S05]  /*7f80*/  LOP3.LUT R0, R0, 0xffffff, RZ, 0xc0, !PT ;  /* 0x00ffffff00007812 */ /* 0x000fca00078ec0ff */
.L_x_799:
[----:B------:R-:W1:Y:S02]  /*7f90*/  LDS R6, [R0] ;  /* 0x0000000000067984 */ /* 0x000e640000000800 */
[----:B01----:R-:W-:-:S10]  /*7fa0*/  HFMA2.MMA R7, R6, 1, 1, R13 ;  /* 0x3c003c0006077835 */ /* 0x003fd4000000000d */
[----:B------:R-:W0:Y:S02]  /*7fb0*/  ATOMS.CAST.SPIN R7, [R0], R6, R7 ;  /* 0x000000060007738d */ /* 0x000e240001800007 */
[----:B0-----:R-:W-:-:S13]  /*7fc0*/  ISETP.EQ.U32.AND P0, PT, R7, 0x1, PT ;  /* 0x000000010700780c */ /* 0x001fda0003f02070 */
[----:B------:R-:W-:Y:S05]  /*7fd0*/  @!P0 BRA `(.L_x_799) ;  /* 0xffffffb000008947 */ /* 0x000fea000383ffff */
[----:B------:R-:W-:Y:S05]  /*7fe0*/  BRA `(.L_x_797) ;  /* 0x0000003000007947 */ /* 0x000fea0003800000 */
.L_x_798:
[----:B------:R-:W2:Y:S02]  /*7ff0*/  LD.E R0, [R10.64+0x4] ;  /* 0x000004060a007980 */ /* 0x000ea4000c101900 */
[----:B0-2---:R-:W-:-:S05]  /*8000*/  IMAD.IADD R7, R13, 0x1, R0 ;  /* 0x000000010d077824 */ /* 0x005fca00078e0200 */
[----:B------:R0:W-:Y:S02]  /*8010*/  ST.E [R10.64+0x4], R7 ;  /* 0x000004070a007985 */ /* 0x0001e4000c101906 */
.L_x_797:
[----:B------:R-:W-:Y:S05]  /*8020*/  BSYNC B0 ;  /* 0x0000000000007941 */ /* 0x000fea0003800000 */
.L_x_796:
        /* <DEDUP_REMOVED lines=11> */
.L_x_803:
[----:B------:R-:W0:Y:S02]  /*80e0*/  LDS R4, [R0] ;  /* 0x0000000000047984 */ /* 0x000e240000000800 */
[----:B0-----:R-:W-:-:S06]  /*80f0*/  HADD2 R5, R4, R7 ;  /* 0x0000000704057230 */ /* 0x001fcc0000000000 */
[----:B------:R-:W0:Y:S02]  /*8100*/  ATOMS.CAST.SPIN R5, [R0], R4, R5 ;  /* 0x000000040005738d */ /* 0x000e240001800005 */
[----:B0-----:R-:W-:-:S13]  /*8110*/  ISETP.EQ.U32.AND P0, PT, R5, 0x1, PT ;  /* 0x000000010500780c */ /* 0x001fda0003f02070 */
[----:B------:R-:W-:Y:S05]  /*8120*/  @!P0 BRA `(.L_x_803) ;  /* 0xffffffb000008947 */ /* 0x000fea000383ffff */
[----:B------:R-:W-:Y:S05]  /*8130*/  BRA `(.L_x_801) ;  /* 0x0000003000007947 */ /* 0x000fea0003800000 */
.L_x_802:
[----:B------:R-:W2:Y:S02]  /*8140*/  LD.E R0, [R10.64] ;  /* 0x000000060a007980 */ /* 0x000ea4000c101900 */
[----:B--2---:R-:W-:-:S05]  /*8150*/  IMAD.IADD R5, R7, 0x1, R0 ;  /* 0x0000000107057824 */ /* 0x004fca00078e0200 */
[----:B------:R0:W-:Y:S02]  /*8160*/  ST.E [R10.64], R5 ;  /* 0x000000050a007985 */ /* 0x0001e4000c101906 */
.L_x_801:
[----:B------:R-:W-:Y:S05]  /*8170*/  BSYNC B0 ;  /* 0x0000000000007941 */ /* 0x000fea0003800000 */
.L_x_800:
[----:B------:R-:W2:Y:S01]  /*8180*/  ATOM.E.ADD.F16x2.RN.STRONG.GPU P0, RZ, [R10.64+0x4], R89 ;  /* 0x000004590aff798a */ /* 0x000ea2000810e9c6 */
[----:B------:R-:W-:Y:S01]  /*8190*/  BSSY B0, `(.L_x_804) ;  /* 0x000000f000007945 */ /* 0x000fe20003800000 */
[----:B--2---:R-:W-:Y:S05]  /*81a0*/  @P0 BRA `(.L_x_805) ;  /* 0x000000d000000947 */ /* 0x004fea0003800000 */
[----:B------:R-:W1:Y:S02]  /*81b0*/  QSPC.E.S P0, RZ, [R10+0x4] ;  /* 0x000004000aff73aa */ /* 0x000e640000000500 */
[----:B-1----:R-:W-:Y:S05]  /*81c0*/  @!P0 BRA `(.L_x_806) ;  /* 0x0000008000008947 */ /* 0x002fea0003800000 */
[----:B------:R-:W-:-:S04]  /*81d0*/  IADD3 R0, R10, 0x4, RZ ;  /* 0x000000040a007810 */ /* 0x000fc80007ffe0ff */
[----:B------:R-:W-:-:S05]  /*81e0*/  LOP3.LUT R0, R0, 0xffffff, RZ, 0xc0, !PT ;  /* 0x00ffffff00007812 */ /* 0x000fca00078ec0ff */
.L_x_807:
[----:B------:R-:W1:Y:S02]  /*81f0*/  LDS R4, [R0] ;  /* 0x0000000000047984 */ /* 0x000e640000000800 */
[----:B01----:R-:W-:-:S10]  /*8200*/  HFMA2.MMA R5, R4, 1, 1, R89 ;  /* 0x3c003c0004057835 */ /* 0x003fd40000000059 */
[----:B------:R-:W0:Y:S02]  /*8210*/  ATOMS.CAST.SPIN R5, [R0], R4, R5 ;  /* 0x000000040005738d */ /* 0x000e240001800005 */
[----:B0-----:R-:W-:-:S13]  /*8220*/  ISETP.EQ.U32.AND P0, PT, R5, 0x1, PT ;  /* 0x000000010500780c */ /* 0x001fda0003f02070 */
[----:B------:R-:W-:Y:S05]  /*8230*/  @!P0 BRA `(.L_x_807) ;  /* 0xffffffb000008947 */ /* 0x000fea000383ffff */
[----:B------:R-:W-:Y:S05]  /*8240*/  BRA `(.L_x_805) ;  /* 0x0000003000007947 */ /* 0x000fea0003800000 */
.L_x_806:
[----:B------:R-:W2:Y:S02]  /*8250*/  LD.E R0, [R10.64+0x4] ;  /* 0x000004060a007980 */ /* 0x000ea4000c101900 */
[----:B0-2---:R-:W-:-:S05]  /*8260*/  IMAD.IADD R5, R89, 0x1, R0 ;  /* 0x0000000159057824 */ /* 0x005fca00078e0200 */
[----:B------:R0:W-:Y:S02]  /*8270*/  ST.E [R10.64+0x4], R5 ;  /* 0x000004050a007985 */ /* 0x0001e4000c101906 */
.L_x_805:
[----:B------:R-:W-:Y:S05]  /*8280*/  BSYNC B0 ;  /* 0x0000000000007941 */ /* 0x000fea0003800000 */
.L_x_804:
        /* <DEDUP_REMOVED lines=11> */
.L_x_811:
[----:B------:R-:W0:Y:S02]  /*8340*/  LDS R2, [R0] ;  /* 0x0000000000027984 */ /* 0x000e240000000800 */
[----:B0-----:R-:W-:-:S06]  /*8350*/  HADD2 R3, R2, R5 ;  /* 0x0000000502037230 */ /* 0x001fcc0000000000 */
[----:B------:R-:W0:Y:S02]  /*8360*/  ATOMS.CAST.SPIN R3, [R0], R2, R3 ;  /* 0x000000020003738d */ /* 0x000e240001800003 */
[----:B0-----:R-:W-:-:S13]  /*8370*/  ISETP.EQ.U32.AND P0, PT, R3, 0x1, PT ;  /* 0x000000010300780c */ /* 0x001fda0003f02070 */
[----:B------:R-:W-:Y:S05]  /*8380*/  @!P0 BRA `(.L_x_811) ;  /* 0xffffffb000008947 */ /* 0x000fea000383ffff */
[----:B------:R-:W-:Y:S05]  /*8390*/  BRA `(.L_x_809) ;  /* 0x0000003000007947 */ /* 0x000fea0003800000 */
.L_x_810:
[----:B------:R-:W2:Y:S02]  /*83a0*/  LD.E R0, [R10.64] ;  /* 0x000000060a007980 */ /* 0x000ea4000c101900 */
[----:B--2---:R-:W-:-:S05]  /*83b0*/  IMAD.IADD R3, R5, 0x1, R0 ;  /* 0x0000000105037824 */ /* 0x004fca00078e0200 */
[----:B------:R0:W-:Y:S02]  /*83c0*/  ST.E [R10.64], R3 ;  /* 0x000000030a007985 */ /* 0x0001e4000c101906 */
.L_x_809:
[----:B------:R-:W-:Y:S05]  /*83d0*/  BSYNC B0 ;  /* 0x0000000000007941 */ /* 0x000fea0003800000 */
.L_x_808:
[----:B------:R-:W2:Y:S02]  /*83e0*/  ATOM.E.ADD.F16x2.RN.STRONG.GPU P0, RZ, [R10.64+0x4], R7 ;  /* 0x000004070aff798a */ /* 0x000ea4000810e9c6 */
[----:B--2---:R-:W-:Y:S05]  /*83f0*/  @P0 EXIT ;  /* 0x000000000000094d */ /* 0x004fea0003800000 */
[----:B------:R-:W1:Y:S02]  /*8400*/  QSPC.E.S P0, RZ, [R10+0x4] ;  /* 0x000004000aff73aa */ /* 0x000e640000000500 */
[----:B-1----:R-:W-:Y:S05]  /*8410*/  @!P0 BRA `(.L_x_812) ;  /* 0x0000008000008947 */ /* 0x002fea0003800000 */
[----:B0-----:R-:W-:-:S04]  /*8420*/  IADD3 R10, R10, 0x4, RZ ;  /* 0x000000040a0a7810 */ /* 0x001fc80007ffe0ff */
[----:B------:R-:W-:-:S05]  /*8430*/  LOP3.LUT R10, R10, 0xffffff, RZ, 0xc0, !PT ;  /* 0x00ffffff0a0a7812 */ /* 0x000fca00078ec0ff */
.L_x_813:
[----:B------:R-:W0:Y:S02]  /*8440*/  LDS R2, [R10] ;  /* 0x000000000a027984 */ /* 0x000e240000000800 */
[----:B0-----:R-:W-:-:S10]  /*8450*/  HFMA2.MMA R3, R2, 1, 1, R7 ;  /* 0x3c003c0002037835 */ /* 0x001fd40000000007 */
[----:B------:R-:W0:Y:S02]  /*8460*/  ATOMS.CAST.SPIN R3, [R10], R2, R3 ;  /* 0x000000020a03738d */ /* 0x000e240001800003 */
[----:B0-----:R-:W-:-:S13]  /*8470*/  ISETP.EQ.U32.AND P0, PT, R3, 0x1, PT ;  /* 0x000000010300780c */ /* 0x001fda0003f02070 */
[----:B------:R-:W-:Y:S05]  /*8480*/  @!P0 BRA `(.L_x_813) ;  /* 0xffffffb000008947 */ /* 0x000fea000383ffff */
[----:B------:R-:W-:Y:S05]  /*8490*/  EXIT ;  /* 0x000000000000794d */ /* 0x000fea0003800000 */
.L_x_812:
[----:B------:R-:W2:Y:S02]  /*84a0*/  LD.E R0, [R10.64+0x4] ;  /* 0x000004060a007980 */ /* 0x000ea4000c101900 */
[----:B0-2---:R-:W-:-:S05]  /*84b0*/  IMAD.IADD R3, R7, 0x1, R0 ;  /* 0x0000000107037824 */ /* 0x005fca00078e0200 */
[----:B------:R-:W-:Y:S01]  /*84c0*/  ST.E [R10.64+0x4], R3 ;  /* 0x000004030a007985 */ /* 0x000fe2000c101906 */
[----:B------:R-:W-:Y:S05]  /*84d0*/  EXIT ;  /* 0x000000000000794d */ /* 0x000fea0003800000 */
.L_x_814:
        /* <DEDUP_REMOVED lines=10> */
.L_x_4753:


//--------------------- .text._Z23gemm_half_q_half_kernelILi4ELi128ELb1ELb1ELi64EEvPK6__halfPKjS4_S2_PS0_iiiiPKtS7_iiiiiibS2_i --------------------------
	.section	.text._Z23gemm_half_q_half_kernelILi4ELi128ELb1ELb1ELi64EEvPK6__halfPKjS4_S2_PS0_iiiiPKtS7_iiiiiibS2_i,"ax",@progbits
	.sectioninfo	@"SHI_REGISTERS=71"
	.align	128
        .global         _Z23gemm_half_q_half_kernelILi4ELi128ELb1ELb1ELi64EEvPK6__halfPKjS4_S2_PS0_iiiiPKtS7_iiiiiibS2_i
        .type           _Z23gemm_half_q_half_kernelILi4ELi128ELb1ELb1ELi64EEvPK6__halfPKjS4_S2_PS0_iiiiPKtS7_iiiiiibS2_i,@function
        .size           _Z23gemm_half_q_half_kernelILi4ELi128ELb1ELb1ELi64EEvPK6__halfPKjS4_S2_PS0_iiiiPKtS7_iiiiiibS2_i,(.L_x_4754 - _Z23gemm_half_q_half_kernelILi4ELi128ELb1ELb1ELi64EEvPK6__halfPKjS4_S2_PS0_iiiiPKtS7_iiiiiibS2_i)
        .other          _Z23gemm_half_q_half_kernelILi4ELi128ELb1ELb1ELi64EEvPK6__halfPKjS4_S2_PS0_iiiiPKtS7_iiiiiibS2_i,@"STO_CUDA_ENTRY STV_DEFAULT"
_Z23gemm_half_q_half_kernelILi4ELi128ELb1ELb1ELi64EEvPK6__halfPKjS4_S2_PS0_iiiiPKtS7_iiiiiibS2_i:
.text._Z23gemm_half_q_half_kernelILi4ELi128ELb1ELb1ELi64EEvPK6__halfPKjS4_S2_PS0_iiiiPKtS7_iiiiiibS2_i:
        /* <DEDUP_REMOVED lines=22> */
[----:B------:R-:W-:Y:S01]  /*0160*/  MOV R4, c[0x0][0x1c8] ;  /* 0x0000720000047a02 */ /* 0x000fe20000000f00 */
        /* <DEDUP_REMOVED lines=27> */
.L_x_815:
        /* <DEDUP_REMOVED lines=21> */
.L_x_820:
        /* <DEDUP_REMOVED lines=36> */
.L_x_819:
[----:B0-----:R-:W-:-:S04]  /*06b0*/  IADD3 R4, R20, -R15, RZ ;  /* 0x8000000f14047210 */ /* 0x001fc80007ffe0ff */
        /* <DEDUP_REMOVED lines=21> */
.L_x_821:
        /* <DEDUP_REMOVED lines=12> */
.L_x_818:
[----:B------:R-:W-:Y:S01]  /*08d0*/  ISETP.GT.AND P2, PT, R20, 0x3, PT ;  /* 0x000000031400780c */ /* 0x000fe20003f44270 */
[----:B------:R-:W-:Y:S01]  /*08e0*/  IMAD.MOV.U32 R6, RZ, RZ, RZ ;  /* 0x000000ffff067224 */ /* 0x000fe200078e00ff */
[----:B------:R-:W-:Y:S02]  /*08f0*/  SHF.L.U32 R27, R10, 0x1, RZ ;  /* 0x000000010a1b7819 */ /* 0x000fe400000006ff */
[----:B------:R-:W-:-:S09]  /*0900*/  PLOP3.LUT P0, PT, PT, PT, PT, 0x80, 0x0 ;  /* 0x000000000000781c */ /* 0x000fd20003f0f070 */
[----:B------:R-:W-:Y:S05]  /*0910*/  @!P2 BRA `(.L_x_822) ;  /* 0x000002600000a947 */ /* 0x000fea0003800000 */
[----:B------:R-:W-:Y:S02]  /*0920*/  PLOP3.LUT P0, PT, PT, PT, PT, 0x8, 0x0 ;  /* 0x000000000000781c */ /* 0x000fe40003f0e170 */
[----:B------:R-:W-:Y:S02]  /*0930*/  IADD3 R29, R20, -0x3, RZ ;  /* 0xfffffffd141d7810 */ /* 0x000fe40007ffe0ff */
.L_x_823:
        /* <DEDUP_REMOVED lines=36> */
.L_x_822:
[----:B0-----:R-:W-:-:S05]  /*0b80*/  IMAD.IADD R4, R20, 0x1, -R6 ;  /* 0x0000000114047824 */ /* 0x001fca00078e0a06 */
        /* <DEDUP_REMOVED lines=21> */
.L_x_824:
        /* <DEDUP_REMOVED lines=11> */
.L_x_817:
[----:B------:R-:W-:Y:S05]  /*0d90*/  BSYNC B0 ;  /* 0x0000000000007941 */ /* 0x000fea0003800000 */
.L_x_816:
        /* <DEDUP_REMOVED lines=14> */
.L_x_827:
        /* <DEDUP_REMOVED lines=19> */
.L_x_826:
        /* <DEDUP_REMOVED lines=14> */
.L_x_828:
[----:B------:R-:W-:-:S13]  /*1090*/  ISETP.LT.OR P0, PT, R6, R20, P0 ;  /* 0x000000140600720c */ /* 0x000fda0000701670 */
[----:B------:R-:W-:Y:S01]  /*10a0*/  @P0 LEA R6, R3, R6, 0x2 ;  /* 0x0000000603060211 */ /* 0x000fe200078e10ff */
[----:B0-----:R-:W-:-:S04]  /*10b0*/  @P0 IMAD.MOV.U32 R5, RZ, RZ, 0x2 ;  /* 0x00000002ff050424 */ /* 0x001fc800078e00ff */
[----:B------:R-:W-:-:S04]  /*10c0*/  @P0 IMAD R4, R6, c[0x0][0x18c], R7 ;  /* 0x0000630006040a24 */ /* 0x000fc800078e0207 */
[----:B------:R-:W-:-:S05]  /*10d0*/  @P0 IMAD.WIDE R4, R4, R5, c[0x0][0x180] ;  /* 0x0000600004040625 */ /* 0x000fca00078e0205 */
[----:B------:R0:W-:Y:S02]  /*10e0*/  @P0 STG.E.64 [R4.64], RZ ;  /* 0x000000ff04000986 */ /* 0x0001e4000c101b08 */
.L_x_825:
[----:B------:R-:W-:Y:S01]  /*10f0*/  BAR.SYNC.DEFER_BLOCKING 0x0 ;  /* 0x0000000000007b1d */ /* 0x000fe20000010000 */
[C---:B------:R-:W-:Y:S02]  /*1100*/  ISETP.GT.AND P0, PT, R23.reuse, c[0x0][0x1a8], PT ;  /* 0x00006a0017007a0c */ /* 0x040fe40003f04270 */
[C---:B------:R-:W-:Y:S02]  /*1110*/  ISETP.GT.AND P3, PT, R23.reuse, c[0x0][0x1ac], PT ;  /* 0x00006b0017007a0c */ /* 0x040fe40003f64270 */
[C---:B------:R-:W-:Y:S02]  /*1120*/  ISETP.GT.AND P5, PT, R23.reuse, c[0x0][0x1b4], PT ;  /* 0x00006d0017007a0c */ /* 0x040fe40003fa4270 */
[C---:B0-----:R-:W-:Y:S02]  /*1130*/  IMNMX R4, R23.reuse, c[0x0][0x1a8], PT ;  /* 0x00006a0017047a17 */ /* 0x041fe40003800200 */
[----:B------:R-:W-:Y:S02]  /*1140*/  ISETP.GT.AND P4, PT, R23, c[0x0][0x1b0], PT ;  /* 0x00006c0017007a0c */ /* 0x000fe40003f84270 */
[----:B------:R-:W-:-:S02]  /*1150*/  SHF.R.S32.HI R5, RZ, 0x1f, R4 ;  /* 0x0000001fff057819 */ /* 0x000fc40000011404 */
[C---:B------:R-:W-:Y:S02]  /*1160*/  ISETP.GT.AND P2, PT, R23.reuse, c[0x0][0x1b8], PT ;  /* 0x00006e0017007a0c */ /* 0x040fe40003f44270 */
[----:B------:R-:W-:Y:S02]  /*1170*/  @P0 IMNMX R3, R23, c[0x0][0x1ac], PT ;  /* 0x00006b0017030a17 */ /* 0x000fe40003800200 */
[----:B------:R-:W-:Y:S02]  /*1180*/  LEA.HI R13, R5, R4, RZ, 0x5 ;  /* 0x00000004050d7211 */ /* 0x000fe400078f28ff */
[----:B------:R-:W-:Y:S02]  /*1190*/  @P3 IMNMX R4, R23, c[0x0][0x1b0], PT ;  /* 0x00006c0017043a17 */ /* 0x000fe40003800200 */
[----:B------:R-:W-:Y:S02]  /*11a0*/  @P0 IADD3 R3, R3, -c[0x0][0x1a8], RZ ;  /* 0x80006a0003030a10 */ /* 0x000fe40007ffe0ff */
[----:B------:R-:W-:-:S02]  /*11b0*/  @P5 IMNMX R8, R23, c[0x0][0x1b8], PT ;  /* 0x00006e0017085a17 */ /* 0x000fc40003800200 */
[----:B------:R-:W-:Y:S02]  /*11c0*/  @P3 IADD3 R5, R4, -c[0x0][0x1ac], RZ ;  /* 0x80006b0004053a10 */ /* 0x000fe40007ffe0ff */
[----:B------:R-:W-:Y:S02]  /*11d0*/  @P0 SHF.R.S32.HI R4, RZ, 0x1f, R3 ;  /* 0x0000001fff040819 */ /* 0x000fe40000011403 */
[----:B------:R-:W-:Y:S02]  /*11e0*/  @P4 IMNMX R6, R23, c[0x0][0x1b4], PT ;  /* 0x00006d0017064a17 */ /* 0x000fe40003800200 */
[----:B------:R-:W-:Y:S02]  /*11f0*/  @P5 IADD3 R11, R8, -c[0x0][0x1b4], RZ ;  /* 0x80006d00080b5a10 */ /* 0x000fe40007ffe0ff */
[----:B------:R-:W-:Y:S02]  /*1200*/  @P0 LEA.HI R4, R4, R3, RZ, 0x5 ;  /* 0x0000000304040211 */ /* 0x000fe400078f28ff */
[----:B------:R-:W-:-:S02]  /*1210*/  @P4 IADD3 R9, R6, -c[0x0][0x1b0], RZ ;  /* 0x80006c0006094a10 */ /* 0x000fc40007ffe0ff */
[----:B------:R-:W-:Y:S02]  /*1220*/  @P3 SHF.R.S32.HI R6, RZ, 0x1f, R5 ;  /* 0x0000001fff063819 */ /* 0x000fe40000011405 */
[----:B------:R-:W-:Y:S02]  /*1230*/  @P5 SHF.R.S32.HI R12, RZ, 0x1f, R11 ;  /* 0x0000001fff0c5819 */ /* 0x000fe4000001140b */
[----:B------:R-:W-:Y:S02]  /*1240*/  @P2 IMNMX R3, R23, c[0x0][0x1bc], PT ;  /* 0x00006f0017032a17 */ /* 0x000fe40003800200 */
[----:B------:R-:W-:Y:S02]  /*1250*/  @P0 SHF.R.S32.HI R4, RZ, 0x5, R4 ;  /* 0x00000005ff040819 */ /* 0x000fe40000011404 */
[----:B------:R-:W-:Y:S02]  /*1260*/  @P4 SHF.R.S32.HI R10, RZ, 0x1f, R9 ;  /* 0x0000001fff0a4819 */ /* 0x000fe40000011409 */
[----:B------:R-:W-:Y:S01]  /*1270*/  @P3 LEA.HI R8, R6, R5, RZ, 0x5 ;  /* 0x0000000506083211 */ /* 0x000fe200078f28ff */
[----:B------:R-:W-:Y:S01]  /*1280*/  IMAD.MOV.U32 R6, RZ, RZ, RZ ;  /* 0x000000ffff067224 */ /* 0x000fe200078e00ff */
[----:B------:R-:W-:Y:S01]  /*1290*/  @P5 LEA.HI R12, R12, R11, RZ, 0x5 ;  /* 0x0000000b0c0c5211 */ /* 0x000fe200078f28ff */
[----:B------:R-:W-:Y:S01]  /*12a0*/  @P0 IMAD R6, R4, 0x6, RZ ;  /* 0x0000000604060824 */ /* 0x000fe200078e02ff */
[----:B------:R-:W-:Y:S01]  /*12b0*/  @P2 IADD3 R11, R3, -c[0x0][0x1b8], RZ ;  /* 0x80006e00030b2a10 */ /* 0x000fe20007ffe0ff */
[----:B------:R-:W-:Y:S01]  /*12c0*/  IMAD.MOV.U32 R5, RZ, RZ, RZ ;  /* 0x000000ffff057224 */ /* 0x000fe200078e00ff */
[----:B------:R-:W-:Y:S01]  /*12d0*/  @P4 LEA.HI R9, R10, R9, RZ, 0x5 ;  /* 0x000000090a094211 */ /* 0x000fe200078f28ff */
[----:B------:R-:W-:Y:S01]  /*12e0*/  IMAD.MOV.U32 R10, RZ, RZ, RZ ;  /* 0x000000ffff0a7224 */ /* 0x000fe200078e00ff */
[----:B------:R-:W-:Y:S01]  /*12f0*/  ISETP.GE.AND P0, PT, R23, R0, PT ;  /* 0x000000001700720c */ /* 0x000fe20003f06270 */
[----:B------:R-:W-:Y:S01]  /*1300*/  HFMA2.MMA R3, -RZ, RZ, 0, 0 ;  /* 0x00000000ff037435 */ /* 0x000fe200000001ff */
[----:B------:R-:W-:Y:S01]  /*1310*/  @P2 SHF.R.S32.HI R14, RZ, 0x1f, R11 ;  /* 0x0000001fff0e2819 */ /* 0x000fe2000001140b */
[----:B------:R-:W-:Y:S01]  /*1320*/  IMAD.MOV.U32 R4, RZ, RZ, RZ ;  /* 0x000000ffff047224 */ /* 0x000fe200078e00ff */
[----:B------:R-:W-:-:S02]  /*1330*/  @P4 SHF.R.S32.HI R9, RZ, 0x5, R9 ;  /* 0x00000005ff094819 */ /* 0x000fc40000011409 */
[----:B------:R-:W-:Y:S02]  /*1340*/  @P3 SHF.R.S32.HI R8, RZ, 0x5, R8 ;  /* 0x00000005ff083819 */ /* 0x000fe40000011408 */
[----:B------:R-:W-:Y:S01]  /*1350*/  SHF.R.S32.HI R13, RZ, 0x5, R13 ;  /* 0x00000005ff0d7819 */ /* 0x000fe2000001140d */
[----:B------:R-:W-:Y:S01]  /*1360*/  @P4 IMAD.SHL.U32 R10, R9, 0x4, RZ ;  /* 0x00000004090a4824 */ /* 0x000fe200078e00ff */
[----:B------:R-:W-:Y:S01]  /*1370*/  @P2 LEA.HI R14, R14, R11, RZ, 0x5 ;  /* 0x0000000b0e0e2211 */ /* 0x000fe200078f28ff */
[----:B------:R-:W-:Y:S01]  /*1380*/  IMAD.SHL.U32 R9, R2, 0x80, RZ ;  /* 0x0000008002097824 */ /* 0x000fe200078e00ff */
[----:B------:R-:W-:Y:S01]  /*1390*/  @P5 SHF.R.S32.HI R12, RZ, 0x5, R12 ;  /* 0x00000005ff0c5819 */ /* 0x000fe2000001140c */
[----:B------:R-:W-:Y:S01]  /*13a0*/  @P3 IMAD R5, R8, 0x5, RZ ;  /* 0x0000000508053824 */ /* 0x000fe200078e02ff */
[----:B------:R-:W-:Y:S01]  /*13b0*/  @P2 SHF.R.S32.HI R14, RZ, 0x5, R14 ;  /* 0x00000005ff0e2819 */ /* 0x000fe2000001140e */
[----:B------:R-:W-:Y:S01]  /*13c0*/  IMAD R6, R13, 0x8, R6 ;  /* 0x000000080d067824 */ /* 0x000fe200078e0206 */
[----:B------:R-:W-:Y:S01]  /*13d0*/  MOV R2, 0x2 ;  /* 0x0000000200027802 */ /* 0x000fe20000000f00 */
[----:B------:R-:W-:-:S02]  /*13e0*/  @P5 IMAD R3, R12, 0x3, RZ ;  /* 0x000000030c035824 */ /* 0x000fc400078e02ff */
[----:B------:R-:W-:Y:S01]  /*13f0*/  @P2 IMAD.SHL.U32 R4, R14, 0x2, RZ ;  /* 0x000000020e042824 */ /* 0x000fe200078e00ff */
[----:B------:R-:W-:Y:S01]  /*1400*/  IADD3 R29, R10, R6, R5 ;  /* 0x000000060a1d7210 */ /* 0x000fe20007ffe005 */
[----:B------:R-:W-:Y:S01]  /*1410*/  IMAD.WIDE R8, R9, R2, c[0x0][0x198] ;  /* 0x0000660009087625 */ /* 0x000fe200078e0202 */
[----:B------:R-:W-:Y:S05]  /*1420*/  @P0 BRA `(.L_x_829) ;  /* 0x0000033000000947 */ /* 0x000fea0003800000 */
[----:B------:R0:W5:Y:S01]  /*1430*/  LDG.E.U16.CONSTANT R5, [R8.64] ;  /* 0x0000000808057981 */ /* 0x000162000c1e9500 */
[----:B------:R-:W-:Y:S01]  /*1440*/  SHF.R.S32.HI R10, RZ, 0x1f, R7 ;  /* 0x0000001fff0a7819 */ /* 0x000fe20000011407 */
[----:B------:R-:W-:Y:S02]  /*1450*/  IMAD.SHL.U32 R6, R7, 0x4, RZ ;  /* 0x0000000407067824 */ /* 0x000fe400078e00ff */
[----:B------:R-:W-:Y:S01]  /*1460*/  IMAD.MOV.U32 R18, RZ, RZ, RZ ;  /* 0x000000ffff127224 */ /* 0x000fe200078e00ff */
[----:B------:R-:W-:Y:S01]  /*1470*/  LEA.HI R10, R10, R7, RZ, 0x3 ;  /* 0x000000070a0a7211 */ /* 0x000fe200078f18ff */
[----:B------:R-:W-:Y:S01]  /*1480*/  IMAD.MOV.U32 R17, RZ, RZ, R23 ;  /* 0x000000ffff117224 */ /* 0x000fe200078e0017 */
[----:B------:R-:W-:-:S02]  /*1490*/  LOP3.LUT R6, R6, 0x10, RZ, 0xc0, !PT ;  /* 0x0000001006067812 */ /* 0x000fc400078ec0ff */
[----:B------:R-:W-:Y:S02]  /*14a0*/  SHF.R.S32.HI R16, RZ, 0x3, R10 ;  /* 0x00000003ff107819 */ /* 0x000fe4000001140a */
.L_x_830:
[----:B-----5:R-:W-:-:S05]  /*14b0*/  IADD3 R13, R5, R18, RZ ;  /* 0x00000012050d7210 */ /* 0x020fca0007ffe0ff */
[----:B-1----:R-:W-:-:S05]  /*14c0*/  IMAD R10, R13, c[0x0][0x18c], RZ ;  /* 0x000063000d0a7a24 */ /* 0x002fca00078e02ff */
        /* <DEDUP_REMOVED lines=41> */
.L_x_829:
[----:B------:R-:W-:Y:S02]  /*1760*/  ISETP.GE.OR P0, PT, R23, c[0x0][0x1a8], P0 ;  /* 0x00006a0017007a0c */ /* 0x000fe40000706670 */
[----:B------:R-:W-:Y:S02]  /*1770*/  IADD3 R0, R4, R29, R3 ;  /* 0x0000001d04007210 */ /* 0x000fe40007ffe003 */
[----:B-----5:R-:W-:Y:S02]  /*1780*/  PRMT R19, RZ, 0x5410, RZ ;  /* 0x00005410ff137816 */ /* 0x020fe400000000ff */
[----:B------:R-:W-:Y:S02]  /*1790*/  PRMT R18, RZ, 0x5410, RZ ;  /* 0x00005410ff127816 */ /* 0x000fe400000000ff */
[----:B------:R-:W-:Y:S02]  /*17a0*/  PRMT R17, RZ, 0x5410, RZ ;  /* 0x00005410ff117816 */ /* 0x000fe400000000ff */
[----:B------:R-:W-:-:S02]  /*17b0*/  PRMT R16, RZ, 0x5410, RZ ;  /* 0x00005410ff107816 */ /* 0x000fc400000000ff */
[----:B------:R-:W-:Y:S02]  /*17c0*/  PRMT R15, RZ, 0x5410, RZ ;  /* 0x00005410ff0f7816 */ /* 0x000fe400000000ff */
[----:B------:R-:W-:Y:S02]  /*17d0*/  PRMT R14, RZ, 0x5410, RZ ;  /* 0x00005410ff0e7816 */ /* 0x000fe400000000ff */
[----:B------:R-:W-:Y:S02]  /*17e0*/  PRMT R13, RZ, 0x5410, RZ ;  /* 0x00005410ff0d7816 */ /* 0x000fe400000000ff */
[----:B------:R-:W-:Y:S01]  /*17f0*/  PRMT R3, RZ, 0x5410, RZ ;  /* 0x00005410ff037816 */ /* 0x000fe200000000ff */
[----:B------:R-:W-:Y:S05]  /*1800*/  @P0 BRA `(.L_x_831) ;  /* 0x00007c5000000947 */ /* 0x000fea0003800000 */
[----:B-1----:R-:W2:Y:S04]  /*1810*/  LDL.64 R10, [R1] ;  /* 0x00000000010a7983 */ /* 0x002ea80000100a00 */
[----:B------:R-:W3:Y:S01]  /*1820*/  LDG.E.U16.CONSTANT R2, [R8.64+0x2] ;  /* 0x0000020808027981 */ /* 0x000ee2000c1e9500 */
[----:B------:R-:W-:Y:S01]  /*1830*/  IMAD R0, R0, c[0x0][0x18c], RZ ;  /* 0x0000630000007a24 */ /* 0x000fe200078e02ff */
[----:B------:R-:W-:Y:S01]  /*1840*/  ULDC UR4, c[0x0][0x18c] ;  /* 0x0000630000047ab9 */ /* 0x000fe20000000800 */
[----:B------:R-:W-:Y:S01]  /*1850*/  SHF.R.S32.HI R5, RZ, 0x1f, R7 ;  /* 0x0000001fff057819 */ /* 0x000fe20000011407 */
[----:B------:R-:W-:Y:S01]  /*1860*/  USHF.R.S32.HI UR4, URZ, 0x1f, UR4 ;  /* 0x0000001f3f047899 */ /* 0x000fe20008011404 */
[----:B------:R-:W-:Y:S01]  /*1870*/  HFMA2.MMA R12, -RZ, RZ, 0, 0 ;  /* 0x00000000ff0c7435 */ /* 0x000fe200000001ff */
[----:B------:R-:W-:-:S02]  /*1880*/  SHF.R.S32.HI R4, RZ, 0x1f, R0 ;  /* 0x0000001fff047819 */ /* 0x000fc40000011400 */
[C---:B------:R-:W-:Y:S02]  /*1890*/  IADD3 R6, P0, P2, R7.reuse, c[0x0][0x18c], R0 ;  /* 0x0000630007067a10 */ /* 0x040fe40007a1e000 */
[----:B------:R-:W-:Y:S02]  /*18a0*/  IADD3 R0, P3, R7, R0, RZ ;  /* 0x0000000007007210 */ /* 0x000fe40007f7e0ff */
[----:B------:R-:W-:Y:S01]  /*18b0*/  IADD3.X R7, R5, UR4, R4, P0, P2 ;  /* 0x0000000405077c10 */ /* 0x000fe200087e4404 */
[----:B------:R-:W-:Y:S01]  /*18c0*/  UMOV UR4, URZ ;  /* 0x0000003f00047c82 */ /* 0x000fe20008000000 */
[----:B------:R-:W-:Y:S01]  /*18d0*/  LEA R60, P2, R0, c[0x0][0x168], 0x2 ;  /* 0x00005a00003c7a11 */ /* 0x000fe200078410ff */
[----:B------:R-:W-:Y:S01]  /*18e0*/  IMAD.X R5, R4, 0x1, R5, P3 ;  /* 0x0000000104057824 */ /* 0x000fe200018e0605 */
[----:B------:R-:W-:Y:S02]  /*18f0*/  LEA R58, P0, R6, c[0x0][0x168], 0x2 ;  /* 0x00005a00063a7a11 */ /* 0x000fe400078010ff */
[----:B------:R-:W-:-:S02]  /*1900*/  PRMT R19, R19, 0x5410, RZ ;  /* 0x0000541013137816 */ /* 0x000fc400000000ff */
[----:B------:R-:W-:Y:S02]  /*1910*/  LEA.HI.X R61, R0, c[0x0][0x16c], R5, 0x2, P2 ;  /* 0x00005b00003d7a11 */ /* 0x000fe400010f1405 */
[----:B------:R-:W-:Y:S02]  /*1920*/  LEA.HI.X R59, R6, c[0x0][0x16c], R7, 0x2, P0 ;  /* 0x00005b00063b7a11 */ /* 0x000fe400000f1407 */
[----:B--2---:R-:W-:Y:S02]  /*1930*/  PRMT R0, R10, 0x7610, R10 ;  /* 0x000076100a007816 */ /* 0x004fe4000000000a */
[----:B------:R-:W-:Y:S01]  /*1940*/  PRMT R56, R11, 0x7610, R11 ;  /* 0x000076100b387816 */ /* 0x000fe2000000000b */
[----:B---3--:R-:W-:-:S05]  /*1950*/  IMAD.IADD R2, R23, 0x1, R2 ;  /* 0x0000000117027824 */ /* 0x008fca00078e0202 */
.L_x_848:
[----:B------:R-:W-:-:S13]  /*1960*/  ISETP.NE.AND P0, PT, R23, R2, PT ;  /* 0x000000021700720c */ /* 0x000fda0003f05270 */
[----:B------:R-:W-:Y:S01]  /*1970*/  @!P0 IADD3 R12, R12, 0x1, RZ ;  /* 0x000000010c0c8810 */ /* 0x000fe20007ffe0ff */
[----:B-----5:R-:W-:Y:S02]  /*1980*/  @!P0 IMAD.SHL.U32 R4, R23, 0x2, RZ ;  /* 0x0000000217048824 */ /* 0x020fe400078e00ff */
[----:B------:R-:W-:Y:S02]  /*1990*/  @!P0 IMAD.MOV.U32 R5, RZ, RZ, 0x2 ;  /* 0x00000002ff058424 */ /* 0x000fe400078e00ff */
[----:B------:R-:W-:Y:S02]  /*19a0*/  @!P0 IMAD R6, R12, 0x8, R1 ;  /* 0x000000080c068824 */ /* 0x000fe400078e0201 */
[----:B------:R-:W-:-:S04]  /*19b0*/  @!P0 IMAD.WIDE R4, R4, R5, c[0x0][0x198] ;  /* 0x0000660004048625 */ /* 0x000fc800078e0205 */
[----:B------:R-:W2:Y:S04]  /*19c0*/  @!P0 LDL.64 R6, [R6] ;  /* 0x0000000006068983 */ /* 0x000ea80000100a00 */
[----:B------:R-:W3:Y:S01]  /*19d0*/  @!P0 LDG.E.U16.CONSTANT R4, [R4.64+0x2] ;  /* 0x0000020804048981 */ /* 0x000ee2000c1e9500 */
[----:B--2---:R-:W-:Y:S02]  /*19e0*/  @!P0 PRMT R0, R6, 0x7610, R0 ;  /* 0x0000761006008816 */ /* 0x004fe40000000000 */
[----:B------:R-:W-:Y:S02]  /*19f0*/  @!P0 PRMT R56, R7, 0x7610, R56 ;  /* 0x0000761007388816 */ /* 0x000fe40000000038 */
[----:B---3--:R-:W-:Y:S02]  /*1a00*/  @!P0 IADD3 R2, R4, R23, RZ ;  /* 0x0000001704028210 */ /* 0x008fe40007ffe0ff */
[----:B------:R-:W-:-:S02]  /*1a10*/  @!P0 PRMT R0, R0, 0x7610, R6 ;  /* 0x0000761000008816 */ /* 0x000fc40000000006 */
[----:B------:R-:W-:Y:S01]  /*1a20*/  @!P0 PRMT R56, R56, 0x7610, R7 ;  /* 0x0000761038388816 */ /* 0x000fe20000000007 */
[----:B------:R-:W-:Y:S05]  /*1a30*/  @!P1 BRA `(.L_x_832) ;  /* 0x00001e3000009947 */ /* 0x000fea0003800000 */
[----:B------:R-:W2:Y:S04]  /*1a40*/  LDG.E.128.CONSTANT R4, [R60.64] ;  /* 0x000000083c047981 */ /* 0x000ea8000c1e9d00 */
[----:B0-----:R-:W3:Y:S01]  /*1a50*/  LDG.E.128.CONSTANT R8, [R58.64] ;  /* 0x000000083a087981 */ /* 0x001ee2000c1e9d00 */
[----:B------:R-:W-:Y:S02]  /*1a60*/  ISETP.GE.AND P2, PT, R20, 0x2, PT ;  /* 0x000000021400780c */ /* 0x000fe40003f46270 */
[----:B--2---:R-:W-:Y:S02]  /*1a70*/  LOP3.LUT R28, R5, 0xff, RZ, 0xc0, !PT ;  /* 0x000000ff051c7812 */ /* 0x004fe400078ec0ff */
[----:B------:R-:W-:-:S02]  /*1a80*/  LOP3.LUT R27, R4, 0xff, RZ, 0xc0, !PT ;  /* 0x000000ff041b7812 */ /* 0x000fc400078ec0ff */
[----:B------:R-:W-:Y:S02]  /*1a90*/  IADD3 R33, R28, -0x80, RZ ;  /* 0xffffff801c217810 */ /* 0x000fe40007ffe0ff */
[----:B------:R-:W-:Y:S02]  /*1aa0*/  LOP3.LUT R28, R6, 0xff, RZ, 0xc0, !PT ;  /* 0x000000ff061c7812 */ /* 0x000fe400078ec0ff */
[----:B------:R-:W-:Y:S02]  /*1ab0*/  IADD3 R27, R27, -0x80, RZ ;  /* 0xffffff801b1b7810 */ /* 0x000fe40007ffe0ff */
[----:B------:R-:W-:Y:S01]  /*1ac0*/  IADD3 R32, R28, -0x80, RZ ;  /* 0xffffff801c207810 */ /* 0x000fe20007ffe0ff */
[----:B------:R-:W0:Y:S01]  /*1ad0*/  I2F.F16 R33, R33 ;  /* 0x0000002100217306 */ /* 0x000e220000200c00 */
[----:B------:R-:W-:Y:S02]  /*1ae0*/  LOP3.LUT R28, R7, 0xff, RZ, 0xc0, !PT ;  /* 0x000000ff071c7812 */ /* 0x000fe400078ec0ff */
[----:B---3--:R-:W-:-:S02]  /*1af0*/  LOP3.LUT R43, R11, 0xff, RZ, 0xc0, !PT ;  /* 0x000000ff0b2b7812 */ /* 0x008fc400078ec0ff */
[----:B------:R-:W-:Y:S02]  /*1b00*/  IADD3 R31, R28, -0x80, RZ ;  /* 0xffffff801c1f7810 */ /* 0x000fe40007ffe0ff */
[----:B------:R-:W-:Y:S01]  /*1b10*/  LOP3.LUT R28, R8, 0xff, RZ, 0xc0, !PT ;  /* 0x000000ff081c7812 */ /* 0x000fe200078ec0ff */
[----:B------:R1:W2:Y:S01]  /*1b20*/  I2F.F16 R34, R27 ;  /* 0x0000001b00227306 */ /* 0x0002a20000200c00 */
[----:B------:R-:W-:Y:S02]  /*1b30*/  LEA.HI R42, R4, 0xffffff80, RZ, 0x8 ;  /* 0xffffff80042a7811 */ /* 0x000fe400078f40ff */
[----:B------:R-:W-:Y:S02]  /*1b40*/  IADD3 R30, R28, -0x80, RZ ;  /* 0xffffff801c1e7810 */ /* 0x000fe40007ffe0ff */
[----:B------:R-:W-:Y:S02]  /*1b50*/  IADD3 R47, R43, -0x80, RZ ;  /* 0xffffff802b2f7810 */ /* 0x000fe40007ffe0ff */
[----:B------:R-:W-:Y:S01]  /*1b60*/  LEA.HI R41, R5, 0xffffff80, RZ, 0x8 ;  /* 0xffffff8005297811 */ /* 0x000fe200078f40ff */
[----:B------:R-:W3:Y:S01]  /*1b70*/  I2F.F16 R42, R42 ;  /* 0x0000002a002a7306 */ /* 0x000ee20000200c00 */
[----:B-1----:R-:W-:-:S02]  /*1b80*/  LOP3.LUT R27, R9, 0xff, RZ, 0xc0, !PT ;  /* 0x000000ff091b7812 */ /* 0x002fc400078ec0ff */
[----:B------:R-:W-:Y:S02]  /*1b90*/  LEA.HI R40, R6, 0xffffff80, RZ, 0x8 ;  /* 0xffffff8006287811 */ /* 0x000fe400078f40ff */
[----:B------:R-:W-:Y:S02]  /*1ba0*/  IADD3 R29, R27, -0x80, RZ ;  /* 0xffffff801b1d7810 */ /* 0x000fe40007ffe0ff */
[----:B------:R-:W-:Y:S01]  /*1bb0*/  LOP3.LUT R27, R10, 0xff, RZ, 0xc0, !PT ;  /* 0x000000ff0a1b7812 */ /* 0x000fe200078ec0ff */
[----:B------:R-:W1:Y:S01]  /*1bc0*/  I2F.F16 R41, R41 ;  /* 0x0000002900297306 */ /* 0x000e620000200c00 */
[----:B------:R-:W-:Y:S02]  /*1bd0*/  LEA.HI R38, R8, 0xffffff80, RZ, 0x8 ;  /* 0xffffff8008267811 */ /* 0x000fe400078f40ff */
[----:B------:R-:W-:Y:S02]  /*1be0*/  IADD3 R28, R27, -0x80, RZ ;  /* 0xffffff801b1c7810 */ /* 0x000fe40007ffe0ff */
[----:B------:R-:W-:-:S02]  /*1bf0*/  SHF.R.U32.HI R27, RZ, 0x8, R4 ;  /* 0x00000008ff1b7819 */ /* 0x000fc40000011604 */
[----:B------:R-:W-:Y:S01]  /*1c00*/  SHF.R.U32.HI R4, RZ, 0x10, R4 ;  /* 0x00000010ff047819 */ /* 0x000fe20000011604 */
[----:B------:R-:W4:Y:S01]  /*1c10*/  I2F.F16 R40, R40 ;  /* 0x0000002800287306 */ /* 0x000f220000200c00 */
[----:B------:R-:W-:Y:S02]  /*1c20*/  LOP3.LUT R43, R27, 0xff, RZ, 0xc0, !PT ;  /* 0x000000ff1b2b7812 */ /* 0x000fe400078ec0ff */
[----:B------:R-:W-:Y:S02]  /*1c30*/  LOP3.LUT R4, R4, 0xff, RZ, 0xc0, !PT ;  /* 0x000000ff04047812 */ /* 0x000fe400078ec0ff */
[----:B------:R-:W-:Y:S02]  /*1c40*/  IADD3 R44, R43, -0x80, RZ ;  /* 0xffffff802b2c7810 */ /* 0x000fe40007ffe0ff */
[----:B------:R-:W-:Y:S01]  /*1c50*/  SHF.R.U32.HI R43, RZ, 0x8, R5 ;  /* 0x00000008ff2b7819 */ /* 0x000fe20000011605 */
[----:B------:R-:W0:Y:S01]  /*1c60*/  I2F.F16 R27, R47 ;  /* 0x0000002f001b7306 */ /* 0x000e220000200c00 */
[----:B------:R-:W-:-:S02]  /*1c70*/  IADD3 R4, R4, -0x80, RZ ;  /* 0xffffff8004047810 */ /* 0x000fc40007ffe0ff */
[----:B------:R-:W-:Y:S02]  /*1c80*/  LOP3.LUT R45, R43, 0xff, RZ, 0xc0, !PT ;  /* 0x000000ff2b2d7812 */ /* 0x000fe400078ec0ff */
[----:B------:R-:W-:Y:S02]  /*1c90*/  SHF.R.U32.HI R5, RZ, 0x10, R5 ;  /* 0x00000010ff057819 */ /* 0x000fe40000011605 */
[----:B------:R-:W-:Y:S01]  /*1ca0*/  IADD3 R46, R45, -0x80, RZ ;  /* 0xffffff802d2e7810 */ /* 0x000fe20007ffe0ff */
[----:B------:R5:W0:Y:S01]  /*1cb0*/  I2F.F16 R43, R4 ;  /* 0x00000004002b7306 */ /* 0x000a220000200c00 */
[----:B------:R-:W-:Y:S02]  /*1cc0*/  LOP3.LUT R5, R5, 0xff, RZ, 0xc0, !PT ;  /* 0x000000ff05057812 */ /* 0x000fe400078ec0ff */
[--C-:B------:R-:W-:Y:S02]  /*1cd0*/  SHF.R.U32.HI R45, RZ, 0x8, R6.reuse ;  /* 0x00000008ff2d7819 */ /* 0x100fe40000011606 */
[----:B------:R-:W-:-:S02]  /*1ce0*/  SHF.R.U32.HI R6, RZ, 0x10, R6 ;  /* 0x00000010ff067819 */ /* 0x000fc40000011606 */
[----:B------:R-:W-:Y:S01]  /*1cf0*/  IADD3 R5, R5, -0x80, RZ ;  /* 0xffffff8005057810 */ /* 0x000fe20007ffe0ff */
[----:B------:R-:W0:Y:S01]  /*1d00*/  I2F.F16 R38, R38 ;  /* 0x0000002600267306 */ /* 0x000e220000200c00 */
[----:B-----5:R-:W-:Y:S02]  /*1d10*/  SHF.R.U32.HI R4, RZ, 0x8, R7 ;  /* 0x00000008ff047819 */ /* 0x020fe40000011607 */
[----:B------:R-:W-:Y:S02]  /*1d20*/  LOP3.LUT R6, R6, 0xff, RZ, 0xc0, !PT ;  /* 0x000000ff06067812 */ /* 0x000fe400078ec0ff */
[----:B------:R-:W-:Y:S02]  /*1d30*/  LOP3.LUT R4, R4, 0xff, RZ, 0xc0, !PT ;  /* 0x000000ff04047812 */ /* 0x000fe400078ec0ff */
[----:B------:R-:W-:Y:S01]  /*1d40*/  LOP3.LUT R47, R45, 0xff, RZ, 0xc0, !PT ;  /* 0x000000ff2d2f7812 */ /* 0x000fe200078ec0ff */
[----:B------:R-:W0:Y:S01]  /*1d50*/  I2F.F16 R32, R32 ;  /* 0x0000002000207306 */ /* 0x000e220000200c00 */
[----:B------:R-:W-:-:S02]  /*1d60*/  IADD3 R50, R4, -0x80, RZ ;  /* 0xffffff8004327810 */ /* 0x000fc40007ffe0ff */
[----:B------:R-:W-:Y:S02]  /*1d70*/  SHF.R.U32.HI R4, RZ, 0x8, R8 ;  /* 0x00000008ff047819 */ /* 0x000fe40000011608 */
[----:B------:R-:W-:Y:S02]  /*1d80*/  IADD3 R6, R6, -0x80, RZ ;  /* 0xffffff8006067810 */ /* 0x000fe40007ffe0ff */
[----:B------:R-:W-:Y:S01]  /*1d90*/  LOP3.LUT R4, R4, 0xff, RZ, 0xc0, !PT ;  /* 0x000000ff04047812 */ /* 0x000fe200078ec0ff */
[----:B------:R5:W0:Y:S01]  /*1da0*/  I2F.F16 R45, R5 ;  /* 0x00000005002d7306 */ /* 0x000a220000200c00 */
[----:B------:R-:W-:Y:S02]  /*1db0*/  IADD3 R48, R47, -0x80, RZ ;  /* 0xffffff802f307810 */ /* 0x000fe40007ffe0ff */
[----:B------:R-:W-:Y:S02]  /*1dc0*/  IADD3 R4, R4, -0x80, RZ ;  /* 0xffffff8004047810 */ /* 0x000fe40007ffe0ff */
[----:B------:R-:W-:-:S02]  /*1dd0*/  LEA.HI R37, R9, 0xffffff80, RZ, 0x8 ;  /* 0xffffff8009257811 */ /* 0x000fc400078f40ff */
[----:B------:R-:W-:Y:S01]  /*1de0*/  LEA.HI R36, R10, 0xffffff80, RZ, 0x8 ;  /* 0xffffff800a247811 */ /* 0x000fe200078f40ff */
[----:B------:R0:W1:Y:S01]  /*1df0*/  I2F.F16 R47, R6 ;  /* 0x00000006002f7306 */ /* 0x0000620000200c00 */
[----:B-----5:R-:W-:Y:S02]  /*1e00*/  SHF.R.U32.HI R5, RZ, 0x8, R9 ;  /* 0x00000008ff057819 */ /* 0x020fe40000011609 */
[----:B------:R-:W-:Y:S02]  /*1e10*/  LEA.HI R35, R11, 0xffffff80, RZ, 0x8 ;  /* 0xffffff800b237811 */ /* 0x000fe400078f40ff */
[----:B------:R-:W-:Y:S02]  /*1e20*/  LOP3.LUT R5, R5, 0xff, RZ, 0xc0, !PT ;  /* 0x000000ff05057812 */ /* 0x000fe400078ec0ff */
[----:B------:R-:W-:Y:S01]  /*1e30*/  SHF.R.U32.HI R8, RZ, 0x10, R8 ;  /* 0x00000010ff087819 */ /* 0x000fe20000011608 */
[----:B------:R5:W1:Y:S01]  /*1e40*/  I2F.F16 R51, R4 ;  /* 0x0000000400337306 */ /* 0x000a620000200c00 */
[----:B0-----:R-:W-:-:S02]  /*1e50*/  SHF.R.U32.HI R6, RZ, 0x8, R10 ;  /* 0x00000008ff067819 */ /* 0x001fc4000001160a */
[----:B------:R-:W-:Y:S02]  /*1e60*/  SHF.R.U32.HI R9, RZ, 0x10, R9 ;  /* 0x00000010ff097819 */ /* 0x000fe40000011609 */
[----:B------:R-:W-:Y:S02]  /*1e70*/  SHF.R.U32.HI R10, RZ, 0x10, R10 ;  /* 0x00000010ff0a7819 */ /* 0x000fe4000001160a */
[----:B------:R-:W-:Y:S01]  /*1e80*/  LEA.HI R39, R7, 0xffffff80, RZ, 0x8 ;  /* 0xffffff8007277811 */ /* 0x000fe200078f40ff */
[----:B------:R-:W0:Y:S01]  /*1e90*/  I2F.F16 R37, R37 ;  /* 0x0000002500257306 */ /* 0x000e220000200c00 */
[--C-:B-----5:R-:W-:Y:S02]  /*1ea0*/  SHF.R.U32.HI R4, RZ, 0x8, R11.reuse ;  /* 0x00000008ff047819 */ /* 0x120fe4000001160b */
[----:B------:R-:W-:Y:S02]  /*1eb0*/  SHF.R.U32.HI R11, RZ, 0x10, R11 ;  /* 0x00000010ff0b7819 */ /* 0x000fe4000001160b */
[----:B------:R-:W-:-:S02]  /*1ec0*/  SHF.R.U32.HI R7, RZ, 0x10, R7 ;  /* 0x00000010ff077819 */ /* 0x000fc40000011607 */
[----:B------:R-:W-:Y:S01]  /*1ed0*/  IADD3 R5, R5, -0x80, RZ ;  /* 0xffffff8005057810 */ /* 0x000fe20007ffe0ff */
[----:B------:R-:W0:Y:S01]  /*1ee0*/  I2F.F16 R39, R39 ;  /* 0x0000002700277306 */ /* 0x000e220000200c00 */
[----:B------:R-:W-:Y:S02]  /*1ef0*/  LOP3.LUT R8, R8, 0xff, RZ, 0xc0, !PT ;  /* 0x000000ff08087812 */ /* 0x000fe400078ec0ff */
[----:B------:R-:W-:Y:S02]  /*1f00*/  LOP3.LUT R9, R9, 0xff, RZ, 0xc0, !PT ;  /* 0x000000ff09097812 */ /* 0x000fe400078ec0ff */
[----:B------:R-:W-:Y:S02]  /*1f10*/  LOP3.LUT R10, R10, 0xff, RZ, 0xc0, !PT ;  /* 0x000000ff0a0a7812 */ /* 0x000fe400078ec0ff */
[----:B------:R-:W-:Y:S01]  /*1f20*/  LOP3.LUT R11, R11, 0xff, RZ, 0xc0, !PT ;  /* 0x000000ff0b0b7812 */ /* 0x000fe200078ec0ff */
[----:B------:R5:W0:Y:S01]  /*1f30*/  I2F.F16 R52, R5 ;  /* 0x0000000500347306 */ /* 0x000a220000200c00 */
[----:B------:R-:W-:-:S02]  /*1f40*/  LOP3.LUT R7, R7, 0xff, RZ, 0xc0, !PT ;  /* 0x000000ff07077812 */ /* 0x000fc400078ec0ff */
[----:B------:R-:W-:Y:S02]  /*1f50*/  LOP3.LUT R6, R6, 0xff, RZ, 0xc0, !PT ;  /* 0x000000ff06067812 */ /* 0x000fe400078ec0ff */
[----:B------:R-:W-:Y:S02]  /*1f60*/  LOP3.LUT R4, R4, 0xff, RZ, 0xc0, !PT ;  /* 0x000000ff04047812 */ /* 0x000fe400078ec0ff */
[----:B------:R-:W-:Y:S01]  /*1f70*/  IADD3 R8, R8, -0x80, RZ ;  /* 0xffffff8008087810 */ /* 0x000fe20007ffe0ff */
[----:B------:R-:W0:Y:S01]  /*1f80*/  I2F.F16 R36, R36 ;  /* 0x0000002400247306 */ /* 0x000e220000200c00 */
[----:B-----5:R-:W-:Y:S02]  /*1f90*/  PRMT R5, R21, 0x9910, RZ ;  /* 0x0000991015057816 */ /* 0x020fe400000000ff */
[----:B------:R-:W-:Y:S02]  /*1fa0*/  IADD3 R9, R9, -0x80, RZ ;  /* 0xffffff8009097810 */ /* 0x000fe40007ffe0ff */
[----:B------:R-:W-:-:S02]  /*1fb0*/  IADD3 R10, R10, -0x80, RZ ;  /* 0xffffff800a0a7810 */ /* 0x000fc40007ffe0ff */
[----:B------:R-:W-:Y:S01]  /*1fc0*/  IADD3 R11, R11, -0x80, RZ ;  /* 0xffffff800b0b7810 */ /* 0x000fe20007ffe0ff */
[----:B------:R-:W0:Y:S01]  /*1fd0*/  I2F.F16 R35, R35 ;  /* 0x0000002300237306 */ /* 0x000e220000200c00 */
[----:B------:R-:W-:Y:S02]  /*1fe0*/  IADD3 R7, R7, -0x80, RZ ;  /* 0xffffff8007077810 */ /* 0x000fe40007ffe0ff */
[----:B------:R-:W-:Y:S02]  /*1ff0*/  IADD3 R6, R6, -0x80, RZ ;  /* 0xffffff8006067810 */ /* 0x000fe40007ffe0ff */
[----:B------:R-:W-:Y:S02]  /*2000*/  IADD3 R4, R4, -0x80, RZ ;  /* 0xffffff8004047810 */ /* 0x000fe40007ffe0ff */
        /* <DEDUP_REMOVED lines=21> */
[--C-:B0-----:R-:W-:Y:S02]  /*2160*/  HADD2.F32 R55, -RZ, R4.reuse.H0_H0 ;  /* 0x20000004ff377230 */ /* 0x101fe40000004100 */
[----:B------:R-:W-:Y:S02]  /*2170*/  HADD2.F32 R57, -RZ, R4.H1_H1 ;  /* 0x30000004ff397230 */ /* 0x000fe40000004100 */
[----:B------:R-:W-:Y:S01]  /*2180*/  HADD2.F32 R4, -RZ, R44.H0_H0 ;  /* 0x2000002cff047230 */ /* 0x000fe20000004100 */
[----:B------:R-:W-:-:S04]  /*2190*/  FFMA.FTZ R62, R62, R55, RZ ;  /* 0x000000373e3e7223 */ /* 0x000fc800000100ff */
[----:B------:R-:W-:Y:S01]  /*21a0*/  FFMA.FTZ R63, R4, R57, R62 ;  /* 0x00000039043f7223 */ /* 0x000fe2000001003e */
[----:B------:R-:W-:Y:S02]  /*21b0*/  HADD2.F32 R62, -RZ, R43.H0_H0 ;  /* 0x2000002bff3e7230 */ /* 0x000fe40000004100 */
[----:B------:R-:W-:-:S05]  /*21c0*/  HADD2.F32 R4, -RZ, R5.H0_H0 ;  /* 0x20000005ff047230 */ /* 0x000fca0000004100 */
[----:B------:R-:W-:Y:S01]  /*21d0*/  FFMA.FTZ R63, R62, R4, R63 ;  /* 0x000000043e3f7223 */ /* 0x000fe2000001003f */
[----:B------:R-:W-:Y:S02]  /*21e0*/  HADD2.F32 R62, -RZ, R5.H1_H1 ;  /* 0x30000005ff3e7230 */ /* 0x000fe40000004100 */
[----:B------:R-:W-:-:S05]  /*21f0*/  HADD2.F32 R5, -RZ, R42.H0_H0 ;  /* 0x2000002aff057230 */ /* 0x000fca0000004100 */
[----:B------:R-:W-:Y:S01]  /*2200*/  FFMA.FTZ R64, R5, R62, R63 ;  /* 0x0000003e05407223 */ /* 0x000fe2000001003f */
[----:B------:R-:W-:Y:S02]  /*2210*/  HADD2.F32 R63, -RZ, R30.H0_H0 ;  /* 0x2000001eff3f7230 */ /* 0x000fe40000004100 */
[----:B-1----:R-:W-:-:S05]  /*2220*/  HADD2.F32 R5, -RZ, R6.H0_H0 ;  /* 0x20000006ff057230 */ /* 0x002fca0000004100 */
[----:B------:R-:W-:Y:S01]  /*2230*/  FFMA.FTZ R64, R63, R5, R64 ;  /* 0x000000053f407223 */ /* 0x000fe20000010040 */
[----:B------:R-:W-:Y:S02]  /*2240*/  HADD2.F32 R63, -RZ, R6.H1_H1 ;  /* 0x30000006ff3f7230 */ /* 0x000fe40000004100 */
[----:B------:R-:W-:-:S05]  /*2250*/  HADD2.F32 R6, -RZ, R51.H0_H0 ;  /* 0x20000033ff067230 */ /* 0x000fca0000004100 */
[----:B------:R-:W-:Y:S01]  /*2260*/  FFMA.FTZ R65, R6, R63, R64 ;  /* 0x0000003f06417223 */ /* 0x000fe20000010040 */
[----:B------:R-:W-:Y:S02]  /*2270*/  HADD2.F32 R64, -RZ, R8.H0_H0 ;  /* 0x20000008ff407230 */ /* 0x000fe40000004100 */
[--C-:B------:R-:W-:Y:S02]  /*2280*/  HADD2.F32 R6, -RZ, R7.reuse.H0_H0 ;  /* 0x20000007ff067230 */ /* 0x100fe40000004100 */
[----:B------:R-:W-:-:S03]  /*2290*/  HADD2.F32 R7, -RZ, R7.H1_H1 ;  /* 0x30000007ff077230 */ /* 0x000fc60000004100 */
[----:B------:R-:W-:Y:S01]  /*22a0*/  FFMA.FTZ R65, R64, R6, R65 ;  /* 0x0000000640417223 */ /* 0x000fe20000010041 */
[----:B------:R-:W-:-:S05]  /*22b0*/  HADD2.F32 R64, -RZ, R38.H0_H0 ;  /* 0x20000026ff407230 */ /* 0x000fca0000004100 */
[----:B------:R-:W-:Y:S01]  /*22c0*/  FFMA.FTZ R64, R64, R7, R65 ;  /* 0x0000000740407223 */ /* 0x000fe20000010041 */
[----:B------:R-:W-:-:S05]  /*22d0*/  HADD2.F32 R65, -RZ, R0.H0_H0 ;  /* 0x20000000ff417230 */ /* 0x000fca0000004100 */
[----:B------:R-:W-:Y:S02]  /*22e0*/  FMUL.FTZ R64, R64, R65 ;  /* 0x0000004140407220 */ /* 0x000fe40000410000 */
[----:B------:R-:W-:Y:S01]  /*22f0*/  FFMA.FTZ R65, R55, R66, RZ ;  /* 0x0000004237417223 */ /* 0x000fe200000100ff */
[----:B------:R-:W-:Y:S02]  /*2300*/  HADD2.F32 R66, -RZ, R46.H0_H0 ;  /* 0x2000002eff427230 */ /* 0x000fe40000004100 */
[----:B------:R-:W-:-:S03]  /*2310*/  F2FP.PACK_AB R64, RZ, R64 ;  /* 0x00000040ff40723e */ /* 0x000fc600000000ff */
        /* <DEDUP_REMOVED lines=16> */
[----:B------:R-:W-:Y:S01]  /*2420*/  F2FP.PACK_AB R65, RZ, R65 ;  /* 0x00000041ff41723e */ /* 0x000fe200000000ff */
[----:B------:R-:W-:-:S03]  /*2430*/  FFMA.FTZ R66, R55, R66, RZ ;  /* 0x0000004237427223 */ /* 0x000fc600000100ff */
[----:B------:R-:W-:-:S06]  /*2440*/  PRMT R64, R64, 0x5410, R65 ;  /* 0x0000541040407816 */ /* 0x000fcc0000000041 */
[----:B------:R-:W-:Y:S01]  /*2450*/  HFMA2.MMA R3, R64, 1, 1, R3 ;  /* 0x3c003c0040037835 */ /* 0x000fe20000000003 */
[----:B------:R-:W-:-:S05]  /*2460*/  HADD2.F32 R64, -RZ, R32.H0_H0 ;  /* 0x20000020ff407230 */ /* 0x000fca0000004100 */
        /* <DEDUP_REMOVED lines=11> */
[C---:B------:R-:W-:Y:S01]  /*2520*/  FFMA.FTZ R4, R62.reuse, R4, R55 ;  /* 0x000000043e047223 */ /* 0x040fe20000010037 */
[----:B------:R-:W-:Y:S01]  /*2530*/  HADD2.F32 R55, -RZ, R28.H0_H0 ;  /* 0x2000001cff377230 */ /* 0x000fe20000004100 */
[----:B------:R-:W-:Y:S01]  /*2540*/  FFMA.FTZ R62, R62, R57, R65 ;  /* 0x000000393e3e7223 */ /* 0x000fe20000010041 */
[----:B------:R-:W-:-:S03]  /*2550*/  HADD2.F32 R57, -RZ, R27.H0_H0 ;  /* 0x2000001bff397230 */ /* 0x000fc60000004100 */
[C---:B------:R-:W-:Y:S01]  /*2560*/  FFMA.FTZ R55, R5.reuse, R55, R4 ;  /* 0x0000003705377223 */ /* 0x040fe20000010004 */
[----:B------:R-:W-:Y:S01]  /*2570*/  HADD2.F32 R4, -RZ, R53.H0_H0 ;  /* 0x20000035ff047230 */ /* 0x000fe20000004100 */
[----:B------:R-:W-:Y:S01]  /*2580*/  FFMA.FTZ R57, R5, R57, R62 ;  /* 0x0000003905397223 */ /* 0x000fe2000001003e */
[----:B------:R-:W-:Y:S02]  /*2590*/  HADD2.F32 R62, -RZ, R54.H0_H0 ;  /* 0x20000036ff3e7230 */ /* 0x000fe40000004100 */
[----:B------:R-:W-:Y:S01]  /*25a0*/  HADD2.F32 R5, -RZ, R11.H0_H0 ;  /* 0x2000000bff057230 */ /* 0x000fe20000004100 */
[C---:B------:R-:W-:Y:S01]  /*25b0*/  FFMA.FTZ R55, R63.reuse, R4, R55 ;  /* 0x000000043f377223 */ /* 0x040fe20000010037 */
[----:B------:R-:W-:Y:S01]  /*25c0*/  HADD2.F32 R4, -RZ, R10.H0_H0 ;  /* 0x2000000aff047230 */ /* 0x000fe20000004100 */
[----:B------:R-:W-:-:S04]  /*25d0*/  FFMA.FTZ R57, R63, R62, R57 ;  /* 0x0000003e3f397223 */ /* 0x000fc80000010039 */
[C---:B------:R-:W-:Y:S01]  /*25e0*/  FFMA.FTZ R55, R6.reuse, R4, R55 ;  /* 0x0000000406377223 */ /* 0x040fe20000010037 */
[----:B------:R-:W-:Y:S01]  /*25f0*/  HADD2.F32 R4, -RZ, R36.H0_H0 ;  /* 0x20000024ff047230 */ /* 0x000fe20000004100 */
[----:B------:R-:W-:Y:S01]  /*2600*/  FFMA.FTZ R5, R6, R5, R57 ;  /* 0x0000000506057223 */ /* 0x000fe20000010039 */
[----:B------:R-:W-:-:S03]  /*2610*/  HADD2.F32 R6, -RZ, R35.H0_H0 ;  /* 0x20000023ff067230 */ /* 0x000fc60000004100 */
[C---:B------:R-:W-:Y:S02]  /*2620*/  FFMA.FTZ R4, R7.reuse, R4, R55 ;  /* 0x0000000407047223 */ /* 0x040fe40000010037 */
[----:B------:R-:W-:Y:S01]  /*2630*/  FFMA.FTZ R6, R7, R6, R5 ;  /* 0x0000000607067223 */ /* 0x000fe20000010005 */
[--C-:B------:R-:W-:Y:S02]  /*2640*/  HADD2.F32 R5, -RZ, R56.reuse.H0_H0 ;  /* 0x20000038ff057230 */ /* 0x100fe40000004100 */
[----:B------:R-:W-:-:S03]  /*2650*/  HADD2.F32 R7, -RZ, R56.H1_H1 ;  /* 0x30000038ff077230 */ /* 0x000fc60000004100 */
[----:B------:R-:W-:Y:S02]  /*2660*/  FMUL.FTZ R4, R4, R5 ;  /* 0x0000000504047220 */ /* 0x000fe40000410000 */
[----:B------:R-:W-:-:S03]  /*2670*/  FMUL.FTZ R6, R6, R7 ;  /* 0x0000000706067220 */ /* 0x000fc60000410000 */
[----:B------:R-:W-:Y:S02]  /*2680*/  F2FP.PACK_AB R4, RZ, R4 ;  /* 0x00000004ff04723e */ /* 0x000fe400000000ff */
[----:B------:R-:W-:-:S04]  /*2690*/  F2FP.PACK_AB R6, RZ, R6 ;  /* 0x00000006ff06723e */ /* 0x000fc800000000ff */
[----:B------:R-:W-:-:S06]  /*26a0*/  PRMT R4, R4, 0x5410, R6 ;  /* 0x0000541004047816 */ /* 0x000fcc0000000006 */
[----:B------:R-:W-:-:S06]  /*26b0*/  HFMA2.MMA R13, R4, 1, 1, R13 ;  /* 0x3c003c00040d7835 */ /* 0x000fcc000000000d */
.L_x_833:
        /* <DEDUP_REMOVED lines=13> */
[----:B------:R-:W-:-:S03]  /*2790*/  HADD2.F32 R4, -RZ, R4.H1_H1 ;  /* 0x30000004ff047230 */ /* 0x000fc60000004100 */
[----:B------:R-:W-:Y:S01]  /*27a0*/  FFMA.FTZ R57, R62, R55, RZ ;  /* 0x000000373e397223 */ /* 0x000fe200000100ff */
[----:B------:R-:W-:-:S05]  /*27b0*/  HADD2.F32 R62, -RZ, R44.H0_H0 ;  /* 0x2000002cff3e7230 */ /* 0x000fca0000004100 */
[----:B------:R-:W-:Y:S01]  /*27c0*/  FFMA.FTZ R62, R62, R4, R57 ;  /* 0x000000043e3e7223 */ /* 0x000fe20000010039 */
[----:B------:R-:W-:-:S05]  /*27d0*/  HADD2.F32 R57, -RZ, R5.H0_H0 ;  /* 0x20000005ff397230 */ /* 0x000fca0000004100 */
[----:B------:R-:W-:Y:S01]  /*27e0*/  FFMA.FTZ R63, R63, R57, R62 ;  /* 0x000000393f3f7223 */ /* 0x000fe2000001003e */
[----:B------:R-:W-:Y:S02]  /*27f0*/  HADD2.F32 R62, -RZ, R5.H1_H1 ;  /* 0x30000005ff3e7230 */ /* 0x000fe40000004100 */
[----:B-1----:R-:W-:-:S03]  /*2800*/  HADD2.F32 R5, -RZ, R6.H0_H0 ;  /* 0x20000006ff057230 */ /* 0x002fc60000004100 */
[----:B------:R-:W-:Y:S01]  /*2810*/  FFMA.FTZ R64, R64, R62, R63 ;  /* 0x0000003e40407223 */ /* 0x000fe2000001003f */
[----:B------:R-:W-:-:S05]  /*2820*/  HADD2.F32 R63, -RZ, R30.H0_H0 ;  /* 0x2000001eff3f7230 */ /* 0x000fca0000004100 */
[----:B------:R-:W-:Y:S01]  /*2830*/  FFMA.FTZ R64, R63, R5, R64 ;  /* 0x000000053f407223 */ /* 0x000fe20000010040 */
[----:B------:R-:W-:Y:S02]  /*2840*/  HADD2.F32 R63, -RZ, R6.H1_H1 ;  /* 0x30000006ff3f7230 */ /* 0x000fe40000004100 */
[--C-:B------:R-:W-:Y:S02]  /*2850*/  HADD2.F32 R6, -RZ, R7.reuse.H0_H0 ;  /* 0x20000007ff067230 */ /* 0x100fe40000004100 */
[----:B------:R-:W-:Y:S01]  /*2860*/  HADD2.F32 R7, -RZ, R7.H1_H1 ;  /* 0x30000007ff077230 */ /* 0x000fe20000004100 */
[----:B------:R-:W-:Y:S01]  /*2870*/  FFMA.FTZ R65, R65, R63, R64 ;  /* 0x0000003f41417223 */ /* 0x000fe20000010040 */
[----:B------:R-:W-:-:S05]  /*2880*/  HADD2.F32 R64, -RZ, R8.H0_H0 ;  /* 0x20000008ff407230 */ /* 0x000fca0000004100 */
        /* <DEDUP_REMOVED lines=27> */
[----:B------:R-:W-:-:S05]  /*2a40*/  HADD2.F32 R64, -RZ, R32.H0_H0 ;  /* 0x20000020ff407230 */ /* 0x000fca0000004100 */
[-C--:B------:R-:W-:Y:S01]  /*2a50*/  FFMA.FTZ R65, R64, R55.reuse, RZ ;  /* 0x0000003740417223 */ /* 0x080fe200000100ff */
[----:B------:R-:W-:Y:S01]  /*2a60*/  HADD2.F32 R64, -RZ, R48.H0_H0 ;  /* 0x20000030ff407230 */ /* 0x000fe20000004100 */
        /* <DEDUP_REMOVED lines=36> */
.L_x_834:
        /* <DEDUP_REMOVED lines=97> */
.L_x_835:
        /* <DEDUP_REMOVED lines=68> */
[----:B------:R-:W-:Y:S01]  /*3700*/  HADD2.F32 R27, -RZ, R56.H1_H1 ;  /* 0x30000038ff1b7230 */ /* 0x000fe20000004100 */
        /* <DEDUP_REMOVED lines=22> */
.L_x_832:
        /* <DEDUP_REMOVED lines=204> */
.L_x_837:
[----:B-1234-:R-:W-:Y:S05]  /*4530*/  @!P2 BRA `(.L_x_836) ;  /* 0x000011a00000a947 */ /* 0x01efea0003800000 */
[----:B------:R-:W-:Y:S02]  /*4540*/  PRMT R4, R22, 0x9910, RZ ;  /* 0x0000991016047816 */ /* 0x000fe400000000ff */
[----:B------:R-:W-:Y:S02]  /*4550*/  ISETP.GE.AND P2, PT, R20, 0x3, PT ;  /* 0x000000031400780c */ /* 0x000fe40003f46270 */
[----:B------:R-:W-:-:S13]  /*4560*/  ISETP.NE.AND P0, PT, R4, RZ, PT ;  /* 0x000000ff0400720c */ /* 0x000fda0003f05270 */
[----:B------:R-:W-:Y:S05]  /*4570*/  @!P0 BRA `(.L_x_838) ;  /* 0x000005a000008947 */ /* 0x000fea0003800000 */
[----:B0-----:R-:W0:Y:S01]  /*4580*/  LDS.64 R4, [UR4+0x90] ;  /* 0x00009004ff047984 */ /* 0x001e220008000a00 */
        /* <DEDUP_REMOVED lines=89> */
.L_x_838:
        /* <DEDUP_REMOVED lines=97> */
.L_x_839:
        /* <DEDUP_REMOVED lines=28> */
[----:B------:R-:W-:Y:S01]  /*52f0*/  FFMA.FTZ R35, R33, R34, RZ ;  /* 0x0000002221237223 */ /* 0x000fe200000100ff */
[----:B------:R-:W-:Y:S01]  /*5300*/  HADD2.F32 R11, -RZ, R11.H0_H0 ;  /* 0x2000000bff0b7230 */ /* 0x000fe20000004100 */
[----:B------:R-:W-:Y:S01]  /*5310*/  FFMA.FTZ R41, R41, R4, R32 ;  /* 0x0000000429297223 */ /* 0x000fe20000010020 */
[--C-:B------:R-:W-:Y:S01]  /*5320*/  HADD2.F32 R32, -RZ, R5.reuse.H0_H0 ;  /* 0x20000005ff207230 */ /* 0x100fe20000004100 */
        /* <DEDUP_REMOVED lines=14> */
[----:B------:R-:W-:-:S02]  /*5410*/  FFMA.FTZ R34, R34, R32, R43 ;  /* 0x0000002022227223 */ /* 0x000fc4000001002b */
        /* <DEDUP_REMOVED lines=9> */
[----:B------:R-:W-:Y:S02]  /*54b0*/  HADD2.F32 R5, -RZ, R6.H0_H0 ;  /* 0x20000006ff057230 */ /* 0x000fe40000004100 */
[----:B------:R-:W-:-:S02]  /*54c0*/  HADD2.F32 R35, -RZ, R48.H0_H0 ;  /* 0x20000030ff237230 */ /* 0x000fc40000004100 */
[----:B------:R-:W-:Y:S01]  /*54d0*/  HADD2.F32 R6, -RZ, R6.H1_H1 ;  /* 0x30000006ff067230 */ /* 0x000fe20000004100 */
        /* <DEDUP_REMOVED lines=32> */
.L_x_836:
        /* <DEDUP_REMOVED lines=203> */
.L_x_841:
        /* <DEDUP_REMOVED lines=95> */
.L_x_842:
        /* <DEDUP_REMOVED lines=97> */
.L_x_843:
        /* <DEDUP_REMOVED lines=91> */
.L_x_840:
        /* <DEDUP_REMOVED lines=28> */
[C---:B------:R-:W-:Y:S01]  /*7700*/  LEA.HI R36, R7.reuse, 0xffffff80, RZ, 0x8 ;  /* 0xffffff8007247811 */ /* 0x040fe200078f40ff */
[----:B------:R-:W0:Y:S01]  /*7710*/  I2F.F16 R37, R37 ;  /* 0x0000002500257306 */ /* 0x000e220000200c00 */
[----:B------:R-:W-:Y:S02]  /*7720*/  LOP3.LUT R30, R7, 0xff, RZ, 0xc0, !PT ;  /* 0x000000ff071e7812 */ /* 0x000fe400078ec0ff */
[----:B------:R-:W-:Y:S02]  /*7730*/  ISETP.GE.AND P2, PT, R20, 0x2, PT ;  /* 0x000000021400780c */ /* 0x000fe40003f46270 */
[----:B------:R-:W-:-:S03]  /*7740*/  IADD3 R32, R30, -0x80, RZ ;  /* 0xffffff801e207810 */ /* 0x000fc60007ffe0ff */
        /* <DEDUP_REMOVED lines=31> */
[----:B------:R-:W-:Y:S02]  /*7940*/  IADD3 R4, R4, -0x80, RZ ;  /* 0xffffff8004047810 */ /* 0x000fe40007ffe0ff */
[----:B------:R-:W-:Y:S01]  /*7950*/  SHF.R.U32.HI R5, RZ, 0x8, R8 ;  /* 0x00000008ff057819 */ /* 0x000fe20000011608 */
[----:B------:R-:W0:Y:S01]  /*7960*/  I2F.F16 R30, R30 ;  /* 0x0000001e001e7306 */ /* 0x000e220000200c00 */
[----:B--2---:R-:W-:-:S02]  /*7970*/  LOP3.LUT R6, R11, 0xff, RZ, 0xc0, !PT ;  /* 0x000000ff0b067812 */ /* 0x004fc400078ec0ff */
[----:B------:R-:W-:Y:S02]  /*7980*/  LOP3.LUT R5, R5, 0xff, RZ, 0xc0, !PT ;  /* 0x000000ff05057812 */ /* 0x000fe400078ec0ff */
[----:B------:R-:W-:Y:S02]  /*7990*/  IADD3 R6, R6, -0x80, RZ ;  /* 0xffffff8006067810 */ /* 0x000fe40007ffe0ff */
[----:B------:R-:W-:Y:S01]  /*79a0*/  IADD3 R5, R5, -0x80, RZ ;  /* 0xffffff8005057810 */ /* 0x000fe20007ffe0ff */
[----:B------:R2:W0:Y:S01]  /*79b0*/  I2F.F16 R49, R4 ;  /* 0x0000000400317306 */ /* 0x0004220000200c00 */
[----:B------:R-:W-:Y:S02]  /*79c0*/  LOP3.LUT R7, R7, 0xff, RZ, 0xc0, !PT ;  /* 0x000000ff07077812 */ /* 0x000fe400078ec0ff */
[----:B------:R-:W-:Y:S02]  /*79d0*/  SHF.R.U32.HI R8, RZ, 0x10, R8 ;  /* 0x00000010ff087819 */ /* 0x000fe40000011608 */
[----:B------:R-:W-:-:S02]  /*79e0*/  IADD3 R7, R7, -0x80, RZ ;  /* 0xffffff8007077810 */ /* 0x000fc40007ffe0ff */
[----:B------:R-:W-:Y:S01]  /*79f0*/  LOP3.LUT R8, R8, 0xff, RZ, 0xc0, !PT ;  /* 0x000000ff08087812 */ /* 0x000fe200078ec0ff */
        /* <DEDUP_REMOVED lines=10> */
[----:B------:R0:W1:Y:S01]  /*7aa0*/  I2F.F16 R50, R7 ;  /* 0x0000000700327306 */ /* 0x0000620000200c00 */
[--C-:B--2---:R-:W-:Y:S02]  /*7ab0*/  SHF.R.U32.HI R5, RZ, 0x8, R11.reuse ;  /* 0x00000008ff057819 */ /* 0x104fe4000001160b */
[----:B------:R-:W-:Y:S02]  /*7ac0*/  SHF.R.U32.HI R11, RZ, 0x10, R11 ;  /* 0x00000010ff0b7819 */ /* 0x000fe4000001160b */
[----:B------:R-:W-:-:S02]  /*7ad0*/  LOP3.LUT R6, R6, 0xff, RZ, 0xc0, !PT ;  /* 0x000000ff06067812 */ /* 0x000fc400078ec0ff */
[----:B------:R-:W-:Y:S01]  /*7ae0*/  LOP3.LUT R5, R5, 0xff, RZ, 0xc0, !PT ;  /* 0x000000ff05057812 */ /* 0x000fe200078ec0ff */
[----:B------:R2:W1:Y:S01]  /*7af0*/  I2F.F16 R53, R4 ;  /* 0x0000000400357306 */ /* 0x0004620000200c00 */
[----:B0-----:R-:W-:Y:S02]  /*7b00*/  PRMT R7, R21, 0x9910, RZ ;  /* 0x0000991015077816 */ /* 0x001fe400000000ff */
[----:B------:R-:W-:Y:S02]  /*7b10*/  IADD3 R8, R8, -0x80, RZ ;  /* 0xffffff8008087810 */ /* 0x000fe40007ffe0ff */
[----:B------:R-:W-:Y:S02]  /*7b20*/  IADD3 R9, R9, -0x80, RZ ;  /* 0xffffff8009097810 */ /* 0x000fe40007ffe0ff */
[----:B------:R-:W-:Y:S01]  /*7b30*/  IADD3 R10, R10, -0x80, RZ ;  /* 0xffffff800a0a7810 */ /* 0x000fe20007ffe0ff */
[----:B------:R-:W0:Y:S01]  /*7b40*/  I2F.F16 R43, R43 ;  /* 0x0000002b002b7306 */ /* 0x000e220000200c00 */
[----:B--2---:R-:W-:-:S02]  /*7b50*/  LOP3.LUT R4, R11, 0xff, RZ, 0xc0, !PT ;  /* 0x000000ff0b047812 */ /* 0x004fc400078ec0ff */
[----:B------:R-:W-:Y:S02]  /*7b60*/  IADD3 R6, R6, -0x80, RZ ;  /* 0xffffff8006067810 */ /* 0x000fe40007ffe0ff */
[----:B------:R-:W-:Y:S02]  /*7b70*/  IADD3 R5, R5, -0x80, RZ ;  /* 0xffffff8005057810 */ /* 0x000fe40007ffe0ff */
[----:B------:R-:W-:Y:S01]  /*7b80*/  IADD3 R4, R4, -0x80, RZ ;  /* 0xffffff8004047810 */ /* 0x000fe20007ffe0ff */
[----:B------:R-:W2:Y:S01]  /*7b90*/  I2F.F16 R45, R45 ;  /* 0x0000002d002d7306 */ /* 0x000ea20000200c00 */
[----:B------:R-:W-:-:S07]  /*7ba0*/  ISETP.NE.AND P0, PT, R7, RZ, PT ;  /* 0x000000ff0700720c */ /* 0x000fce0003f05270 */
[----:B------:R-:W0:Y:S08]  /*7bb0*/  I2F.F16 R51, R51 ;  /* 0x0000003300337306 */ /* 0x000e300000200c00 */
[----:B------:R-:W0:Y:S08]  /*7bc0*/  I2F.F16 R48, R48 ;  /* 0x0000003000307306 */ /* 0x000e300000200c00 */
[----:B------:R-:W0:Y:S08]  /*7bd0*/  I2F.F16 R47, R47 ;  /* 0x0000002f002f7306 */ /* 0x000e300000200c00 */
[----:B------:R-:W0:Y:S08]  /*7be0*/  I2F.F16 R8, R8 ;  /* 0x0000000800087306 */ /* 0x000e300000200c00 */
[----:B------:R-:W0:Y:S08]  /*7bf0*/  I2F.F16 R9, R9 ;  /* 0x0000000900097306 */ /* 0x000e300000200c00 */
[----:B------:R0:W0:Y:S08]  /*7c00*/  I2F.F16 R54, R6 ;  /* 0x0000000600367306 */ /* 0x0000300000200c00 */
[----:B------:R-:W0:Y:S08]  /*7c10*/  I2F.F16 R10, R10 ;  /* 0x0000000a000a7306 */ /* 0x000e300000200c00 */
        /* <DEDUP_REMOVED lines=93> */
.L_x_845:
        /* <DEDUP_REMOVED lines=95> */
.L_x_846:
        /* <DEDUP_REMOVED lines=97> */
.L_x_847:
        /* <DEDUP_REMOVED lines=69> */
[-C--:B------:R-:W-:Y:S01]  /*9240*/  FFMA.FTZ R8, R9, R4.reuse, R35 ;  /* 0x0000000409087223 */ /* 0x080fe20000010023 */
[--C-:B------:R-:W-:Y:S01]  /*9250*/  HADD2.F32 R9, -RZ, R0.reuse.H1_H1 ;  /* 0x30000000ff097230 */ /* 0x100fe20000004100 */
[-C--:B------:R-:W-:Y:S02]  /*9260*/  FFMA.FTZ R10, R10, R4.reuse, R37 ;  /* 0x000000040a0a7223 */ /* 0x080fe40000010025 */
[----:B------:R-:W-:Y:S01]  /*9270*/  FFMA.FTZ R4, R55, R4, R5 ;  /* 0x0000000437047223 */ /* 0x000fe20000010005 */
[----:B------:R-:W-:Y:S01]  /*9280*/  HADD2.F32 R5, -RZ, R0.H0_H0 ;  /* 0x20000000ff057230 */ /* 0x000fe20000004100 */
[----:B------:R-:W-:-:S02]  /*9290*/  FFMA.FTZ R6, R31, R7, R6 ;  /* 0x000000071f067223 */ /* 0x000fc40000010006 */
[-C--:B------:R-:W-:Y:S02]  /*92a0*/  FFMA.FTZ R8, R30, R7.reuse, R8 ;  /* 0x000000071e087223 */ /* 0x080fe40000010008 */
        /* <DEDUP_REMOVED lines=15> */
.L_x_844:
[----:B------:R-:W1:Y:S01]  /*93a0*/  S2UR UR5, SR_CTAID.Z ;  /* 0x00000000000579c3 */ /* 0x000e620000002700 */
[----:B------:R-:W-:Y:S01]  /*93b0*/  ULDC UR6, c[0x0][0x190] ;  /* 0x0000640000067ab9 */ /* 0x000fe20000000800 */
[----:B------:R-:W-:Y:S01]  /*93c0*/  IADD3 R23, R23, 0x20, RZ ;  /* 0x0000002017177810 */ /* 0x000fe20007ffe0ff */
[----:B------:R-:W-:Y:S01]  /*93d0*/  UIADD3 UR4, UR4, 0x40, URZ ;  /* 0x0000004004047890 */ /* 0x000fe2000fffe03f */
[----:B------:R-:W-:Y:S02]  /*93e0*/  IMAD.WIDE R58, R27, 0x8, R58 ;  /* 0x000000081b3a7825 */ /* 0x000fe400078e023a */
[----:B------:R-:W-:Y:S02]  /*93f0*/  ISETP.GE.AND P0, PT, R23, c[0x0][0x1a8], PT ;  /* 0x00006a0017007a0c */ /* 0x000fe40003f06270 */
[----:B0-----:R-:W-:Y:S01]  /*9400*/  IMAD.WIDE R60, R27, 0x8, R60 ;  /* 0x000000081b3c7825 */ /* 0x001fe200078e023c */
[----:B-1----:R-:W-:-:S04]  /*9410*/  ULEA UR5, UR5, 0x40, 0x6 ;  /* 0x0000004005057891 */ /* 0x002fc8000f8e303f */
[----:B------:R-:W-:-:S04]  /*9420*/  UISETP.LT.AND UP0, UPT, UR5, UR6, UPT ;  /* 0x000000060500728c */ /* 0x000fc8000bf01270 */
[----:B------:R-:W-:-:S06]  /*9430*/  USEL UR5, UR5, UR6, UP0 ;  /* 0x0000000605057287 */ /* 0x000fcc0008000000 */
[----:B------:R-:W-:-:S13]  /*9440*/  ISETP.LT.AND P2, PT, R23, UR5, PT ;  /* 0x0000000517007c0c */ /* 0x000fda000bf41270 */
[----:B------:R-:W-:Y:S05]  /*9450*/  @!P0 BRA P2, `(.L_x_848) ;  /* 0xffff850000008947 */ /* 0x000fea000103ffff */
.L_x_831:
[----:B------:R-:W-:Y:S05]  /*9460*/  @!P1 EXIT ;  /* 0x000000000000994d */ /* 0x000fea0003800000 */
[----:B------:R-:W2:Y:S01]  /*9470*/  S2R R2, SR_CTAID.X ;  /* 0x0000000000027919 */ /* 0x000ea20000002500 */
[----:B0-----:R-:W-:Y:S01]  /*9480*/  IMAD.MOV.U32 R9, RZ, RZ, 0x2 ;  /* 0x00000002ff097424 */ /* 0x001fe200078e00ff */
[----:B-----5:R-:W-:Y:S02]  /*9490*/  HMUL2 R7, R3, R21.H0_H0 ;  /* 0x2000001503077232 */ /* 0x020fe40000000000 */
[----:B------:R-:W2:Y:S04]  /*94a0*/  S2R R5, SR_TID.X ;  /* 0x0000000000057919 */ /* 0x000ea80000002100 */
[----:B------:R-:W0:Y:S01]  /*94b0*/  S2R R0, SR_CTAID.Y ;  /* 0x0000000000007919 */ /* 0x000e220000002600 */
[----:B--2---:R-:W-:Y:S02]  /*94c0*/  IMAD R2, R2, 0x40, R5 ;  /* 0x0000004002027824 */ /* 0x004fe400078e0205 */
[----:B0-----:R-:W-:-:S03]  /*94d0*/  IMAD.SHL.U32 R0, R0, 0x4, RZ ;  /* 0x0000000400007824 */ /* 0x001fc600078e00ff */
        /* <DEDUP_REMOVED lines=10> */
.L_x_852:
[----:B------:R-:W0:Y:S02]  /*9580*/  LDS R4, [R0] ;  /* 0x0000000000047984 */ /* 0x000e240000000800 */
[----:B0-----:R-:W-:-:S10]  /*9590*/  HFMA2.MMA R5, R4, 1, 1, R7 ;  /* 0x3c003c0004057835 */ /* 0x001fd40000000007 */
[----:B------:R-:W0:Y:S02]  /*95a0*/  ATOMS.CAST.SPIN R5, [R0], R4, R5 ;  /* 0x000000040005738d */ /* 0x000e240001800005 */
[----:B0-----:R-:W-:-:S13]  /*95b0*/  ISETP.EQ.U32.AND P0, PT, R5, 0x1, PT ;  /* 0x000000010500780c */ /* 0x001fda0003f02070 */
[----:B------:R-:W-:Y:S05]  /*95c0*/  @!P0 BRA `(.L_x_852) ;  /* 0xffffffb000008947 */ /* 0x000fea000383ffff */
[----:B------:R-:W-:Y:S05]  /*95d0*/  BRA `(.L_x_850) ;  /* 0x0000003000007947 */ /* 0x000fea0003800000 */
.L_x_851:
[----:B------:R-:W2:Y:S02]  /*95e0*/  LD.E R0, [R2.64] ;  /* 0x0000000802007980 */ /* 0x000ea4000c101900 */
[----:B--2---:R-:W-:-:S05]  /*95f0*/  IMAD.IADD R5, R7, 0x1, R0 ;  /* 0x0000000107057824 */ /* 0x004fca00078e0200 */
[----:B------:R0:W-:Y:S02]  /*9600*/  ST.E [R2.64], R5 ;  /* 0x0000000502007985 */ /* 0x0001e4000c101908 */
.L_x_850:
[----:B------:R-:W-:Y:S05]  /*9610*/  BSYNC B0 ;  /* 0x0000000000007941 */ /* 0x000fea0003800000 */
.L_x_849:
[----:B------:R-:W2:Y:S01]  /*9620*/  ATOM.E.ADD.F16x2.RN.STRONG.GPU P0, RZ, [R2.64+0x4], R13 ;  /* 0x0000040d02ff798a */ /* 0x000ea2000810e9c8 */
[----:B------:R-:W-:Y:S01]  /*9630*/  BSSY B0, `(.L_x_853) ;  /* 0x000000f000007945 */ /* 0x000fe20003800000 */
[----:B--2---:R-:W-:Y:S05]  /*9640*/  @P0 BRA `(.L_x_854) ;  /* 0x000000d000000947 */ /* 0x004fea0003800000 */
[----:B------:R-:W2:Y:S02]  /*9650*/  QSPC.E.S P0, RZ, [R2+0x4] ;  /* 0x0000040002ff73aa */ /* 0x000ea40000000500 */
[----:B--2---:R-:W-:Y:S05]  /*9660*/  @!P0 BRA `(.L_x_855) ;  /* 0x0000008000008947 */ /* 0x004fea0003800000 */
[----:B------:R-:W-:-:S04]  /*9670*/  IADD3 R0, R2, 0x4, RZ ;  /* 0x0000000402007810 */ /* 0x000fc80007ffe0ff */
[----:B------:R-:W-:-:S05]  /*9680*/  LOP3.LUT R0, R0, 0xffffff, RZ, 0xc0, !PT ;  /* 0x00ffffff00007812 */ /* 0x000fca00078ec0ff */
.L_x_856:
[----:B------:R-:W2:Y:S02]  /*9690*/  LDS R4, [R0] ;  /* 0x0000000000047984 */ /* 0x000ea40000000800 */
[----:B0-2---:R-:W-:-:S06]  /*96a0*/  HADD2 R5, R4, R13 ;  /* 0x0000000d04057230 */ /* 0x005fcc0000000000 */
[----:B------:R-:W0:Y:S02]  /*96b0*/  ATOMS.CAST.SPIN R5, [R0], R4, R5 ;  /* 0x000000040005738d */ /* 0x000e240001800005 */
[----:B0-----:R-:W-:-:S13]  /*96c0*/  ISETP.EQ.U32.AND P0, PT, R5, 0x1, PT ;  /* 0x000000010500780c */ /* 0x001fda0003f02070 */
[----:B------:R-:W-:Y:S05]  /*96d0*/  @!P0 BRA `(.L_x_856) ;  /* 0xffffffb000008947 */ /* 0x000fea000383ffff */
[----:B------:R-:W-:Y:S05]  /*96e0*/  BRA `(.L_x_854) ;  /* 0x0000003000007947 */ /* 0x000fea0003800000 */
.L_x_855:
[----:B------:R-:W2:Y:S02]  /*96f0*/  LD.E R0, [R2.64+0x4] ;  /* 0x0000040802007980 */ /* 0x000ea4000c101900 */
[----:B0-2---:R-:W-:-:S05]  /*9700*/  IMAD.IADD R5, R13, 0x1, R0 ;  /* 0x000000010d057824 */ /* 0x005fca00078e0200 */
[----:B------:R0:W-:Y:S02]  /*9710*/  ST.E [R2.64+0x4], R5 ;  /* 0x0000040502007985 */ /* 0x0001e4000c101908 */
.L_x_854:
[----:B------:R-:W-:Y:S05]  /*9720*/  BSYNC B0 ;  /* 0x0000000000007941 */ /* 0x000fea0003800000 */
.L_x_853:
        /* <DEDUP_REMOVED lines=12> */
.L_x_860:
[----:B------:R-:W0:Y:S02]  /*97f0*/  LDS R4, [R0] ;  /* 0x0000000000047984 */ /* 0x000e240000000800 */
[----:B0-----:R-:W-:-:S10]  /*9800*/  HFMA2.MMA R5, R4, 1, 1, R7 ;  /* 0x3c003c0004057835 */ /* 0x001fd40000000007 */
[----:B------:R-:W0:Y:S02]  /*9810*/  ATOMS.CAST.SPIN R5, [R0], R4, R5 ;  /* 0x000000040005738d */ /* 0x000e240001800005 */
[----:B0-----:R-:W-:-:S13]  /*9820*/  ISETP.EQ.U32.AND P0, PT, R5, 0x1, PT ;  /* 0x000000010500780c */ /* 0x001fda0003f02070 */
[----:B------:R-:W-:Y:S05]  /*9830*/  @!P0 BRA `(.L_x_860) ;  /* 0xffffffb000008947 */ /* 0x000fea000383ffff */
[----:B------:R-:W-:Y:S05]  /*9840*/  BRA `(.L_x_858) ;  /* 0x0000003000007947 */ /* 0x000fea0003800000 */
.L_x_859:
[----:B------:R-:W2:Y:S02]  /*9850*/  LD.E R0, [R2.64] ;  /* 0x0000000802007980 */ /* 0x000ea4000c101900 */
[----:B--2---:R-:W-:-:S05]  /*9860*/  IMAD.IADD R5, R7, 0x1, R0 ;  /* 0x0000000107057824 */ /* 0x004fca00078e0200 */
[----:B------:R0:W-:Y:S02]  /*9870*/  ST.E [R2.64], R5 ;  /* 0x0000000502007985 */ /* 0x0001e4000c101908 */
.L_x_858:
[----:B------:R-:W-:Y:S05]  /*9880*/  BSYNC B0 ;  /* 0x0000000000007941 */ /* 0x000fea0003800000 */
.L_x_857:
[----:B------:R-:W2:Y:S01]  /*9890*/  ATOM.E.ADD.F16x2.RN.STRONG.GPU P0, RZ, [R2.64+0x4], R15 ;  /* 0x0000040f02ff798a */ /* 0x000ea2000810e9c8 */
[----:B------:R-:W-:Y:S01]  /*98a0*/  BSSY B0, `(.L_x_861) ;  /* 0x000000f000007945 */ /* 0x000fe20003800000 */
[----:B--2---:R-:W-:Y:S05]  /*98b0*/  @P0 BRA `(.L_x_862) ;  /* 0x000000d000000947 */ /* 0x004fea0003800000 */
[----:B------:R-:W2:Y:S02]  /*98c0*/  QSPC.E.S P0, RZ, [R2+0x4] ;  /* 0x0000040002ff73aa */ /* 0x000ea40000000500 */
[----:B--2---:R-:W-:Y:S05]  /*98d0*/  @!P0 BRA `(.L_x_863) ;  /* 0x0000008000008947 */ /* 0x004fea0003800000 */
[----:B------:R-:W-:-:S04]  /*98e0*/  IADD3 R0, R2, 0x4, RZ ;  /* 0x0000000402007810 */ /* 0x000fc80007ffe0ff */
[----:B------:R-:W-:-:S05]  /*98f0*/  LOP3.LUT R0, R0, 0xffffff, RZ, 0xc0, !PT ;  /* 0x00ffffff00007812 */ /* 0x000fca00078ec0ff */
.L_x_864:
[----:B------:R-:W2:Y:S02]  /*9900*/  LDS R4, [R0] ;  /* 0x0000000000047984 */ /* 0x000ea40000000800 */
[----:B0-2---:R-:W-:-:S06]  /*9910*/  HADD2 R5, R4, R15 ;  /* 0x0000000f04057230 */ /* 0x005fcc0000000000 */
[----:B------:R-:W0:Y:S02]  /*9920*/  ATOMS.CAST.SPIN R5, [R0], R4, R5 ;  /* 0x000000040005738d */ /* 0x000e240001800005 */
[----:B0-----:R-:W-:-:S13]  /*9930*/  ISETP.EQ.U32.AND P0, PT, R5, 0x1, PT ;  /* 0x000000010500780c */ /* 0x001fda0003f02070 */
[----:B------:R-:W-:Y:S05]  /*9940*/  @!P0 BRA `(.L_x_864) ;  /* 0xffffffb000008947 */ /* 0x000fea000383ffff */
[----:B------:R-:W-:Y:S05]  /*9950*/  BRA `(.L_x_862) ;  /* 0x0000003000007947 */ /* 0x000fea0003800000 */
.L_x_863:
[----:B------:R-:W2:Y:S02]  /*9960*/  LD.E R0, [R2.64+0x4] ;  /* 0x0000040802007980 */ /* 0x000ea4000c101900 */
[----:B0-2---:R-:W-:-:S05]  /*9970*/  IMAD.IADD R5, R15, 0x1, R0 ;  /* 0x000000010f057824 */ /* 0x005fca00078e0200 */
[----:B------:R0:W-:Y:S02]  /*9980*/  ST.E [R2.64+0x4], R5 ;  /* 0x0000040502007985 */ /* 0x0001e4000c101908 */
.L_x_862:
[----:B------:R-:W-:Y:S05]  /*9990*/  BSYNC B0 ;  /* 0x0000000000007941 */ /* 0x000fea0003800000 */
.L_x_861:
        /* <DEDUP_REMOVED lines=11> */
.L_x_868:
[----:B------:R-:W0:Y:S02]  /*9a50*/  LDS R4, [R0] ;  /* 0x0000000000047984 */ /* 0x000e240000000800 */
[----:B0-----:R-:W-:-:S10]  /*9a60*/  HFMA2.MMA R5, R4, 1, 1, R7 ;  /* 0x3c003c0004057835 */ /* 0x001fd40000000007 */
[----:B------:R-:W0:Y:S02]  /*9a70*/  ATOMS.CAST.SPIN R5, [R0], R4, R5 ;  /* 0x000000040005738d */ /* 0x000e240001800005 */
[----:B0-----:R-:W-:-:S13]  /*9a80*/  ISETP.EQ.U32.AND P0, PT, R5, 0x1, PT ;  /* 0x000000010500780c */ /* 0x001fda0003f02070 */
[----:B------:R-:W-:Y:S05]  /*9a90*/  @!P0 BRA `(.L_x_868) ;  /* 0xffffffb000008947 */ /* 0x000fea000383ffff */
[----:B------:R-:W-:Y:S05]  /*9aa0*/  BRA `(.L_x_866) ;  /* 0x0000003000007947 */ /* 0x000fea0003800000 */
.L_x_867:
[----:B------:R-:W2:Y:S02]  /*9ab0*/  LD.E R0, [R2.64] ;  /* 0x0000000802007980 */ /* 0x000ea4000c101900 */
[----:B--2---:R-:W-:-:S05]  /*9ac0*/  IMAD.IADD R5, R7, 0x1, R0 ;  /* 0x0000000107057824 */ /* 0x004fca00078e0200 */
[----:B------:R0:W-:Y:S02]  /*9ad0*/  ST.E [R2.64], R5 ;  /* 0x0000000502007985 */ /* 0x0001e4000c101908 */
.L_x_866:
[----:B------:R-:W-:Y:S05]  /*9ae0*/  BSYNC B0 ;  /* 0x0000000000007941 */ /* 0x000fea0003800000 */
.L_x_865:
[----:B------:R-:W2:Y:S01]  /*9af0*/  ATOM.E.ADD.F16x2.RN.STRONG.GPU P0, RZ, [R2.64+0x4], R17 ;  /* 0x0000041102ff798a */ /* 0x000ea2000810e9c8 */
[----:B------:R-:W-:Y:S01]  /*9b00*/  BSSY B0, `(.L_x_869) ;  /* 0x000000f000007945 */ /* 0x000fe20003800000 */
[----:B--2---:R-:W-:Y:S05]  /*9b10*/  @P0 BRA `(.L_x_870) ;  /* 0x000000d000000947 */ /* 0x004fea0003800000 */
[----:B------:R-:W2:Y:S02]  /*9b20*/  QSPC.E.S P0, RZ, [R2+0x4] ;  /* 0x0000040002ff73aa */ /* 0x000ea40000000500 */
[----:B--2---:R-:W-:Y:S05]  /*9b30*/  @!P0 BRA `(.L_x_871) ;  /* 0x0000008000008947 */ /* 0x004fea0003800000 */
[----:B------:R-:W-:-:S04]  /*9b40*/  IADD3 R0, R2, 0x4, RZ ;  /* 0x0000000402007810 */ /* 0x000fc80007ffe0ff */
[----:B------:R-:W-:-:S05]  /*9b50*/  LOP3.LUT R0, R0, 0xffffff, RZ, 0xc0, !PT ;  /* 0x00ffffff00007812 */ /* 0x000fca00078ec0ff */
.L_x_872:
[----:B------:R-:W2:Y:S02]  /*9b60*/  LDS R4, [R0] ;  /* 0x0000000000047984 */ /* 0x000ea40000000800 */
[----:B0-2---:R-:W-:-:S06]  /*9b70*/  HADD2 R5, R4, R17 ;  /* 0x0000001104057230 */ /* 0x005fcc0000000000 */
[----:B------:R-:W0:Y:S02]  /*9b80*/  ATOMS.CAST.SPIN R5, [R0], R4, R5 ;  /* 0x000000040005738d */ /* 0x000e240001800005 */
[----:B0-----:R-:W-:-:S13]  /*9b90*/  ISETP.EQ.U32.AND P0, PT, R5, 0x1, PT ;  /* 0x000000010500780c */ /* 0x001fda0003f02070 */
[----:B------:R-:W-:Y:S05]  /*9ba0*/  @!P0 BRA `(.L_x_872) ;  /* 0xffffffb000008947 */ /* 0x000fea000383ffff */
[----:B------:R-:W-:Y:S05]  /*9bb0*/  BRA `(.L_x_870) ;  /* 0x0000003000007947 */ /* 0x000fea0003800000 */
.L_x_871:
[----:B------:R-:W2:Y:S02]  /*9bc0*/  LD.E R0, [R2.64+0x4] ;  /* 0x0000040802007980 */ /* 0x000ea4000c101900 */
[----:B0-2---:R-:W-:-:S05]  /*9bd0*/  IADD3 R5, R17, R0, RZ ;  /* 0x0000000011057210 */ /* 0x005fca0007ffe0ff */
[----:B------:R0:W-:Y:S02]  /*9be0*/  ST.E [R2.64+0x4], R5 ;  /* 0x0000040502007985 */ /* 0x0001e4000c101908 */
.L_x_870:
[----:B------:R-:W-:Y:S05]  /*9bf0*/  BSYNC B0 ;  /* 0x0000000000007941 */ /* 0x000fea0003800000 */
.L_x_869:
        /* <DEDUP_REMOVED lines=11> */
.L_x_876:
[----:B------:R-:W0:Y:S02]  /*9cb0*/  LDS R4, [R0] ;  /* 0x0000000000047984 */ /* 0x000e240000000800 */
[----:B0-----:R-:W-:-:S10]  /*9cc0*/  HFMA2.MMA R5, R4, 1, 1, R7 ;  /* 0x3c003c0004057835 */ /* 0x001fd40000000007 */
[----:B------:R-:W0:Y:S02]  /*9cd0*/  ATOMS.CAST.SPIN R5, [R0], R4, R5 ;  /* 0x000000040005738d */ /* 0x000e240001800005 */
[----:B0-----:R-:W-:-:S13]  /*9ce0*/  ISETP.EQ.U32.AND P0, PT, R5, 0x1, PT ;  /* 0x000000010500780c */ /* 0x001fda0003f02070 */
[----:B------:R-:W-:Y:S05]  /*9cf0*/  @!P0 BRA `(.L_x_876) ;  /* 0xffffffb000008947 */ /* 0x000fea000383ffff */
[----:B------:R-:W-:Y:S05]  /*9d00*/  BRA `(.L_x_874) ;  /* 0x0000003000007947 */ /* 0x000fea0003800000 */
.L_x_875:
[----:B------:R-:W2:Y:S02]  /*9d10*/  LD.E R0, [R2.64] ;  /* 0x0000000802007980 */ /* 0x000ea4000c101900 */
[----:B--2---:R-:W-:-:S05]  /*9d20*/  IMAD.IADD R5, R7, 0x1, R0 ;  /* 0x0000000107057824 */ /* 0x004fca00078e0200 */
[----:B------:R0:W-:Y:S02]  /*9d30*/  ST.E [R2.64], R5 ;  /* 0x0000000502007985 */ /* 0x0001e4000c101908 */
.L_x_874:
[----:B------:R-:W-:Y:S05]  /*9d40*/  BSYNC B0 ;  /* 0x0000000000007941 */ /* 0x000fea0003800000 */
.L_x_873:
[----:B------:R-:W2:Y:S02]  /*9d50*/  ATOM.E.ADD.F16x2.RN.STRONG.GPU P0, RZ, [R2.64+0x4], R19 ;  /* 0x0000041302ff798a */ /* 0x000ea4000810e9c8 */
[----:B--2---:R-:W-:Y:S05]  /*9d60*/  @P0 EXIT ;  /* 0x000000000000094d */ /* 0x004fea0003800000 */
[----:B------:R-:W2:Y:S02]  /*9d70*/  QSPC.E.S P0, RZ, [R2+0x4] ;  /* 0x0000040002ff73aa */ /* 0x000ea40000000500 */
[----:B--2---:R-:W-:Y:S05]  /*9d80*/  @!P0 BRA `(.L_x_877) ;  /* 0x0000008000008947 */ /* 0x004fea0003800000 */
[----:B0-----:R-:W-:-:S04]  /*9d90*/  IADD3 R2, R2, 0x4, RZ ;  /* 0x0000000402027810 */ /* 0x001fc80007ffe0ff */
[----:B------:R-:W-:-:S05]  /*9da0*/  LOP3.LUT R2, R2, 0xffffff, RZ, 0xc0, !PT ;  /* 0x00ffffff02027812 */ /* 0x000fca00078ec0ff */
.L_x_878:
[----:B------:R-:W0:Y:S02]  /*9db0*/  LDS R4, [R2] ;  /* 0x0000000002047984 */ /* 0x000e240000000800 */
[----:B0-----:R-:W-:-:S06]  /*9dc0*/  HADD2 R5, R4, R19 ;  /* 0x0000001304057230 */ /* 0x001fcc0000000000 */
[----:B------:R-:W0:Y:S02]  /*9dd0*/  ATOMS.CAST.SPIN R5, [R2], R4, R5 ;  /* 0x000000040205738d */ /* 0x000e240001800005 */
[----:B0-----:R-:W-:-:S13]  /*9de0*/  ISETP.EQ.U32.AND P0, PT, R5, 0x1, PT ;  /* 0x000000010500780c */ /* 0x001fda0003f02070 */
[----:B------:R-:W-:Y:S05]  /*9df0*/  @!P0 BRA `(.L_x_878) ;  /* 0xffffffb000008947 */ /* 0x000fea000383ffff */
[----:B------:R-:W-:Y:S05]  /*9e00*/  EXIT ;  /* 0x000000000000794d */ /* 0x000fea0003800000 */
.L_x_877:
[----:B------:R-:W2:Y:S02]  /*9e10*/  LD.E R0, [R2.64+0x4] ;  /* 0x0000040802007980 */ /* 0x000ea4000c101900 */
[----:B0-2---:R-:W-:-:S05]  /*9e20*/  IMAD.IADD R5, R19, 0x1, R0 ;  /* 0x0000000113057824 */ /* 0x005fca00078e0200 */
[----:B------:R-:W-:Y:S01]  /*9e30*/  ST.E [R2.64+0x4], R5 ;  /* 0x0000040502007985 */ /* 0x000fe2000c101908 */
[----:B------:R-:W-:Y:S05]  /*9e40*/  EXIT ;  /* 0x000000000000794d */ /* 0x000fea0003800000 */
.L_x_879:
        /* <DEDUP_REMOVED lines=11> */
.L_x_4754:


//--------------------- .text._Z23gemm_half_q_half_kernelILi4ELi190ELb1ELb1ELi32EEvPK6__halfPKjS4_S2_PS0_iiiiPKtS7_iiiiiibS2_i --------------------------
	.section	.text._Z23gemm_half_q_half_kernelILi4ELi190ELb1ELb1ELi32EEvPK6__halfPKjS4_S2_PS0_iiiiPKtS7_iiiiiibS2_i,"ax",@progbits
	.sectioninfo	@"SHI_REGISTERS=113"
	.align	128
        .global         _Z23gemm_half_q_half_kernelILi4ELi190ELb1ELb1ELi32EEvPK6__halfPKjS4_S2_PS0_iiiiPKtS7_iiiiiibS2_i
        .type           _Z23gemm_half_q_half_kernelILi4ELi190ELb1ELb1ELi32EEvPK6__halfPKjS4_S2_PS0_iiiiPKtS7_iiiiiibS2_i,@function
        .size           _Z23gemm_half_q_half_kernelILi4ELi190ELb1ELb1ELi32EEvPK6__halfPKjS4_S2_PS0_iiiiPKtS7_iiiiiibS2_i,(.L_x_4755 - _Z23gemm_half_q_half_kernelILi4ELi190ELb1ELb1ELi32EEvPK6__halfPKjS4_S2_PS0_iiiiPKtS7_iiiiiibS2_i)
        .other          _Z23gemm_half_q_half_kernelILi4ELi190ELb1ELb1ELi32EEvPK6__halfPKjS4_S2_PS0_iiiiPKtS7_iiiiiibS2_i,@"STO_CUDA_ENTRY STV_DEFAULT"
_Z23gemm_half_q_half_kernelILi4ELi190ELb1ELb1ELi32EEvPK6__halfPKjS4_S2_PS0_iiiiPKtS7_iiiiiibS2_i:
.text._Z23gemm_half_q_half_kernelILi4ELi190ELb1ELb1ELi32EEvPK6__halfPKjS4_S2_PS0_iiiiPKtS7_iiiiiibS2_i:
[----:B------:R-:W-:Y:S02]  /*0000*/  IMAD.MOV.U32 R1, RZ, RZ, c[0x0][0x28] ;  /* 0x00000a00ff017624 */ /* 0x000fe400078e00ff */
[----:B------:R-:W0:Y:S01]  /*0010*/  S2R R3, SR_CTAID.Y ;  /* 0x0000000000037919 */ /* 0x000e220000002600 */
[----:B------:R-:W-:Y:S01]  /*0020*/  IMAD.MOV.U32 R96, RZ, RZ, -0x4 ;  /* 0xfffffffcff607424 */ /* 0x000fe200078e00ff */
[----:B------:R-:W-:Y:S01]  /*0030*/  ULDC.64 UR6, c[0x0][0x118] ;  /* 0x0000460000067ab9 */ /* 0x000fe20000000a00 */
[----:B------:R-:W-:Y:S01]  /*0040*/  PRMT R92, RZ, 0x7610, R92 ;  /* 0x00007610ff5c7816 */ /* 0x000fe2000000005c */
[----:B------:R-:W1:Y:S01]  /*0050*/  S2R R2, SR_CTAID.Z ;  /* 0x0000000000027919 */ /* 0x000e620000002700 */
[----:B------:R-:W-:Y:S02]  /*0060*/  PRMT R91, RZ, 0x7610, R91 ;  /* 0x00007610ff5b7816 */ /* 0x000fe4000000005b */
[----:B------:R-:W-:Y:S01]  /*0070*/  PRMT R90, RZ, 0x7610, R90 ;  /* 0x00007610ff5a7816 */ /* 0x000fe2000000005a */
[----:B------:R-:W2:Y:S01]  /*0080*/  S2R R12, SR_TID.X ;  /* 0x00000000000c7919 */ /* 0x000ea20000002100 */
[----:B------:R-:W-:Y:S02]  /*0090*/  PRMT R89, RZ, 0x7610, R89 ;  /* 0x00007610ff597816 */ /* 0x000fe40000000059 */
[----:B------:R-:W-:Y:S01]  /*00a0*/  PRMT R8, RZ, 0x7610, R8 ;  /* 0x00007610ff087816 */ /* 0x000fe20000000008 */
[----:B------:R-:W2:Y:S01]  /*00b0*/  S2R R5, SR_CTAID.X ;  /* 0x0000000000057919 */ /* 0x000ea20000002500 */
        /* <DEDUP_REMOVED lines=37> */
.L_x_880:
        /* <DEDUP_REMOVED lines=21> */
.L_x_885:
        /* <DEDUP_REMOVED lines=36> */
.L_x_884:
        /* <DEDUP_REMOVED lines=22> */
.L_x_886:
        /* <DEDUP_REMOVED lines=12> */
.L_x_883:
[----:B------:R-:W-:Y:S01]  /*08c0*/  ISETP.GT.AND P2, PT, R95, 0x3, PT ;  /* 0x000000035f00780c */ /* 0x000fe20003f44270 */
[----:B------:R-:W-:Y:S01]  /*08d0*/  IMAD.SHL.U32 R19, R12, 0x2, RZ ;  /* 0x000000020c137824 */ /* 0x000fe200078e00ff */
[----:B------:R-:W-:Y:S01]  /*08e0*/  PLOP3.LUT P0, PT, PT, PT, PT, 0x80, 0x0 ;  /* 0x000000000000781c */ /* 0x000fe20003f0f070 */
[----:B------:R-:W-:-:S10]  /*08f0*/  IMAD.MOV.U32 R12, RZ, RZ, RZ ;  /* 0x000000ffff0c7224 */ /* 0x000fd400078e00ff */
[----:B------:R-:W-:Y:S05]  /*0900*/  @!P2 BRA `(.L_x_887) ;  /* 0x000002600000a947 */ /* 0x000fea0003800000 */
[----:B------:R-:W-:Y:S02]  /*0910*/  PLOP3.LUT P0, PT, PT, PT, PT, 0x8, 0x0 ;  /* 0x000000000000781c */ /* 0x000fe40003f0e170 */
[----:B------:R-:W-:Y:S02]  /*0920*/  IADD3 R21, R95, -0x3, RZ ;  /* 0xfffffffd5f157810 */ /* 0x000fe40007ffe0ff */
.L_x_888:
        /* <DEDUP_REMOVED lines=36> */
.L_x_887:
        /* <DEDUP_REMOVED lines=22> */
.L_x_889:
        /* <DEDUP_REMOVED lines=11> */
.L_x_882:
[----:B------:R-:W-:Y:S05]  /*0d80*/  BSYNC B0 ;  /* 0x0000000000007941 */ /* 0x000fea0003800000 */
.L_x_881:
        /* <DEDUP_REMOVED lines=14> */
.L_x_892:
        /* <DEDUP_REMOVED lines=19> */
.L_x_891:
        /* <DEDUP_REMOVED lines=14> */
.L_x_893:
[----:B------:R-:W-:-:S13]  /*1080*/  ISETP.LT.OR P0, PT, R12, R95, P0 ;  /* 0x0000005f0c00720c */ /* 0x000fda0000701670 */
[----:B------:R-:W-:Y:S02]  /*1090*/  @P0 IMAD R3, R3, 0x4, R12 ;  /* 0x0000000403030824 */ /* 0x000fe400078e020c */
[----:B0-----:R-:W-:Y:S02]  /*10a0*/  @P0 IMAD.MOV.U32 R4, RZ, RZ, 0x2 ;  /* 0x00000002ff040424 */ /* 0x001fe400078e00ff */
[----:B------:R-:W-:-:S04]  /*10b0*/  @P0 IMAD R3, R3, c[0x0][0x18c], R0 ;  /* 0x0000630003030a24 */ /* 0x000fc800078e0200 */
[----:B------:R-:W-:-:S05]  /*10c0*/  @P0 IMAD.WIDE R4, R3, R4, c[0x0][0x180] ;  /* 0x0000600003040625 */ /* 0x000fca00078e0204 */
[----:B------:R0:W-:Y:S02]  /*10d0*/  @P0 STG.E.64 [R4.64], RZ ;  /* 0x000000ff04000986 */ /* 0x0001e4000c101b06 */
.L_x_890:
        /* <DEDUP_REMOVED lines=8> */
[C---:B------:R-:W-:Y:S02]  /*1160*/  @P0 IMNMX R3, R93.reuse, c[0x0][0x1ac], PT ;  /* 0x00006b005d030a17 */ /* 0x040fe40003800200 */
[----:B------:R-:W-:Y:S02]  /*1170*/  @P3 IMNMX R7, R93, c[0x0][0x1b4], PT ;  /* 0x00006d005d073a17 */ /* 0x000fe40003800200 */
[----:B------:R-:W-:Y:S02]  /*1180*/  @P0 IADD3 R3, R3, -c[0x0][0x1a8], RZ ;  /* 0x80006a0003030a10 */ /* 0x000fe40007ffe0ff */
[----:B------:R-:W-:Y:S02]  /*1190*/  LEA.HI R12, R5, R4, RZ, 0x5 ;  /* 0x00000004050c7211 */ /* 0x000fe400078f28ff */
[----:B------:R-:W-:-:S02]  /*11a0*/  @P2 IMNMX R5, R93, c[0x0][0x1b0], PT ;  /* 0x00006c005d052a17 */ /* 0x000fc40003800200 */
[----:B------:R-:W-:Y:S02]  /*11b0*/  @P0 SHF.R.S32.HI R4, RZ, 0x1f, R3 ;  /* 0x0000001fff040819 */ /* 0x000fe40000011403 */
[----:B------:R-:W-:Y:S02]  /*11c0*/  @P3 IADD3 R7, R7, -c[0x0][0x1b0], RZ ;  /* 0x80006c0007073a10 */ /* 0x000fe40007ffe0ff */
[----:B------:R-:W-:Y:S02]  /*11d0*/  @P2 IADD3 R6, R5, -c[0x0][0x1ac], RZ ;  /* 0x80006b0005062a10 */ /* 0x000fe40007ffe0ff */
[----:B------:R-:W-:Y:S02]  /*11e0*/  @P4 IMNMX R8, R93, c[0x0][0x1b8], PT ;  /* 0x00006e005d084a17 */ /* 0x000fe40003800200 */
[----:B------:R-:W-:Y:S02]  /*11f0*/  @P0 LEA.HI R5, R4, R3, RZ, 0x5 ;  /* 0x0000000304050211 */ /* 0x000fe400078f28ff */
[----:B------:R-:W-:-:S02]  /*1200*/  @P3 SHF.R.S32.HI R4, RZ, 0x1f, R7 ;  /* 0x0000001fff043819 */ /* 0x000fc40000011407 */
[----:B------:R-:W-:Y:S02]  /*1210*/  @P5 IMNMX R10, R93, c[0x0][0x1bc], PT ;  /* 0x00006f005d0a5a17 */ /* 0x000fe40003800200 */
[----:B------:R-:W-:Y:S02]  /*1220*/  @P4 IADD3 R8, R8, -c[0x0][0x1b4], RZ ;  /* 0x80006d0008084a10 */ /* 0x000fe40007ffe0ff */
[----:B------:R-:W-:Y:S01]  /*1230*/  @P3 LEA.HI R7, R4, R7, RZ, 0x5 ;  /* 0x0000000704073211 */ /* 0x000fe200078f28ff */
[----:B------:R-:W-:Y:S01]  /*1240*/  IMAD.MOV.U32 R4, RZ, RZ, RZ ;  /* 0x000000ffff047224 */ /* 0x000fe200078e00ff */
[----:B------:R-:W-:Y:S02]  /*1250*/  @P2 SHF.R.S32.HI R3, RZ, 0x1f, R6 ;  /* 0x0000001fff032819 */ /* 0x000fe40000011406 */
[----:B------:R-:W-:Y:S02]  /*1260*/  @P5 IADD3 R10, R10, -c[0x0][0x1b8], RZ ;  /* 0x80006e000a0a5a10 */ /* 0x000fe40007ffe0ff */
[----:B------:R-:W-:-:S02]  /*1270*/  @P4 SHF.R.S32.HI R9, RZ, 0x1f, R8 ;  /* 0x0000001fff094819 */ /* 0x000fc40000011408 */
[----:B------:R-:W-:Y:S02]  /*1280*/  @P3 SHF.R.S32.HI R7, RZ, 0x5, R7 ;  /* 0x00000005ff073819 */ /* 0x000fe40000011407 */
[----:B------:R-:W-:Y:S01]  /*1290*/  @P2 LEA.HI R6, R3, R6, RZ, 0x5 ;  /* 0x0000000603062211 */ /* 0x000fe200078f28ff */
[----:B------:R-:W-:Y:S01]  /*12a0*/  IMAD.MOV.U32 R3, RZ, RZ, RZ ;  /* 0x000000ffff037224 */ /* 0x000fe200078e00ff */
[----:B------:R-:W-:Y:S02]  /*12b0*/  @P5 SHF.R.S32.HI R11, RZ, 0x1f, R10 ;  /* 0x0000001fff0b5819 */ /* 0x000fe4000001140a */
[----:B------:R-:W-:Y:S02]  /*12c0*/  @P0 SHF.R.S32.HI R5, RZ, 0x5, R5 ;  /* 0x00000005ff050819 */ /* 0x000fe40000011405 */
[----:B------:R-:W-:Y:S01]  /*12d0*/  @P4 LEA.HI R9, R9, R8, RZ, 0x5 ;  /* 0x0000000809094211 */ /* 0x000fe200078f28ff */
[----:B------:R-:W-:Y:S01]  /*12e0*/  IMAD.MOV.U32 R8, RZ, RZ, RZ ;  /* 0x000000ffff087224 */ /* 0x000fe200078e00ff */
[----:B------:R-:W-:Y:S01]  /*12f0*/  @P2 SHF.R.S32.HI R6, RZ, 0x5, R6 ;  /* 0x00000005ff062819 */ /* 0x000fe20000011406 */
[----:B------:R-:W-:Y:S01]  /*1300*/  @P3 IMAD.SHL.U32 R8, R7, 0x4, RZ ;  /* 0x0000000407083824 */ /* 0x000fe200078e00ff */
[----:B------:R-:W-:Y:S01]  /*1310*/  @P5 LEA.HI R11, R11, R10, RZ, 0x5 ;  /* 0x0000000a0b0b5211 */ /* 0x000fe200078f28ff */
[----:B------:R-:W-:Y:S01]  /*1320*/  @P0 IMAD R4, R5, 0x6, RZ ;  /* 0x0000000605040824 */ /* 0x000fe200078e02ff */
[----:B------:R-:W-:Y:S01]  /*1330*/  SHF.R.S32.HI R7, RZ, 0x5, R12 ;  /* 0x00000005ff077819 */ /* 0x000fe2000001140c */
[----:B------:R-:W-:Y:S01]  /*1340*/  @P2 IMAD R3, R6, 0x5, RZ ;  /* 0x0000000506032824 */ /* 0x000fe200078e02ff */
[----:B------:R-:W-:Y:S01]  /*1350*/  @P4 SHF.R.S32.HI R9, RZ, 0x5, R9 ;  /* 0x00000005ff094819 */ /* 0x000fe20000011409 */
[----:B------:R-:W-:Y:S01]  /*1360*/  IMAD.MOV.U32 R5, RZ, RZ, RZ ;  /* 0x000000ffff057224 */ /* 0x000fe200078e00ff */
[----:B------:R-:W-:Y:S01]  /*1370*/  @P5 SHF.R.S32.HI R11, RZ, 0x5, R11 ;  /* 0x00000005ff0b5819 */ /* 0x000fe2000001140b */
[----:B------:R-:W-:Y:S01]  /*1380*/  IMAD R4, R7, 0x8, R4 ;  /* 0x0000000807047824 */ /* 0x000fe200078e0204 */
[----:B------:R-:W-:Y:S01]  /*1390*/  ISETP.GE.AND P0, PT, R93, R94, PT ;  /* 0x0000005e5d00720c */ /* 0x000fe20003f06270 */
[----:B------:R-:W-:Y:S01]  /*13a0*/  IMAD.MOV.U32 R6, RZ, RZ, RZ ;  /* 0x000000ffff067224 */ /* 0x000fe200078e00ff */
[----:B------:R-:W-:Y:S01]  /*13b0*/  SHF.R.S32.HI R16, RZ, 0x1f, R0 ;  /* 0x0000001fff107819 */ /* 0x000fe20000011400 */
[----:B------:R-:W-:Y:S01]  /*13c0*/  @P4 IMAD R5, R9, 0x3, RZ ;  /* 0x0000000309054824 */ /* 0x000fe200078e02ff */
[----:B------:R-:W-:Y:S01]  /*13d0*/  IADD3 R3, R8, R4, R3 ;  /* 0x0000000408037210 */ /* 0x000fe20007ffe003 */
[----:B------:R-:W-:-:S05]  /*13e0*/  @P5 IMAD.SHL.U32 R6, R11, 0x2, RZ ;  /* 0x000000020b065824 */ /* 0x000fca00078e00ff */
[----:B------:R-:W-:-:S05]  /*13f0*/  IADD3 R3, R6, R3, R5 ;  /* 0x0000000306037210 */ /* 0x000fca0007ffe005 */
[----:B-----5:R-:W-:-:S05]  /*1400*/  IMAD R17, R3, c[0x0][0x18c], RZ ;  /* 0x0000630003117a24 */ /* 0x020fca00078e02ff */
[----:B------:R-:W-:Y:S02]  /*1410*/  IADD3 R29, P2, R0, R17, RZ ;  /* 0x00000011001d7210 */ /* 0x000fe40007f5e0ff */
[----:B------:R-:W-:Y:S02]  /*1420*/  SHF.R.S32.HI R19, RZ, 0x1f, R17 ;  /* 0x0000001fff137819 */ /* 0x000fe40000011411 */
[----:B------:R-:W-:-:S03]  /*1430*/  LEA R28, P3, R29, c[0x0][0x168], 0x2 ;  /* 0x00005a001d1c7a11 */ /* 0x000fc600078610ff */
[----:B------:R-:W-:Y:S01]  /*1440*/  IMAD.X R18, R19, 0x1, R16, P2 ;  /* 0x0000000113127824 */ /* 0x000fe200010e0610 */
[----:B------:R-:W-:Y:S05]  /*1450*/  @P0 BRA `(.L_x_894) ;  /* 0x0000034000000947 */ /* 0x000fea0003800000 */
[----:B------:R-:W-:Y:S02]  /*1460*/  IMAD.SHL.U32 R2, R2, 0x40, RZ ;  /* 0x0000004002027824 */ /* 0x000fe400078e00ff */
[----:B------:R-:W-:-:S04]  /*1470*/  IMAD.MOV.U32 R21, RZ, RZ, 0x2 ;  /* 0x00000002ff157424 */ /* 0x000fc800078e00ff */
[----:B------:R-:W-:-:S05]  /*1480*/  IMAD.WIDE R2, R2, R21, c[0x0][0x198] ;  /* 0x0000660002027625 */ /* 0x000fca00078e0215 */
        /* <DEDUP_REMOVED lines=8> */
.L_x_895:
[----:B-----5:R-:W-:-:S04]  /*1510*/  IMAD.IADD R4, R8, 0x1, R11 ;  /* 0x0000000108047824 */ /* 0x020fc800078e020b */
[----:B0-----:R-:W-:-:S05]  /*1520*/  IMAD R2, R4, c[0x0][0x18c], RZ ;  /* 0x0000630004027a24 */ /* 0x001fca00078e02ff */
[----:B------:R-:W-:-:S04]  /*1530*/  SHF.R.S32.HI R3, RZ, 0x1f, R2 ;  /* 0x0000001fff037819 */ /* 0x000fc80000011402 */
[----:B------:R-:W-:Y:S01]  /*1540*/  LEA.HI R3, R3, R2, RZ, 0x3 ;  /* 0x0000000203037211 */ /* 0x000fe200078f18ff */
[----:B------:R-:W-:-:S03]  /*1550*/  IMAD.MOV.U32 R2, RZ, RZ, 0x4 ;  /* 0x00000004ff027424 */ /* 0x000fc600078e00ff */
[----:B------:R-:W-:-:S05]  /*1560*/  LEA.HI.SX32 R3, R3, R10, 0x1d ;  /* 0x0000000a03037211 */ /* 0x000fca00078feaff */
[----:B------:R-:W-:-:S06]  /*1570*/  IMAD.WIDE R2, R3, R2, c[0x0][0x170] ;  /* 0x00005c0003027625 */ /* 0x000fcc00078e0202 */
[----:B------:R-:W2:Y:S01]  /*1580*/  LDG.E.CONSTANT R2, [R2.64] ;  /* 0x0000000602027981 */ /* 0x000ea2000c1e9900 */
[----:B------:R-:W-:-:S05]  /*1590*/  LEA R6, R13, 0x1, 0x1 ;  /* 0x000000010d067811 */ /* 0x000fca00078e08ff */
[----:B------:R-:W-:-:S06]  /*15a0*/  IMAD.WIDE R6, R6, R21, c[0x0][0x198] ;  /* 0x0000660006067625 */ /* 0x000fcc00078e0215 */
[----:B------:R-:W3:Y:S01]  /*15b0*/  LDG.E.U16.CONSTANT R6, [R6.64] ;  /* 0x0000000606067981 */ /* 0x000ee2000c1e9500 */
[----:B------:R-:W-:-:S06]  /*15c0*/  IMAD.WIDE R4, R4, R21, c[0x0][0x178] ;  /* 0x00005e0004047625 */ /* 0x000fcc00078e0215 */
[----:B------:R0:W4:Y:S01]  /*15d0*/  LDG.E.U16.CONSTANT R4, [R4.64] ;  /* 0x0000000604047981 */ /* 0x000122000c1e9500 */
[----:B------:R-:W-:Y:S02]  /*15e0*/  IADD3 R11, R11, 0x1, RZ ;  /* 0x000000010b0b7810 */ /* 0x000fe40007ffe0ff */
[----:B--2---:R-:W-:-:S04]  /*15f0*/  SHF.R.U32.HI R12, RZ, R9, R2 ;  /* 0x00000009ff0c7219 */ /* 0x004fc80000011602 */
[----:B------:R-:W-:Y:S02]  /*1600*/  LOP3.LUT R14, R12, 0xf, RZ, 0xc0, !PT ;  /* 0x0000000f0c0e7812 */ /* 0x000fe400078ec0ff */
[--C-:B------:R-:W-:Y:S02]  /*1610*/  SHF.R.U32.HI R15, RZ, 0x4, R12.reuse ;  /* 0x00000004ff0f7819 */ /* 0x100fe4000001160c */
[--C-:B------:R-:W-:Y:S02]  /*1620*/  SHF.R.U32.HI R2, RZ, 0x8, R12.reuse ;  /* 0x00000008ff027819 */ /* 0x100fe4000001160c */
[----:B------:R-:W-:Y:S02]  /*1630*/  SHF.R.U32.HI R12, RZ, 0xc, R12 ;  /* 0x0000000cff0c7819 */ /* 0x000fe4000001160c */
[----:B------:R-:W-:Y:S01]  /*1640*/  LOP3.LUT R15, R15, 0xf, RZ, 0xc0, !PT ;  /* 0x0000000f0f0f7812 */ /* 0x000fe200078ec0ff */
[----:B---3--:R-:W-:Y:S01]  /*1650*/  IMAD.IADD R13, R6, 0x1, R13 ;  /* 0x00000001060d7824 */ /* 0x008fe200078e020d */
        /* <DEDUP_REMOVED lines=8> */
[----:B------:R-:W-:Y:S01]  /*16e0*/  ISETP.GE.AND P2, PT, R13, R94, PT ;  /* 0x0000005e0d00720c */ /* 0x000fe20003f46270 */
[----:B------:R-:W-:Y:S01]  /*16f0*/  IMAD R2, R2, R2, RZ ;  /* 0x0000000202027224 */ /* 0x000fe200078e02ff */
[----:B------:R-:W4:Y:S01]  /*1700*/  I2F.F16 R3, R14 ;  /* 0x0000000e00037306 */ /* 0x000f220000200c00 */
[----:B------:R-:W-:-:S07]  /*1710*/  IMAD R12, R12, R12, RZ ;  /* 0x0000000c0c0c7224 */ /* 0x000fce00078e02ff */
[----:B------:R-:W1:Y:S08]  /*1720*/  I2F.F16 R43, R15 ;  /* 0x0000000f002b7306 */ /* 0x000e700000200c00 */
[----:B0-----:R-:W0:Y:S01]  /*1730*/  I2F.F16 R5, R2 ;  /* 0x0000000200057306 */ /* 0x001e220000200c00 */
[----:B----4-:R-:W-:-:S07]  /*1740*/  HMUL2 R44, R3.H0_H0, R4.H0_H0 ;  /* 0x20000004032c7232 */ /* 0x010fce0000000800 */
[----:B------:R-:W2:Y:S01]  /*1750*/  I2F.F16 R41, R12 ;  /* 0x0000000c00297306 */ /* 0x000ea20000200c00 */
[-C--:B-1----:R-:W-:Y:S02]  /*1760*/  HMUL2 R43, R43.H0_H0, R4.reuse.H0_H0 ;  /* 0x200000042b2b7232 */ /* 0x082fe40000000800 */
[-C--:B0-----:R-:W-:Y:S02]  /*1770*/  HMUL2 R42, R5.H0_H0, R4.reuse.H0_H0 ;  /* 0x20000004052a7232 */ /* 0x081fe40000000800 */
[----:B--2---:R-:W-:Y:S01]  /*1780*/  HMUL2 R41, R41.H0_H0, R4.H0_H0 ;  /* 0x2000000429297232 */ /* 0x004fe20000000800 */
[----:B------:R-:W-:Y:S05]  /*1790*/  @!P2 BRA `(.L_x_895) ;  /* 0xfffffd700000a947 */ /* 0x000fea000383ffff */
.L_x_894:
[----:B------:R-:W-:Y:S01]  /*17a0*/  ISETP.GE.OR P0, PT, R93, c[0x0][0x1a8], P0 ;  /* 0x00006a005d007a0c */ /* 0x000fe20000706670 */
[----:B------:R-:W-:Y:S01]  /*17b0*/  UMOV UR4, URZ ;  /* 0x0000003f00047c82 */ /* 0x000fe20008000000 */
[----:B------:R-:W-:Y:S02]  /*17c0*/  PRMT R40, RZ, 0x5410, RZ ;  /* 0x00005410ff287816 */ /* 0x000fe400000000ff */
[----:B------:R-:W-:-:S02]  /*17d0*/  LEA.HI.X R29, R29, c[0x0][0x16c], R18, 0x2, P3 ;  /* 0x00005b001d1d7a11 */ /* 0x000fc400018f1412 */
[----:B------:R-:W-:Y:S02]  /*17e0*/  PRMT R27, RZ, 0x5410, RZ ;  /* 0x00005410ff1b7816 */ /* 0x000fe400000000ff */
[----:B------:R-:W-:Y:S02]  /*17f0*/  PRMT R26, RZ, 0x5410, RZ ;  /* 0x00005410ff1a7816 */ /* 0x000fe400000000ff */
[----:B------:R-:W-:Y:S02]  /*1800*/  PRMT R25, RZ, 0x5410, RZ ;  /* 0x00005410ff197816 */ /* 0x000fe400000000ff */
[----:B------:R-:W-:Y:S02]  /*1810*/  PRMT R24, RZ, 0x5410, RZ ;  /* 0x00005410ff187816 */ /* 0x000fe400000000ff */
[----:B------:R-:W-:Y:S02]  /*1820*/  PRMT R23, RZ, 0x5410, RZ ;  /* 0x00005410ff177816 */ /* 0x000fe400000000ff */
[----:B------:R-:W-:-:S02]  /*1830*/  PRMT R22, RZ, 0x5410, RZ ;  /* 0x00005410ff167816 */ /* 0x000fc400000000ff */
[----:B------:R-:W-:Y:S01]  /*1840*/  PRMT R21, RZ, 0x5410, RZ ;  /* 0x00005410ff157816 */ /* 0x000fe200000000ff */
[----:B------:R-:W-:Y:S05]  /*1850*/  @P0 BRA `(.L_x_896) ;  /* 0x000076a000000947 */ /* 0x000fea0003800000 */
[----:B------:R-:W-:Y:S01]  /*1860*/  ULDC UR4, c[0x0][0x18c] ;  /* 0x0000630000047ab9 */ /* 0x000fe20000000800 */
[----:B------:R-:W-:Y:S01]  /*1870*/  IADD3 R0, P0, P2, R0, c[0x0][0x18c], R17 ;  /* 0x0000630000007a10 */ /* 0x000fe20007a1e011 */
[----:B------:R-:W-:Y:S01]  /*1880*/  USHF.R.S32.HI UR4, URZ, 0x1f, UR4 ;  /* 0x0000001f3f047899 */ /* 0x000fe20008011404 */
[----:B------:R-:W-:Y:S01]  /*1890*/  HADD2.F32 R14, -RZ, R44.H0_H0 ;  /* 0x2000002cff0e7230 */ /* 0x000fe20000004100 */
[----:B------:R-:W-:Y:S01]  /*18a0*/  PRMT R40, RZ, 0x7610, R40 ;  /* 0x00007610ff287816 */ /* 0x000fe20000000028 */
[----:B------:R-:W-:Y:S01]  /*18b0*/  HADD2.F32 R13, -RZ, R43.H0_H0 ;  /* 0x2000002bff0d7230 */ /* 0x000fe20000004100 */
[----:B------:R-:W-:Y:S01]  /*18c0*/  LEA R2, P3, R0, c[0x0][0x168], 0x2 ;  /* 0x00005a0000027a11 */ /* 0x000fe200078610ff */
[----:B------:R-:W-:Y:S01]  /*18d0*/  HADD2.F32 R12, -RZ, R42.H0_H0 ;  /* 0x2000002aff0c7230 */ /* 0x000fe20000004100 */
[----:B------:R-:W-:Y:S01]  /*18e0*/  IADD3.X R3, R16, UR4, R19, P0, P2 ;  /* 0x0000000410037c10 */ /* 0x000fe200087e4413 */
[----:B------:R-:W-:-:S03]  /*18f0*/  UMOV UR4, URZ ;  /* 0x0000003f00047c82 */ /* 0x000fc60008000000 */
[----:B------:R-:W-:Y:S01]  /*1900*/  LEA.HI.X R3, R0, c[0x0][0x16c], R3, 0x2, P3 ;  /* 0x00005b0000037a11 */ /* 0x000fe200018f1403 */
[----:B------:R-:W-:Y:S02]  /*1910*/  HADD2.F32 R0, -RZ, R41.H0_H0 ;  /* 0x20000029ff007230 */ /* 0x000fe40000004100 */
.L_x_913:
[----:B-----5:R-:W-:Y:S05]  /*1920*/  @!P1 BRA `(.L_x_897) ;  /* 0x00001d3000009947 */ /* 0x020fea0003800000 */
        /* <DEDUP_REMOVED lines=130> */
[----:B------:R-:W-:-:S02]  /*2150*/  FFMA.FTZ R60, R58, R63, R60 ;  /* 0x0000003f3a3c7223 */ /* 0x000fc4000001003c */
[----:B------:R-:W-:Y:S01]  /*2160*/  FFMA.FTZ R8, R9, R58, R8 ;  /* 0x0000003a09087223 */ /* 0x000fe20000010008 */
[----:B------:R-:W-:Y:S01]  /*2170*/  HADD2.F32 R9, -RZ, R45.H0_H0 ;  /* 0x2000002dff097230 */ /* 0x000fe20000004100 */
[C---:B------:R-:W-:Y:S02]  /*2180*/  FFMA.FTZ R62, R58.reuse, R65, R62 ;  /* 0x000000413a3e7223 */ /* 0x040fe4000001003e */
        /* <DEDUP_REMOVED lines=13> */
[----:B-1----:R-:W-:Y:S01]  /*2260*/  HADD2.F32 R57, -RZ, R6.H0_H0 ;  /* 0x20000006ff397230 */ /* 0x002fe20000004100 */
[C---:B------:R-:W-:Y:S01]  /*2270*/  FFMA.FTZ R64, R61.reuse, R62, R63 ;  /* 0x0000003e3d407223 */ /* 0x040fe2000001003f */
        /* <DEDUP_REMOVED lines=32> */
[----:B------:R-:W-:-:S02]  /*2480*/  FFMA.FTZ R8, R61, R8, R9 ;  /* 0x000000083d087223 */ /* 0x000fc40000010009 */
[C---:B------:R-:W-:Y:S02]  /*2490*/  FFMA.FTZ R57, R61.reuse, R60, R57 ;  /* 0x0000003c3d397223 */ /* 0x040fe40000010039 */
        /* <DEDUP_REMOVED lines=12> */
[----:B------:R-:W-:-:S05]  /*2560*/  HADD2 R27, R57, R27 ;  /* 0x0000001b391b7230 */ /* 0x000fca0000000000 */
.L_x_898:
        /* <DEDUP_REMOVED lines=44> */
[--C-:B------:R-:W-:Y:S01]  /*2830*/  HADD2.F32 R58, -RZ, R7.reuse.H0_H0 ;  /* 0x20000007ff3a7230 */ /* 0x100fe20000004100 */
[----:B------:R-:W-:Y:S01]  /*2840*/  FFMA.FTZ R62, R63, R59, R62 ;  /* 0x0000003b3f3e7223 */ /* 0x000fe2000001003e */
[----:B------:R-:W-:Y:S01]  /*2850*/  HADD2.F32 R57, -RZ, R7.H1_H1 ;  /* 0x30000007ff397230 */ /* 0x000fe20000004100 */
        /* <DEDUP_REMOVED lines=8> */
[----:B------:R-:W-:Y:S01]  /*28e0*/  FFMA.FTZ R9, R65, R9, R64 ;  /* 0x0000000941097223 */ /* 0x000fe20000010040 */
[----:B------:R-:W-:Y:S02]  /*28f0*/  HADD2.F32 R63, -RZ, R53.H0_H0 ;  /* 0x20000035ff3f7230 */ /* 0x000fe40000004100 */
        /* <DEDUP_REMOVED lines=34> */
.L_x_899:
        /* <DEDUP_REMOVED lines=93> */
.L_x_900:
        /* <DEDUP_REMOVED lines=31> */
[----:B------:R-:W-:Y:S01]  /*32e0*/  HADD2.F32 R54, -RZ, R54.H0_H0 ;  /* 0x20000036ff367230 */ /* 0x000fe20000004100 */
[-C--:B------:R-:W-:Y:S01]  /*32f0*/  FFMA.FTZ R5, R4, R8.reuse, R5 ;  /* 0x0000000804057223 */ /* 0x080fe20000010005 */
[----:B------:R-:W-:Y:S01]  /*3300*/  HADD2.F32 R4, -RZ, R45.H0_H0 ;  /* 0x2000002dff047230 */ /* 0x000fe20000004100 */
        /* <DEDUP_REMOVED lines=14> */
[----:B------:R-:W-:-:S02]  /*33f0*/  FFMA.FTZ R58, R50, R58, R57 ;  /* 0x0000003a323a7223 */ /* 0x000fc40000010039 */
[-C--:B------:R-:W-:Y:S01]  /*3400*/  FFMA.FTZ R4, R15, R9.reuse, R4 ;  /* 0x000000090f047223 */ /* 0x080fe20000010004 */
[----:B------:R-:W-:Y:S01]  /*3410*/  HADD2.F32 R15, -RZ, R37.H0_H0 ;  /* 0x20000025ff0f7230 */ /* 0x000fe20000004100 */
[-C--:B------:R-:W-:Y:S01]  /*3420*/  FFMA.FTZ R16, R16, R9.reuse, R8 ;  /* 0x0000000910107223 */ /* 0x080fe20000010008 */
[--C-:B------:R-:W-:Y:S01]  /*3430*/  HADD2.F32 R8, -RZ, R7.reuse.H0_H0 ;  /* 0x20000007ff087230 */ /* 0x100fe20000004100 */
[-C--:B------:R-:W-:Y:S01]  /*3440*/  FFMA.FTZ R32, R17, R9.reuse, R32 ;  /* 0x0000000911207223 */ /* 0x080fe20000010020 */
[----:B------:R-:W-:Y:S01]  /*3450*/  HADD2.F32 R17, -RZ, R38.H0_H0 ;  /* 0x20000026ff117230 */ /* 0x000fe20000004100 */
[----:B------:R-:W-:Y:S01]  /*3460*/  FFMA.FTZ R58, R18, R9, R58 ;  /* 0x00000009123a7223 */ /* 0x000fe2000001003a */
[----:B------:R-:W-:Y:S01]  /*3470*/  HADD2.F32 R9, -RZ, R7.H1_H1 ;  /* 0x30000007ff097230 */ /* 0x000fe20000004100 */
[-C--:B------:R-:W-:Y:S01]  /*3480*/  FFMA.FTZ R7, R36, R5.reuse, R4 ;  /* 0x0000000524077223 */ /* 0x080fe20000010004 */
[----:B------:R-:W-:Y:S01]  /*3490*/  HADD2.F32 R4, -RZ, R52.H0_H0 ;  /* 0x20000034ff047230 */ /* 0x000fe20000004100 */
        /* <DEDUP_REMOVED lines=8> */
[----:B------:R-:W-:Y:S01]  /*3520*/  HADD2.F32 R7, -RZ, R30.H0_H0 ;  /* 0x2000001eff077230 */ /* 0x000fe20000004100 */
[-C--:B------:R-:W-:Y:S02]  /*3530*/  FFMA.FTZ R6, R54, R8.reuse, R15 ;  /* 0x0000000836067223 */ /* 0x080fe4000001000f */
[-C--:B------:R-:W-:Y:S02]  /*3540*/  FFMA.FTZ R10, R55, R8.reuse, R17 ;  /* 0x00000008370a7223 */ /* 0x080fe40000010011 */
[----:B------:R-:W-:Y:S02]  /*3550*/  FFMA.FTZ R8, R56, R8, R5 ;  /* 0x0000000838087223 */ /* 0x000fe40000010005 */
[-C--:B------:R-:W-:Y:S02]  /*3560*/  FFMA.FTZ R5, R19, R9.reuse, R4 ;  /* 0x0000000913057223 */ /* 0x080fe40000010004 */
        /* <DEDUP_REMOVED lines=15> */
.L_x_897:
        /* <DEDUP_REMOVED lines=152> */
[--C-:B-1----:R-:W-:Y:S01]  /*3fe0*/  HADD2.F32 R58, -RZ, R6.reuse.H0_H0 ;  /* 0x20000006ff3a7230 */ /* 0x102fe20000004100 */
[C---:B------:R-:W-:Y:S01]  /*3ff0*/  FFMA.FTZ R65, R61.reuse, R62, R65 ;  /* 0x0000003e3d417223 */ /* 0x040fe20000010041 */
[----:B------:R-:W-:Y:S01]  /*4000*/  HADD2.F32 R59, -RZ, R6.H1_H1 ;  /* 0x30000006ff3b7230 */ /* 0x000fe20000004100 */
[----:B------:R-:W-:Y:S01]  /*4010*/  FFMA.FTZ R67, R61, R60, R67 ;  /* 0x0000003c3d437223 */ /* 0x000fe20000010043 */
[--C-:B------:R-:W-:Y:S01]  /*4020*/  HADD2.F32 R60, -RZ, R7.reuse.H0_H0 ;  /* 0x20000007ff3c7230 */ /* 0x100fe20000004100 */
[----:B------:R-:W-:Y:S01]  /*4030*/  FFMA.FTZ R8, R9, R58, R8 ;  /* 0x0000003a09087223 */ /* 0x000fe20000010008 */
[----:B------:R-:W-:Y:S01]  /*4040*/  HADD2.F32 R61, -RZ, R7.H1_H1 ;  /* 0x30000007ff3d7230 */ /* 0x000fe20000004100 */
[----:B------:R-:W-:Y:S01]  /*4050*/  FFMA.FTZ R67, R58, R64, R67 ;  /* 0x000000403a437223 */ /* 0x000fe20000010043 */
[----:B------:R-:W-:-:S02]  /*4060*/  HADD2.F32 R7, -RZ, R49.H0_H0 ;  /* 0x20000031ff077230 */ /* 0x000fc40000004100 */
        /* <DEDUP_REMOVED lines=39> */
.L_x_902:
        /* <DEDUP_REMOVED lines=14> */
[--C-:B0-----:R-:W-:Y:S02]  /*43c0*/  HADD2.F32 R60, -RZ, R9.reuse.H0_H0 ;  /* 0x20000009ff3c7230 */ /* 0x101fe40000004100 */
[----:B------:R-:W-:Y:S02]  /*43d0*/  HADD2.F32 R59, -RZ, R9.H1_H1 ;  /* 0x30000009ff3b7230 */ /* 0x000fe40000004100 */
[----:B------:R-:W-:Y:S02]  /*43e0*/  HADD2.F32 R58, -RZ, R8.H0_H0 ;  /* 0x20000008ff3a7230 */ /* 0x000fe40000004100 */
[----:B------:R-:W-:Y:S02]  /*43f0*/  HADD2.F32 R9, -RZ, R20.H0_H0 ;  /* 0x20000014ff097230 */ /* 0x000fe40000004100 */
[----:B------:R-:W-:Y:S01]  /*4400*/  HADD2.F32 R8, -RZ, R8.H1_H1 ;  /* 0x30000008ff087230 */ /* 0x000fe20000004100 */
[----:B------:R-:W-:-:S02]  /*4410*/  FFMA.FTZ R61, R61, R58, RZ ;  /* 0x0000003a3d3d7223 */ /* 0x000fc400000100ff */
[-C--:B------:R-:W-:Y:S02]  /*4420*/  FFMA.FTZ R9, R9, R58.reuse, RZ ;  /* 0x0000003a09097223 */ /* 0x080fe400000100ff */
[-C--:B------:R-:W-:Y:S02]  /*4430*/  FFMA.FTZ R63, R63, R58.reuse, RZ ;  /* 0x0000003a3f3f7223 */ /* 0x080fe400000100ff */
        /* <DEDUP_REMOVED lines=28> */
[----:B------:R-:W-:Y:S01]  /*4600*/  HADD2.F32 R6, -RZ, R6.H1_H1 ;  /* 0x30000006ff067230 */ /* 0x000fe20000004100 */
[-C--:B------:R-:W-:Y:S01]  /*4610*/  FFMA.FTZ R61, R61, R9.reuse, R60 ;  /* 0x000000093d3d7223 */ /* 0x080fe2000001003c */
[----:B------:R-:W-:Y:S01]  /*4620*/  HADD2.F32 R65, -RZ, R54.H0_H0 ;  /* 0x20000036ff417230 */ /* 0x000fe20000004100 */
[-C--:B------:R-:W-:Y:S01]  /*4630*/  FFMA.FTZ R63, R63, R9.reuse, R62 ;  /* 0x000000093f3f7223 */ /* 0x080fe2000001003e */
[----:B------:R-:W-:Y:S02]  /*4640*/  HADD2.F32 R8, -RZ, R52.H0_H0 ;  /* 0x20000034ff087230 */ /* 0x000fe40000004100 */
        /* <DEDUP_REMOVED lines=36> */
.L_x_903:
        /* <DEDUP_REMOVED lines=93> */
.L_x_904:
        /* <DEDUP_REMOVED lines=30> */
[----:B------:R-:W-:Y:S01]  /*5040*/  FFMA.FTZ R59, R63, R58, RZ ;  /* 0x0000003a3f3b7223 */ /* 0x000fe200000100ff */
[----:B------:R-:W-:Y:S01]  /*5050*/  HADD2.F32 R56, -RZ, R56.H0_H0 ;  /* 0x20000038ff387230 */ /* 0x000fe20000004100 */
[----:B------:R-:W-:Y:S01]  /*5060*/  FFMA.FTZ R5, R4, R8, R5 ;  /* 0x0000000804057223 */ /* 0x000fe20000010005 */
        /* <DEDUP_REMOVED lines=16> */
[-C--:B------:R-:W-:Y:S02]  /*5170*/  FFMA.FTZ R4, R16, R9.reuse, R4 ;  /* 0x0000000910047223 */ /* 0x080fe40000010004 */
        /* <DEDUP_REMOVED lines=9> */
[----:B------:R-:W-:Y:S01]  /*5210*/  HADD2.F32 R4, -RZ, R53.H0_H0 ;  /* 0x20000035ff047230 */ /* 0x000fe20000004100 */
[----:B------:R-:W-:-:S02]  /*5220*/  FFMA.FTZ R19, R19, R5, R20 ;  /* 0x0000000513137223 */ /* 0x000fc40000010014 */
[----:B------:R-:W-:Y:S02]  /*5230*/  FFMA.FTZ R5, R51, R5, R60 ;  /* 0x0000000533057223 */ /* 0x000fe4000001003c */
[-C--:B------:R-:W-:Y:S02]  /*5240*/  FFMA.FTZ R7, R52, R6.reuse, R7 ;  /* 0x0000000634077223 */ /* 0x080fe40000010007 */
[-C--:B------:R-:W-:Y:S02]  /*5250*/  FFMA.FTZ R17, R54, R6.reuse, R17 ;  /* 0x0000000636117223 */ /* 0x080fe40000010011 */
[-C--:B------:R-:W-:Y:S02]  /*5260*/  FFMA.FTZ R19, R10, R6.reuse, R19 ;  /* 0x000000060a137223 */ /* 0x080fe40000010013 */
[----:B------:R-:W-:Y:S02]  /*5270*/  FFMA.FTZ R5, R11, R6, R5 ;  /* 0x000000060b057223 */ /* 0x000fe40000010005 */
        /* <DEDUP_REMOVED lines=21> */
.L_x_901:
        /* <DEDUP_REMOVED lines=199> */
.L_x_906:
        /* <DEDUP_REMOVED lines=91> */
.L_x_907:
        /* <DEDUP_REMOVED lines=93> */
.L_x_908:
        /* <DEDUP_REMOVED lines=87> */
.L_x_905:
        /* <DEDUP_REMOVED lines=199> */
.L_x_910:
        /* <DEDUP_REMOVED lines=91> */
.L_x_911:
        /* <DEDUP_REMOVED lines=93> */
.L_x_912:
        /* <DEDUP_REMOVED lines=87> */
.L_x_909:
[----:B------:R-:W-:Y:S01]  /*8e90*/  IADD3 R93, R93, 0x20, RZ ;  /* 0x000000205d5d7810 */ /* 0x000fe20007ffe0ff */
[----:B------:R-:W-:Y:S01]  /*8ea0*/  UIADD3 UR4, UR4, 0x40, URZ ;  /* 0x0000004004047890 */ /* 0x000fe2000fffe03f */
[----:B------:R-:W-:Y:S02]  /*8eb0*/  IMAD.WIDE R2, R15, 0x8, R2 ;  /* 0x000000080f027825 */ /* 0x000fe400078e0202 */
[C---:B------:R-:W-:Y:S02]  /*8ec0*/  ISETP.GE.AND P0, PT, R93.reuse, c[0x0][0x1a8], PT ;  /* 0x00006a005d007a0c */ /* 0x040fe40003f06270 */
[----:B------:R-:W-:Y:S01]  /*8ed0*/  ISETP.LT.AND P2, PT, R93, R94, PT ;  /* 0x0000005e5d00720c */ /* 0x000fe20003f41270 */
[----:B0-----:R-:W-:-:S12]  /*8ee0*/  IMAD.WIDE R28, R15, 0x8, R28 ;  /* 0x000000080f1c7825 */ /* 0x001fd800078e021c */
[----:B------:R-:W-:Y:S05]  /*8ef0*/  @!P0 BRA P2, `(.L_x_913) ;  /* 0xffff8a2000008947 */ /* 0x000fea000103ffff */
.L_x_896:
[----:B------:R-:W-:-:S04]  /*8f00*/  ISETP.GE.AND P0, PT, R93, R94, PT ;  /* 0x0000005e5d00720c */ /* 0x000fc80003f06270 */
[----:B------:R-:W-:-:S13]  /*8f10*/  ISETP.GE.OR P0, PT, R93, c[0x0][0x1ac], P0 ;  /* 0x00006b005d007a0c */ /* 0x000fda0000706670 */
[----:B------:R-:W-:Y:S05]  /*8f20*/  @P0 BRA `(.L_x_914) ;  /* 0x00002a2000000947 */ /* 0x000fea0003800000 */
[----:B------:R-:W-:Y:S01]  /*8f30*/  PRMT R0, R89, 0x9910, RZ ;  /* 0x0000991059007816 */ /* 0x000fe200000000ff */
[----:B------:R-:W-:Y:S02]  /*8f40*/  ULDC UR5, c[0x0][0x18c] ;  /* 0x0000630000057ab9 */ /* 0x000fe40000000800 */
[----:B------:R-:W-:Y:S01]  /*8f50*/  USHF.R.S32.HI UR5, URZ, 0x1f, UR5 ;  /* 0x0000001f3f057899 */ /* 0x000fe20008011405 */
[----:B------:R-:W-:-:S04]  /*8f60*/  ISETP.NE.AND P0, PT, R0, RZ, PT ;  /* 0x000000ff0000720c */ /* 0x000fc80003f05270 */
[----:B------:R-:W-:-:S05]  /*8f70*/  ISETP.LT.OR P0, PT, R96, 0x4, !P0 ;  /* 0x000000046000780c */ /* 0x000fca0004701670 */
.L_x_923:
[----:B-----5:R0:W5:Y:S01]  /*8f80*/  LDG.E.128.CONSTANT R12, [R28.64] ;  /* 0x000000061c0c7981 */ /* 0x020162000c1e9d00 */
[----:B------:R-:W-:Y:S01]  /*8f90*/  IMAD.MOV.U32 R3, RZ, RZ, c[0x0][0x18c] ;  /* 0x00006300ff037624 */ /* 0x000fe200078e00ff */
[----:B------:R-:W-:Y:S06]  /*8fa0*/  @!P1 BRA `(.L_x_915) ;  /* 0x0000147000009947 */ /* 0x000fec0003800000 */
[----:B------:R-:W-:-:S06]  /*8fb0*/  IMAD.WIDE R4, R3, 0x4, R28 ;  /* 0x0000000403047825 */ /* 0x000fcc00078e021c */
        /* <DEDUP_REMOVED lines=9> */
[----:B------:R-:W-:Y:S02]  /*9050*/  ISETP.NE.AND P2, PT, R13, RZ, PT ;  /* 0x000000ff0d00720c */ /* 0x000fe40003f45270 */
[----:B------:R-:W-:Y:S02]  /*9060*/  SHF.R.U32.HI R36, RZ, 0xc, R15 ;  /* 0x0000000cff247819 */ /* 0x000fe4000001160f */
[----:B------:R-:W-:-:S02]  /*9070*/  LOP3.LUT R2, R2, 0xf000f, RZ, 0xc0, !PT ;  /* 0x000f000f02027812 */ /* 0x000fc400078ec0ff */
        /* <DEDUP_REMOVED lines=8> */
[----:B------:R-:W-:Y:S02]  /*9100*/  LOP3.LUT R12, R12, 0x3f003f, RZ, 0xc0, !PT ;  /* 0x003f003f0c0c7812 */ /* 0x000fe400078ec0ff */
[----:B------:R-:W-:Y:S02]  /*9110*/  LOP3.LUT R17, R17, 0x3f003f, RZ, 0xc0, !PT ;  /* 0x003f003f11117812 */ /* 0x000fe400078ec0ff */
[----:B------:R-:W-:Y:S02]  /*9120*/  LOP3.LUT R46, R46, 0x64006400, RZ, 0xfc, !PT ;  /* 0x640064002e2e7812 */ /* 0x000fe400078efcff */
[----:B------:R-:W-:-:S02]  /*9130*/  LOP3.LUT R47, R47, 0x3f003f, RZ, 0xc0, !PT ;  /* 0x003f003f2f2f7812 */ /* 0x000fc400078ec0ff */
        /* <DEDUP_REMOVED lines=8> */
[----:B------:R-:W-:-:S02]  /*91c0*/  LOP3.LUT R10, R34, 0xf000f, RZ, 0xc0, !PT ;  /* 0x000f000f220a7812 */ /* 0x000fc400078ec0ff */
[--C-:B------:R-:W-:Y:S02]  /*91d0*/  SHF.R.U32.HI R14, RZ, 0xa, R8.reuse ;  /* 0x0000000aff0e7819 */ /* 0x100fe40000011608 */
[----:B------:R-:W-:Y:S02]  /*91e0*/  LOP3.LUT R18, R8, 0x3f003f, RZ, 0xc0, !PT ;  /* 0x003f003f08127812 */ /* 0x000fe400078ec0ff */
[----:B------:R-:W-:Y:S02]  /*91f0*/  SHF.R.U32.HI R19, RZ, 0x6, R8 ;  /* 0x00000006ff137819 */ /* 0x000fe40000011608 */
[--C-:B------:R-:W-:Y:S02]  /*9200*/  SHF.R.U32.HI R48, RZ, 0x8, R11.reuse ;  /* 0x00000008ff307819 */ /* 0x100fe4000001160b */
[----:B------:R-:W-:Y:S02]  /*9210*/  SHF.R.U32.HI R51, RZ, 0xa, R11 ;  /* 0x0000000aff337819 */ /* 0x000fe4000001160b */
[----:B------:R-:W-:-:S02]  /*9220*/  LOP3.LUT R50, R11, 0x3f003f, RZ, 0xc0, !PT ;  /* 0x003f003f0b327812 */ /* 0x000fc400078ec0ff */
[----:B------:R-:W-:Y:S02]  /*9230*/  SHF.R.U32.HI R52, RZ, 0x6, R11 ;  /* 0x00000006ff347819 */ /* 0x000fe4000001160b */
[--C-:B------:R-:W-:Y:S02]  /*9240*/  SHF.R.U32.HI R8, RZ, 0x8, R9.reuse ;  /* 0x00000008ff087819 */ /* 0x100fe40000011609 */
[--C-:B------:R-:W-:Y:S02]  /*9250*/  SHF.R.U32.HI R15, RZ, 0xa, R9.reuse ;  /* 0x0000000aff0f7819 */ /* 0x100fe40000011609 */
[----:B------:R-:W-:Y:S02]  /*9260*/  LOP3.LUT R30, R9, 0x3f003f, RZ, 0xc0, !PT ;  /* 0x003f003f091e7812 */ /* 0x000fe400078ec0ff */
[----:B------:R-:W-:Y:S02]  /*9270*/  SHF.R.U32.HI R33, RZ, 0x6, R9 ;  /* 0x00000006ff217819 */ /* 0x000fe40000011609 */
[----:B------:R-:W-:-:S02]  /*9280*/  LOP3.LUT R11, R20, 0xf000f, RZ, 0xc0, !PT ;  /* 0x000f000f140b7812 */ /* 0x000fc400078ec0ff */
[----:B------:R-:W-:Y:S02]  /*9290*/  LOP3.LUT R9, R2, 0x300030, R13, 0xf8, !PT ;  /* 0x0030003002097812 */ /* 0x000fe400078ef80d */
[----:B------:R-:W-:Y:S02]  /*92a0*/  LOP3.LUT R39, R10, 0x300030, R35, 0xf8, !PT ;  /* 0x003000300a277812 */ /* 0x000fe400078ef823 */
[----:B--2---:R-:W-:Y:S02]  /*92b0*/  SHF.R.U32.HI R2, RZ, 0xc, R4 ;  /* 0x0000000cff027819 */ /* 0x004fe40000011604 */
[----:B------:R-:W-:Y:S02]  /*92c0*/  SHF.R.U32.HI R13, RZ, 0xc, R5 ;  /* 0x0000000cff0d7819 */ /* 0x000fe40000011605 */
[----:B------:R-:W-:Y:S02]  /*92d0*/  SHF.R.U32.HI R36, RZ, 0xc, R6 ;  /* 0x0000000cff247819 */ /* 0x000fe40000011606 */
[----:B------:R-:W-:-:S02]  /*92e0*/  LOP3.LUT R20, R6, 0x3f003f, RZ, 0xc0, !PT ;  /* 0x003f003f06147812 */ /* 0x000fc400078ec0ff */
[----:B------:R-:W-:Y:S02]  /*92f0*/  SHF.R.U32.HI R35, RZ, 0x6, R6 ;  /* 0x00000006ff237819 */ /* 0x000fe40000011606 */
[----:B------:R-:W-:Y:S02]  /*9300*/  LOP3.LUT R34, R11, 0x300030, R8, 0xf8, !PT ;  /* 0x003000300b227812 */ /* 0x000fe400078ef808 */
[----:B------:R-:W-:Y:S02]  /*9310*/  SHF.R.U32.HI R6, RZ, 0xc, R7 ;  /* 0x0000000cff067819 */ /* 0x000fe40000011607 */
[----:B------:R-:W-:Y:S02]  /*9320*/  LOP3.LUT R53, R49, 0x300030, R48, 0xf8, !PT ;  /* 0x0030003031357812 */ /* 0x000fe400078ef830 */
[----:B------:R-:W-:Y:S02]  /*9330*/  LOP3.LUT R10, R5, 0x3f003f, RZ, 0xc0, !PT ;  /* 0x003f003f050a7812 */ /* 0x000fe400078ec0ff */
[----:B------:R-:W-:-:S02]  /*9340*/  SHF.R.U32.HI R11, RZ, 0x6, R5 ;  /* 0x00000006ff0b7819 */ /* 0x000fc40000011605 */
[----:B------:R-:W-:Y:S02]  /*9350*/  LOP3.LUT R48, R7, 0x3f003f, RZ, 0xc0, !PT ;  /* 0x003f003f07307812 */ /* 0x000fe400078ec0ff */
[----:B------:R-:W-:Y:S02]  /*9360*/  SHF.R.U32.HI R49, RZ, 0x6, R7 ;  /* 0x00000006ff317819 */ /* 0x000fe40000011607 */
[----:B------:R-:W-:Y:S02]  /*9370*/  LOP3.LUT R5, R2, 0xf000f, RZ, 0xc0, !PT ;  /* 0x000f000f02057812 */ /* 0x000fe400078ec0ff */
[----:B------:R-:W-:Y:S02]  /*9380*/  LOP3.LUT R8, R4, 0x3f003f, RZ, 0xc0, !PT ;  /* 0x003f003f04087812 */ /* 0x000fe400078ec0ff */
[----:B------:R-:W-:Y:S02]  /*9390*/  LOP3.LUT R2, R13, 0xf000f, RZ, 0xc0, !PT ;  /* 0x000f000f0d027812 */ /* 0x000fe400078ec0ff */
[----:B------:R-:W-:-:S02]  /*93a0*/  SHF.R.U32.HI R4, RZ, 0x6, R4 ;  /* 0x00000006ff047819 */ /* 0x000fc40000011604 */
[----:B------:R-:W-:Y:S02]  /*93b0*/  LOP3.LUT R36, R36, 0xf000f, RZ, 0xc0, !PT ;  /* 0x000f000f24247812 */ /* 0x000fe400078ec0ff */
[----:B------:R-:W-:Y:S02]  /*93c0*/  LOP3.LUT R54, R6, 0xf000f, RZ, 0xc0, !PT ;  /* 0x000f000f06367812 */ /* 0x000fe400078ec0ff */
[----:B------:R-:W-:Y:S02]  /*93d0*/  LOP3.LUT R48, R48, 0x64006400, RZ, 0xfc, !PT ;  /* 0x6400640030307812 */ /* 0x000fe400078efcff */
[----:B------:R-:W-:Y:S02]  /*93e0*/  LOP3.LUT R49, R49, 0x3f003f, RZ, 0xc0, !PT ;  /* 0x003f003f31317812 */ /* 0x000fe400078ec0ff */
[----:B------:R-:W-:Y:S02]  /*93f0*/  LOP3.LUT R6, R5, 0x300030, R14, 0xf8, !PT ;  /* 0x0030003005067812 */ /* 0x000fe400078ef80e */
[----:B------:R-:W-:-:S02]  /*9400*/  LOP3.LUT R7, R2, 0x300030, R15, 0xf8, !PT ;  /* 0x0030003002077812 */ /* 0x000fc400078ef80f */
[----:B------:R-:W-:Y:S02]  /*9410*/  LOP3.LUT R52, R52, 0x3f003f, RZ, 0xc0, !PT ;  /* 0x003f003f34347812 */ /* 0x000fe400078ec0ff */
[----:B------:R-:W-:Y:S02]  /*9420*/  LOP3.LUT R45, R36, 0x300030, R45, 0xf8, !PT ;  /* 0x00300030242d7812 */ /* 0x000fe400078ef82d */
[----:B------:R-:W-:Y:S02]  /*9430*/  LOP3.LUT R55, R54, 0x300030, R51, 0xf8, !PT ;  /* 0x0030003036377812 */ /* 0x000fe400078ef833 */
        /* <DEDUP_REMOVED lines=67> */
[----:B------:R-:W1:Y:S01]  /*9870*/  LDS.128 R4, [UR4] ;  /* 0x00000004ff047984 */ /* 0x000e620008000c00 */
[----:B------:R-:W-:-:S02]  /*9880*/  PRMT R44, R44, 0x5410, R43 ;  /* 0x000054102c2c7816 */ /* 0x000fc4000000002b */
[----:B------:R-:W-:Y:S01]  /*9890*/  PRMT R42, R42, 0x5410, R41 ;  /* 0x000054102a2a7816 */ /* 0x000fe20000000029 */
[----:B------:R-:W2:Y:S01]  /*98a0*/  LDS.128 R8, [UR4+0x10] ;  /* 0x00001004ff087984 */ /* 0x000ea20008000c00 */
[-C--:B-1----:R-:W-:Y:S01]  /*98b0*/  HFMA2.MMA R56, R0, R4.reuse, RZ ;  /* 0x0000000400387235 */ /* 0x082fe200000000ff */
        /* <DEDUP_REMOVED lines=12> */
[-C--:B--2---:R-:W-:Y:S01]  /*9980*/  HFMA2 R57, R32, R8.reuse, R57 ;  /* 0x0000000820397231 */ /* 0x084fe20000000039 */
[-C--:B------:R-:W-:Y:S01]  /*9990*/  HFMA2.MMA R4, R35, R7.reuse, R56 ;  /* 0x0000000723047235 */ /* 0x080fe20000000038 */
[----:B------:R-:W-:Y:S01]  /*99a0*/  HFMA2 R6, R38, R7, R6 ;  /* 0x0000000726067231 */ /* 0x000fe20000000006 */
[----:B------:R-:W-:Y:S01]  /*99b0*/  HFMA2.MMA R58, R37, R7, R58 ;  /* 0x00000007253a7235 */ /* 0x000fe2000000003a */
[-C--:B------:R-:W-:Y:S02]  /*99c0*/  HFMA2 R57, R46, R9.reuse, R57 ;  /* 0x000000092e397231 */ /* 0x080fe40000000039 */
[----:B------:R-:W-:Y:S01]  /*99d0*/  HFMA2 R6, R34, R8, R6 ;  /* 0x0000000822067231 */ /* 0x000fe20000000006 */
[-C--:B------:R-:W-:Y:S01]  /*99e0*/  HFMA2.MMA R4, R31, R8.reuse, R4 ;  /* 0x000000081f047235 */ /* 0x080fe20000000004 */
[----:B------:R-:W-:Y:S01]  /*99f0*/  HFMA2 R57, R47, R10, R57 ;  /* 0x0000000a2f397231 */ /* 0x000fe20000000039 */
[----:B------:R-:W-:Y:S01]  /*9a00*/  HFMA2.MMA R58, R33, R8, R58 ;  /* 0x00000008213a7235 */ /* 0x000fe2000000003a */
[----:B------:R-:W-:-:S02]  /*9a10*/  HFMA2 R6, R50, R9, R6 ;  /* 0x0000000932067231 */ /* 0x000fc40000000006 */
[-C--:B------:R-:W-:Y:S01]  /*9a20*/  HFMA2 R57, R53, R11.reuse, R57 ;  /* 0x0000000b35397231 */ /* 0x080fe20000000039 */
[-C--:B------:R-:W-:Y:S01]  /*9a30*/  HFMA2.MMA R5, R39, R9.reuse, R4 ;  /* 0x0000000927057235 */ /* 0x080fe20000000004 */
[----:B------:R-:W-:Y:S01]  /*9a40*/  HFMA2 R6, R51, R10, R6 ;  /* 0x0000000a33067231 */ /* 0x000fe20000000006 */
[----:B------:R-:W-:Y:S01]  /*9a50*/  HFMA2.MMA R58, R48, R9, R58 ;  /* 0x00000009303a7235 */ /* 0x000fe2000000003a */
[----:B------:R-:W-:Y:S02]  /*9a60*/  HADD2 R57, R57.H0_H0, R57.H1_H1 ;  /* 0x3000003939397230 */ /* 0x000fe40000000800 */
[----:B------:R-:W-:Y:S01]  /*9a70*/  HFMA2 R6, R55, R11, R6 ;  /* 0x0000000b37067231 */ /* 0x000fe20000000006 */
[-C--:B------:R-:W-:Y:S02]  /*9a80*/  HFMA2.MMA R5, R45, R10.reuse, R5 ;  /* 0x0000000a2d057235 */ /* 0x080fe40000000005 */
[----:B------:R-:W-:Y:S01]  /*9a90*/  HFMA2.MMA R58, R49, R10, R58 ;  /* 0x0000000a313a7235 */ /* 0x000fe2000000003a */
[----:B------:R-:W-:-:S03]  /*9aa0*/  HADD2 R6, R6.H0_H0, R6.H1_H1 ;  /* 0x3000000606067230 */ /* 0x000fc60000000800 */
        /* <DEDUP_REMOVED lines=8> */
.L_x_916:
[----:B------:R-:W-:Y:S05]  /*9b30*/  @!P3 BRA `(.L_x_915) ;  /* 0x000008e00000b947 */ /* 0x000fea0003800000 */
[----:B------:R-:W-:Y:S02]  /*9b40*/  PRMT R4, R90, 0x9910, RZ ;  /* 0x000099105a047816 */ /* 0x000fe400000000ff */
[----:B------:R-:W-:Y:S02]  /*9b50*/  ISETP.GE.AND P3, PT, R95, 0x3, PT ;  /* 0x000000035f00780c */ /* 0x000fe40003f66270 */
[----:B------:R-:W-:-:S13]  /*9b60*/  ISETP.NE.AND P2, PT, R4, RZ, PT ;  /* 0x000000ff0400720c */ /* 0x000fda0003f45270 */
[----:B------:R-:W-:Y:S05]  /*9b70*/  @!P2 BRA `(.L_x_917) ;  /* 0x000002c00000a947 */ /* 0x000fea0003800000 */
[----:B------:R-:W1:Y:S01]  /*9b80*/  LDS.128 R4, [UR4+0x40] ;  /* 0x00004004ff047984 */ /* 0x000e620008000c00 */
[----:B------:R-:W-:Y:S02]  /*9b90*/  PRMT R44, R44, 0x5410, R43 ;  /* 0x000054102c2c7816 */ /* 0x000fe4000000002b */
        /* <DEDUP_REMOVED lines=42> */
.L_x_917:
[----:B------:R-:W-:Y:S05]  /*9e40*/  @!P3 BRA `(.L_x_915) ;  /* 0x000005d00000b947 */ /* 0x000fea0003800000 */
[----:B------:R-:W-:-:S04]  /*9e50*/  PRMT R4, R92, 0x9910, RZ ;  /* 0x000099105c047816 */ /* 0x000fc800000000ff */
        /* <DEDUP_REMOVED lines=46> */
.L_x_918:
[----:B------:R-:W-:Y:S05]  /*a140*/  @P0 BRA `(.L_x_915) ;  /* 0x000002d000000947 */ /* 0x000fea0003800000 */
[----:B------:R-:W1:Y:S01]  /*a150*/  LDS.128 R4, [UR4+0xc0] ;  /* 0x0000c004ff047984 */ /* 0x000e620008000c00 */
[----:B------:R-:W-:Y:S01]  /*a160*/  IMAD.MOV.U32 R57, RZ, RZ, R12 ;  /* 0x000000ffff397224 */ /* 0x000fe200078e000c */
[----:B------:R-:W-:Y:S02]  /*a170*/  PRMT R44, R44, 0x5410, R43 ;  /* 0x000054102c2c7816 */ /* 0x000fe4000000002b */
[----:B------:R-:W2:Y:S01]  /*a180*/  LDS.128 R8, [UR4+0xd0] ;  /* 0x0000d004ff087984 */ /* 0x000ea20008000c00 */
[----:B------:R-:W-:Y:S01]  /*a190*/  PRMT R42, R42, 0x5410, R41 ;  /* 0x000054102a2a7816 */ /* 0x000fe20000000029 */
[-C--:B-1----:R-:W-:Y:S01]  /*a1a0*/  HFMA2.MMA R0, R0, R4.reuse, RZ ;  /* 0x0000000400007235 */ /* 0x082fe200000000ff */
        /* <DEDUP_REMOVED lines=39> */
.L_x_915:
[----:B------:R-:W-:Y:S05]  /*a420*/  @!P1 BRA `(.L_x_919) ;  /* 0x000014a000009947 */ /* 0x000fea0003800000 */
[----:B------:R-:W-:Y:S01]  /*a430*/  UIMAD UR8, UR5, 0xc, URZ ;  /* 0x0000000c050878a4 */ /* 0x000fe2000f8e023f */
[----:B------:R-:W-:-:S05]  /*a440*/  IMAD.WIDE.U32 R16, R3, 0xc, R28 ;  /* 0x0000000c03107825 */ /* 0x000fca00078e001c */
[----:B------:R-:W-:-:S05]  /*a450*/  IADD3 R17, R17, UR8, RZ ;  /* 0x0000000811117c10 */ /* 0x000fca000fffe0ff */
[C---:B------:R-:W-:Y:S01]  /*a460*/  IMAD.WIDE R8, R3.reuse, 0x4, R16 ;  /* 0x0000000403087825 */ /* 0x040fe200078e0210 */
[----:B------:R-:W2:Y:S05]  /*a470*/  LDG.E.128.CONSTANT R4, [R16.64] ;  /* 0x0000000610047981 */ /* 0x000eaa000c1e9d00 */
[----:B-----5:R-:W-:Y:S02]  /*a480*/  IMAD.WIDE R12, R3, 0x4, R8 ;  /* 0x00000004030c7825 */ /* 0x020fe400078e0208 */
[----:B------:R-:W3:Y:S04]  /*a490*/  LDG.E.128.CONSTANT R8, [R8.64] ;  /* 0x0000000608087981 */ /* 0x000ee8000c1e9d00 */
[----:B------:R-:W4:Y:S01]  /*a4a0*/  LDG.E.128.CONSTANT R12, [R12.64] ;  /* 0x000000060c0c7981 */ /* 0x000f22000c1e9d00 */
[----:B------:R-:W-:-:S04]  /*a4b0*/  PRMT R0, R91, 0x9910, RZ ;  /* 0x000099105b007816 */ /* 0x000fc800000000ff */
[----:B------:R-:W-:Y:S02]  /*a4c0*/  ISETP.NE.AND P2, PT, R0, RZ, PT ;  /* 0x000000ff0000720c */ /* 0x000fe40003f45270 */
[----:B------:R-:W-:Y:S02]  /*a4d0*/  ISETP.GE.AND P3, PT, R95, 0x2, PT ;  /* 0x000000025f00780c */ /* 0x000fe40003f66270 */
[----:B--2---:R-:W-:Y:S02]  /*a4e0*/  SHF.R.U32.HI R2, RZ, 0xc, R4 ;  /* 0x0000000cff027819 */ /* 0x004fe40000011604 */
[--C-:B------:R-:W-:Y:S02]  /*a4f0*/  SHF.R.U32.HI R19, RZ, 0xc, R5.reuse ;  /* 0x0000000cff137819 */ /* 0x100fe40000011605 */
[----:B------:R-:W-:Y:S02]  /*a500*/  LOP3.LUT R17, R5, 0x3f003f, RZ, 0xc0, !PT ;  /* 0x003f003f05117812 */ /* 0x000fe400078ec0ff */
[----:B------:R-:W-:-:S02]  /*a510*/  SHF.R.U32.HI R18, RZ, 0x6, R5 ;  /* 0x00000006ff127819 */ /* 0x000fc40000011605 */
[--C-:B------:R-:W-:Y:S02]  /*a520*/  SHF.R.U32.HI R31, RZ, 0xc, R6.reuse ;  /* 0x0000000cff1f7819 */ /* 0x100fe40000011606 */
[----:B------:R-:W-:Y:S02]  /*a530*/  LOP3.LUT R34, R6, 0x3f003f, RZ, 0xc0, !PT ;  /* 0x003f003f06227812 */ /* 0x000fe400078ec0ff */
[----:B------:R-:W-:Y:S02]  /*a540*/  SHF.R.U32.HI R35, RZ, 0x6, R6 ;  /* 0x00000006ff237819 */ /* 0x000fe40000011606 */
[--C-:B------:R-:W-:Y:S02]  /*a550*/  SHF.R.U32.HI R33, RZ, 0xc, R7.reuse ;  /* 0x0000000cff217819 */ /* 0x100fe40000011607 */
[----:B------:R-:W-:Y:S02]  /*a560*/  LOP3.LUT R45, R7, 0x3f003f, RZ, 0xc0, !PT ;  /* 0x003f003f072d7812 */ /* 0x000fe400078ec0ff */
[----:B------:R-:W-:-:S02]  /*a570*/  SHF.R.U32.HI R47, RZ, 0x6, R7 ;  /* 0x00000006ff2f7819 */ /* 0x000fc40000011607 */
[--C-:B----4-:R-:W-:Y:S02]  /*a580*/  SHF.R.U32.HI R5, RZ, 0x8, R12.reuse ;  /* 0x00000008ff057819 */ /* 0x110fe4000001160c */
[--C-:B------:R-:W-:Y:S02]  /*a590*/  SHF.R.U32.HI R16, RZ, 0xa, R12.reuse ;  /* 0x0000000aff107819 */ /* 0x100fe4000001160c */
[----:B------:R-:W-:Y:S02]  /*a5a0*/  LOP3.LUT R6, R12, 0x3f003f, RZ, 0xc0, !PT ;  /* 0x003f003f0c067812 */ /* 0x000fe400078ec0ff */
[----:B------:R-:W-:Y:S02]  /*a5b0*/  SHF.R.U32.HI R7, RZ, 0x6, R12 ;  /* 0x00000006ff077819 */ /* 0x000fe4000001160c */
[----:B------:R-:W-:Y:S02]  /*a5c0*/  LOP3.LUT R2, R2, 0xf000f, RZ, 0xc0, !PT ;  /* 0x000f000f02027812 */ /* 0x000fe400078ec0ff */
[----:B------:R-:W-:-:S02]  /*a5d0*/  SHF.R.U32.HI R12, RZ, 0x8, R13 ;  /* 0x00000008ff0c7819 */ /* 0x000fc4000001160d */
        /* <DEDUP_REMOVED lines=13> */
[----:B------:R-:W-:Y:S02]  /*a6b0*/  LOP3.LUT R15, R33, 0xf000f, RZ, 0xc0, !PT ;  /* 0x000f000f210f7812 */ /* 0x000fe400078ec0ff */
[----:B------:R-:W-:Y:S02]  /*a6c0*/  LOP3.LUT R31, R2, 0x300030, R5, 0xf8, !PT ;  /* 0x00300030021f7812 */ /* 0x000fe400078ef805 */
[----:B---3--:R-:W-:Y:S02]  /*a6d0*/  SHF.R.U32.HI R5, RZ, 0xc, R8 ;  /* 0x0000000cff057819 */ /* 0x008fe40000011608 */
[----:B------:R-:W-:Y:S02]  /*a6e0*/  LOP3.LUT R33, R19, 0x300030, R12, 0xf8, !PT ;  /* 0x0030003013217812 */ /* 0x000fe400078ef80c */
[----:B------:R-:W-:-:S02]  /*a6f0*/  LOP3.LUT R38, R14, 0x300030, R13, 0xf8, !PT ;  /* 0x003000300e267812 */ /* 0x000fc400078ef80d */
[----:B------:R-:W-:Y:S02]  /*a700*/  LOP3.LUT R52, R15, 0x300030, R46, 0xf8, !PT ;  /* 0x003000300f347812 */ /* 0x000fe400078ef82e */
        /* <DEDUP_REMOVED lines=12> */
[----:B------:R-:W-:Y:S02]  /*a7d0*/  SHF.R.U32.HI R10, RZ, 0x6, R10 ;  /* 0x00000006ff0a7819 */ /* 0x000fe4000001160a */
[----:B------:R-:W-:Y:S02]  /*a7e0*/  SHF.R.U32.HI R49, RZ, 0x6, R11 ;  /* 0x00000006ff317819 */ /* 0x000fe4000001160b */
[----:B------:R-:W-:Y:S02]  /*a7f0*/  SHF.R.U32.HI R4, RZ, 0x6, R4 ;  /* 0x00000006ff047819 */ /* 0x000fe40000011604 */
[----:B------:R-:W-:Y:S02]  /*a800*/  SHF.R.U32.HI R8, RZ, 0x6, R8 ;  /* 0x00000006ff087819 */ /* 0x000fe40000011608 */
[----:B------:R-:W-:-:S02]  /*a810*/  SHF.R.U32.HI R9, RZ, 0x6, R9 ;  /* 0x00000006ff097819 */ /* 0x000fc40000011609 */
        /* <DEDUP_REMOVED lines=125> */
.L_x_920:
        /* <DEDUP_REMOVED lines=49> */
.L_x_921:
        /* <DEDUP_REMOVED lines=48> */
.L_x_922:
[----:B------:R-:W-:Y:S05]  /*b600*/  @P0 BRA `(.L_x_919) ;  /* 0x000002c000000947 */ /* 0x000fea0003800000 */
        /* <DEDUP_REMOVED lines=44> */
.L_x_919:
[----:B------:R-:W-:Y:S01]  /*b8d0*/  IADD3 R93, R93, 0x20, RZ ;  /* 0x000000205d5d7810 */ /* 0x000fe20007ffe0ff */
[----:B------:R-:W-:Y:S01]  /*b8e0*/  UIMAD UR8, UR5, 0x18, URZ ;  /* 0x00000018050878a4 */ /* 0x000fe2000f8e023f */
[----:B0-----:R-:W-:Y:S01]  /*b8f0*/  IMAD.WIDE.U32 R28, R3, 0x18, R28 ;  /* 0x00000018031c7825 */ /* 0x001fe200078e001c */
[----:B------:R-:W-:Y:S01]  /*b900*/  UIADD3 UR4, UR4, 0x40, URZ ;  /* 0x0000004004047890 */ /* 0x000fe2000fffe03f */
[C---:B------:R-:W-:Y:S02]  /*b910*/  ISETP.GE.AND P2, PT, R93.reuse, c[0x0][0x1ac], PT ;  /* 0x00006b005d007a0c */ /* 0x040fe40003f46270 */
[----:B------:R-:W-:Y:S02]  /*b920*/  ISETP.LT.AND P3, PT, R93, R94, PT ;  /* 0x0000005e5d00720c */ /* 0x000fe40003f61270 */
[----:B------:R-:W-:-:S11]  /*b930*/  IADD3 R29, R29, UR8, RZ ;  /* 0x000000081d1d7c10 */ /* 0x000fd6000fffe0ff */
[----:B------:R-:W-:Y:S05]  /*b940*/  @!P2 BRA P3, `(.L_x_923) ;  /* 0xffffd6300000a947 */ /* 0x000fea000183ffff */
.L_x_914:
[----:B------:R-:W-:-:S04]  /*b950*/  ISETP.GE.AND P0, PT, R93, R94, PT ;  /* 0x0000005e5d00720c */ /* 0x000fc80003f06270 */
[----:B------:R-:W-:-:S13]  /*b960*/  ISETP.GE.OR P0, PT, R93, c[0x0][0x1b0], P0 ;  /* 0x00006c005d007a0c */ /* 0x000fda0000706670 */
[----:B------:R-:W-:Y:S05]  /*b970*/  @P0 BRA `(.L_x_924) ;  /* 0x0000254000000947 */ /* 0x000fea0003800000 */
[----:B------:R-:W-:-:S04]  /*b980*/  PRMT R0, R89, 0x9910, RZ ;  /* 0x0000991059007816 */ /* 0x000fc800000000ff */
[----:B------:R-:W-:-:S04]  /*b990*/  ISETP.NE.AND P0, PT, R0, RZ, PT ;  /* 0x000000ff0000720c */ /* 0x000fc80003f05270 */
[----:B------:R-:W-:Y:S02]  /*b9a0*/  ISETP.LT.OR P0, PT, R96, 0x4, !P0 ;  /* 0x000000046000780c */ /* 0x000fe40004701670 */
.L_x_929:
[----:B------:R-:W-:-:S04]  /*b9b0*/  IMAD.MOV.U32 R97, RZ, RZ, c[0x0][0x18c] ;  /* 0x00006300ff617624 */ /* 0x000fc800078e00ff */
[C---:B------:R-:W-:Y:S02]  /*b9c0*/  IMAD.WIDE R16, R97.reuse, 0x4, R28 ;  /* 0x0000000461107825 */ /* 0x040fe400078e021c */
[----:B-----5:R-:W5:Y:S04]  /*b9d0*/  LDG.E.128.CONSTANT R28, [R28.64] ;  /* 0x000000061c1c7981 */ /* 0x020f68000c1e9d00 */
[C---:B------:R-:W-:Y:S02]  /*b9e0*/  IMAD.WIDE R12, R97.reuse, 0x4, R16 ;  /* 0x00000004610c7825 */ /* 0x040fe400078e0210 */
[----:B------:R-:W5:Y:S04]  /*b9f0*/  LDG.E.128.CONSTANT R16, [R16.64] ;  /* 0x0000000610107981 */ /* 0x000f68000c1e9d00 */
[----:B0-----:R-:W-:-:S02]  /*ba00*/  IMAD.WIDE R2, R97, 0x4, R12 ;  /* 0x0000000461027825 */ /* 0x001fc400078e020c */
[----:B------:R-:W5:Y:S04]  /*ba10*/  LDG.E.128.CONSTANT R12, [R12.64] ;  /* 0x000000060c0c7981 */ /* 0x000f68000c1e9d00 */
[----:B------:R0:W5:Y:S01]  /*ba20*/  LDG.E.128.CONSTANT R8, [R2.64] ;  /* 0x0000000602087981 */ /* 0x000162000c1e9d00 */
[----:B------:R-:W-:Y:S01]  /*ba30*/  IMAD.WIDE R98, R97, 0x4, R2 ;  /* 0x0000000461627825 */ /* 0x000fe200078e0202 */
[----:B------:R-:W-:Y:S05]  /*ba40*/  @!P1 BRA `(.L_x_925) ;  /* 0x0000241000009947 */ /* 0x000fea0003800000 */
[----:B------:R-:W2:Y:S01]  /*ba50*/  LDG.E.128.CONSTANT R4, [R98.64] ;  /* 0x0000000662047981 */ /* 0x000ea2000c1e9d00 */
[----:B-----5:R-:W-:Y:S01]  /*ba60*/  SHF.R.U32.HI R47, RZ, 0xf, R28 ;  /* 0x0000000fff2f7819 */ /* 0x020fe2000001161c */
[----:B------:R-:W-:Y:S01]  /*ba70*/  IMAD.MOV.U32 R82, RZ, RZ, 0x2800 ;  /* 0x00002800ff527424 */ /* 0x000fe200078e00ff */
[----:B------:R-:W-:Y:S02]  /*ba80*/  SHF.R.U32.HI R75, RZ, 0xf, R29 ;  /* 0x0000000fff4b7819 */ /* 0x000fe4000001161d */
[----:B------:R-:W-:-:S02]  /*ba90*/  SHF.R.U32.HI R77, RZ, 0xf, R30 ;  /* 0x0000000fff4d7819 */ /* 0x000fc4000001161e */
[----:B------:R-:W-:Y:S02]  /*baa0*/  SHF.R.U32.HI R74, RZ, 0xe, R16 ;  /* 0x0000000eff4a7819 */ /* 0x000fe40000011610 */
[----:B------:R-:W-:Y:S02]  /*bab0*/  LOP3.LUT R47, R47, 0x10001, RZ, 0xc0, !PT ;  /* 0x000100012f2f7812 */ /* 0x000fe400078ec0ff */
[----:B------:R-:W-:Y:S02]  /*bac0*/  SHF.R.U32.HI R79, RZ, 0xf, R31 ;  /* 0x0000000fff4f7819 */ /* 0x000fe4000001161f */
[----:B------:R-:W-:Y:S02]  /*bad0*/  SHF.R.U32.HI R76, RZ, 0xe, R17 ;  /* 0x0000000eff4c7819 */ /* 0x000fe40000011611 */
[----:B------:R-:W-:Y:S02]  /*bae0*/  LOP3.LUT R75, R75, 0x10001, RZ, 0xc0, !PT ;  /* 0x000100014b4b7812 */ /* 0x000fe400078ec0ff */
[----:B------:R-:W-:-:S02]  /*baf0*/  LOP3.LUT R62, R16, 0x3e003e0, RZ, 0xc0, !PT ;  /* 0x03e003e0103e7812 */ /* 0x000fc400078ec0ff */
[----:B------:R-:W-:Y:S02]  /*bb00*/  LOP3.LUT R56, R16, 0x1f001f, RZ, 0xc0, !PT ;  /* 0x001f001f10387812 */ /* 0x000fe400078ec0ff */
[----:B------:R-:W-:Y:S02]  /*bb10*/  SHF.R.U32.HI R58, RZ, 0xa, R16 ;  /* 0x0000000aff3a7819 */ /* 0x000fe40000011610 */
[----:B------:R-:W-:Y:S02]  /*bb20*/  SHF.R.U32.HI R78, RZ, 0xe, R18 ;  /* 0x0000000eff4e7819 */ /* 0x000fe40000011612 */
[----:B------:R-:W-:Y:S02]  /*bb30*/  LOP3.LUT R77, R77, 0x10001, RZ, 0xc0, !PT ;  /* 0x000100014d4d7812 */ /* 0x000fe400078ec0ff */
[C---:B------:R-:W-:Y:S02]  /*bb40*/  LOP3.LUT R37, R29.reuse, 0x3e003e0, RZ, 0xc0, !PT ;  /* 0x03e003e01d257812 */ /* 0x040fe400078ec0ff */
[----:B------:R-:W-:-:S02]  /*bb50*/  LOP3.LUT R32, R29, 0x1f001f, RZ, 0xc0, !PT ;  /* 0x001f001f1d207812 */ /* 0x000fc400078ec0ff */
[----:B------:R-:W-:Y:S02]  /*bb60*/  SHF.R.U32.HI R34, RZ, 0xa, R29 ;  /* 0x0000000aff227819 */ /* 0x000fe4000001161d */
[----:B------:R-:W-:Y:S02]  /*bb70*/  SHF.R.U32.HI R16, RZ, 0xd, R12 ;  /* 0x0000000dff107819 */ /* 0x000fe4000001160c */
[----:B------:R-:W-:Y:S02]  /*bb80*/  LOP3.LUT R47, R47, 0x20002, R74, 0xf8, !PT ;  /* 0x000200022f2f7812 */ /* 0x000fe400078ef84a */
[C---:B------:R-:W-:Y:S02]  /*bb90*/  LOP3.LUT R60, R28.reuse, 0x3e003e0, RZ, 0xc0, !PT ;  /* 0x03e003e01c3c7812 */ /* 0x040fe400078ec0ff */
[----:B------:R-:W-:Y:S02]  /*bba0*/  LOP3.LUT R54, R28, 0x1f001f, RZ, 0xc0, !PT ;  /* 0x001f001f1c367812 */ /* 0x000fe400078ec0ff */
[----:B------:R-:W-:-:S02]  /*bbb0*/  SHF.R.U32.HI R55, RZ, 0xa, R28 ;  /* 0x0000000aff377819 */ /* 0x000fc4000001161c */
[C---:B------:R-:W-:Y:S02]  /*bbc0*/  LOP3.LUT R38, R18.reuse, 0x3e003e0, RZ, 0xc0, !PT ;  /* 0x03e003e012267812 */ /* 0x040fe400078ec0ff */
[----:B------:R-:W-:Y:S02]  /*bbd0*/  LOP3.LUT R33, R18, 0x1f001f, RZ, 0xc0, !PT ;  /* 0x001f001f12217812 */ /* 0x000fe400078ec0ff */
[----:B------:R-:W-:Y:S02]  /*bbe0*/  SHF.R.U32.HI R29, RZ, 0xa, R18 ;  /* 0x0000000aff1d7819 */ /* 0x000fe40000011612 */
[----:B------:R-:W-:Y:S02]  /*bbf0*/  SHF.R.U32.HI R80, RZ, 0xe, R19 ;  /* 0x0000000eff507819 */ /* 0x000fe40000011613 */
[----:B------:R-:W-:Y:S02]  /*bc00*/  LOP3.LUT R79, R79, 0x10001, RZ, 0xc0, !PT ;  /* 0x000100014f4f7812 */ /* 0x000fe400078ec0ff */
[----:B------:R-:W-:-:S02]  /*bc10*/  LOP3.LUT R39, R19, 0x3e003e0, RZ, 0xc0, !PT ;  /* 0x03e003e013277812 */ /* 0x000fc400078ec0ff */
[----:B0-----:R-:W-:Y:S02]  /*bc20*/  LOP3.LUT R3, R19, 0x1f001f, RZ, 0xc0, !PT ;  /* 0x001f001f13037812 */ /* 0x001fe400078ec0ff */
[----:B------:R-:W-:Y:S02]  /*bc30*/  SHF.R.U32.HI R28, RZ, 0xa, R19 ;  /* 0x0000000aff1c7819 */ /* 0x000fe40000011613 */
[----:B------:R-:W-:Y:S02]  /*bc40*/  SHF.R.U32.HI R18, RZ, 0xd, R13 ;  /* 0x0000000dff127819 */ /* 0x000fe4000001160d */
[----:B------:R-:W-:Y:S02]  /*bc50*/  LOP3.LUT R75, R75, 0x20002, R76, 0xf8, !PT ;  /* 0x000200024b4b7812 */ /* 0x000fe400078ef84c */
[C---:B------:R-:W-:Y:S02]  /*bc60*/  LOP3.LUT R45, R17.reuse, 0x3e003e0, RZ, 0xc0, !PT ;  /* 0x03e003e0112d7812 */ /* 0x040fe400078ec0ff */
[----:B------:R-:W-:-:S02]  /*bc70*/  LOP3.LUT R53, R17, 0x1f001f, RZ, 0xc0, !PT ;  /* 0x001f001f11357812 */ /* 0x000fc400078ec0ff */
[----:B------:R-:W-:Y:S02]  /*bc80*/  SHF.R.U32.HI R49, RZ, 0xa, R17 ;  /* 0x0000000aff317819 */ /* 0x000fe40000011611 */
[----:B------:R-:W-:Y:S02]  /*bc90*/  SHF.R.U32.HI R19, RZ, 0xd, R14 ;  /* 0x0000000dff137819 */ /* 0x000fe4000001160e */
[----:B------:R-:W-:Y:S02]  /*bca0*/  LOP3.LUT R78, R77, 0x20002, R78, 0xf8, !PT ;  /* 0x000200024d4e7812 */ /* 0x000fe400078ef84e */
[----:B------:R-:W-:Y:S02]  /*bcb0*/  SHF.R.U32.HI R17, RZ, 0xc, R8 ;  /* 0x0000000cff117819 */ /* 0x000fe40000011608 */
[----:B------:R-:W-:Y:S02]  /*bcc0*/  LOP3.LUT R16, R47, 0x40004, R16, 0xf8, !PT ;  /* 0x000400042f107812 */ /* 0x000fe400078ef810 */
[----:B------:R-:W-:-:S02]  /*bcd0*/  SHF.R.U32.HI R81, RZ, 0xd, R15 ;  /* 0x0000000dff517819 */ /* 0x000fc4000001160f */
[C---:B------:R-:W-:Y:S02]  /*bce0*/  LOP3.LUT R73, R8.reuse, 0x3e003e0, RZ, 0xc0, !PT ;  /* 0x03e003e008497812 */ /* 0x040fe400078ec0ff */
[----:B------:R-:W-:Y:S02]  /*bcf0*/  LOP3.LUT R71, R8, 0x1f001f, RZ, 0xc0, !PT ;  /* 0x001f001f08477812 */ /* 0x000fe400078ec0ff */
[----:B------:R-:W-:Y:S02]  /*bd00*/  SHF.R.U32.HI R72, RZ, 0xa, R8 ;  /* 0x0000000aff487819 */ /* 0x000fe40000011608 */
        /* <DEDUP_REMOVED lines=10> */
[C---:B------:R-:W-:Y:S02]  /*bdb0*/  LOP3.LUT R12, R14.reuse, 0x3e003e0, RZ, 0xc0, !PT ;  /* 0x03e003e00e0c7812 */ /* 0x040fe400078ec0ff */
[----:B------:R-:W-:Y:S02]  /*bdc0*/  LOP3.LUT R48, R14, 0x1f001f, RZ, 0xc0, !PT ;  /* 0x001f001f0e307812 */ /* 0x000fe400078ec0ff */
[----:B------:R-:W-:Y:S02]  /*bdd0*/  SHF.R.U32.HI R50, RZ, 0xa, R14 ;  /* 0x0000000aff327819 */ /* 0x000fe4000001160e */
[----:B------:R-:W-:Y:S02]  /*bde0*/  SHF.R.U32.HI R9, RZ, 0xc, R10 ;  /* 0x0000000cff097819 */ /* 0x000fe4000001160a */
[----:B------:R-:W-:-:S02]  /*bdf0*/  LOP3.LUT R78, R78, 0x40004, R19, 0xf8, !PT ;  /* 0x000400044e4e7812 */ /* 0x000fc400078ef813 */
[C---:B------:R-:W-:Y:S02]  /*be00*/  LOP3.LUT R14, R10.reuse, 0x3e003e0, RZ, 0xc0, !PT ;  /* 0x03e003e00a0e7812 */ /* 0x040fe400078ec0ff */
[----:B------:R-:W-:Y:S02]  /*be10*/  LOP3.LUT R65, R10, 0x1f001f, RZ, 0xc0, !PT ;  /* 0x001f001f0a417812 */ /* 0x000fe400078ec0ff */
[----:B------:R-:W-:Y:S02]  /*be20*/  SHF.R.U32.HI R66, RZ, 0xa, R10 ;  /* 0x0000000aff427819 */ /* 0x000fe4000001160a */
[----:B------:R-:W-:Y:S02]  /*be30*/  LOP3.LUT R17, R16, 0x80008, R17, 0xf8, !PT ;  /* 0x0008000810117812 */ /* 0x000fe400078ef811 */
[----:B------:R-:W-:Y:S02]  /*be40*/  SHF.R.U32.HI R10, RZ, 0xc, R11 ;  /* 0x0000000cff0a7819 */ /* 0x000fe4000001160b */
[----:B------:R-:W-:-:S02]  /*be50*/  LOP3.LUT R47, R80, 0x40004, R81, 0xf8, !PT ;  /* 0x00040004502f7812 */ /* 0x000fc400078ef851 */
[----:B------:R-:W-:Y:S02]  /*be60*/  ISETP.NE.AND P2, PT, R74, RZ, PT ;  /* 0x000000ff4a00720c */ /* 0x000fe40003f45270 */
[----:B------:R-:W-:Y:S02]  /*be70*/  LOP3.LUT R19, R75, 0x80008, R8, 0xf8, !PT ;  /* 0x000800084b137812 */ /* 0x000fe400078ef808 */
[----:B------:R-:W-:Y:S02]  /*be80*/  LOP3.LUT R81, R78, 0x80008, R9, 0xf8, !PT ;  /* 0x000800084e517812 */ /* 0x000fe400078ef809 */
[C---:B------:R-:W-:Y:S02]  /*be90*/  LOP3.LUT R61, R13.reuse, 0x3e003e0, RZ, 0xc0, !PT ;  /* 0x03e003e00d3d7812 */ /* 0x040fe400078ec0ff */
[----:B------:R-:W-:Y:S02]  /*bea0*/  LOP3.LUT R57, R13, 0x1f001f, RZ, 0xc0, !PT ;  /* 0x001f001f0d397812 */ /* 0x000fe400078ec0ff */
[----:B------:R-:W-:-:S02]  /*beb0*/  SHF.R.U32.HI R59, RZ, 0xa, R13 ;  /* 0x0000000aff3b7819 */ /* 0x000fc4000001160d */
[C---:B------:R-:W-:Y:S02]  /*bec0*/  LOP3.LUT R13, R15.reuse, 0x3e003e0, RZ, 0xc0, !PT ;  /* 0x03e003e00f0d7812 */ /* 0x040fe400078ec0ff */
[----:B------:R-:W-:Y:S02]  /*bed0*/  LOP3.LUT R35, R15, 0x1f001f, RZ, 0xc0, !PT ;  /* 0x001f001f0f237812 */ /* 0x000fe400078ec0ff */
[----:B------:R-:W-:Y:S02]  /*bee0*/  SHF.R.U32.HI R46, RZ, 0xa, R15 ;  /* 0x0000000aff2e7819 */ /* 0x000fe4000001160f */
[----:B------:R-:W-:Y:S02]  /*bef0*/  LOP3.LUT R85, R47, 0x80008, R10, 0xf8, !PT ;  /* 0x000800082f557812 */ /* 0x000fe400078ef80a */
[C---:B------:R-:W-:Y:S02]  /*bf00*/  LOP3.LUT R15, R11.reuse, 0x3e003e0, RZ, 0xc0, !PT ;  /* 0x03e003e00b0f7812 */ /* 0x040fe400078ec0ff */
[----:B------:R-:W-:-:S02]  /*bf10*/  LOP3.LUT R51, R11, 0x1f001f, RZ, 0xc0, !PT ;  /* 0x001f001f0b337812 */ /* 0x000fc400078ec0ff */
[--C-:B------:R-:W-:Y:S02]  /*bf20*/  SHF.R.U32.HI R52, RZ, 0xa, R11.reuse ;  /* 0x0000000aff347819 */ /* 0x100fe4000001160b */
[----:B------:R-:W-:Y:S02]  /*bf30*/  PRMT R11, R82, 0x7610, R11 ;  /* 0x00007610520b7816 */ /* 0x000fe4000000000b */
[----:B------:R-:W-:Y:S02]  /*bf40*/  LOP3.LUT R62, R62, 0x64006400, RZ, 0xfc, !PT ;  /* 0x640064003e3e7812 */ /* 0x000fe400078efcff */
[----:B------:R-:W-:Y:S02]  /*bf50*/  LOP3.LUT R82, R61, 0x64006400, RZ, 0xfc, !PT ;  /* 0x640064003d527812 */ /* 0x000fe400078efcff */
[----:B------:R-:W-:Y:S02]  /*bf60*/  LOP3.LUT R80, R45, 0x64006400, RZ, 0xfc, !PT ;  /* 0x640064002d507812 */ /* 0x000fe400078efcff */
[----:B------:R-:W-:-:S02]  /*bf70*/  LOP3.LUT R50, R50, 0x1f001f, RZ, 0xc0, !PT ;  /* 0x001f001f32327812 */ /* 0x000fc400078ec0ff */
[C---:B------:R-:W-:Y:S01]  /*bf80*/  LOP3.LUT R20, R30.reuse, 0x3e003e0, RZ, 0xc0, !PT ;  /* 0x03e003e01e147812 */ /* 0x040fe200078ec0ff */
[----:B------:R-:W-:Y:S01]  /*bf90*/  HFMA2 R61, R80, R11.H0_H0, -48, -48 ;  /* 0xd200d200503d7431 */ /* 0x000fe2000004000b */
[----:B------:R-:W-:Y:S02]  /*bfa0*/  LOP3.LUT R2, R30, 0x1f001f, RZ, 0xc0, !PT ;  /* 0x001f001f1e027812 */ /* 0x000fe400078ec0ff */
[C---:B------:R-:W-:Y:S02]  /*bfb0*/  LOP3.LUT R36, R31.reuse, 0x3e003e0, RZ, 0xc0, !PT ;  /* 0x03e003e01f247812 */ /* 0x040fe400078ec0ff */
[----:B------:R-:W-:Y:S02]  /*bfc0*/  LOP3.LUT R0, R31, 0x1f001f, RZ, 0xc0, !PT ;  /* 0x001f001f1f007812 */ /* 0x000fe400078ec0ff */
[----:B------:R-:W-:Y:S02]  /*bfd0*/  SHF.R.U32.HI R30, RZ, 0xa, R30 ;  /* 0x0000000aff1e7819 */ /* 0x000fe4000001161e */
[----:B------:R-:W-:-:S02]  /*bfe0*/  SHF.R.U32.HI R31, RZ, 0xa, R31 ;  /* 0x0000000aff1f7819 */ /* 0x000fc4000001161f */
        /* <DEDUP_REMOVED lines=19> */
[----:B------:R-:W-:Y:S01]  /*c120*/  LOP3.LUT R78, R37, 0x64006400, RZ, 0xfc, !PT ;  /* 0x64006400254e7812 */ /* 0x000fe200078efcff */
[-C--:B------:R-:W-:Y:S01]  /*c130*/  HFMA2 R37, R86, R11.reuse.H0_H0, -48, -48 ;  /* 0xd200d20056257431 */ /* 0x080fe2000004000b */
        /* <DEDUP_REMOVED lines=9> */
[----:B------:R-:W-:Y:S01]  /*c1d0*/  LOP3.LUT R20, R20, 0x64006400, RZ, 0xfc, !PT ;  /* 0x6400640014147812 */ /* 0x000fe200078efcff */
[----:B------:R-:W-:Y:S01]  /*c1e0*/  HADD2 R72, R72, -1040, -1040 ;  /* 0xe410e41048487430 */ /* 0x000fe20000000000 */
[----:B------:R-:W-:Y:S01]  /*c1f0*/  LOP3.LUT R70, R70, 0x64006400, RZ, 0xfc, !PT ;  /* 0x6400640046467812 */ /* 0x000fe200078efcff */
[-C--:B------:R-:W-:Y:S01]  /*c200*/  HFMA2 R38, R64, R11.reuse.H0_H0, -48, -48 ;  /* 0xd200d20040267431 */ /* 0x080fe2000004000b */
[----:B------:R-:W-:Y:S01]  /*c210*/  LOP3.LUT R2, R2, 0x64006400, RZ, 0xfc, !PT ;  /* 0x6400640002027812 */ /* 0x000fe200078efcff */
[----:B------:R-:W-:Y:S01]  /*c220*/  HFMA2 R64, R104, R11.H0_H0, -48, -48 ;  /* 0xd200d20068407431 */ /* 0x000fe2000004000b */
[----:B------:R-:W-:Y:S02]  /*c230*/  LOP3.LUT R0, R0, 0x64006400, RZ, 0xfc, !PT ;  /* 0x6400640000007812 */ /* 0x000fe400078efcff */
[----:B------:R-:W-:-:S02]  /*c240*/  LOP3.LUT R3, R3, 0x64006400, RZ, 0xfc, !PT ;  /* 0x6400640003037812 */ /* 0x000fc400078efcff */
[----:B------:R-:W-:Y:S02]  /*c250*/  LOP3.LUT R86, R55, 0x64006400, RZ, 0xfc, !PT ;  /* 0x6400640037567812 */ /* 0x000fe400078efcff */
[----:B------:R-:W-:Y:S02]  /*c260*/  LOP3.LUT R108, R15, 0x64006400, RZ, 0xfc, !PT ;  /* 0x640064000f6c7812 */ /* 0x000fe400078efcff */
[----:B------:R-:W-:Y:S01]  /*c270*/  LOP3.LUT R56, R56, 0x64006400, RZ, 0xfc, !PT ;  /* 0x6400640038387812 */ /* 0x000fe200078efcff */
[----:B------:R-:W-:Y:S01]  /*c280*/  HADD2 R86, R86, -1040, -1040 ;  /* 0xe410e41056567430 */ /* 0x000fe20000000000 */
        /* <DEDUP_REMOVED lines=11> */
[----:B------:R-:W-:Y:S01]  /*c340*/  ISETP.GE.AND P3, PT, R95, 0x2, PT ;  /* 0x000000025f00780c */ /* 0x000fe20003f66270 */
[----:B------:R-:W-:-:S02]  /*c350*/  HADD2 R80, R80, -1040, -1040 ;  /* 0xe410e41050507430 */ /* 0x000fc40000000000 */
[----:B------:R-:W-:Y:S01]  /*c360*/  HADD2 R46, R46, -1040, -1040 ;  /* 0xe410e4102e2e7430 */ /* 0x000fe20000000000 */
[----:B--2---:R-:W-:Y:S02]  /*c370*/  SHF.R.U32.HI R16, RZ, 0xb, R4 ;  /* 0x0000000bff107819 */ /* 0x004fe40000011604 */
[----:B------:R-:W-:Y:S02]  /*c380*/  SHF.R.U32.HI R18, RZ, 0xb, R5 ;  /* 0x0000000bff127819 */ /* 0x000fe40000011605 */
[----:B------:R-:W-:Y:S02]  /*c390*/  SHF.R.U32.HI R74, RZ, 0xb, R6 ;  /* 0x0000000bff4a7819 */ /* 0x000fe40000011606 */
[----:B------:R-:W-:Y:S02]  /*c3a0*/  SHF.R.U32.HI R76, RZ, 0xb, R7 ;  /* 0x0000000bff4c7819 */ /* 0x000fe40000011607 */
[----:B------:R-:W-:Y:S02]  /*c3b0*/  LOP3.LUT R16, R17, 0x100010, R16, 0xf8, !PT ;  /* 0x0010001011107812 */ /* 0x000fe400078ef810 */
[----:B------:R-:W-:-:S02]  /*c3c0*/  LOP3.LUT R17, R19, 0x100010, R18, 0xf8, !PT ;  /* 0x0010001013117812 */ /* 0x000fc400078ef812 */
[----:B------:R-:W-:Y:S02]  /*c3d0*/  LOP3.LUT R18, R81, 0x100010, R74, 0xf8, !PT ;  /* 0x0010001051127812 */ /* 0x000fe400078ef84a */
[----:B------:R-:W-:Y:S01]  /*c3e0*/  LOP3.LUT R74, R63, 0x64006400, RZ, 0xfc, !PT ;  /* 0x640064003f4a7812 */ /* 0x000fe200078efcff */
[-C--:B------:R-:W-:Y:S01]  /*c3f0*/  HFMA2 R63, R62, R11.reuse.H0_H0, -48, -48 ;  /* 0xd200d2003e3f7431 */ /* 0x080fe2000004000b */
[----:B------:R-:W-:Y:S01]  /*c400*/  LOP3.LUT R19, R85, 0x100010, R76, 0xf8, !PT ;  /* 0x0010001055137812 */ /* 0x000fe200078ef84c */
[----:B------:R-:W-:Y:S01]  /*c410*/  HADD2 R85, R56, -1040, -1040 ;  /* 0xe410e41038557430 */ /* 0x000fe20000000000 */
[----:B------:R-:W-:Y:S01]  /*c420*/  LOP3.LUT R76, R73, 0x64006400, RZ, 0xfc, !PT ;  /* 0x64006400494c7812 */ /* 0x000fe200078efcff */
[-C--:B------:R-:W-:Y:S01]  /*c430*/  HFMA2 R62, R74, R11.reuse.H0_H0, -48, -48 ;  /* 0xd200d2004a3e7431 */ /* 0x080fe2000004000b */
[----:B------:R-:W-:Y:S02]  /*c440*/  LOP3.LUT R77, R5, 0x3e003e0, RZ, 0xc0, !PT ;  /* 0x03e003e0054d7812 */ /* 0x000fe400078ec0ff */
[C---:B------:R-:W-:Y:S01]  /*c450*/  LOP3.LUT R75, R4.reuse, 0x3e003e0, RZ, 0xc0, !PT ;  /* 0x03e003e0044b7812 */ /* 0x040fe200078ec0ff */
[----:B------:R-:W-:Y:S01]  /*c460*/  HFMA2 R45, R76, R11.H0_H0, -48, -48 ;  /* 0xd200d2004c2d7431 */ /* 0x000fe2000004000b */
[----:B------:R-:W-:-:S02]  /*c470*/  LOP3.LUT R10, R4, 0x1f001f, RZ, 0xc0, !PT ;  /* 0x001f001f040a7812 */ /* 0x000fc400078ec0ff */
[----:B------:R-:W-:Y:S02]  /*c480*/  SHF.R.U32.HI R47, RZ, 0xa, R4 ;  /* 0x0000000aff2f7819 */ /* 0x000fe40000011604 */
[C---:B------:R-:W-:Y:S02]  /*c490*/  LOP3.LUT R79, R6.reuse, 0x3e003e0, RZ, 0xc0, !PT ;  /* 0x03e003e0064f7812 */ /* 0x040fe400078ec0ff */
[----:B------:R-:W-:Y:S02]  /*c4a0*/  LOP3.LUT R8, R5, 0x1f001f, RZ, 0xc0, !PT ;  /* 0x001f001f05087812 */ /* 0x000fe400078ec0ff */
[----:B------:R-:W-:Y:S02]  /*c4b0*/  LOP3.LUT R4, R6, 0x1f001f, RZ, 0xc0, !PT ;  /* 0x001f001f06047812 */ /* 0x000fe400078ec0ff */
[C---:B------:R-:W-:Y:S02]  /*c4c0*/  LOP3.LUT R83, R7.reuse, 0x3e003e0, RZ, 0xc0, !PT ;  /* 0x03e003e007537812 */ /* 0x040fe400078ec0ff */
[----:B------:R-:W-:-:S02]  /*c4d0*/  LOP3.LUT R9, R7, 0x1f001f, RZ, 0xc0, !PT ;  /* 0x001f001f07097812 */ /* 0x000fc400078ec0ff */
[----:B------:R-:W-:Y:S02]  /*c4e0*/  LOP3.LUT R74, R68, 0x1f001f, RZ, 0xc0, !PT ;  /* 0x001f001f444a7812 */ /* 0x000fe400078ec0ff */
[----:B------:R-:W-:Y:S02]  /*c4f0*/  SHF.R.U32.HI R5, RZ, 0xa, R5 ;  /* 0x0000000aff057819 */ /* 0x000fe40000011605 */
[----:B------:R-:W-:Y:S02]  /*c500*/  SHF.R.U32.HI R6, RZ, 0xa, R6 ;  /* 0x0000000aff067819 */ /* 0x000fe40000011606 */
[----:B------:R-:W-:Y:S02]  /*c510*/  SHF.R.U32.HI R7, RZ, 0xa, R7 ;  /* 0x0000000aff077819 */ /* 0x000fe40000011607 */
        /* <DEDUP_REMOVED lines=82> */
[----:B------:R-:W0:Y:S01]  /*ca40*/  LDS.128 R32, [UR4] ;  /* 0x00000004ff207984 */ /* 0x000e220008000c00 */
[----:B------:R-:W-:Y:S02]  /*ca50*/  PRMT R44, R44, 0x5410, R43 ;  /* 0x000054102c2c7816 */ /* 0x000fe4000000002b */
[----:B------:R-:W-:Y:S01]  /*ca60*/  PRMT R42, R42, 0x5410, R41 ;  /* 0x000054102a2a7816 */ /* 0x000fe20000000029 */
        /* <DEDUP_REMOVED lines=46> */
[----:B------:R-:W-:Y:S01]  /*cd50*/  HFMA2 R17, R3, R31, R17 ;  /* 0x0000001f03117231 */ /* 0x000fe20000000011 */
[----:B------:R-:W-:-:S04]  /*cd60*/  HFMA2.MMA R100, R36, R30, R100 ;  /* 0x0000001e24647235 */ /* 0x000fc80000000064 */
[-C--:B------:R-:W-:Y:S02]  /*cd70*/  HFMA2.MMA R16, R5, R31.reuse, R16 ;  /* 0x0000001f05107235 */ /* 0x080fe40000000010 */
[----:B------:R-:W-:Y:S01]  /*cd80*/  HFMA2.MMA R100, R0, R31, R100 ;  /* 0x0000001f00647235 */ /* 0x000fe20000000064 */
[----:B------:R-:W-:-:S03]  /*cd90*/  HFMA2 R31, R47, R31, R18 ;  /* 0x0000001f2f1f7231 */ /* 0x000fc60000000012 */
        /* <DEDUP_REMOVED lines=24> */
.L_x_926:
[----:B------:R-:W-:Y:S05]  /*cf20*/  @!P3 BRA `(.L_x_925) ;  /* 0x00000f300000b947 */ /* 0x000fea0003800000 */
[----:B------:R-:W-:Y:S02]  /*cf30*/  PRMT R16, R90, 0x9910, RZ ;  /* 0x000099105a107816 */ /* 0x000fe400000000ff */
[----:B------:R-:W-:Y:S02]  /*cf40*/  ISETP.GE.AND P3, PT, R95, 0x3, PT ;  /* 0x000000035f00780c */ /* 0x000fe40003f66270 */
[----:B------:R-:W-:-:S13]  /*cf50*/  ISETP.NE.AND P2, PT, R16, RZ, PT ;  /* 0x000000ff1000720c */ /* 0x000fda0003f45270 */
[----:B------:R-:W-:Y:S05]  /*cf60*/  @!P2 BRA `(.L_x_927) ;  /* 0x000004e00000a947 */ /* 0x000fea0003800000 */
[----:B------:R-:W0:Y:S01]  /*cf70*/  LDS.128 R32, [UR4+0x40] ;  /* 0x00004004ff207984 */ /* 0x000e220008000c00 */
[----:B------:R-:W-:Y:S02]  /*cf80*/  PRMT R44, R44, 0x5410, R43 ;  /* 0x000054102c2c7816 */ /* 0x000fe4000000002b */
[----:B------:R-:W-:Y:S01]  /*cf90*/  PRMT R42, R42, 0x5410, R41 ;  /* 0x000054102a2a7816 */ /* 0x000fe20000000029 */
        /* <DEDUP_REMOVED lines=75> */
.L_x_927:
[----:B------:R-:W-:Y:S05]  /*d450*/  @!P3 BRA `(.L_x_925) ;  /* 0x00000a000000b947 */ /* 0x000fea0003800000 */
[----:B------:R-:W-:-:S04]  /*d460*/  PRMT R16, R92, 0x9910, RZ ;  /* 0x000099105c107816 */ /* 0x000fc800000000ff */
        /* <DEDUP_REMOVED lines=80> */
.L_x_928:
[----:B------:R-:W-:Y:S05]  /*d970*/  @P0 BRA `(.L_x_925) ;  /* 0x000004e000000947 */ /* 0x000fea0003800000 */
        /* <DEDUP_REMOVED lines=78> */
.L_x_925:
[----:B------:R-:W-:Y:S01]  /*de60*/  IADD3 R93, R93, 0x20, RZ ;  /* 0x000000205d5d7810 */ /* 0x000fe20007ffe0ff */
[----:B------:R-:W-:Y:S01]  /*de70*/  UIADD3 UR4, UR4, 0x40, URZ ;  /* 0x0000004004047890 */ /* 0x000fe2000fffe03f */
[----:B-----5:R-:W-:Y:S02]  /*de80*/  IMAD.WIDE R28, R97, 0x4, R98 ;  /* 0x00000004611c7825 */ /* 0x020fe400078e0262 */
[C---:B------:R-:W-:Y:S02]  /*de90*/  ISETP.GE.AND P2, PT, R93.reuse, c[0x0][0x1b0], PT ;  /* 0x00006c005d007a0c */ /* 0x040fe40003f46270 */
[----:B------:R-:W-:-:S13]  /*dea0*/  ISETP.LT.AND P3, PT, R93, R94, PT ;  /* 0x0000005e5d00720c */ /* 0x000fda0003f61270 */
[----:B------:R-:W-:Y:S05]  /*deb0*/  @!P2 BRA P3, `(.L_x_929) ;  /* 0xffffdaf00000a947 */ /* 0x000fea000183ffff */
.L_x_924:
[----:B------:R-:W-:-:S04]  /*dec0*/  ISETP.GE.AND P0, PT, R93, R94, PT ;  /* 0x0000005e5d00720c */ /* 0x000fc80003f06270 */
[----:B------:R-:W-:-:S13]  /*ded0*/  ISETP.GE.OR P0, PT, R93, c[0x0][0x1b4], P0 ;  /* 0x00006d005d007a0c */ /* 0x000fda0000706670 */
[----:B------:R-:W-:Y:S05]  /*dee0*/  @P0 BRA `(.L_x_930) ;  /* 0x0000677000000947 */ /* 0x000fea0003800000 */
[----:B------:R-:W-:Y:S01]  /*def0*/  PRMT R0, R89, 0x9910, RZ ;  /* 0x0000991059007816 */ /* 0x000fe200000000ff */
[----:B-----5:R-:W-:Y:S02]  /*df00*/  HADD2.F32 R5, -RZ, R44.H0_H0 ;  /* 0x2000002cff057230 */ /* 0x020fe40000004100 */
[----:B------:R-:W-:Y:S01]  /*df10*/  HADD2.F32 R4, -RZ, R43.H0_H0 ;  /* 0x2000002bff047230 */ /* 0x000fe20000004100 */
[----:B------:R-:W-:Y:S01]  /*df20*/  ISETP.NE.AND P0, PT, R0, RZ, PT ;  /* 0x000000ff0000720c */ /* 0x000fe20003f05270 */
[----:B0-----:R-:W-:Y:S02]  /*df30*/  HADD2.F32 R3, -RZ, R42.H0_H0 ;  /* 0x2000002aff037230 */ /* 0x001fe40000004100 */
[----:B------:R-:W-:Y:S01]  /*df40*/  HADD2.F32 R2, -RZ, R41.H0_H0 ;  /* 0x20000029ff027230 */ /* 0x000fe20000004100 */
[----:B------:R-:W-:-:S08]  /*df50*/  ISETP.LT.OR P0, PT, R96, 0x4, !P0 ;  /* 0x000000046000780c */ /* 0x000fd00004701670 */
.L_x_947:
        /* <DEDUP_REMOVED lines=30> */
[----:B------:R-:W-:Y:S01]  /*e140*/  LOP3.LUT R13, R16, 0x64006400, RZ, 0xfc, !PT ;  /* 0x64006400100d7812 */ /* 0x000fe200078efcff */
[-C--:B------:R-:W-:Y:S01]  /*e150*/  HFMA2 R11, R11, R0.reuse.H0_H0, -72, -72 ;  /* 0xd480d4800b0b7431 */ /* 0x080fe20000040000 */
[----:B------:R-:W-:Y:S02]  /*e160*/  LOP3.LUT R32, R18, 0x64006400, RZ, 0xfc, !PT ;  /* 0x6400640012207812 */ /* 0x000fe400078efcff */
[----:B------:R-:W-:Y:S01]  /*e170*/  LOP3.LUT R33, R19, 0x64006400, RZ, 0xfc, !PT ;  /* 0x6400640013217812 */ /* 0x000fe200078efcff */
[-C--:B------:R-:W-:Y:S01]  /*e180*/  HFMA2 R13, R13, R0.reuse.H0_H0, -72, -72 ;  /* 0xd480d4800d0d7431 */ /* 0x080fe20000040000 */
[----:B------:R-:W-:Y:S02]  /*e190*/  LOP3.LUT R31, R30, 0x64006400, RZ, 0xfc, !PT ;  /* 0x640064001e1f7812 */ /* 0x000fe400078efcff */
[----:B------:R-:W-:Y:S02]  /*e1a0*/  LOP3.LUT R6, R6, 0x64006400, RZ, 0xfc, !PT ;  /* 0x6400640006067812 */ /* 0x000fe400078efcff */
        /* <DEDUP_REMOVED lines=30> */
[----:B------:R-:W-:-:S02]  /*e390*/  HADD2.F32 R47, -RZ, R15.H0_H0 ;  /* 0x2000000fff2f7230 */ /* 0x000fc40000004100 */
[----:B0-----:R-:W-:Y:S02]  /*e3a0*/  HADD2.F32 R36, -RZ, R34.H0_H0 ;  /* 0x20000022ff247230 */ /* 0x001fe40000004100 */
[--C-:B------:R-:W-:Y:S02]  /*e3b0*/  HADD2.F32 R38, -RZ, R35.reuse.H0_H0 ;  /* 0x20000023ff267230 */ /* 0x100fe40000004100 */
[----:B------:R-:W-:Y:S01]  /*e3c0*/  HADD2.F32 R46, -RZ, R35.H1_H1 ;  /* 0x30000023ff2e7230 */ /* 0x000fe20000004100 */
[----:B------:R-:W-:Y:S01]  /*e3d0*/  FFMA.FTZ R33, R33, R36, RZ ;  /* 0x0000002421217223 */ /* 0x000fe200000100ff */
[----:B------:R-:W-:Y:S01]  /*e3e0*/  HADD2.F32 R35, -RZ, R10.H0_H0 ;  /* 0x2000000aff237230 */ /* 0x000fe20000004100 */
[C---:B------:R-:W-:Y:S01]  /*e3f0*/  FFMA.FTZ R39, R36.reuse, R39, RZ ;  /* 0x0000002724277223 */ /* 0x040fe200000100ff */
[----:B------:R-:W-:Y:S01]  /*e400*/  HADD2.F32 R37, -RZ, R34.H1_H1 ;  /* 0x30000022ff257230 */ /* 0x000fe20000004100 */
[C---:B------:R-:W-:Y:S01]  /*e410*/  FFMA.FTZ R45, R36.reuse, R45, RZ ;  /* 0x0000002d242d7223 */ /* 0x040fe200000100ff */
[----:B------:R-:W-:Y:S01]  /*e420*/  HADD2.F32 R34, -RZ, R8.H1_H1 ;  /* 0x30000008ff227230 */ /* 0x000fe20000004100 */
        /* <DEDUP_REMOVED lines=27> */
[--C-:B------:R-:W-:Y:S01]  /*e5e0*/  HADD2.F32 R47, -RZ, R31.reuse.H0_H0 ;  /* 0x2000001fff2f7230 */ /* 0x100fe20000004100 */
[C---:B------:R-:W-:Y:S01]  /*e5f0*/  FFMA.FTZ R7, R35.reuse, R7, R38 ;  /* 0x0000000723077223 */ /* 0x040fe20000010026 */
[----:B------:R-:W-:Y:S02]  /*e600*/  HADD2.F32 R6, -RZ, R16.H1_H1 ;  /* 0x30000010ff067230 */ /* 0x000fe40000004100 */
[----:B------:R-:W-:Y:S01]  /*e610*/  HADD2.F32 R34, -RZ, R18.H1_H1 ;  /* 0x30000012ff227230 */ /* 0x000fe20000004100 */
[----:B------:R-:W-:Y:S01]  /*e620*/  FFMA.FTZ R47, R35, R47, R46 ;  /* 0x0000002f232f7223 */ /* 0x000fe2000001002e */
[--C-:B------:R-:W-:Y:S01]  /*e630*/  HADD2.F32 R45, -RZ, R20.reuse.H0_H0 ;  /* 0x20000014ff2d7230 */ /* 0x100fe20000004100 */
[----:B------:R-:W-:Y:S01]  /*e640*/  FFMA.FTZ R6, R6, R37, R33 ;  /* 0x0000002506067223 */ /* 0x000fe20000010021 */
[----:B------:R-:W-:Y:S01]  /*e650*/  HADD2.F32 R38, -RZ, R20.H1_H1 ;  /* 0x30000014ff267230 */ /* 0x000fe20000004100 */
[----:B------:R-:W-:Y:S01]  /*e660*/  FFMA.FTZ R33, R37, R34, R7 ;  /* 0x0000002225217223 */ /* 0x000fe20000010007 */
[----:B------:R-:W-:Y:S01]  /*e670*/  HADD2.F32 R46, -RZ, R31.H1_H1 ;  /* 0x3000001fff2e7230 */ /* 0x000fe20000004100 */
[----:B------:R-:W-:Y:S01]  /*e680*/  FFMA.FTZ R45, R35, R45, R48 ;  /* 0x0000002d232d7223 */ /* 0x000fe20000010030 */
[----:B------:R-:W-:-:S02]  /*e690*/  HADD2.F32 R7, -RZ, R17.H0_H0 ;  /* 0x20000011ff077230 */ /* 0x000fc40000004100 */
        /* <DEDUP_REMOVED lines=13> */
[----:B------:R-:W-:-:S02]  /*e770*/  FFMA.FTZ R6, R6, R39, R7 ;  /* 0x0000002706067223 */ /* 0x000fc40000010007 */
[C---:B------:R-:W-:Y:S02]  /*e780*/  FFMA.FTZ R33, R39.reuse, R34, R33 ;  /* 0x0000002227217223 */ /* 0x040fe40000010021 */
        /* <DEDUP_REMOVED lines=14> */
.L_x_932:
        /* <DEDUP_REMOVED lines=25> */
[----:B------:R-:W-:Y:S01]  /*ea00*/  HADD2.F32 R46, -RZ, R11.H0_H0 ;  /* 0x2000000bff2e7230 */ /* 0x000fe20000004100 */
[-C--:B------:R-:W-:Y:S01]  /*ea10*/  FFMA.FTZ R39, R47, R34.reuse, R39 ;  /* 0x000000222f277223 */ /* 0x080fe20000010027 */
[----:B------:R-:W-:Y:S01]  /*ea20*/  HADD2.F32 R47, -RZ, R13.H0_H0 ;  /* 0x2000000dff2f7230 */ /* 0x000fe20000004100 */
[-C--:B------:R-:W-:Y:S01]  /*ea30*/  FFMA.FTZ R45, R48, R34.reuse, R45 ;  /* 0x00000022302d7223 */ /* 0x080fe2000001002d */
[----:B------:R-:W-:Y:S01]  /*ea40*/  HADD2.F32 R48, -RZ, R15.H0_H0 ;  /* 0x2000000fff307230 */ /* 0x000fe20000004100 */
[----:B------:R-:W-:Y:S02]  /*ea50*/  FFMA.FTZ R33, R49, R34, R33 ;  /* 0x0000002231217223 */ /* 0x000fe40000010021 */
        /* <DEDUP_REMOVED lines=11> */
[----:B-1----:R-:W-:Y:S01]  /*eb10*/  HADD2.F32 R33, -RZ, R6.H0_H0 ;  /* 0x20000006ff217230 */ /* 0x002fe20000004100 */
[-C--:B------:R-:W-:Y:S01]  /*eb20*/  FFMA.FTZ R46, R45, R37.reuse, R46 ;  /* 0x000000252d2e7223 */ /* 0x080fe2000001002e */
[----:B------:R-:W-:Y:S01]  /*eb30*/  HADD2.F32 R35, -RZ, R7.H1_H1 ;  /* 0x30000007ff237230 */ /* 0x000fe20000004100 */
[----:B------:R-:W-:Y:S01]  /*eb40*/  FFMA.FTZ R48, R48, R37, R36 ;  /* 0x0000002530307223 */ /* 0x000fe20000010024 */
[----:B------:R-:W-:-:S02]  /*eb50*/  HADD2.F32 R37, -RZ, R18.H0_H0 ;  /* 0x20000012ff257230 */ /* 0x000fc40000004100 */
[----:B------:R-:W-:Y:S01]  /*eb60*/  HADD2.F32 R36, -RZ, R7.H0_H0 ;  /* 0x20000007ff247230 */ /* 0x000fe20000004100 */
[-C--:B------:R-:W-:Y:S01]  /*eb70*/  FFMA.FTZ R7, R39, R33.reuse, R34 ;  /* 0x0000002127077223 */ /* 0x080fe20000010022 */
[----:B------:R-:W-:Y:S01]  /*eb80*/  HADD2.F32 R39, -RZ, R20.H0_H0 ;  /* 0x20000014ff277230 */ /* 0x000fe20000004100 */
[-C--:B------:R-:W-:Y:S01]  /*eb90*/  FFMA.FTZ R37, R37, R33.reuse, R38 ;  /* 0x0000002125257223 */ /* 0x080fe20000010026 */
[----:B------:R-:W-:Y:S02]  /*eba0*/  HADD2.F32 R6, -RZ, R6.H1_H1 ;  /* 0x30000006ff067230 */ /* 0x000fe40000004100 */
[--C-:B------:R-:W-:Y:S01]  /*ebb0*/  HADD2.F32 R47, -RZ, R31.reuse.H0_H0 ;  /* 0x2000001fff2f7230 */ /* 0x100fe20000004100 */
        /* <DEDUP_REMOVED lines=38> */
.L_x_934:
        /* <DEDUP_REMOVED lines=90> */
.L_x_935:
        /* <DEDUP_REMOVED lines=12> */
[--C-:B------:R-:W-:Y:S02]  /*f480*/  HADD2.F32 R36, -RZ, R35.reuse.H0_H0 ;  /* 0x20000023ff247230 */ /* 0x100fe40000004100 */
[----:B------:R-:W-:Y:S01]  /*f490*/  HADD2.F32 R37, -RZ, R35.H1_H1 ;  /* 0x30000023ff257230 */ /* 0x000fe20000004100 */
[-C--:B------:R-:W-:Y:S01]  /*f4a0*/  FFMA.FTZ R35, R38, R33.reuse, RZ ;  /* 0x0000002126237223 */ /* 0x080fe200000100ff */
[----:B------:R-:W-:Y:S01]  /*f4b0*/  HADD2.F32 R34, -RZ, R34.H1_H1 ;  /* 0x30000022ff227230 */ /* 0x000fe20000004100 */
[----:B------:R-:W-:-:S02]  /*f4c0*/  FFMA.FTZ R39, R46, R33, RZ ;  /* 0x000000212e277223 */ /* 0x000fc400000100ff */
[-C--:B------:R-:W-:Y:S02]  /*f4d0*/  FFMA.FTZ R45, R48, R33.reuse, RZ ;  /* 0x00000021302d7223 */ /* 0x080fe400000100ff */
[----:B------:R-:W-:Y:S02]  /*f4e0*/  FFMA.FTZ R33, R50, R33, RZ ;  /* 0x0000002132217223 */ /* 0x000fe400000100ff */
        /* <DEDUP_REMOVED lines=19> */
[----:B-1----:R-:W-:Y:S01]  /*f620*/  HADD2.F32 R9, -RZ, R6.H0_H0 ;  /* 0x20000006ff097230 */ /* 0x002fe20000004100 */
[-C--:B------:R-:W-:Y:S01]  /*f630*/  FFMA.FTZ R12, R12, R37.reuse, R10 ;  /* 0x000000250c0c7223 */ /* 0x080fe2000001000a */
[--C-:B------:R-:W-:Y:S01]  /*f640*/  HADD2.F32 R10, -RZ, R7.reuse.H0_H0 ;  /* 0x20000007ff0a7230 */ /* 0x100fe20000004100 */
[----:B------:R-:W-:Y:S01]  /*f650*/  FFMA.FTZ R36, R15, R37, R36 ;  /* 0x000000250f247223 */ /* 0x000fe20000010024 */
[----:B------:R-:W-:Y:S01]  /*f660*/  HADD2.F32 R11, -RZ, R7.H1_H1 ;  /* 0x30000007ff0b7230 */ /* 0x000fe20000004100 */
[----:B------:R-:W-:Y:S01]  /*f670*/  FFMA.FTZ R7, R13, R9, R8 ;  /* 0x000000090d077223 */ /* 0x000fe20000010008 */
[----:B------:R-:W-:-:S02]  /*f680*/  HADD2.F32 R13, -RZ, R18.H0_H0 ;  /* 0x20000012ff0d7230 */ /* 0x000fc40000004100 */
[----:B------:R-:W-:Y:S02]  /*f690*/  HADD2.F32 R15, -RZ, R20.H0_H0 ;  /* 0x20000014ff0f7230 */ /* 0x000fe40000004100 */
[--C-:B------:R-:W-:Y:S01]  /*f6a0*/  HADD2.F32 R8, -RZ, R31.reuse.H0_H0 ;  /* 0x2000001fff087230 */ /* 0x100fe20000004100 */
[-C--:B------:R-:W-:Y:S01]  /*f6b0*/  FFMA.FTZ R13, R13, R9.reuse, R12 ;  /* 0x000000090d0d7223 */ /* 0x080fe2000001000c */
[----:B------:R-:W-:Y:S01]  /*f6c0*/  HADD2.F32 R6, -RZ, R6.H1_H1 ;  /* 0x30000006ff067230 */ /* 0x000fe20000004100 */
[-C--:B------:R-:W-:Y:S01]  /*f6d0*/  FFMA.FTZ R15, R15, R9.reuse, R14 ;  /* 0x000000090f0f7223 */ /* 0x080fe2000001000e */
[----:B------:R-:W-:Y:S01]  /*f6e0*/  HADD2.F32 R16, -RZ, R16.H1_H1 ;  /* 0x30000010ff107230 */ /* 0x000fe20000004100 */
[----:B------:R-:W-:Y:S01]  /*f6f0*/  FFMA.FTZ R9, R8, R9, R36 ;  /* 0x0000000908097223 */ /* 0x000fe20000010024 */
[----:B------:R-:W-:Y:S02]  /*f700*/  HADD2.F32 R18, -RZ, R18.H1_H1 ;  /* 0x30000012ff127230 */ /* 0x000fe40000004100 */
        /* <DEDUP_REMOVED lines=34> */
.L_x_933:
[----:B------:R-:W-:-:S04]  /*f930*/  IMAD.MOV.U32 R13, RZ, RZ, c[0x0][0x18c] ;  /* 0x00006300ff0d7624 */ /* 0x000fc800078e00ff */
[----:B------:R-:W-:-:S05]  /*f940*/  IMAD.WIDE R6, R13, 0x4, R28 ;  /* 0x000000040d067825 */ /* 0x000fca00078e021c */
[----:B------:R-:W2:Y:S02]  /*f950*/  LDG.E.128.CONSTANT R8, [R6.64] ;  /* 0x0000000606087981 */ /* 0x000ea4000c1e9d00 */
[C---:B--2---:R-:W-:Y:S02]  /*f960*/  LOP3.LUT R12, R8.reuse, 0xf000f, RZ, 0xc0, !PT ;  /* 0x000f000f080c7812 */ /* 0x044fe400078ec0ff */
[----:B------:R-:W-:Y:S02]  /*f970*/  LOP3.LUT R14, R8, 0xf000f0, RZ, 0xc0, !PT ;  /* 0x00f000f0080e7812 */ /* 0x000fe400078ec0ff */
[----:B------:R-:W-:Y:S02]  /*f980*/  SHF.R.U32.HI R8, RZ, 0x8, R8 ;  /* 0x00000008ff087819 */ /* 0x000fe40000011608 */
[C---:B------:R-:W-:Y:S02]  /*f990*/  LOP3.LUT R15, R9.reuse, 0xf000f, RZ, 0xc0, !PT ;  /* 0x000f000f090f7812 */ /* 0x040fe400078ec0ff */
[----:B------:R-:W-:-:S02]  /*f9a0*/  LOP3.LUT R16, R9, 0xf000f0, RZ, 0xc0, !PT ;  /* 0x00f000f009107812 */ /* 0x000fc400078ec0ff */
        /* <DEDUP_REMOVED lines=9> */
[C---:B------:R-:W-:Y:S01]  /*fa40*/  LOP3.LUT R9, R8.reuse, 0xf000f, RZ, 0xc0, !PT ;  /* 0x000f000f08097812 */ /* 0x040fe200078ec0ff */
[----:B------:R-:W-:Y:S01]  /*fa50*/  HADD2 R10, R10, -1032, -1032 ;  /* 0xe408e4080a0a7430 */ /* 0x000fe20000000000 */
[----:B------:R-:W-:Y:S01]  /*fa60*/  LOP3.LUT R12, R15, 0x64006400, RZ, 0xfc, !PT ;  /* 0x640064000f0c7812 */ /* 0x000fe200078efcff */
[----:B------:R-:W-:Y:S01]  /*fa70*/  HFMA2 R11, R11, R0.H0_H0, -72, -72 ;  /* 0xd480d4800b0b7431 */ /* 0x000fe20000040000 */
[----:B------:R-:W-:-:S02]  /*fa80*/  LOP3.LUT R8, R8, 0xf000f0, RZ, 0xc0, !PT ;  /* 0x00f000f008087812 */ /* 0x000fc400078ec0ff */
[----:B------:R-:W-:Y:S01]  /*fa90*/  LOP3.LUT R15, R16, 0x64006400, RZ, 0xfc, !PT ;  /* 0x64006400100f7812 */ /* 0x000fe200078efcff */
[----:B------:R-:W-:Y:S01]  /*faa0*/  HADD2 R12, R12, -1032, -1032 ;  /* 0xe408e4080c0c7430 */ /* 0x000fe20000000000 */
[C---:B------:R-:W-:Y:S02]  /*fab0*/  LOP3.LUT R14, R17.reuse, 0xf000f, RZ, 0xc0, !PT ;  /* 0x000f000f110e7812 */ /* 0x040fe400078ec0ff */
[----:B------:R-:W-:Y:S02]  /*fac0*/  LOP3.LUT R17, R17, 0xf000f0, RZ, 0xc0, !PT ;  /* 0x00f000f011117812 */ /* 0x000fe400078ec0ff */
[C---:B------:R-:W-:Y:S02]  /*fad0*/  LOP3.LUT R16, R20.reuse, 0xf000f, RZ, 0xc0, !PT ;  /* 0x000f000f14107812 */ /* 0x040fe400078ec0ff */
[----:B------:R-:W-:Y:S02]  /*fae0*/  LOP3.LUT R20, R20, 0xf000f0, RZ, 0xc0, !PT ;  /* 0x00f000f014147812 */ /* 0x000fe400078ec0ff */
        /* <DEDUP_REMOVED lines=28> */
[----:B------:R-:W0:Y:S01]  /*fcb0*/  LDS.64 R36, [UR4+0x10] ;  /* 0x00001004ff247984 */ /* 0x000e220008000a00 */
[--C-:B------:R-:W-:Y:S02]  /*fcc0*/  HADD2.F32 R46, -RZ, R12.reuse.H0_H0 ;  /* 0x2000000cff2e7230 */ /* 0x100fe40000004100 */
[----:B------:R-:W-:Y:S01]  /*fcd0*/  HADD2.F32 R48, -RZ, R15.H0_H0 ;  /* 0x2000000fff307230 */ /* 0x000fe20000004100 */
[----:B------:R-:W1:Y:S01]  /*fce0*/  LDS.64 R8, [UR4+0x18] ;  /* 0x00001804ff087984 */ /* 0x000e620008000a00 */
[----:B------:R-:W-:Y:S02]  /*fcf0*/  HADD2.F32 R50, -RZ, R17.H0_H0 ;  /* 0x20000011ff327230 */ /* 0x000fe40000004100 */
[----:B------:R-:W-:Y:S02]  /*fd00*/  HADD2.F32 R49, -RZ, R12.H1_H1 ;  /* 0x3000000cff317230 */ /* 0x000fe40000004100 */
[----:B------:R-:W-:-:S02]  /*fd10*/  HADD2.F32 R51, -RZ, R15.H1_H1 ;  /* 0x3000000fff337230 */ /* 0x000fc40000004100 */
[----:B------:R-:W-:Y:S02]  /*fd20*/  HADD2.F32 R53, -RZ, R17.H1_H1 ;  /* 0x30000011ff357230 */ /* 0x000fe40000004100 */
[----:B------:R-:W-:Y:S02]  /*fd30*/  HADD2.F32 R52, -RZ, R35.H1_H1 ;  /* 0x30000023ff347230 */ /* 0x000fe40000004100 */
[--C-:B0-----:R-:W-:Y:S02]  /*fd40*/  HADD2.F32 R39, -RZ, R36.reuse.H0_H0 ;  /* 0x20000024ff277230 */ /* 0x101fe40000004100 */
        /* <DEDUP_REMOVED lines=16> */
[--C-:B------:R-:W-:Y:S01]  /*fe50*/  HADD2.F32 R38, -RZ, R16.reuse.H0_H0 ;  /* 0x20000010ff267230 */ /* 0x100fe20000004100 */
        /* <DEDUP_REMOVED lines=17> */
[----:B------:R-:W-:-:S02]  /*ff70*/  HADD2.F32 R47, -RZ, R9.H1_H1 ;  /* 0x30000009ff2f7230 */ /* 0x000fc40000004100 */
[----:B------:R-:W-:Y:S02]  /*ff80*/  HADD2.F32 R9, -RZ, R30.H0_H0 ;  /* 0x2000001eff097230 */ /* 0x000fe40000004100 */
[----:B------:R-:W-:Y:S02]  /*ff90*/  HADD2.F32 R37, -RZ, R32.H0_H0 ;  /* 0x20000020ff257230 */ /* 0x000fe40000004100 */
[----:B------:R-:W-:Y:S01]  /*ffa0*/  HADD2.F32 R48, -RZ, R34.H0_H0 ;  /* 0x20000022ff307230 */ /* 0x000fe20000004100 */
[C---:B------:R-:W-:Y:S01]  /*ffb0*/  FFMA.FTZ R9, R38.reuse, R9, R49 ;  /* 0x0000000926097223 */ /* 0x040fe20000010031 */
[----:B------:R-:W-:Y:S01]  /*ffc0*/  HADD2.F32 R46, -RZ, R30.H1_H1 ;  /* 0x3000001eff2e7230 */ /* 0x000fe20000004100 */
[C---:B------:R-:W-:Y:S01]  /*ffd0*/  FFMA.FTZ R37, R38.reuse, R37, R51 ;  /* 0x0000002526257223 */ /* 0x040fe20000010033 */
[----:B------:R-:W-:Y:S01]  /*ffe0*/  HADD2.F32 R8, -RZ, R19.H1_H1 ;  /* 0x30000013ff087230 */ /* 0x000fe20000004100 */
[----:B------:R-:W-:Y:S01]  /*fff0*/  FFMA.FTZ R53, R38, R48, R53 ;  /* 0x0000003026357223 */ /* 0x000fe20000010035 */
[----:B------:R-:W-:Y:S01]  /*10000*/  HADD2.F32 R38, -RZ, R32.H1_H1 ;  /* 0x30000020ff267230 */ /* 0x000fe20000004100 */
[C---:B------:R-:W-:Y:S01]  /*10010*/  FFMA.FTZ R46, R39.reuse, R46, R9 ;  /* 0x0000002e272e7223 */ /* 0x040fe20000010009 */
[----:B------:R-:W-:Y:S01]  /*10020*/  HADD2.F32 R9, -RZ, R20.H0_H0 ;  /* 0x20000014ff097230 */ /* 0x000fe20000004100 */
[----:B------:R-:W-:Y:S01]  /*10030*/  FFMA.FTZ R8, R8, R39, R36 ;  /* 0x0000002708087223 */ /* 0x000fe20000010024 */
        /* <DEDUP_REMOVED lines=29> */
.L_x_936:
        /* <DEDUP_REMOVED lines=11> */
[----:B------:R-:W-:Y:S02]  /*102c0*/  HADD2.F32 R50, -RZ, R12.H1_H1 ;  /* 0x3000000cff327230 */ /* 0x000fe40000004100 */
[----:B------:R-:W-:-:S02]  /*102d0*/  HADD2.F32 R51, -RZ, R15.H1_H1 ;  /* 0x3000000fff337230 */ /* 0x000fc40000004100 */
[----:B------:R-:W-:Y:S02]  /*102e0*/  HADD2.F32 R52, -RZ, R17.H1_H1 ;  /* 0x30000011ff347230 */ /* 0x000fe40000004100 */
        /* <DEDUP_REMOVED lines=47> */
[--C-:B------:R-:W-:Y:S01]  /*105e0*/  HADD2.F32 R36, -RZ, R20.reuse.H0_H0 ;  /* 0x20000014ff247230 */ /* 0x100fe20000004100 */
        /* <DEDUP_REMOVED lines=29> */
.L_x_938:
        /* <DEDUP_REMOVED lines=90> */
.L_x_939:
[----:B------:R-:W-:Y:S05]  /*10d60*/  @P0 BRA `(.L_x_937) ;  /* 0x0000056000000947 */ /* 0x000fea0003800000 */
        /* <DEDUP_REMOVED lines=13> */
[-C--:B------:R-:W-:Y:S01]  /*10e40*/  FFMA.FTZ R45, R45, R38.reuse, RZ ;  /* 0x000000262d2d7223 */ /* 0x080fe200000100ff */
[----:B------:R-:W-:Y:S01]  /*10e50*/  HADD2.F32 R10, -RZ, R10.H1_H1 ;  /* 0x3000000aff0a7230 */ /* 0x000fe20000004100 */
[----:B------:R-:W-:-:S02]  /*10e60*/  FFMA.FTZ R37, R37, R38, RZ ;  /* 0x0000002625257223 */ /* 0x000fc400000100ff */
[-C--:B------:R-:W-:Y:S02]  /*10e70*/  FFMA.FTZ R47, R47, R38.reuse, RZ ;  /* 0x000000262f2f7223 */ /* 0x080fe400000100ff */
[----:B------:R-:W-:Y:S02]  /*10e80*/  FFMA.FTZ R49, R49, R38, RZ ;  /* 0x0000002631317223 */ /* 0x000fe400000100ff */
[-C--:B------:R-:W-:Y:S01]  /*10e90*/  FFMA.FTZ R37, R10, R36.reuse, R37 ;  /* 0x000000240a257223 */ /* 0x080fe20000010025 */
[--C-:B------:R-:W-:Y:S01]  /*10ea0*/  HADD2.F32 R10, -RZ, R11.reuse.H0_H0 ;  /* 0x2000000bff0a7230 */ /* 0x100fe20000004100 */
[-C--:B------:R-:W-:Y:S01]  /*10eb0*/  FFMA.FTZ R45, R12, R36.reuse, R45 ;  /* 0x000000240c2d7223 */ /* 0x080fe2000001002d */
[----:B------:R-:W-:Y:S01]  /*10ec0*/  HADD2.F32 R12, -RZ, R14.H0_H0 ;  /* 0x2000000eff0c7230 */ /* 0x000fe20000004100 */
[-C--:B------:R-:W-:Y:S01]  /*10ed0*/  FFMA.FTZ R47, R15, R36.reuse, R47 ;  /* 0x000000240f2f7223 */ /* 0x080fe2000001002f */
[----:B------:R-:W-:Y:S01]  /*10ee0*/  HADD2.F32 R11, -RZ, R11.H1_H1 ;  /* 0x3000000bff0b7230 */ /* 0x000fe20000004100 */
[----:B------:R-:W-:Y:S01]  /*10ef0*/  FFMA.FTZ R49, R17, R36, R49 ;  /* 0x0000002411317223 */ /* 0x000fe20000010031 */
[--C-:B------:R-:W-:Y:S01]  /*10f00*/  HADD2.F32 R36, -RZ, R16.reuse.H0_H0 ;  /* 0x20000010ff247230 */ /* 0x100fe20000004100 */
[-C--:B------:R-:W-:Y:S01]  /*10f10*/  FFMA.FTZ R10, R10, R46.reuse, R37 ;  /* 0x0000002e0a0a7223 */ /* 0x080fe20000010025 */
[----:B------:R-:W-:Y:S01]  /*10f20*/  HADD2.F32 R15, -RZ, R16.H1_H1 ;  /* 0x30000010ff0f7230 */ /* 0x000fe20000004100 */
[-C--:B------:R-:W-:Y:S01]  /*10f30*/  FFMA.FTZ R12, R12, R46.reuse, R45 ;  /* 0x0000002e0c0c7223 */ /* 0x080fe2000001002d */
[----:B------:R-:W-:Y:S01]  /*10f40*/  HADD2.F32 R14, -RZ, R14.H1_H1 ;  /* 0x3000000eff0e7230 */ /* 0x000fe20000004100 */
[-C--:B------:R-:W-:Y:S01]  /*10f50*/  FFMA.FTZ R36, R36, R46.reuse, R47 ;  /* 0x0000002e24247223 */ /* 0x080fe2000001002f */
[----:B------:R-:W-:Y:S01]  /*10f60*/  HADD2.F32 R17, -RZ, R18.H0_H0 ;  /* 0x20000012ff117230 */ /* 0x000fe20000004100 */
[-C--:B------:R-:W-:Y:S01]  /*10f70*/  FFMA.FTZ R10, R11, R39.reuse, R10 ;  /* 0x000000270b0a7223 */ /* 0x080fe2000001000a */
[----:B-1----:R-:W-:Y:S01]  /*10f80*/  HADD2.F32 R11, -RZ, R8.H0_H0 ;  /* 0x20000008ff0b7230 */ /* 0x002fe20000004100 */
[-C--:B------:R-:W-:Y:S01]  /*10f90*/  FFMA.FTZ R36, R15, R39.reuse, R36 ;  /* 0x000000270f247223 */ /* 0x080fe20000010024 */
        /* <DEDUP_REMOVED lines=8> */
[----:B------:R-:W-:Y:S01]  /*11020*/  HADD2.F32 R8, -RZ, R8.H1_H1 ;  /* 0x30000008ff087230 */ /* 0x000fe20000004100 */
[----:B------:R-:W-:Y:S01]  /*11030*/  FFMA.FTZ R15, R15, R11, R16 ;  /* 0x0000000b0f0f7223 */ /* 0x000fe20000010010 */
[----:B------:R-:W-:Y:S01]  /*11040*/  HADD2.F32 R17, -RZ, R32.H0_H0 ;  /* 0x20000020ff117230 */ /* 0x000fe20000004100 */
[----:B------:R-:W-:Y:S01]  /*11050*/  FFMA.FTZ R46, R18, R39, R46 ;  /* 0x00000027122e7223 */ /* 0x000fe2000001002e */
[----:B------:R-:W-:Y:S02]  /*11060*/  HADD2.F32 R30, -RZ, R30.H1_H1 ;  /* 0x3000001eff1e7230 */ /* 0x000fe40000004100 */
        /* <DEDUP_REMOVED lines=10> */
[--C-:B------:R-:W-:Y:S01]  /*11110*/  HADD2.F32 R10, -RZ, R20.reuse.H0_H0 ;  /* 0x20000014ff0a7230 */ /* 0x100fe20000004100 */
        /* <DEDUP_REMOVED lines=27> */
.L_x_937:
        /* <DEDUP_REMOVED lines=141> */
.L_x_940:
        /* <DEDUP_REMOVED lines=91> */
.L_x_942:
        /* <DEDUP_REMOVED lines=90> */
.L_x_943:
        /* <DEDUP_REMOVED lines=87> */
.L_x_941:
[----:B------:R-:W-:-:S06]  /*12c60*/  IMAD.WIDE R8, R13, 0x4, R6 ;  /* 0x000000040d087825 */ /* 0x000fcc00078e0206 */
[----:B------:R-:W2:Y:S02]  /*12c70*/  LDG.E.128.CONSTANT R8, [R8.64] ;  /* 0x0000000608087981 */ /* 0x000ea4000c1e9d00 */
[C---:B--2---:R-:W-:Y:S02]  /*12c80*/  LOP3.LUT R6, R8.reuse, 0xf000f, RZ, 0xc0, !PT ;  /* 0x000f000f08067812 */ /* 0x044fe400078ec0ff */
[----:B------:R-:W-:Y:S02]  /*12c90*/  LOP3.LUT R7, R8, 0xf000f0, RZ, 0xc0, !PT ;  /* 0x00f000f008077812 */ /* 0x000fe400078ec0ff */
[----:B------:R-:W-:Y:S02]  /*12ca0*/  SHF.R.U32.HI R15, RZ, 0x8, R8 ;  /* 0x00000008ff0f7819 */ /* 0x000fe40000011608 */
        /* <DEDUP_REMOVED lines=8> */
[----:B------:R-:W-:Y:S02]  /*12d30*/  LOP3.LUT R9, R12, 0x64006400, RZ, 0xfc, !PT ;  /* 0x640064000c097812 */ /* 0x000fe400078efcff */
[----:B------:R-:W-:Y:S02]  /*12d40*/  LOP3.LUT R8, R15, 0xf000f0, RZ, 0xc0, !PT ;  /* 0x00f000f00f087812 */ /* 0x000fe400078ec0ff */
[----:B------:R-:W-:Y:S01]  /*12d50*/  SHF.R.U32.HI R32, RZ, 0x8, R11 ;  /* 0x00000008ff207819 */ /* 0x000fe2000001160b */
[----:B------:R-:W-:Y:S01]  /*12d60*/  HFMA2 R9, R9, R0.H0_H0, -72, -72 ;  /* 0xd480d48009097431 */ /* 0x000fe20000040000 */
        /* <DEDUP_REMOVED lines=20> */
[----:B------:R-:W-:Y:S02]  /*12eb0*/  LOP3.LUT R18, R18, 0x64006400, RZ, 0xfc, !PT ;  /* 0x6400640012127812 */ /* 0x000fe400078efcff */
[----:B------:R-:W-:Y:S01]  /*12ec0*/  LOP3.LUT R30, R30, 0x64006400, RZ, 0xfc, !PT ;  /* 0x640064001e1e7812 */ /* 0x000fe200078efcff */
[----:B------:R-:W-:Y:S01]  /*12ed0*/  HFMA2 R0, R35, R0.H0_H0, -72, -72 ;  /* 0xd480d48023007431 */ /* 0x000fe20000040000 */
        /* <DEDUP_REMOVED lines=9> */
[----:B------:R-:W-:Y:S02]  /*12f70*/  HADD2 R16, R16, -1032, -1032 ;  /* 0xe408e40810107430 */ /* 0x000fe40000000000 */
[----:B------:R-:W-:Y:S02]  /*12f80*/  HADD2 R19, R19, -1032, -1032 ;  /* 0xe408e40813137430 */ /* 0x000fe40000000000 */
[----:B------:R-:W-:-:S02]  /*12f90*/  HADD2 R20, R20, -1032, -1032 ;  /* 0xe408e40814147430 */ /* 0x000fc40000000000 */
[----:B------:R-:W-:Y:S02]  /*12fa0*/  HADD2 R30, R7, -1032, -1032 ;  /* 0xe408e408071e7430 */ /* 0x000fe40000000000 */
[----:B------:R-:W-:Y:S01]  /*12fb0*/  HADD2 R31, R31, -1032, -1032 ;  /* 0xe408e4081f1f7430 */ /* 0x000fe20000000000 */
[----:B------:R-:W-:Y:S05]  /*12fc0*/  @!P2 BRA `(.L_x_944) ;  /* 0x000005600000a947 */ /* 0x000fea0003800000 */
[----:B------:R-:W0:Y:S01]  /*12fd0*/  LDS.64 R32, [UR4+0x30] ;  /* 0x00003004ff207984 */ /* 0x000e220008000a00 */
[----:B------:R-:W-:Y:S02]  /*12fe0*/  HADD2.F32 R38, -RZ, R16.H0_H0 ;  /* 0x20000010ff267230 */ /* 0x000fe40000004100 */
[----:B------:R-:W-:Y:S01]  /*12ff0*/  HADD2.F32 R46, -RZ, R17.H0_H0 ;  /* 0x20000011ff2e7230 */ /* 0x000fe20000004100 */
[----:B------:R-:W1:Y:S01]  /*13000*/  LDS.64 R6, [UR4+0x38] ;  /* 0x00003804ff067984 */ /* 0x000e620008000a00 */
[----:B------:R-:W-:Y:S02]  /*13010*/  HADD2.F32 R48, -RZ, R18.H0_H0 ;  /* 0x20000012ff307230 */ /* 0x000fe40000004100 */
[----:B------:R-:W-:-:S02]  /*13020*/  HADD2.F32 R39, -RZ, R16.H1_H1 ;  /* 0x30000010ff277230 */ /* 0x000fc40000004100 */
[----:B------:R-:W-:Y:S02]  /*13030*/  HADD2.F32 R45, -RZ, R17.H1_H1 ;  /* 0x30000011ff2d7230 */ /* 0x000fe40000004100 */
[----:B------:R-:W-:Y:S02]  /*13040*/  HADD2.F32 R47, -RZ, R18.H1_H1 ;  /* 0x30000012ff2f7230 */ /* 0x000fe40000004100 */
        /* <DEDUP_REMOVED lines=62> */
[----:B------:R-:W-:Y:S01]  /*13430*/  HADD2.F32 R46, -RZ, R0.H1_H1 ;  /* 0x30000000ff2e7230 */ /* 0x000fe20000004100 */
        /* <DEDUP_REMOVED lines=15> */
.L_x_944:
        /* <DEDUP_REMOVED lines=16> */
[--C-:B------:R-:W-:Y:S02]  /*13630*/  HADD2.F32 R34, -RZ, R32.reuse.H0_H0 ;  /* 0x20000020ff227230 */ /* 0x100fe40000004100 */
        /* <DEDUP_REMOVED lines=52> */
[----:B------:R-:W-:Y:S01]  /*13980*/  HADD2.F32 R37, -RZ, R13.H1_H1 ;  /* 0x3000000dff257230 */ /* 0x000fe20000004100 */
[-C--:B------:R-:W-:Y:S01]  /*13990*/  FFMA.FTZ R36, R45, R34.reuse, R39 ;  /* 0x000000222d247223 */ /* 0x080fe20000010027 */
[----:B------:R-:W-:Y:S01]  /*139a0*/  HADD2.F32 R39, -RZ, R0.H0_H0 ;  /* 0x20000000ff277230 */ /* 0x000fe20000004100 */
        /* <DEDUP_REMOVED lines=19> */
.L_x_945:
        /* <DEDUP_REMOVED lines=90> */
.L_x_946:
        /* <DEDUP_REMOVED lines=15> */
[----:B------:R-:W-:-:S02]  /*14170*/  FFMA.FTZ R35, R37, R34, RZ ;  /* 0x0000002225237223 */ /* 0x000fc400000100ff */
[-C--:B------:R-:W-:Y:S02]  /*14180*/  FFMA.FTZ R37, R39, R34.reuse, RZ ;  /* 0x0000002227257223 */ /* 0x080fe400000100ff */
        /* <DEDUP_REMOVED lines=36> */
[----:B------:R-:W-:Y:S01]  /*143d0*/  HADD2.F32 R16, -RZ, R12.H0_H0 ;  /* 0x2000000cff107230 */ /* 0x000fe20000004100 */
[-C--:B------:R-:W-:Y:S01]  /*143e0*/  FFMA.FTZ R7, R19, R6.reuse, R7 ;  /* 0x0000000613077223 */ /* 0x080fe20000010007 */
        /* <DEDUP_REMOVED lines=16> */
[-C--:B------:R-:W-:Y:S02]  /*144f0*/  FFMA.FTZ R0, R12, R10.reuse, R7 ;  /* 0x0000000a0c007223 */ /* 0x080fe40000010007 */
[-C--:B------:R-:W-:Y:S02]  /*14500*/  FFMA.FTZ R11, R13, R10.reuse, R11 ;  /* 0x0000000a0d0b7223 */ /* 0x080fe4000001000b */
[-C--:B------:R-:W-:Y:S02]  /*14510*/  FFMA.FTZ R6, R6, R10.reuse, R15 ;  /* 0x0000000a06067223 */ /* 0x080fe4000001000f */
[----:B------:R-:W-:Y:S02]  /*14520*/  FFMA.FTZ R9, R14, R10, R9 ;  /* 0x0000000a0e097223 */ /* 0x000fe40000010009 */
[----:B------:R-:W-:Y:S02]  /*14530*/  FMUL.FTZ R0, R5, R0 ;  /* 0x0000000005007220 */ /* 0x000fe40000410000 */
        /* <DEDUP_REMOVED lines=11> */
.L_x_931:
[----:B------:R-:W-:Y:S01]  /*145f0*/  IADD3 R93, R93, 0x20, RZ ;  /* 0x000000205d5d7810 */ /* 0x000fe20007ffe0ff */
[----:B------:R-:W-:Y:S01]  /*14600*/  IMAD.MOV.U32 R7, RZ, RZ, c[0x0][0x18c] ;  /* 0x00006300ff077624 */ /* 0x000fe200078e00ff */
[----:B------:R-:W-:Y:S02]  /*14610*/  UIADD3 UR4, UR4, 0x40, URZ ;  /* 0x0000004004047890 */ /* 0x000fe4000fffe03f */
[----:B------:R-:W-:Y:S01]  /*14620*/  ISETP.GE.AND P2, PT, R93, c[0x0][0x1b4], PT ;  /* 0x00006d005d007a0c */ /* 0x000fe20003f46270 */
[----:B------:R-:W-:Y:S01]  /*14630*/  IMAD.WIDE R28, R7, 0x10, R28 ;  /* 0x00000010071c7825 */ /* 0x000fe200078e021c */
[----:B------:R-:W-:-:S13]  /*14640*/  ISETP.LT.AND P3, PT, R93, R94, PT ;  /* 0x0000005e5d00720c */ /* 0x000fda0003f61270 */
[----:B------:R-:W-:Y:S05]  /*14650*/  @!P2 BRA P3, `(.L_x_947) ;  /* 0xffff99000000a947 */ /* 0x000fea000183ffff */
.L_x_930:
[----:B------:R-:W-:-:S04]  /*14660*/  ISETP.GE.AND P0, PT, R93, R94, PT ;  /* 0x0000005e5d00720c */ /* 0x000fc80003f06270 */
[----:B------:R-:W-:-:S13]  /*14670*/  ISETP.GE.OR P0, PT, R93, c[0x0][0x1b8], P0 ;  /* 0x00006e005d007a0c */ /* 0x000fda0000706670 */
[----:B------:R-:W-:Y:S05]  /*14680*/  @P0 BRA `(.L_x_948) ;  /* 0x0000239000000947 */ /* 0x000fea0003800000 */
[----:B------:R-:W-:-:S04]  /*14690*/  PRMT R0, R89, 0x9910, RZ ;  /* 0x0000991059007816 */ /* 0x000fc800000000ff */
[----:B------:R-:W-:-:S04]  /*146a0*/  ISETP.NE.AND P0, PT, R0, RZ, PT ;  /* 0x000000ff0000720c */ /* 0x000fc80003f05270 */
[----:B------:R-:W-:Y:S02]  /*146b0*/  ISETP.LT.OR P0, PT, R96, 0x4, !P0 ;  /* 0x000000046000780c */ /* 0x000fe40004701670 */
.L_x_953:
[----:B------:R-:W-:-:S04]  /*146c0*/  IMAD.MOV.U32 R97, RZ, RZ, c[0x0][0x18c] ;  /* 0x00006300ff617624 */ /* 0x000fc800078e00ff */
[C---:B0-----:R-:W-:Y:S02]  /*146d0*/  IMAD.WIDE R2, R97.reuse, 0x4, R28 ;  /* 0x0000000461027825 */ /* 0x041fe400078e021c */
[----:B-----5:R-:W5:Y:S04]  /*146e0*/  LDG.E.128.CONSTANT R28, [R28.64] ;  /* 0x000000061c1c7981 */ /* 0x020f68000c1e9d00 */
[----:B------:R0:W5:Y:S01]  /*146f0*/  LDG.E.128.CONSTANT R8, [R2.64] ;  /* 0x0000000602087981 */ /* 0x000162000c1e9d00 */
[----:B------:R-:W-:Y:S01]  /*14700*/  IMAD.WIDE R98, R97, 0x4, R2 ;  /* 0x0000000461627825 */ /* 0x000fe200078e0202 */
[----:B------:R-:W-:Y:S05]  /*14710*/  @!P1 BRA `(.L_x_949) ;  /* 0x000022a000009947 */ /* 0x000fea0003800000 */
[----:B------:R-:W2:Y:S01]  /*14720*/  LDG.E.128.CONSTANT R4, [R98.64] ;  /* 0x0000000662047981 */ /* 0x000ea2000c1e9d00 */
[----:B-----5:R-:W-:Y:S02]  /*14730*/  SHF.R.U32.HI R0, RZ, 0xf, R28 ;  /* 0x0000000fff007819 */ /* 0x020fe4000001161c */
[----:B0-----:R-:W-:-:S02]  /*14740*/  LOP3.LUT R2, R28, 0x380038, RZ, 0xc0, !PT ;  /* 0x003800381c027812 */ /* 0x001fc400078ec0ff */
[----:B------:R-:W-:Y:S02]  /*14750*/  SHF.R.U32.HI R34, RZ, 0x6, R28 ;  /* 0x00000006ff227819 */ /* 0x000fe4000001161c */
[----:B------:R-:W-:Y:S02]  /*14760*/  LOP3.LUT R55, R28, 0x70007, RZ, 0xc0, !PT ;  /* 0x000700071c377812 */ /* 0x000fe400078ec0ff */
[----:B------:R-:W-:Y:S02]  /*14770*/  SHF.R.U32.HI R16, RZ, 0xf, R29 ;  /* 0x0000000fff107819 */ /* 0x000fe4000001161d */
[--C-:B------:R-:W-:Y:S02]  /*14780*/  SHF.R.U32.HI R28, RZ, 0xf, R31.reuse ;  /* 0x0000000fff1c7819 */ /* 0x100fe4000001161f */
[----:B------:R-:W-:Y:S02]  /*14790*/  LOP3.LUT R18, R31, 0x380038, RZ, 0xc0, !PT ;  /* 0x003800381f127812 */ /* 0x000fe400078ec0ff */
[----:B------:R-:W-:-:S02]  /*147a0*/  SHF.R.U32.HI R35, RZ, 0x6, R31 ;  /* 0x00000006ff237819 */ /* 0x000fc4000001161f */
[----:B------:R-:W-:Y:S02]  /*147b0*/  LOP3.LUT R52, R31, 0x70007, RZ, 0xc0, !PT ;  /* 0x000700071f347812 */ /* 0x000fe400078ec0ff */
[----:B------:R-:W-:Y:S02]  /*147c0*/  SHF.R.U32.HI R20, RZ, 0xf, R30 ;  /* 0x0000000fff147819 */ /* 0x000fe4000001161e */
[--C-:B------:R-:W-:Y:S02]  /*147d0*/  SHF.R.U32.HI R31, RZ, 0xe, R10.reuse ;  /* 0x0000000eff1f7819 */ /* 0x100fe4000001160a */
[C---:B------:R-:W-:Y:S02]  /*147e0*/  LOP3.LUT R15, R10.reuse, 0x380038, RZ, 0xc0, !PT ;  /* 0x003800380a0f7812 */ /* 0x040fe400078ec0ff */
[----:B------:R-:W-:Y:S02]  /*147f0*/  SHF.R.U32.HI R45, RZ, 0x6, R10 ;  /* 0x00000006ff2d7819 */ /* 0x000fe4000001160a */
[----:B------:R-:W-:Y:S01]  /*14800*/  LOP3.LUT R57, R10, 0x70007, RZ, 0xc0, !PT ;  /* 0x000700070a397812 */ /* 0x000fe200078ec0ff */
[----:B------:R-:W-:Y:S01]  /*14810*/  IMAD.MOV.U32 R10, RZ, RZ, 0x2400 ;  /* 0x00002400ff0a7424 */ /* 0x000fe200078e00ff */
[----:B------:R-:W-:-:S02]  /*14820*/  LOP3.LUT R12, R29, 0x380038, RZ, 0xc0, !PT ;  /* 0x003800381d0c7812 */ /* 0x000fc400078ec0ff */
[----:B------:R-:W-:Y:S02]  /*14830*/  SHF.R.U32.HI R32, RZ, 0x6, R29 ;  /* 0x00000006ff207819 */ /* 0x000fe4000001161d */
[----:B------:R-:W-:Y:S02]  /*14840*/  LOP3.LUT R47, R29, 0x70007, RZ, 0xc0, !PT ;  /* 0x000700071d2f7812 */ /* 0x000fe400078ec0ff */
[--C-:B------:R-:W-:Y:S02]  /*14850*/  SHF.R.U32.HI R17, RZ, 0xe, R8.reuse ;  /* 0x0000000eff117819 */ /* 0x100fe40000011608 */
[C---:B------:R-:W-:Y:S02]  /*14860*/  LOP3.LUT R3, R8.reuse, 0x380038, RZ, 0xc0, !PT ;  /* 0x0038003808037812 */ /* 0x040fe400078ec0ff */
[----:B------:R-:W-:Y:S02]  /*14870*/  SHF.R.U32.HI R46, RZ, 0x6, R8 ;  /* 0x00000006ff2e7819 */ /* 0x000fe40000011608 */
[----:B------:R-:W-:-:S02]  /*14880*/  LOP3.LUT R70, R8, 0x70007, RZ, 0xc0, !PT ;  /* 0x0007000708467812 */ /* 0x000fc400078ec0ff */
[----:B------:R-:W-:Y:S02]  /*14890*/  SHF.R.U32.HI R29, RZ, 0xe, R9 ;  /* 0x0000000eff1d7819 */ /* 0x000fe40000011609 */
[----:B------:R-:W-:Y:S02]  /*148a0*/  SHF.R.U32.HI R37, RZ, 0xe, R11 ;  /* 0x0000000eff257819 */ /* 0x000fe4000001160b */
[----:B------:R-:W-:Y:S02]  /*148b0*/  LOP3.LUT R8, R0, 0x10001, RZ, 0xc0, !PT ;  /* 0x0001000100087812 */ /* 0x000fe400078ec0ff */
[----:B------:R-:W-:Y:S02]  /*148c0*/  LOP3.LUT R16, R16, 0x10001, RZ, 0xc0, !PT ;  /* 0x0001000110107812 */ /* 0x000fe400078ec0ff */
[----:B------:R-:W-:Y:S02]  /*148d0*/  LOP3.LUT R28, R28, 0x10001, RZ, 0xc0, !PT ;  /* 0x000100011c1c7812 */ /* 0x000fe400078ec0ff */
[----:B------:R-:W-:-:S02]  /*148e0*/  LOP3.LUT R20, R20, 0x10001, RZ, 0xc0, !PT ;  /* 0x0001000114147812 */ /* 0x000fc400078ec0ff */
[----:B------:R-:W-:Y:S02]  /*148f0*/  PRMT R0, R10, 0x7610, R0 ;  /* 0x000076100a007816 */ /* 0x000fe40000000000 */
[C---:B------:R-:W-:Y:S02]  /*14900*/  LOP3.LUT R14, R30.reuse, 0x380038, RZ, 0xc0, !PT ;  /* 0x003800381e0e7812 */ /* 0x040fe400078ec0ff */
[----:B------:R-:W-:Y:S02]  /*14910*/  SHF.R.U32.HI R33, RZ, 0x6, R30 ;  /* 0x00000006ff217819 */ /* 0x000fe4000001161e */
[----:B------:R-:W-:Y:S02]  /*14920*/  LOP3.LUT R50, R30, 0x70007, RZ, 0xc0, !PT ;  /* 0x000700071e327812 */ /* 0x000fe400078ec0ff */
[----:B------:R-:W-:Y:S02]  /*14930*/  LOP3.LUT R19, R11, 0x380038, RZ, 0xc0, !PT ;  /* 0x003800380b137812 */ /* 0x000fe400078ec0ff */
[----:B------:R-:W-:-:S02]  /*14940*/  SHF.R.U32.HI R54, RZ, 0x6, R11 ;  /* 0x00000006ff367819 */ /* 0x000fc4000001160b */
[----:B------:R-:W-:Y:S02]  /*14950*/  LOP3.LUT R59, R11, 0x70007, RZ, 0xc0, !PT ;  /* 0x000700070b3b7812 */ /* 0x000fe400078ec0ff */
[----:B------:R-:W-:Y:S02]  /*14960*/  LOP3.LUT R61, R8, 0x20002, R17, 0xf8, !PT ;  /* 0x00020002083d7812 */ /* 0x000fe400078ef811 */
[----:B------:R-:W-:Y:S02]  /*14970*/  LOP3.LUT R65, R16, 0x20002, R29, 0xf8, !PT ;  /* 0x0002000210417812 */ /* 0x000fe400078ef81d */
[----:B------:R-:W-:Y:S02]  /*14980*/  LOP3.LUT R10, R28, 0x20002, R37, 0xf8, !PT ;  /* 0x000200021c0a7812 */ /* 0x000fe400078ef825 */
[----:B------:R-:W-:Y:S02]  /*14990*/  PRMT R8, R91, 0x9910, RZ ;  /* 0x000099105b087816 */ /* 0x000fe400000000ff */
[----:B------:R-:W-:-:S02]  /*149a0*/  LOP3.LUT R20, R20, 0x20002, R31, 0xf8, !PT ;  /* 0x0002000214147812 */ /* 0x000fc400078ef81f */
[----:B------:R-:W-:Y:S02]  /*149b0*/  LOP3.LUT R62, R3, 0x64006400, RZ, 0xfc, !PT ;  /* 0x64006400033e7812 */ /* 0x000fe400078efcff */
[----:B------:R-:W-:Y:S02]  /*149c0*/  LOP3.LUT R3, R34, 0x380038, RZ, 0xc0, !PT ;  /* 0x0038003822037812 */ /* 0x000fe400078ec0ff */
[C---:B------:R-:W-:Y:S02]  /*149d0*/  LOP3.LUT R13, R9.reuse, 0x380038, RZ, 0xc0, !PT ;  /* 0x00380038090d7812 */ /* 0x040fe400078ec0ff */
[----:B------:R-:W-:Y:S02]  /*149e0*/  SHF.R.U32.HI R38, RZ, 0x6, R9 ;  /* 0x00000006ff267819 */ /* 0x000fe40000011609 */
[----:B------:R-:W-:Y:S01]  /*149f0*/  LOP3.LUT R58, R9, 0x70007, RZ, 0xc0, !PT ;  /* 0x00070007093a7812 */ /* 0x000fe200078ec0ff */
[----:B------:R-:W-:Y:S01]  /*14a00*/  IMAD.MOV.U32 R9, RZ, RZ, 0x3000 ;  /* 0x00003000ff097424 */ /* 0x000fe200078e00ff */
[----:B------:R-:W-:-:S02]  /*14a10*/  ISETP.NE.AND P2, PT, R8, RZ, PT ;  /* 0x000000ff0800720c */ /* 0x000fc40003f45270 */
[----:B------:R-:W-:Y:S02]  /*14a20*/  LOP3.LUT R2, R2, 0x64006400, RZ, 0xfc, !PT ;  /* 0x6400640002027812 */ /* 0x000fe400078efcff */
[----:B------:R-:W-:Y:S01]  /*14a30*/  LOP3.LUT R74, R19, 0x64006400, RZ, 0xfc, !PT ;  /* 0x64006400134a7812 */ /* 0x000fe200078efcff */
[-C--:B------:R-:W-:Y:S01]  /*14a40*/  HFMA2 R62, R62, R9.reuse.H0_H0, -132, -132 ;  /* 0xd820d8203e3e7431 */ /* 0x080fe20000040009 */
        /* <DEDUP_REMOVED lines=25> */
[----:B------:R-:W-:-:S03]  /*14be0*/  ISETP.GE.AND P3, PT, R95, 0x2, PT ;  /* 0x000000025f00780c */ /* 0x000fc60003f66270 */
[----:B------:R-:W-:Y:S01]  /*14bf0*/  HADD2 R70, R70, -1028, -1028 ;  /* 0xe404e40446467430 */ /* 0x000fe20000000000 */
[--C-:B--2---:R-:W-:Y:S02]  /*14c00*/  SHF.R.U32.HI R30, RZ, 0xd, R5.reuse ;  /* 0x0000000dff1e7819 */ /* 0x104fe40000011605 */
[C---:B------:R-:W-:Y:S02]  /*14c10*/  LOP3.LUT R11, R5.reuse, 0x380038, RZ, 0xc0, !PT ;  /* 0x00380038050b7812 */ /* 0x040fe400078ec0ff */
[----:B------:R-:W-:Y:S02]  /*14c20*/  SHF.R.U32.HI R37, RZ, 0x6, R5 ;  /* 0x00000006ff257819 */ /* 0x000fe40000011605 */
[----:B------:R-:W-:Y:S02]  /*14c30*/  LOP3.LUT R51, R5, 0x70007, RZ, 0xc0, !PT ;  /* 0x0007000705337812 */ /* 0x000fe400078ec0ff */
[----:B------:R-:W-:Y:S02]  /*14c40*/  SHF.R.U32.HI R29, RZ, 0xd, R6 ;  /* 0x0000000dff1d7819 */ /* 0x000fe40000011606 */
[----:B------:R-:W-:-:S02]  /*14c50*/  LOP3.LUT R5, R46, 0x380038, RZ, 0xc0, !PT ;  /* 0x003800382e057812 */ /* 0x000fc400078ec0ff */
[----:B------:R-:W-:Y:S02]  /*14c60*/  LOP3.LUT R29, R20, 0x40004, R29, 0xf8, !PT ;  /* 0x00040004141d7812 */ /* 0x000fe400078ef81d */
[--C-:B------:R-:W-:Y:S02]  /*14c70*/  SHF.R.U32.HI R28, RZ, 0xd, R4.reuse ;  /* 0x0000000dff1c7819 */ /* 0x100fe40000011604 */
[C---:B------:R-:W-:Y:S02]  /*14c80*/  LOP3.LUT R8, R4.reuse, 0x380038, RZ, 0xc0, !PT ;  /* 0x0038003804087812 */ /* 0x040fe400078ec0ff */
[----:B------:R-:W-:Y:S02]  /*14c90*/  SHF.R.U32.HI R36, RZ, 0x6, R4 ;  /* 0x00000006ff247819 */ /* 0x000fe40000011604 */
[----:B------:R-:W-:Y:S02]  /*14ca0*/  LOP3.LUT R49, R4, 0x70007, RZ, 0xc0, !PT ;  /* 0x0007000704317812 */ /* 0x000fe400078ec0ff */
[----:B------:R-:W-:-:S02]  /*14cb0*/  LOP3.LUT R20, R5, 0x64006400, RZ, 0xfc, !PT ;  /* 0x6400640005147812 */ /* 0x000fc400078efcff */
[----:B------:R-:W-:Y:S02]  /*14cc0*/  SHF.R.U32.HI R48, RZ, 0x6, R7 ;  /* 0x00000006ff307819 */ /* 0x000fe40000011607 */
        /* <DEDUP_REMOVED lines=8> */
[-C--:B------:R-:W-:Y:S01]  /*14d50*/  HFMA2 R15, R66, R9.reuse.H0_H0, -132, -132 ;  /* 0xd820d820420f7431 */ /* 0x080fe20000040009 */
[C---:B------:R-:W-:Y:S02]  /*14d60*/  LOP3.LUT R17, R6.reuse, 0x380038, RZ, 0xc0, !PT ;  /* 0x0038003806117812 */ /* 0x040fe400078ec0ff */
[----:B------:R-:W-:Y:S02]  /*14d70*/  SHF.R.U32.HI R39, RZ, 0x6, R6 ;  /* 0x00000006ff277819 */ /* 0x000fe40000011606 */
[----:B------:R-:W-:Y:S02]  /*14d80*/  LOP3.LUT R53, R6, 0x70007, RZ, 0xc0, !PT ;  /* 0x0007000706357812 */ /* 0x000fe400078ec0ff */
[----:B------:R-:W-:Y:S02]  /*14d90*/  LOP3.LUT R6, R32, 0x380038, RZ, 0xc0, !PT ;  /* 0x0038003820067812 */ /* 0x000fe400078ec0ff */
[----:B------:R-:W-:Y:S01]  /*14da0*/  LOP3.LUT R80, R63, 0x64006400, RZ, 0xfc, !PT ;  /* 0x640064003f507812 */ /* 0x000fe200078efcff */
[----:B------:R-:W-:Y:S01]  /*14db0*/  HFMA2 R63, R74, R9.H0_H0, -132, -132 ;  /* 0xd820d8204a3f7431 */ /* 0x000fe20000040009 */
[----:B------:R-:W-:-:S02]  /*14dc0*/  LOP3.LUT R4, R46, 0x1c001c0, RZ, 0xc0, !PT ;  /* 0x01c001c02e047812 */ /* 0x000fc400078ec0ff */
[----:B------:R-:W-:Y:S01]  /*14dd0*/  LOP3.LUT R74, R11, 0x64006400, RZ, 0xfc, !PT ;  /* 0x640064000b4a7812 */ /* 0x000fe200078efcff */
[----:B------:R-:W-:Y:S01]  /*14de0*/  HFMA2 R11, R2, R9.H0_H0, -132, -132 ;  /* 0xd820d820020b7431 */ /* 0x000fe20000040009 */
[----:B------:R-:W-:Y:S02]  /*14df0*/  LOP3.LUT R3, R36, 0x380038, RZ, 0xc0, !PT ;  /* 0x0038003824037812 */ /* 0x000fe400078ec0ff */
[----:B------:R-:W-:Y:S02]  /*14e00*/  SHF.R.U32.HI R31, RZ, 0xd, R7 ;  /* 0x0000000dff1f7819 */ /* 0x000fe40000011607 */
[----:B------:R-:W-:Y:S02]  /*14e10*/  LOP3.LUT R56, R7, 0x70007, RZ, 0xc0, !PT ;  /* 0x0007000707387812 */ /* 0x000fe400078ec0ff */
        /* <DEDUP_REMOVED lines=9> */
[----:B------:R-:W-:-:S02]  /*14eb0*/  LOP3.LUT R28, R61, 0x40004, R28, 0xf8, !PT ;  /* 0x000400043d1c7812 */ /* 0x000fc400078ef81c */
[----:B------:R-:W-:Y:S01]  /*14ec0*/  LOP3.LUT R31, R10, 0x40004, R31, 0xf8, !PT ;  /* 0x000400040a1f7812 */ /* 0x000fe200078ef81f */
[----:B------:R-:W-:Y:S01]  /*14ed0*/  HFMA2 R12, R12, R9.H0_H0, -132, -132 ;  /* 0xd820d8200c0c7431 */ /* 0x000fe20000040009 */
        /* <DEDUP_REMOVED lines=25> */
[----:B------:R-:W-:Y:S01]  /*15070*/  HFMA2 R10, R10, R9.H0_H0, -132, -132 ;  /* 0xd820d8200a0a7431 */ /* 0x000fe20000040009 */
[----:B------:R-:W-:-:S02]  /*15080*/  LOP3.LUT R6, R39, 0x1c001c0, RZ, 0xc0, !PT ;  /* 0x01c001c027067812 */ /* 0x000fc400078ec0ff */
[----:B------:R-:W-:Y:S02]  /*15090*/  LOP3.LUT R73, R59, 0x64006400, RZ, 0xfc, !PT ;  /* 0x640064003b497812 */ /* 0x000fe400078efcff */
[----:B------:R-:W-:Y:S02]  /*150a0*/  LOP3.LUT R7, R38, 0x1c001c0, RZ, 0xc0, !PT ;  /* 0x01c001c026077812 */ /* 0x000fe400078ec0ff */
[C---:B------:R-:W-:Y:S01]  /*150b0*/  LOP3.LUT R68, R35.reuse, 0x1c001c0, RZ, 0xc0, !PT ;  /* 0x01c001c023447812 */ /* 0x040fe200078ec0ff */
[----:B------:R-:W-:Y:S01]  /*150c0*/  HADD2 R73, R73, -1028, -1028 ;  /* 0xe404e40449497430 */ /* 0x000fe20000000000 */
[----:B------:R-:W-:Y:S02]  /*150d0*/  LOP3.LUT R8, R48, 0x1c001c0, RZ, 0xc0, !PT ;  /* 0x01c001c030087812 */ /* 0x000fe400078ec0ff */
[----:B------:R-:W-:Y:S02]  /*150e0*/  LOP3.LUT R46, R46, 0x70007, RZ, 0xc0, !PT ;  /* 0x000700072e2e7812 */ /* 0x000fe400078ec0ff */
[----:B------:R-:W-:-:S02]  /*150f0*/  LOP3.LUT R59, R35, 0x70007, RZ, 0xc0, !PT ;  /* 0x00070007233b7812 */ /* 0x000fc400078ec0ff */
[----:B------:R-:W-:Y:S02]  /*15100*/  LOP3.LUT R54, R54, 0x70007, RZ, 0xc0, !PT ;  /* 0x0007000736367812 */ /* 0x000fe400078ec0ff */
[----:B------:R-:W-:Y:S01]  /*15110*/  LOP3.LUT R30, R65, 0x40004, R30, 0xf8, !PT ;  /* 0x00040004411e7812 */ /* 0x000fe200078ef81e */
[----:B------:R-:W-:Y:S01]  /*15120*/  HFMA2 R65, R72, R9.H0_H0, -132, -132 ;  /* 0xd820d82048417431 */ /* 0x000fe20000040009 */
        /* <DEDUP_REMOVED lines=13> */
[----:B------:R-:W-:Y:S01]  /*15200*/  LOP3.LUT R71, R2, 0x64006400, RZ, 0xfc, !PT ;  /* 0x6400640002477812 */ /* 0x000fe200078efcff */
[-C--:B------:R-:W-:Y:S01]  /*15210*/  HFMA2 R64, R64, R9.reuse.H0_H0, -132, -132 ;  /* 0xd820d82040407431 */ /* 0x080fe20000040009 */
        /* <DEDUP_REMOVED lines=134> */
.L_x_950:
        /* <DEDUP_REMOVED lines=83> */
.L_x_951:
        /* <DEDUP_REMOVED lines=82> */
.L_x_952:
        /* <DEDUP_REMOVED lines=79> */
.L_x_949:
[----:B------:R-:W-:Y:S01]  /*169c0*/  IADD3 R93, R93, 0x20, RZ ;  /* 0x000000205d5d7810 */ /* 0x000fe20007ffe0ff */
[----:B------:R-:W-:Y:S01]  /*169d0*/  UIADD3 UR4, UR4, 0x40, URZ ;  /* 0x0000004004047890 */ /* 0x000fe2000fffe03f */
[----:B-----5:R-:W-:Y:S02]  /*169e0*/  IMAD.WIDE R28, R97, 0x4, R98 ;  /* 0x00000004611c7825 */ /* 0x020fe400078e0262 */
[C---:B------:R-:W-:Y:S02]  /*169f0*/  ISETP.GE.AND P2, PT, R93.reuse, c[0x0][0x1b8], PT ;  /* 0x00006e005d007a0c */ /* 0x040fe40003f46270 */
[----:B------:R-:W-:-:S13]  /*16a00*/  ISETP.LT.AND P3, PT, R93, R94, PT ;  /* 0x0000005e5d00720c */ /* 0x000fda0003f61270 */
[----:B------:R-:W-:Y:S05]  /*16a10*/  @!P2 BRA P3, `(.L_x_953) ;  /* 0xffffdca00000a947 */ /* 0x000fea000183ffff */
.L_x_948:
[----:B------:R-:W-:-:S04]  /*16a20*/  ISETP.GE.AND P0, PT, R93, R94, PT ;  /* 0x0000005e5d00720c */ /* 0x000fc80003f06270 */
[----:B------:R-:W-:-:S13]  /*16a30*/  ISETP.GE.OR P0, PT, R93, c[0x0][0x1bc], P0 ;  /* 0x00006f005d007a0c */ /* 0x000fda0000706670 */
[----:B------:R-:W-:Y:S05]  /*16a40*/  @P0 BRA `(.L_x_954) ;  /* 0x0000138000000947 */ /* 0x000fea0003800000 */
[----:B------:R-:W-:Y:S01]  /*16a50*/  PRMT R0, R89, 0x9910, RZ ;  /* 0x0000991059007816 */ /* 0x000fe200000000ff */
[----:B0-----:R-:W-:-:S03]  /*16a60*/  IMAD.MOV.U32 R3, RZ, RZ, c[0x0][0x18c] ;  /* 0x00006300ff037624 */ /* 0x001fc600078e00ff */
[----:B------:R-:W-:Y:S02]  /*16a70*/  ISETP.NE.AND P0, PT, R0, RZ, PT ;  /* 0x000000ff0000720c */ /* 0x000fe40003f05270 */
[----:B------:R-:W-:Y:S02]  /*16a80*/  SHF.R.S32.HI R0, RZ, 0x1f, R3 ;  /* 0x0000001fff007819 */ /* 0x000fe40000011403 */
[----:B------:R-:W-:Y:S02]  /*16a90*/  ISETP.LT.OR P0, PT, R96, 0x4, !P0 ;  /* 0x000000046000780c */ /* 0x000fe40004701670 */
[----:B-----5:R-:W-:-:S06]  /*16aa0*/  SHF.L.U64.HI R13, R3, 0x2, R0 ;  /* 0x00000002030d7819 */ /* 0x020fcc0000010200 */
.L_x_959:
        /* <DEDUP_REMOVED lines=18> */
[----:B------:R-:W-:Y:S02]  /*16bd0*/  SHF.R.U32.HI R55, RZ, 0x8, R7 ;  /* 0x00000008ff377819 */ /* 0x000fe40000011607 */
[----:B------:R-:W-:Y:S02]  /*16be0*/  LOP3.LUT R16, R6, 0x64006400, RZ, 0xfc, !PT ;  /* 0x6400640006107812 */ /* 0x000fe400078efcff */
[----:B------:R-:W-:Y:S02]  /*16bf0*/  LOP3.LUT R2, R5, 0xc000c, RZ, 0xc0, !PT ;  /* 0x000c000c05027812 */ /* 0x000fe400078ec0ff */
[C---:B------:R-:W-:Y:S02]  /*16c00*/  LOP3.LUT R31, R7.reuse, 0x300030, RZ, 0xc0, !PT ;  /* 0x00300030071f7812 */ /* 0x040fe400078ec0ff */
[C---:B------:R-:W-:Y:S02]  /*16c10*/  LOP3.LUT R39, R7.reuse, 0xc000c0, RZ, 0xc0, !PT ;  /* 0x00c000c007277812 */ /* 0x040fe400078ec0ff */
[----:B------:R-:W-:-:S02]  /*16c20*/  LOP3.LUT R54, R7, 0x30003, RZ, 0xc0, !PT ;  /* 0x0003000307367812 */ /* 0x000fc400078ec0ff */
[----:B------:R-:W-:Y:S02]  /*16c30*/  LOP3.LUT R6, R51, 0xc000c, RZ, 0xc0, !PT ;  /* 0x000c000c33067812 */ /* 0x000fe400078ec0ff */
[----:B------:R-:W-:Y:S02]  /*16c40*/  SHF.R.U32.HI R11, RZ, 0x8, R4 ;  /* 0x00000008ff0b7819 */ /* 0x000fe40000011604 */
[----:B------:R-:W-:Y:S02]  /*16c50*/  LOP3.LUT R7, R53, 0xc000c, RZ, 0xc0, !PT ;  /* 0x000c000c35077812 */ /* 0x000fe400078ec0ff */
[----:B------:R-:W-:Y:S02]  /*16c60*/  LOP3.LUT R12, R12, 0x64006400, RZ, 0xfc, !PT ;  /* 0x640064000c0c7812 */ /* 0x000fe400078efcff */
        /* <DEDUP_REMOVED lines=19> */
[----:B------:R-:W-:Y:S01]  /*16da0*/  HFMA2 R20, R20, R37.H0_H0, -66, -66 ;  /* 0xd420d42014147431 */ /* 0x000fe20000040025 */
[----:B------:R-:W-:Y:S01]  /*16db0*/  LOP3.LUT R7, R53, 0x300030, RZ, 0xc0, !PT ;  /* 0x0030003035077812 */ /* 0x000fe200078ec0ff */
[-C--:B------:R-:W-:Y:S01]  /*16dc0*/  HFMA2 R15, R15, R8.reuse.H1_H1, -258, -258 ;  /* 0xdc08dc080f0f7431 */ /* 0x080fe20000060008 */
[----:B------:R-:W-:Y:S01]  /*16dd0*/  LOP3.LUT R19, R55, 0x300030, RZ, 0xc0, !PT ;  /* 0x0030003037137812 */ /* 0x000fe200078ec0ff */
[----:B------:R-:W-:Y:S01]  /*16de0*/  HFMA2 R18, R18, R8.H1_H1, -258, -258 ;  /* 0xdc08dc0812127431 */ /* 0x000fe20000060008 */
        /* <DEDUP_REMOVED lines=104> */
.L_x_956:
        /* <DEDUP_REMOVED lines=49> */
.L_x_957:
        /* <DEDUP_REMOVED lines=48> */
.L_x_958:
[----:B------:R-:W-:Y:S05]  /*17a80*/  @P0 BRA `(.L_x_955) ;  /* 0x000002d000000947 */ /* 0x000fea0003800000 */
[----:B------:R-:W0:Y:S01]  /*17a90*/  LDS.128 R4, [UR4+0xc0] ;  /* 0x0000c004ff047984 */ /* 0x000e220008000c00 */
[----:B------:R-:W-:Y:S01]  /*17aa0*/  IMAD.MOV.U32 R57, RZ, RZ, R0 ;  /* 0x000000ffff397224 */ /* 0x000fe200078e0000 */
[----:B------:R-:W-:Y:S02]  /*17ab0*/  PRMT R44, R44, 0x5410, R43 ;  /* 0x000054102c2c7816 */ /* 0x000fe4000000002b */
[----:B------:R-:W1:Y:S01]  /*17ac0*/  LDS.128 R8, [UR4+0xd0] ;  /* 0x0000d004ff087984 */ /* 0x000e620008000c00 */
[----:B------:R-:W-:Y:S01]  /*17ad0*/  PRMT R42, R42, 0x5410, R41 ;  /* 0x000054102a2a7816 */ /* 0x000fe20000000029 */
        /* <DEDUP_REMOVED lines=40> */
.L_x_955:
[----:B------:R-:W-:Y:S01]  /*17d60*/  IADD3 R93, R93, 0x10, RZ ;  /* 0x000000105d5d7810 */ /* 0x000fe20007ffe0ff */
[----:B------:R-:W-:Y:S01]  /*17d70*/  UIADD3 UR4, UR4, 0x20, URZ ;  /* 0x0000002004047890 */ /* 0x000fe2000fffe03f */
[----:B------:R-:W-:Y:S02]  /*17d80*/  LEA R28, P3, R3, R28, 0x2 ;  /* 0x0000001c031c7211 */ /* 0x000fe400078610ff */
[C---:B------:R-:W-:Y:S02]  /*17d90*/  ISETP.GE.AND P2, PT, R93.reuse, c[0x0][0x1bc], PT ;  /* 0x00006f005d007a0c */ /* 0x040fe40003f46270 */
[----:B------:R-:W-:Y:S01]  /*17da0*/  ISETP.LT.AND P4, PT, R93, R94, PT ;  /* 0x0000005e5d00720c */ /* 0x000fe20003f81270 */
[----:B------:R-:W-:-:S12]  /*17db0*/  IMAD.X R29, R29, 0x1, R13, P3 ;  /* 0x000000011d1d7824 */ /* 0x000fd800018e060d */
[----:B------:R-:W-:Y:S05]  /*17dc0*/  @!P2 BRA P4, `(.L_x_959) ;  /* 0xffffece00000a947 */ /* 0x000fea000203ffff */
.L_x_954:
[----:B------:R-:W-:Y:S05]  /*17dd0*/  @!P1 EXIT ;  /* 0x000000000000994d */ /* 0x000fea0003800000 */
[----:B------:R-:W1:Y:S01]  /*17de0*/  S2R R0, SR_CTAID.X ;  /* 0x0000000000007919 */ /* 0x000e620000002500 */
[----:B------:R-:W-:Y:S01]  /*17df0*/  IMAD.MOV.U32 R9, RZ, RZ, 0x2 ;  /* 0x00000002ff097424 */ /* 0x000fe200078e00ff */
[----:B-----5:R-:W-:Y:S02]  /*17e00*/  HMUL2 R7, R40, R91.H0_H0 ;  /* 0x2000005b28077232 */ /* 0x020fe40000000000 */
[----:B0-----:R-:W1:Y:S04]  /*17e10*/  S2R R3, SR_TID.X ;  /* 0x0000000000037919 */ /* 0x001e680000002100 */
[----:B------:R-:W0:Y:S01]  /*17e20*/  S2R R2, SR_CTAID.Y ;  /* 0x0000000000027919 */ /* 0x000e220000002600 */
[----:B-1----:R-:W-:Y:S02]  /*17e30*/  IMAD R3, R0, 0x20, R3 ;  /* 0x0000002000037824 */ /* 0x002fe400078e0203 */
[----:B0-----:R-:W-:-:S02]  /*17e40*/  IMAD.SHL.U32 R0, R2, 0x4, RZ ;  /* 0x0000000402007824 */ /* 0x001fc400078e00ff */
        /* <DEDUP_REMOVED lines=10> */
.L_x_963:
[----:B------:R-:W0:Y:S02]  /*17ef0*/  LDS R4, [R0] ;  /* 0x0000000000047984 */ /* 0x000e240000000800 */
[----:B0-----:R-:W-:-:S06]  /*17f00*/  HADD2 R5, R4, R7 ;  /* 0x0000000704057230 */ /* 0x001fcc0000000000 */
[----:B------:R-:W0:Y:S02]  /*17f10*/  ATOMS.CAST.SPIN R5, [R0], R4, R5 ;  /* 0x000000040005738d */ /* 0x000e240001800005 */
[----:B0-----:R-:W-:-:S13]  /*17f20*/  ISETP.EQ.U32.AND P0, PT, R5, 0x1, PT ;  /* 0x000000010500780c */ /* 0x001fda0003f02070 */
[----:B------:R-:W-:Y:S05]  /*17f30*/  @!P0 BRA `(.L_x_963) ;  /* 0xffffffb000008947 */ /* 0x000fea000383ffff */
[----:B------:R-:W-:Y:S05]  /*17f40*/  BRA `(.L_x_961) ;  /* 0x0000003000007947 */ /* 0x000fea0003800000 */
.L_x_962:
[----:B------:R-:W2:Y:S02]  /*17f50*/  LD.E R0, [R2.64] ;  /* 0x0000000602007980 */ /* 0x000ea4000c101900 */
[----:B--2---:R-:W-:-:S05]  /*17f60*/  IMAD.IADD R5, R7, 0x1, R0 ;  /* 0x0000000107057824 */ /* 0x004fca00078e0200 */
[----:B------:R0:W-:Y:S02]  /*17f70*/  ST.E [R2.64], R5 ;  /* 0x0000000502007985 */ /* 0x0001e4000c101906 */
.L_x_961:
[----:B------:R-:W-:Y:S05]  /*17f80*/  BSYNC B0 ;  /* 0x0000000000007941 */ /* 0x000fea0003800000 */
.L_x_960:
[----:B------:R-:W2:Y:S01]  /*17f90*/  ATOM.E.ADD.F16x2.RN.STRONG.GPU P0, RZ, [R2.64+0x4], R27 ;  /* 0x0000041b02ff798a */ /* 0x000ea2000810e9c6 */
[----:B------:R-:W-:Y:S01]  /*17fa0*/  BSSY B0, `(.L_x_964) ;  /* 0x000000f000007945 */ /* 0x000fe20003800000 */
[----:B--2---:R-:W-:Y:S05]  /*17fb0*/  @P0 BRA `(.L_x_965) ;  /* 0x000000d000000947 */ /* 0x004fea0003800000 */
[----:B------:R-:W1:Y:S02]  /*17fc0*/  QSPC.E.S P0, RZ, [R2+0x4] ;  /* 0x0000040002ff73aa */ /* 0x000e640000000500 */
[----:B-1----:R-:W-:Y:S05]  /*17fd0*/  @!P0 BRA `(.L_x_966) ;  /* 0x0000008000008947 */ /* 0x002fea0003800000 */
[----:B------:R-:W-:-:S04]  /*17fe0*/  IADD3 R0, R2, 0x4, RZ ;  /* 0x0000000402007810 */ /* 0x000fc80007ffe0ff */
[----:B------:R-:W-:-:S05]  /*17ff0*/  LOP3.LUT R0, R0, 0xffffff, RZ, 0xc0, !PT ;  /* 0x00ffffff00007812 */ /* 0x000fca00078ec0ff */
.L_x_967:
[----:B------:R-:W1:Y:S02]  /*18000*/  LDS R4, [R0] ;  /* 0x0000000000047984 */ /* 0x000e640000000800 */
[----:B01----:R-:W-:-:S10]  /*18010*/  HFMA2.MMA R5, R4, 1, 1, R27 ;  /* 0x3c003c0004057835 */ /* 0x003fd4000000001b */
[----:B------:R-:W0:Y:S02]  /*18020*/  ATOMS.CAST.SPIN R5, [R0], R4, R5 ;  /* 0x000000040005738d */ /* 0x000e240001800005 */
[----:B0-----:R-:W-:-:S13]  /*18030*/  ISETP.EQ.U32.AND P0, PT, R5, 0x1, PT ;  /* 0x000000010500780c */ /* 0x001fda0003f02070 */
[----:B------:R-:W-:Y:S05]  /*18040*/  @!P0 BRA `(.L_x_967) ;  /* 0xffffffb000008947 */ /* 0x000fea000383ffff */
[----:B------:R-:W-:Y:S05]  /*18050*/  BRA `(.L_x_965) ;  /* 0x0000003000007947 */ /* 0x000fea0003800000 */
.L_x_966:
[----:B------:R-:W2:Y:S02]  /*18060*/  LD.E R0, [R2.64+0x4] ;  /* 0x0000040602007980 */ /* 0x000ea4000c101900 */
[----:B0-2---:R-:W-:-:S05]  /*18070*/  IMAD.IADD R5, R27, 0x1, R0 ;  /* 0x000000011b057824 */ /* 0x005fca00078e0200 */
[----:B------:R0:W-:Y:S02]  /*18080*/  ST.E [R2.64+0x4], R5 ;  /* 0x0000040502007985 */ /* 0x0001e4000c101906 */
.L_x_965:
[----:B------:R-:W-:Y:S05]  /*18090*/  BSYNC B0 ;  /* 0x0000000000007941 */ /* 0x000fea0003800000 */
.L_x_964:
        /* <DEDUP_REMOVED lines=11> */
.L_x_971:
[----:B------:R-:W0:Y:S02]  /*18150*/  LDS R4, [R0] ;  /* 0x0000000000047984 */ /* 0x000e240000000800 */
[----:B0-----:R-:W-:-:S06]  /*18160*/  HADD2 R5, R4, R7 ;  /* 0x0000000704057230 */ /* 0x001fcc0000000000 */
[----:B------:R-:W0:Y:S02]  /*18170*/  ATOMS.CAST.SPIN R5, [R0], R4, R5 ;  /* 0x000000040005738d */ /* 0x000e240001800005 */
[----:B0-----:R-:W-:-:S13]  /*18180*/  ISETP.EQ.U32.AND P0, PT, R5, 0x1, PT ;  /* 0x000000010500780c */ /* 0x001fda0003f02070 */
[----:B------:R-:W-:Y:S05]  /*18190*/  @!P0 BRA `(.L_x_971) ;  /* 0xffffffb000008947 */ /* 0x000fea000383ffff */
[----:B------:R-:W-:Y:S05]  /*181a0*/  BRA `(.L_x_969) ;  /* 0x0000003000007947 */ /* 0x000fea0003800000 */
.L_x_970:
[----:B------:R-:W2:Y:S02]  /*181b0*/  LD.E R0, [R2.64] ;  /* 0x0000000602007980 */ /* 0x000ea4000c101900 */
[----:B--2---:R-:W-:-:S05]  /*181c0*/  IMAD.IADD R5, R7, 0x1, R0 ;  /* 0x0000000107057824 */ /* 0x004fca00078e0200 */
[----:B------:R0:W-:Y:S02]  /*181d0*/  ST.E [R2.64], R5 ;  /* 0x0000000502007985 */ /* 0x0001e4000c101906 */
.L_x_969:
[----:B------:R-:W-:Y:S05]  /*181e0*/  BSYNC B0 ;  /* 0x0000000000007941 */ /* 0x000fea0003800000 */
.L_x_968:
[----:B------:R-:W2:Y:S01]  /*181f0*/  ATOM.E.ADD.F16x2.RN.STRONG.GPU P0, RZ, [R2.64+0x4], R25 ;  /* 0x0000041902ff798a */ /* 0x000ea2000810e9c6 */
[----:B------:R-:W-:Y:S01]  /*18200*/  BSSY B0, `(.L_x_972) ;  /* 0x000000f000007945 */ /* 0x000fe20003800000 */
[----:B--2---:R-:W-:Y:S05]  /*18210*/  @P0 BRA `(.L_x_973) ;  /* 0x000000d000000947 */ /* 0x004fea0003800000 */
[----:B------:R-:W1:Y:S02]  /*18220*/  QSPC.E.S P0, RZ, [R2+0x4] ;  /* 0x0000040002ff73aa */ /* 0x000e640000000500 */
[----:B-1----:R-:W-:Y:S05]  /*18230*/  @!P0 BRA `(.L_x_974) ;  /* 0x0000008000008947 */ /* 0x002fea0003800000 */
[----:B------:R-:W-:-:S04]  /*18240*/  IADD3 R0, R2, 0x4, RZ ;  /* 0x0000000402007810 */ /* 0x000fc80007ffe0ff */
[----:B------:R-:W-:-:S05]  /*18250*/  LOP3.LUT R0, R0, 0xffffff, RZ, 0xc0, !PT ;  /* 0x00ffffff00007812 */ /* 0x000fca00078ec0ff */
.L_x_975:
[----:B------:R-:W1:Y:S02]  /*18260*/  LDS R4, [R0] ;  /* 0x0000000000047984 */ /* 0x000e640000000800 */
[----:B01----:R-:W-:-:S10]  /*18270*/  HFMA2.MMA R5, R4, 1, 1, R25 ;  /* 0x3c003c0004057835 */ /* 0x003fd40000000019 */
[----:B------:R-:W0:Y:S02]  /*18280*/  ATOMS.CAST.SPIN R5, [R0], R4, R5 ;  /* 0x000000040005738d */ /* 0x000e240001800005 */
[----:B0-----:R-:W-:-:S13]  /*18290*/  ISETP.EQ.U32.AND P0, PT, R5, 0x1, PT ;  /* 0x000000010500780c */ /* 0x001fda0003f02070 */
[----:B------:R-:W-:Y:S05]  /*182a0*/  @!P0 BRA `(.L_x_975) ;  /* 0xffffffb000008947 */ /* 0x000fea000383ffff */
[----:B------:R-:W-:Y:S05]  /*182b0*/  BRA `(.L_x_973) ;  /* 0x0000003000007947 */ /* 0x000fea0003800000 */
.L_x_974:
[----:B------:R-:W2:Y:S02]  /*182c0*/  LD.E R0, [R2.64+0x4] ;  /* 0x0000040602007980 */ /* 0x000ea4000c101900 */
[----:B0-2---:R-:W-:-:S05]  /*182d0*/  IMAD.IADD R5, R25, 0x1, R0 ;  /* 0x0000000119057824 */ /* 0x005fca00078e0200 */
[----:B------:R0:W-:Y:S02]  /*182e0*/  ST.E [R2.64+0x4], R5 ;  /* 0x0000040502007985 */ /* 0x0001e4000c101906 */
.L_x_973:
[----:B------:R-:W-:Y:S05]  /*182f0*/  BSYNC B0 ;  /* 0x0000000000007941 */ /* 0x000fea0003800000 */
.L_x_972:
        /* <DEDUP_REMOVED lines=11> */
.L_x_979:
[----:B------:R-:W0:Y:S02]  /*183b0*/  LDS R4, [R0] ;  /* 0x0000000000047984 */ /* 0x000e240000000800 */
[----:B0-----:R-:W-:-:S06]  /*183c0*/  HADD2 R5, R4, R7 ;  /* 0x0000000704057230 */ /* 0x001fcc0000000000 */
[----:B------:R-:W0:Y:S02]  /*183d0*/  ATOMS.CAST.SPIN R5, [R0], R4, R5 ;  /* 0x000000040005738d */ /* 0x000e240001800005 */
[----:B0-----:R-:W-:-:S13]  /*183e0*/  ISETP.EQ.U32.AND P0, PT, R5, 0x1, PT ;  /* 0x000000010500780c */ /* 0x001fda0003f02070 */
[----:B------:R-:W-:Y:S05]  /*183f0*/  @!P0 BRA `(.L_x_979) ;  /* 0xffffffb000008947 */ /* 0x000fea000383ffff */
[----:B------:R-:W-:Y:S05]  /*18400*/  BRA `(.L_x_977) ;  /* 0x0000003000007947 */ /* 0x000fea0003800000 */
.L_x_978:
[----:B------:R-:W2:Y:S02]  /*18410*/  LD.E R0, [R2.64] ;  /* 0x0000000602007980 */ /* 0x000ea4000c101900 */
[----:B--2---:R-:W-:-:S05]  /*18420*/  IMAD.IADD R5, R7, 0x1, R0 ;  /* 0x0000000107057824 */ /* 0x004fca00078e0200 */
[----:B------:R0:W-:Y:S02]  /*18430*/  ST.E [R2.64], R5 ;  /* 0x0000000502007985 */ /* 0x0001e4000c101906 */
.L_x_977:
[----:B------:R-:W-:Y:S05]  /*18440*/  BSYNC B0 ;  /* 0x0000000000007941 */ /* 0x000fea0003800000 */
.L_x_976:
[----:B------:R-:W2:Y:S01]  /*18450*/  ATOM.E.ADD.F16x2.RN.STRONG.GPU P0, RZ, [R2.64+0x4], R23 ;  /* 0x0000041702ff798a */ /* 0x000ea2000810e9c6 */
[----:B------:R-:W-:Y:S01]  /*18460*/  BSSY B0, `(.L_x_980) ;  /* 0x000000f000007945 */ /* 0x000fe20003800000 */
[----:B--2---:R-:W-:Y:S05]  /*18470*/  @P0 BRA `(.L_x_981) ;  /* 0x000000d000000947 */ /* 0x004fea0003800000 */
[----:B------:R-:W1:Y:S02]  /*18480*/  QSPC.E.S P0, RZ, [R2+0x4] ;  /* 0x0000040002ff73aa */ /* 0x000e640000000500 */
[----:B-1----:R-:W-:Y:S05]  /*18490*/  @!P0 BRA `(.L_x_982) ;  /* 0x0000008000008947 */ /* 0x002fea0003800000 */
[----:B------:R-:W-:-:S04]  /*184a0*/  IADD3 R0, R2, 0x4, RZ ;  /* 0x0000000402007810 */ /* 0x000fc80007ffe0ff */
[----:B------:R-:W-:-:S05]  /*184b0*/  LOP3.LUT R0, R0, 0xffffff, RZ, 0xc0, !PT ;  /* 0x00ffffff00007812 */ /* 0x000fca00078ec0ff */
.L_x_983:
[----:B------:R-:W1:Y:S02]  /*184c0*/  LDS R4, [R0] ;  /* 0x0000000000047984 */ /* 0x000e640000000800 */
[----:B01----:R-:W-:-:S10]  /*184d0*/  HFMA2.MMA R5, R4, 1, 1, R23 ;  /* 0x3c003c0004057835 */ /* 0x003fd40000000017 */
[----:B------:R-:W0:Y:S02]  /*184e0*/  ATOMS.CAST.SPIN R5, [R0], R4, R5 ;  /* 0x000000040005738d */ /* 0x000e240001800005 */
[----:B0-----:R-:W-:-:S13]  /*184f0*/  ISETP.EQ.U32.AND P0, PT, R5, 0x1, PT ;  /* 0x000000010500780c */ /* 0x001fda0003f02070 */
[----:B------:R-:W-:Y:S05]  /*18500*/  @!P0 BRA `(.L_x_983) ;  /* 0xffffffb000008947 */ /* 0x000fea000383ffff */
[----:B------:R-:W-:Y:S05]  /*18510*/  BRA `(.L_x_981) ;  /* 0x0000003000007947 */ /* 0x000fea0003800000 */
.L_x_982:
[----:B------:R-:W2:Y:S02]  /*18520*/  LD.E R0, [R2.64+0x4] ;  /* 0x0000040602007980 */ /* 0x000ea4000c101900 */
[----:B0-2---:R-:W-:-:S05]  /*18530*/  IMAD.IADD R5, R23, 0x1, R0 ;  /* 0x0000000117057824 */ /* 0x005fca00078e0200 */
[----:B------:R0:W-:Y:S02]  /*18540*/  ST.E [R2.64+0x4], R5 ;  /* 0x0000040502007985 */ /* 0x0001e4000c101906 */
.L_x_981:
[----:B------:R-:W-:Y:S05]  /*18550*/  BSYNC B0 ;  /* 0x0000000000007941 */ /* 0x000fea0003800000 */
.L_x_980:
        /* <DEDUP_REMOVED lines=11> */
.L_x_987:
[----:B------:R-:W0:Y:S02]  /*18610*/  LDS R4, [R0] ;  /* 0x0000000000047984 */ /* 0x000e240000000800 */
[----:B0-----:R-:W-:-:S06]  /*18620*/  HADD2 R5, R4, R7 ;  /* 0x0000000704057230 */ /* 0x001fcc0000000000 */
[----:B------:R-:W0:Y:S02]  /*18630*/  ATOMS.CAST.SPIN R5, [R0], R4, R5 ;  /* 0x000000040005738d */ /* 0x000e240001800005 */
[----:B0-----:R-:W-:-:S13]  /*18640*/  ISETP.EQ.U32.AND P0, PT, R5, 0x1, PT ;  /* 0x000000010500780c */ /* 0x001fda0003f02070 */
[----:B------:R-:W-:Y:S05]  /*18650*/  @!P0 BRA `(.L_x_987) ;  /* 0xffffffb000008947 */ /* 0x000fea000383ffff */
[----:B------:R-:W-:Y:S05]  /*18660*/  BRA `(.L_x_985) ;  /* 0x0000003000007947 */ /* 0x000fea0003800000 */
.L_x_986:
[----:B------:R-:W2:Y:S02]  /*18670*/  LD.E R0, [R2.64] ;  /* 0x0000000602007980 */ /* 0x000ea4000c101900 */
[----:B--2---:R-:W-:-:S05]  /*18680*/  IMAD.IADD R5, R7, 0x1, R0 ;  /* 0x0000000107057824 */ /* 0x004fca00078e0200 */
[----:B------:R0:W-:Y:S02]  /*18690*/  ST.E [R2.64], R5 ;  /* 0x0000000502007985 */ /* 0x0001e4000c101906 */
.L_x_985:
[----:B------:R-:W-:Y:S05]  /*186a0*/  BSYNC B0 ;  /* 0x0000000000007941 */ /* 0x000fea0003800000 */
.L_x_984:
[----:B------:R-:W2:Y:S02]  /*186b0*/  ATOM.E.ADD.F16x2.RN.STRONG.GPU P0, RZ, [R2.64+0x4], R21 ;  /* 0x0000041502ff798a */ /* 0x000ea4000810e9c6 */
[----:B--2---:R-:W-:Y:S05]  /*186c0*/  @P0 EXIT ;  /* 0x000000000000094d */ /* 0x004fea0003800000 */
[----:B------:R-:W1:Y:S02]  /*186d0*/  QSPC.E.S P0, RZ, [R2+0x4] ;  /* 0x0000040002ff73aa */ /* 0x000e640000000500 */
[----:B-1----:R-:W-:Y:S05]  /*186e0*/  @!P0 BRA `(.L_x_988) ;  /* 0x0000008000008947 */ /* 0x002fea0003800000 */
[----:B0-----:R-:W-:-:S04]  /*186f0*/  IADD3 R2, R2, 0x4, RZ ;  /* 0x0000000402027810 */ /* 0x001fc80007ffe0ff */
[----:B------:R-:W-:-:S05]  /*18700*/  LOP3.LUT R2, R2, 0xffffff, RZ, 0xc0, !PT ;  /* 0x00ffffff02027812 */ /* 0x000fca00078ec0ff */
.L_x_989:
[----:B------:R-:W0:Y:S02]  /*18710*/  LDS R4, [R2] ;  /* 0x0000000002047984 */ /* 0x000e240000000800 */
[----:B0-----:R-:W-:-:S10]  /*18720*/  HFMA2.MMA R5, R4, 1, 1, R21 ;  /* 0x3c003c0004057835 */ /* 0x001fd40000000015 */
[----:B------:R-:W0:Y:S02]  /*18730*/  ATOMS.CAST.SPIN R5, [R2], R4, R5 ;  /* 0x000000040205738d */ /* 0x000e240001800005 */
[----:B0-----:R-:W-:-:S13]  /*18740*/  ISETP.EQ.U32.AND P0, PT, R5, 0x1, PT ;  /* 0x000000010500780c */ /* 0x001fda0003f02070 */
[----:B------:R-:W-:Y:S05]  /*18750*/  @!P0 BRA `(.L_x_989) ;  /* 0xffffffb000008947 */ /* 0x000fea000383ffff */
[----:B------:R-:W-:Y:S05]  /*18760*/  EXIT ;  /* 0x000000000000794d */ /* 0x000fea0003800000 */
.L_x_988:
[----:B------:R-:W2:Y:S02]  /*18770*/  LD.E R0, [R2.64+0x4] ;  /* 0x0000040602007980 */ /* 0x000ea4000c101900 */
[----:B0-2---:R-:W-:-:S05]  /*18780*/  IMAD.IADD R5, R21, 0x1, R0 ;  /* 0x0000000115057824 */ /* 0x005fca00078e0200 */
[----:B------:R-:W-:Y:S01]  /*18790*/  ST.E [R2.64+0x4], R5 ;  /* 0x0000040502007985 */ /* 0x000fe2000c101906 */
[----:B------:R-:W-:Y:S05]  /*187a0*/  EXIT ;  /* 0x000000000000794d */ /* 0x000fea0003800000 */
.L_x_990:
        /* <DEDUP_REMOVED lines=13> */
.L_x_4755:


//--------------------- .text._Z23gemm_half_q_half_kernelILi4ELi160ELb1ELb1ELi32EEvPK6__halfPKjS4_S2_PS0_iiiiPKtS7_iiiiiibS2_i --------------------------
	.section	.text._Z23gemm_half_q_half_kernelILi4ELi160ELb1ELb1ELi32EEvPK6__halfPKjS4_S2_PS0_iiiiPKtS7_iiiiiibS2_i,"ax",@progbits
	.sectioninfo	@"SHI_REGISTERS=76"
	.align	128
        .global         _Z23gemm_half_q_half_kernelILi4ELi160ELb1ELb1ELi32EEvPK6__halfPKjS4_S2_PS0_iiiiPKtS7_iiiiiibS2_i
        .type           _Z23gemm_half_q_half_kernelILi4ELi160ELb1ELb1ELi32EEvPK6__halfPKjS4_S2_PS0_iiiiPKtS7_iiiiiibS2_i,@function
        .size           _Z23gemm_half_q_half_kernelILi4ELi160ELb1ELb1ELi32EEvPK6__halfPKjS4_S2_PS0_iiiiPKtS7_iiiiiibS2_i,(.L_x_4756 - _Z23gemm_half_q_half_kernelILi4ELi160ELb1ELb1ELi32EEvPK6__halfPKjS4_S2_PS0_iiiiPKtS7_iiiiiibS2_i)
        .other          _Z23gemm_half_q_half_kernelILi4ELi160ELb1ELb1ELi32EEvPK6__halfPKjS4_S2_PS0_iiiiPKtS7_iiiiiibS2_i,@"STO_CUDA_ENTRY STV_DEFAULT"
_Z23gemm_half_q_half_kernelILi4ELi160ELb1ELb1ELi32EEvPK6__halfPKjS4_S2_PS0_iiiiPKtS7_iiiiiibS2_i:
.text._Z23gemm_half_q_half_kernelILi4ELi160ELb1ELb1ELi32EEvPK6__halfPKjS4_S2_PS0_iiiiPKtS7_iiiiiibS2_i:
        /* <DEDUP_REMOVED lines=9> */
[----:B------:R-:W-:-:S03]  /*0090*/  PRMT R13, RZ, 0x7610, R13 ;  /* 0x00007610ff0d7816 */ /* 0x000fc6000000000d */
[----:B------:R-:W2:Y:S01]  /*00a0*/  S2R R3, SR_CTAID.X ;  /* 0x0000000000037919 */ /* 0x000ea20000002500 */
[----:B0-----:R-:W-:Y:S02]  /*00b0*/  IMAD R14, R2, R5, c[0x0][0x188] ;  /* 0x00006200020e7624 */ /* 0x001fe400078e0205 */
[----:B-1----:R-:W-:-:S03]  /*00c0*/  IMAD.SHL.U32 R57, R0, 0x20, RZ ;  /* 0x0000002000397824 */ /* 0x002fc600078e00ff */
[C---:B------:R-:W-:Y:S02]  /*00d0*/  ISETP.GE.AND P1, PT, R14.reuse, 0x1, PT ;  /* 0x000000010e00780c */ /* 0x040fe40003f26270 */
[----:B------:R-:W-:Y:S02]  /*00e0*/  IMNMX R59, R14, 0x4, PT ;  /* 0x000000040e3b7817 */ /* 0x000fe40003800200 */
[----:B------:R-:W-:Y:S01]  /*00f0*/  IADD3 R58, R57, 0x20, RZ ;  /* 0x00000020393a7810 */ /* 0x000fe20007ffe0ff */
[----:B--2---:R-:W-:Y:S01]  /*0100*/  IMAD R15, R3, 0x20, R10 ;  /* 0x00000020030f7824 */ /* 0x004fe200078e020a */
[----:B------:R-:W-:Y:S02]  /*0110*/  PRMT R3, RZ, 0x7610, R3 ;  /* 0x00007610ff037816 */ /* 0x000fe40000000003 */
[----:B------:R-:W-:Y:S01]  /*0120*/  IMNMX R58, R58, c[0x0][0x190], PT ;  /* 0x000064003a3a7a17 */ /* 0x000fe20003800200 */
[----:B------:R-:W-:-:S04]  /*0130*/  IMAD.SHL.U32 R15, R15, 0x4, RZ ;  /* 0x000000040f0f7824 */ /* 0x000fc800078e00ff */
[----:B------:R-:W-:Y:S05]  /*0140*/  @!P1 BRA `(.L_x_991) ;  /* 0x000001e000009947 */ /* 0x000fea0003800000 */
[----:B------:R-:W-:Y:S02]  /*0150*/  IMAD.MOV.U32 R4, RZ, RZ, c[0x0][0x1c8] ;  /* 0x00007200ff047624 */ /* 0x000fe400078e00ff */
[----:B------:R-:W-:-:S05]  /*0160*/  IMAD.MOV.U32 R5, RZ, RZ, c[0x0][0x1cc] ;  /* 0x00007300ff057624 */ /* 0x000fca00078e00ff */
[----:B------:R-:W2:Y:S01]  /*0170*/  LDG.E.U16 R13, [R4.64] ;  /* 0x00000008040d7981 */ /* 0x000ea2000c1e1500 */
[----:B------:R-:W-:Y:S02]  /*0180*/  ISETP.GE.AND P0, PT, R59, 0x2, PT ;  /* 0x000000023b00780c */ /* 0x000fe40003f06270 */
[----:B------:R-:W-:Y:S02]  /*0190*/  PRMT R56, RZ, 0x7610, R56 ;  /* 0x00007610ff387816 */ /* 0x000fe40000000038 */
[----:B--2---:R-:W-:-:S09]  /*01a0*/  PRMT R3, R13, 0x7610, R3 ;  /* 0x000076100d037816 */ /* 0x004fd20000000003 */
        /* <DEDUP_REMOVED lines=10> */
[----:B------:R-:W-:Y:S02]  /*0250*/  PRMT R55, RZ, 0x7610, R55 ;  /* 0x00007610ff377816 */ /* 0x000fe40000000037 */
[----:B--2---:R-:W-:-:S07]  /*0260*/  LOP3.LUT R3, R54, R13, RZ, 0xfc, !PT ;  /* 0x0000000d36037212 */ /* 0x004fce00078efcff */
        /* <DEDUP_REMOVED lines=12> */
.L_x_991:
        /* <DEDUP_REMOVED lines=21> */
.L_x_996:
        /* <DEDUP_REMOVED lines=36> */
.L_x_995:
        /* <DEDUP_REMOVED lines=22> */
.L_x_997:
        /* <DEDUP_REMOVED lines=12> */
.L_x_994:
[----:B------:R-:W-:Y:S01]  /*08e0*/  ISETP.GT.AND P2, PT, R59, 0x3, PT ;  /* 0x000000033b00780c */ /* 0x000fe20003f44270 */
[----:B------:R-:W-:Y:S01]  /*08f0*/  IMAD.SHL.U32 R22, R10, 0x2, RZ ;  /* 0x000000020a167824 */ /* 0x000fe200078e00ff */
[----:B------:R-:W-:Y:S01]  /*0900*/  PLOP3.LUT P0, PT, PT, PT, PT, 0x80, 0x0 ;  /* 0x000000000000781c */ /* 0x000fe20003f0f070 */
[----:B------:R-:W-:-:S10]  /*0910*/  IMAD.MOV.U32 R3, RZ, RZ, RZ ;  /* 0x000000ffff037224 */ /* 0x000fd400078e00ff */
[----:B------:R-:W-:Y:S05]  /*0920*/  @!P2 BRA `(.L_x_998) ;  /* 0x000002600000a947 */ /* 0x000fea0003800000 */
[----:B------:R-:W-:Y:S02]  /*0930*/  PLOP3.LUT P0, PT, PT, PT, PT, 0x8, 0x0 ;  /* 0x000000000000781c */ /* 0x000fe40003f0e170 */
[----:B------:R-:W-:Y:S02]  /*0940*/  IADD3 R24, R59, -0x3, RZ ;  /* 0xfffffffd3b187810 */ /* 0x000fe40007ffe0ff */
.L_x_999:
        /* <DEDUP_REMOVED lines=36> */
.L_x_998:
        /* <DEDUP_REMOVED lines=22> */
.L_x_1000:
        /* <DEDUP_REMOVED lines=11> */
.L_x_993:
[----:B------:R-:W-:Y:S05]  /*0da0*/  BSYNC B0 ;  /* 0x0000000000007941 */ /* 0x000fea0003800000 */
.L_x_992:
        /* <DEDUP_REMOVED lines=14> */
.L_x_1003:
        /* <DEDUP_REMOVED lines=19> */
.L_x_1002:
        /* <DEDUP_REMOVED lines=14> */
.L_x_1004:
[----:B------:R-:W-:-:S13]  /*10a0*/  ISETP.LT.OR P0, PT, R3, R59, P0 ;  /* 0x0000003b0300720c */ /* 0x000fda0000701670 */
[----:B------:R-:W-:Y:S02]  /*10b0*/  @P0 IMAD R2, R2, 0x4, R3 ;  /* 0x0000000402020824 */ /* 0x000fe400078e0203 */
[----:B------:R-:W-:Y:S02]  /*10c0*/  @P0 IMAD.MOV.U32 R3, RZ, RZ, 0x2 ;  /* 0x00000002ff030424 */ /* 0x000fe400078e00ff */
[----:B------:R-:W-:-:S04]  /*10d0*/  @P0 IMAD R2, R2, c[0x0][0x18c], R15 ;  /* 0x0000630002020a24 */ /* 0x000fc800078e020f */
[----:B------:R-:W-:-:S05]  /*10e0*/  @P0 IMAD.WIDE R2, R2, R3, c[0x0][0x180] ;  /* 0x0000600002020625 */ /* 0x000fca00078e0203 */
[----:B------:R1:W-:Y:S02]  /*10f0*/  @P0 STG.E.64 [R2.64], RZ ;  /* 0x000000ff02000986 */ /* 0x0003e4000c101b08 */
.L_x_1001:
[----:B------:R-:W-:Y:S01]  /*1100*/  BAR.SYNC.DEFER_BLOCKING 0x0 ;  /* 0x0000000000007b1d */ /* 0x000fe20000010000 */
[C---:B------:R-:W-:Y:S02]  /*1110*/  ISETP.GT.AND P0, PT, R57.reuse, c[0x0][0x1a8], PT ;  /* 0x00006a0039007a0c */ /* 0x040fe40003f04270 */
[C---:B------:R-:W-:Y:S02]  /*1120*/  ISETP.GT.AND P3, PT, R57.reuse, c[0x0][0x1b0], PT ;  /* 0x00006c0039007a0c */ /* 0x040fe40003f64270 */
[C---:B------:R-:W-:Y:S02]  /*1130*/  ISETP.GT.AND P2, PT, R57.reuse, c[0x0][0x1ac], PT ;  /* 0x00006b0039007a0c */ /* 0x040fe40003f44270 */
[C---:B-1----:R-:W-:Y:S02]  /*1140*/  IMNMX R3, R57.reuse, c[0x0][0x1a8], PT ;  /* 0x00006a0039037a17 */ /* 0x042fe40003800200 */
[----:B------:R-:W-:Y:S02]  /*1150*/  ISETP.GT.AND P4, PT, R57, c[0x0][0x1b4], PT ;  /* 0x00006d0039007a0c */ /* 0x000fe40003f84270 */
[----:B0-----:R-:W-:-:S02]  /*1160*/  SHF.R.S32.HI R4, RZ, 0x1f, R3 ;  /* 0x0000001fff047819 */ /* 0x001fc40000011403 */
[C---:B------:R-:W-:Y:S02]  /*1170*/  ISETP.GT.AND P5, PT, R57.reuse, c[0x0][0x1b8], PT ;  /* 0x00006e0039007a0c */ /* 0x040fe40003fa4270 */
[C---:B------:R-:W-:Y:S02]  /*1180*/  @P0 IMNMX R2, R57.reuse, c[0x0][0x1ac], PT ;  /* 0x00006b0039020a17 */ /* 0x040fe40003800200 */
[C---:B------:R-:W-:Y:S02]  /*1190*/  @P3 IMNMX R6, R57.reuse, c[0x0][0x1b4], PT ;  /* 0x00006d0039063a17 */ /* 0x040fe40003800200 */
        /* <DEDUP_REMOVED lines=11> */
[----:B------:R-:W-:Y:S02]  /*1250*/  @P3 LEA.HI R6, R3, R6, RZ, 0x5 ;  /* 0x0000000603063211 */ /* 0x000fe400078f28ff */
[----:B------:R-:W-:Y:S02]  /*1260*/  @P2 SHF.R.S32.HI R2, RZ, 0x1f, R5 ;  /* 0x0000001fff022819 */ /* 0x000fe40000011405 */
[----:B------:R-:W-:Y:S02]  /*1270*/  @P5 IADD3 R9, R9, -c[0x0][0x1b8], RZ ;  /* 0x80006e0009095a10 */ /* 0x000fe40007ffe0ff */
[----:B------:R-:W-:-:S02]  /*1280*/  @P4 SHF.R.S32.HI R8, RZ, 0x1f, R7 ;  /* 0x0000001fff084819 */ /* 0x000fc40000011407 */
[----:B------:R-:W-:Y:S02]  /*1290*/  @P3 SHF.R.S32.HI R6, RZ, 0x5, R6 ;  /* 0x00000005ff063819 */ /* 0x000fe40000011406 */
[----:B------:R-:W-:Y:S02]  /*12a0*/  @P2 LEA.HI R5, R2, R5, RZ, 0x5 ;  /* 0x0000000502052211 */ /* 0x000fe400078f28ff */
[----:B------:R-:W-:Y:S01]  /*12b0*/  @P5 SHF.R.S32.HI R10, RZ, 0x1f, R9 ;  /* 0x0000001fff0a5819 */ /* 0x000fe20000011409 */
[----:B------:R-:W-:Y:S01]  /*12c0*/  CS2R R2, SRZ ;  /* 0x0000000000027805 */ /* 0x000fe2000001ff00 */
        /* <DEDUP_REMOVED lines=10> */
[----:B------:R-:W-:Y:S01]  /*1370*/  CS2R R4, SRZ ;  /* 0x0000000000047805 */ /* 0x000fe2000001ff00 */
[----:B------:R-:W-:Y:S01]  /*1380*/  @P5 SHF.R.S32.HI R10, RZ, 0x5, R10 ;  /* 0x00000005ff0a5819 */ /* 0x000fe2000001140a */
[----:B------:R-:W-:Y:S01]  /*1390*/  IMAD R3, R6, 0x8, R3 ;  /* 0x0000000806037824 */ /* 0x000fe200078e0203 */
[----:B------:R-:W-:Y:S01]  /*13a0*/  ISETP.GE.AND P0, PT, R57, R58, PT ;  /* 0x0000003a3900720c */ /* 0x000fe20003f06270 */
[----:B------:R-:W-:Y:S01]  /*13b0*/  @P4 IMAD R4, R8, 0x3, RZ ;  /* 0x0000000308044824 */ /* 0x000fe200078e02ff */
[----:B------:R-:W-:Y:S01]  /*13c0*/  SHF.R.S32.HI R16, RZ, 0x1f, R15 ;  /* 0x0000001fff107819 */ /* 0x000fe2000001140f */
[----:B------:R-:W-:Y:S01]  /*13d0*/  @P5 IMAD.SHL.U32 R5, R10, 0x2, RZ ;  /* 0x000000020a055824 */ /* 0x000fe200078e00ff */
[----:B------:R-:W-:-:S04]  /*13e0*/  IADD3 R2, R7, R3, R2 ;  /* 0x0000000307027210 */ /* 0x000fc80007ffe002 */
[----:B------:R-:W-:-:S05]  /*13f0*/  IADD3 R2, R5, R2, R4 ;  /* 0x0000000205027210 */ /* 0x000fca0007ffe004 */
[----:B------:R-:W-:-:S05]  /*1400*/  IMAD R22, R2, c[0x0][0x18c], RZ ;  /* 0x0000630002167a24 */ /* 0x000fca00078e02ff */
        /* <DEDUP_REMOVED lines=13> */
[----:B-----5:R-:W-:Y:S01]  /*14e0*/  IMAD.MOV.U32 R21, RZ, RZ, R57 ;  /* 0x000000ffff157224 */ /* 0x020fe200078e0039 */
[----:B------:R-:W-:Y:S02]  /*14f0*/  LOP3.LUT R8, R4, 0x10, RZ, 0xc0, !PT ;  /* 0x0000001004087812 */ /* 0x000fe400078ec0ff */
[----:B------:R-:W-:Y:S02]  /*1500*/  SHF.R.S32.HI R18, RZ, 0x3, R6 ;  /* 0x00000003ff127819 */ /* 0x000fe40000011406 */
.L_x_1006:
[----:B------:R-:W-:-:S04]  /*1510*/  IMAD.IADD R4, R0, 0x1, R19 ;  /* 0x0000000100047824 */ /* 0x000fc800078e0213 */
        /* <DEDUP_REMOVED lines=8> */
[----:B------:R-:W-:-:S05]  /*15a0*/  IMAD.WIDE R6, R6, R23, c[0x0][0x198] ;  /* 0x0000660006067625 */ /* 0x000fca00078e0217 */
        /* <DEDUP_REMOVED lines=8> */
[----:B------:R-:W-:Y:S01]  /*1630*/  SHF.R.U32.HI R9, RZ, 0xc, R9 ;  /* 0x0000000cff097819 */ /* 0x000fe20000011609 */
[----:B---3--:R-:W-:Y:S01]  /*1640*/  IMAD.IADD R21, R12, 0x1, R21 ;  /* 0x000000010c157824 */ /* 0x008fe200078e0215 */
        /* <DEDUP_REMOVED lines=8> */
[----:B0-----:R-:W-:Y:S01]  /*16d0*/  IMAD R5, R11, R11, RZ ;  /* 0x0000000b0b057224 */ /* 0x001fe200078e02ff */
[----:B------:R-:W-:Y:S01]  /*16e0*/  ISETP.GE.AND P2, PT, R21, R58, PT ;  /* 0x0000003a1500720c */ /* 0x000fe20003f46270 */
[----:B------:R-:W-:Y:S01]  /*16f0*/  IMAD R2, R2, R2, RZ ;  /* 0x0000000202027224 */ /* 0x000fe200078e02ff */
[----:B------:R-:W4:Y:S01]  /*1700*/  I2F.F16 R3, R10 ;  /* 0x0000000a00037306 */ /* 0x000f220000200c00 */
[----:B------:R-:W-:-:S07]  /*1710*/  IMAD R6, R9, R9, RZ ;  /* 0x0000000909067224 */ /* 0x000fce00078e02ff */
[----:B------:R-:W0:Y:S08]  /*1720*/  I2F.F16 R11, R5 ;  /* 0x00000005000b7306 */ /* 0x000e300000200c00 */
[----:B------:R-:W1:Y:S01]  /*1730*/  I2F.F16 R7, R2 ;  /* 0x0000000200077306 */ /* 0x000e620000200c00 */
[----:B----4-:R-:W-:-:S07]  /*1740*/  HMUL2 R12, R3.H0_H0, R4.H0_H0 ;  /* 0x20000004030c7232 */ /* 0x010fce0000000800 */
[----:B------:R-:W2:Y:S01]  /*1750*/  I2F.F16 R9, R6 ;  /* 0x0000000600097306 */ /* 0x000ea20000200c00 */
[-C--:B0-----:R-:W-:Y:S02]  /*1760*/  HMUL2 R11, R11.H0_H0, R4.reuse.H0_H0 ;  /* 0x200000040b0b7232 */ /* 0x081fe40000000800 */
[-C--:B-1----:R-:W-:Y:S02]  /*1770*/  HMUL2 R10, R7.H0_H0, R4.reuse.H0_H0 ;  /* 0x20000004070a7232 */ /* 0x082fe40000000800 */
[----:B--2---:R-:W-:Y:S01]  /*1780*/  HMUL2 R9, R9.H0_H0, R4.H0_H0 ;  /* 0x2000000409097232 */ /* 0x004fe20000000800 */
[----:B------:R-:W-:Y:S05]  /*1790*/  @!P2 BRA `(.L_x_1006) ;  /* 0xfffffd700000a947 */ /* 0x000fea000383ffff */
.L_x_1005:
        /* <DEDUP_REMOVED lines=16> */
[----:B------:R-:W-:Y:S01]  /*18a0*/  PRMT R8, R8, 0x5410, RZ ;  /* 0x0000541008087816 */ /* 0x000fe200000000ff */
[----:B------:R-:W-:Y:S01]  /*18b0*/  HADD2.F32 R24, -RZ, R11.H0_H0 ;  /* 0x2000000bff187230 */ /* 0x000fe20000004100 */
[----:B------:R-:W-:Y:S01]  /*18c0*/  LEA R28, P3, R29, c[0x0][0x168], 0x2 ;  /* 0x00005a001d1c7a11 */ /* 0x000fe200078610ff */
[----:B------:R-:W-:Y:S01]  /*18d0*/  HADD2.F32 R25, -RZ, R10.H0_H0 ;  /* 0x2000000aff197230 */ /* 0x000fe20000004100 */
[----:B------:R-:W-:Y:S01]  /*18e0*/  IADD3.X R16, R16, UR4, R17, P0, P2 ;  /* 0x0000000410107c10 */ /* 0x000fe200087e4411 */
[----:B------:R-:W-:Y:S01]  /*18f0*/  HADD2.F32 R26, -RZ, R9.H0_H0 ;  /* 0x20000009ff1a7230 */ /* 0x000fe20000004100 */
[----:B------:R-:W-:-:S02]  /*1900*/  UMOV UR4, URZ ;  /* 0x0000003f00047c82 */ /* 0x000fc40008000000 */
[----:B------:R-:W-:Y:S02]  /*1910*/  LEA.HI.X R29, R29, c[0x0][0x16c], R16, 0x2, P3 ;  /* 0x00005b001d1d7a11 */ /* 0x000fe400018f1410 */
.L_x_1024:
[----:B-----5:R-:W-:Y:S05]  /*1920*/  @!P1 BRA `(.L_x_1008) ;  /* 0x00001d3000009947 */ /* 0x020fea0003800000 */
[----:B------:R-:W2:Y:S04]  /*1930*/  LDG.E.128.CONSTANT R16, [R30.64] ;  /* 0x000000081e107981 */ /* 0x000ea8000c1e9d00 */
[----:B-----5:R-:W3:Y:S01]  /*1940*/  LDG.E.128.CONSTANT R20, [R28.64] ;  /* 0x000000081c147981 */ /* 0x020ee2000c1e9d00 */
[----:B------:R-:W-:Y:S02]  /*1950*/  PRMT R64, R13, 0x9910, RZ ;  /* 0x000099100d407816 */ /* 0x000fe400000000ff */
[----:B------:R-:W-:Y:S02]  /*1960*/  ISETP.GE.AND P2, PT, R59, 0x2, PT ;  /* 0x000000023b00780c */ /* 0x000fe40003f46270 */
[----:B------:R-:W-:Y:S02]  /*1970*/  ISETP.NE.AND P0, PT, R64, RZ, PT ;  /* 0x000000ff4000720c */ /* 0x000fe40003f05270 */
[----:B--2---:R-:W-:-:S02]  /*1980*/  LOP3.LUT R32, R17, 0xff, RZ, 0xc0, !PT ;  /* 0x000000ff11207812 */ /* 0x004fc400078ec0ff */
        /* <DEDUP_REMOVED lines=32> */
[----:B------:R-:W-:Y:S02]  /*1b90*/  SHF.R.U32.HI R17, RZ, 0x10, R17 ;  /* 0x00000010ff117819 */ /* 0x000fe40000011611 */
[----:B------:R-:W-:Y:S02]  /*1ba0*/  LOP3.LUT R49, R47, 0xff, RZ, 0xc0, !PT ;  /* 0x000000ff2f317812 */ /* 0x000fe400078ec0ff */
[----:B------:R-:W-:Y:S01]  /*1bb0*/  LOP3.LUT R17, R17, 0xff, RZ, 0xc0, !PT ;  /* 0x000000ff11117812 */ /* 0x000fe200078ec0ff */
[----:B------:R0:W1:Y:S01]  /*1bc0*/  I2F.F16 R47, R16 ;  /* 0x00000010002f7306 */ /* 0x0000620000200c00 */
[----:B------:R-:W-:-:S02]  /*1bd0*/  IADD3 R50, R49, -0x80, RZ ;  /* 0xffffff8031327810 */ /* 0x000fc40007ffe0ff */
[--C-:B------:R-:W-:Y:S02]  /*1be0*/  SHF.R.U32.HI R49, RZ, 0x8, R18.reuse ;  /* 0x00000008ff317819 */ /* 0x100fe40000011612 */
[----:B------:R-:W-:Y:S02]  /*1bf0*/  IADD3 R17, R17, -0x80, RZ ;  /* 0xffffff8011117810 */ /* 0x000fe40007ffe0ff */
[----:B------:R-:W-:Y:S01]  /*1c00*/  SHF.R.U32.HI R18, RZ, 0x10, R18 ;  /* 0x00000010ff127819 */ /* 0x000fe20000011612 */
[----:B------:R-:W1:Y:S01]  /*1c10*/  I2F.F16 R43, R43 ;  /* 0x0000002b002b7306 */ /* 0x000e620000200c00 */
[--C-:B0-----:R-:W-:Y:S02]  /*1c20*/  SHF.R.U32.HI R16, RZ, 0x8, R19.reuse ;  /* 0x00000008ff107819 */ /* 0x101fe40000011613 */
[----:B------:R-:W-:Y:S02]  /*1c30*/  SHF.R.U32.HI R19, RZ, 0x10, R19 ;  /* 0x00000010ff137819 */ /* 0x000fe40000011613 */
[----:B------:R-:W-:-:S02]  /*1c40*/  LOP3.LUT R16, R16, 0xff, RZ, 0xc0, !PT ;  /* 0x000000ff10107812 */ /* 0x000fc400078ec0ff */
[----:B------:R-:W-:Y:S01]  /*1c50*/  LOP3.LUT R51, R49, 0xff, RZ, 0xc0, !PT ;  /* 0x000000ff31337812 */ /* 0x000fe200078ec0ff */
[----:B------:R-:W0:Y:S01]  /*1c60*/  I2F.F16 R36, R36 ;  /* 0x0000002400247306 */ /* 0x000e220000200c00 */
[----:B------:R-:W-:Y:S02]  /*1c70*/  LOP3.LUT R18, R18, 0xff, RZ, 0xc0, !PT ;  /* 0x000000ff12127812 */ /* 0x000fe400078ec0ff */
[----:B------:R-:W-:Y:S02]  /*1c80*/  IADD3 R60, R16, -0x80, RZ ;  /* 0xffffff80103c7810 */ /* 0x000fe40007ffe0ff */
[----:B------:R-:W-:Y:S02]  /*1c90*/  LOP3.LUT R19, R19, 0xff, RZ, 0xc0, !PT ;  /* 0x000000ff13137812 */ /* 0x000fe400078ec0ff */
[----:B------:R-:W-:Y:S01]  /*1ca0*/  SHF.R.U32.HI R16, RZ, 0x8, R20 ;  /* 0x00000008ff107819 */ /* 0x000fe20000011614 */
[----:B------:R0:W1:Y:S01]  /*1cb0*/  I2F.F16 R49, R17 ;  /* 0x0000001100317306 */ /* 0x0000620000200c00 */
[----:B------:R-:W-:-:S02]  /*1cc0*/  IADD3 R18, R18, -0x80, RZ ;  /* 0xffffff8012127810 */ /* 0x000fc40007ffe0ff */
[----:B------:R-:W-:Y:S02]  /*1cd0*/  IADD3 R19, R19, -0x80, RZ ;  /* 0xffffff8013137810 */ /* 0x000fe40007ffe0ff */
[----:B------:R-:W-:Y:S02]  /*1ce0*/  LOP3.LUT R16, R16, 0xff, RZ, 0xc0, !PT ;  /* 0x000000ff10107812 */ /* 0x000fe400078ec0ff */
[----:B------:R-:W-:Y:S01]  /*1cf0*/  LEA.HI R42, R20, 0xffffff80, RZ, 0x8 ;  /* 0xffffff80142a7811 */ /* 0x000fe200078f40ff */
[----:B------:R1:W1:Y:S01]  /*1d00*/  I2F.F16 R53, R19 ;  /* 0x0000001300357306 */ /* 0x0002620000200c00 */
[----:B0-----:R-:W-:Y:S02]  /*1d10*/  SHF.R.U32.HI R17, RZ, 0x8, R21 ;  /* 0x00000008ff117819 */ /* 0x001fe40000011615 */
[----:B------:R-:W-:Y:S02]  /*1d20*/  LEA.HI R41, R21, 0xffffff80, RZ, 0x8 ;  /* 0xffffff8015297811 */ /* 0x000fe400078f40ff */
[----:B------:R-:W-:-:S02]  /*1d30*/  LOP3.LUT R17, R17, 0xff, RZ, 0xc0, !PT ;  /* 0x000000ff11117812 */ /* 0x000fc400078ec0ff */
[----:B------:R-:W-:Y:S01]  /*1d40*/  IADD3 R52, R51, -0x80, RZ ;  /* 0xffffff8033347810 */ /* 0x000fe20007ffe0ff */
[----:B------:R-:W0:Y:S01]  /*1d50*/  I2F.F16 R42, R42 ;  /* 0x0000002a002a7306 */ /* 0x000e220000200c00 */
[----:B------:R-:W-:Y:S02]  /*1d60*/  SHF.R.U32.HI R20, RZ, 0x10, R20 ;  /* 0x00000010ff147819 */ /* 0x000fe40000011614 */
[----:B------:R-:W-:Y:S02]  /*1d70*/  SHF.R.U32.HI R21, RZ, 0x10, R21 ;  /* 0x00000010ff157819 */ /* 0x000fe40000011615 */
[----:B------:R-:W-:Y:S02]  /*1d80*/  LEA.HI R40, R22, 0xffffff80, RZ, 0x8 ;  /* 0xffffff8016287811 */ /* 0x000fe400078f40ff */
[----:B------:R-:W-:Y:S01]  /*1d90*/  LEA.HI R39, R23, 0xffffff80, RZ, 0x8 ;  /* 0xffffff8017277811 */ /* 0x000fe200078f40ff */
[----:B------:R0:W2:Y:S01]  /*1da0*/  I2F.F16 R51, R18 ;  /* 0x0000001200337306 */ /* 0x0000a20000200c00 */
[----:B------:R-:W-:-:S02]  /*1db0*/  IADD3 R16, R16, -0x80, RZ ;  /* 0xffffff8010107810 */ /* 0x000fc40007ffe0ff */
[----:B------:R-:W-:Y:S02]  /*1dc0*/  IADD3 R17, R17, -0x80, RZ ;  /* 0xffffff8011117810 */ /* 0x000fe40007ffe0ff */
[--C-:B-1----:R-:W-:Y:S02]  /*1dd0*/  SHF.R.U32.HI R19, RZ, 0x8, R23.reuse ;  /* 0x00000008ff137819 */ /* 0x102fe40000011617 */
[----:B------:R-:W-:Y:S01]  /*1de0*/  SHF.R.U32.HI R23, RZ, 0x10, R23 ;  /* 0x00000010ff177819 */ /* 0x000fe20000011617 */
[----:B------:R1:W2:Y:S01]  /*1df0*/  I2F.F16 R61, R16 ;  /* 0x00000010003d7306 */ /* 0x0002a20000200c00 */
[--C-:B0-----:R-:W-:Y:S02]  /*1e00*/  SHF.R.U32.HI R18, RZ, 0x8, R22.reuse ;  /* 0x00000008ff127819 */ /* 0x101fe40000011616 */
[----:B------:R-:W-:Y:S02]  /*1e10*/  SHF.R.U32.HI R22, RZ, 0x10, R22 ;  /* 0x00000010ff167819 */ /* 0x000fe40000011616 */
[----:B------:R-:W-:-:S02]  /*1e20*/  LOP3.LUT R20, R20, 0xff, RZ, 0xc0, !PT ;  /* 0x000000ff14147812 */ /* 0x000fc400078ec0ff */
[----:B------:R-:W-:Y:S01]  /*1e30*/  LOP3.LUT R21, R21, 0xff, RZ, 0xc0, !PT ;  /* 0x000000ff15157812 */ /* 0x000fe200078ec0ff */
[----:B------:R0:W2:Y:S01]  /*1e40*/  I2F.F16 R62, R17 ;  /* 0x00000011003e7306 */ /* 0x0000a20000200c00 */
[----:B------:R-:W-:Y:S02]  /*1e50*/  LOP3.LUT R18, R18, 0xff, RZ, 0xc0, !PT ;  /* 0x000000ff12127812 */ /* 0x000fe400078ec0ff */
[----:B-1----:R-:W-:Y:S02]  /*1e60*/  LOP3.LUT R16, R22, 0xff, RZ, 0xc0, !PT ;  /* 0x000000ff16107812 */ /* 0x002fe400078ec0ff */
[----:B------:R-:W-:Y:S02]  /*1e70*/  LOP3.LUT R19, R19, 0xff, RZ, 0xc0, !PT ;  /* 0x000000ff13137812 */ /* 0x000fe400078ec0ff */
[----:B------:R-:W-:Y:S01]  /*1e80*/  IADD3 R20, R20, -0x80, RZ ;  /* 0xffffff8014147810 */ /* 0x000fe20007ffe0ff */
[----:B------:R-:W1:Y:S01]  /*1e90*/  I2F.F16 R41, R41 ;  /* 0x0000002900297306 */ /* 0x000e620000200c00 */
[----:B0-----:R-:W-:-:S02]  /*1ea0*/  LOP3.LUT R17, R23, 0xff, RZ, 0xc0, !PT ;  /* 0x000000ff17117812 */ /* 0x001fc400078ec0ff */
[----:B------:R-:W-:Y:S02]  /*1eb0*/  IADD3 R21, R21, -0x80, RZ ;  /* 0xffffff8015157810 */ /* 0x000fe40007ffe0ff */
[----:B------:R-:W-:Y:S02]  /*1ec0*/  IADD3 R18, R18, -0x80, RZ ;  /* 0xffffff8012127810 */ /* 0x000fe40007ffe0ff */
[----:B------:R-:W-:Y:S01]  /*1ed0*/  IADD3 R16, R16, -0x80, RZ ;  /* 0xffffff8010107810 */ /* 0x000fe20007ffe0ff */
[----:B------:R-:W0:Y:S01]  /*1ee0*/  I2F.F16 R40, R40 ;  /* 0x0000002800287306 */ /* 0x000e220000200c00 */
[----:B------:R-:W-:Y:S02]  /*1ef0*/  IADD3 R19, R19, -0x80, RZ ;  /* 0xffffff8013137810 */ /* 0x000fe40007ffe0ff */
[----:B------:R-:W-:-:S05]  /*1f00*/  IADD3 R17, R17, -0x80, RZ ;  /* 0xffffff8011117810 */ /* 0x000fca0007ffe0ff */
        /* <DEDUP_REMOVED lines=22> */
[--C-:B0-----:R-:W-:Y:S02]  /*2070*/  HADD2.F32 R66, -RZ, R16.reuse.H0_H0 ;  /* 0x20000010ff427230 */ /* 0x101fe40000004100 */
[----:B------:R-:W-:Y:S02]  /*2080*/  HADD2.F32 R68, -RZ, R16.H1_H1 ;  /* 0x30000010ff447230 */ /* 0x000fe40000004100 */
[--C-:B------:R-:W-:Y:S01]  /*2090*/  HADD2.F32 R16, -RZ, R17.reuse.H0_H0 ;  /* 0x20000011ff107230 */ /* 0x100fe20000004100 */
[C---:B------:R-:W-:Y:S01]  /*20a0*/  FFMA.FTZ R70, R66.reuse, R69, RZ ;  /* 0x0000004542467223 */ /* 0x040fe200000100ff */
[----:B------:R-:W-:Y:S01]  /*20b0*/  HADD2.F32 R69, -RZ, R50.H0_H0 ;  /* 0x20000032ff457230 */ /* 0x000fe20000004100 */
[----:B------:R-:W-:Y:S01]  /*20c0*/  FFMA.FTZ R67, R65, R66, RZ ;  /* 0x0000004241437223 */ /* 0x000fe200000100ff */
[----:B------:R-:W-:Y:S01]  /*20d0*/  HADD2.F32 R17, -RZ, R17.H1_H1 ;  /* 0x30000011ff117230 */ /* 0x000fe20000004100 */
[----:B------:R-:W-:-:S02]  /*20e0*/  FFMA.FTZ R72, R66, R71, RZ ;  /* 0x0000004742487223 */ /* 0x000fc400000100ff */
[----:B------:R-:W-:Y:S01]  /*20f0*/  FFMA.FTZ R65, R66, R73, RZ ;  /* 0x0000004942417223 */ /* 0x000fe200000100ff */
        /* <DEDUP_REMOVED lines=11> */
[----:B------:R-:W-:-:S02]  /*21b0*/  HADD2.F32 R65, -RZ, R51.H0_H0 ;  /* 0x20000033ff417230 */ /* 0x000fc40000004100 */
[----:B------:R-:W-:Y:S01]  /*21c0*/  HADD2.F32 R70, -RZ, R53.H0_H0 ;  /* 0x20000035ff467230 */ /* 0x000fe20000004100 */
[C---:B------:R-:W-:Y:S01]  /*21d0*/  FFMA.FTZ R68, R16.reuse, R68, R69 ;  /* 0x0000004410447223 */ /* 0x040fe20000010045 */
[----:B------:R-:W-:Y:S01]  /*21e0*/  HADD2.F32 R71, -RZ, R23.H0_H0 ;  /* 0x20000017ff477230 */ /* 0x000fe20000004100 */
[C---:B------:R-:W-:Y:S01]  /*21f0*/  FFMA.FTZ R67, R16.reuse, R65, R67 ;  /* 0x0000004110437223 */ /* 0x040fe20000010043 */
[----:B------:R-:W-:Y:S01]  /*2200*/  HADD2.F32 R65, -RZ, R45.H0_H0 ;  /* 0x2000002dff417230 */ /* 0x000fe20000004100 */
[----:B------:R-:W-:Y:S01]  /*2210*/  FFMA.FTZ R73, R16, R70, R73 ;  /* 0x0000004610497223 */ /* 0x000fe20000010049 */
[----:B------:R-:W-:Y:S02]  /*2220*/  HADD2.F32 R16, -RZ, R46.H0_H0 ;  /* 0x2000002eff107230 */ /* 0x000fe40000004100 */
[----:B------:R-:W-:Y:S01]  /*2230*/  HADD2.F32 R70, -RZ, R44.H0_H0 ;  /* 0x2000002cff467230 */ /* 0x000fe20000004100 */
[C---:B------:R-:W-:Y:S01]  /*2240*/  FFMA.FTZ R65, R17.reuse, R65, R68 ;  /* 0x0000004111417223 */ /* 0x040fe20000010044 */
[----:B------:R-:W-:Y:S01]  /*2250*/  HADD2.F32 R68, -RZ, R32.H0_H0 ;  /* 0x20000020ff447230 */ /* 0x000fe20000004100 */
[----:B------:R-:W-:Y:S01]  /*2260*/  FFMA.FTZ R66, R16, R17, R66 ;  /* 0x0000001110427223 */ /* 0x000fe20000010042 */
[----:B-1----:R-:W-:Y:S01]  /*2270*/  HADD2.F32 R16, -RZ, R18.H0_H0 ;  /* 0x20000012ff107230 */ /* 0x002fe20000004100 */
[C---:B------:R-:W-:Y:S01]  /*2280*/  FFMA.FTZ R69, R17.reuse, R70, R67 ;  /* 0x0000004611457223 */ /* 0x040fe20000010043 */
[----:B------:R-:W-:Y:S01]  /*2290*/  HADD2.F32 R67, -RZ, R33.H0_H0 ;  /* 0x20000021ff437230 */ /* 0x000fe20000004100 */
[----:B------:R-:W-:Y:S01]  /*22a0*/  FFMA.FTZ R73, R17, R72, R73 ;  /* 0x0000004811497223 */ /* 0x000fe20000010049 */
[----:B------:R-:W-:Y:S01]  /*22b0*/  HADD2.F32 R17, -RZ, R34.H0_H0 ;  /* 0x20000022ff117230 */ /* 0x000fe20000004100 */
[C---:B------:R-:W-:Y:S01]  /*22c0*/  FFMA.FTZ R68, R16.reuse, R68, R69 ;  /* 0x0000004410447223 */ /* 0x040fe20000010045 */
[----:B------:R-:W-:Y:S01]  /*22d0*/  HADD2.F32 R70, -RZ, R27.H0_H0 ;  /* 0x2000001bff467230 */ /* 0x000fe20000004100 */
[C---:B------:R-:W-:Y:S01]  /*22e0*/  FFMA.FTZ R67, R16.reuse, R67, R65 ;  /* 0x0000004310437223 */ /* 0x040fe20000010041 */
[----:B------:R-:W-:Y:S01]  /*22f0*/  HADD2.F32 R18, -RZ, R18.H1_H1 ;  /* 0x30000012ff127230 */ /* 0x000fe20000004100 */
[----:B------:R-:W-:Y:S01]  /*2300*/  FFMA.FTZ R66, R17, R16, R66 ;  /* 0x0000001011427223 */ /* 0x000fe20000010042 */
[----:B------:R-:W-:Y:S01]  /*2310*/  HADD2.F32 R17, -RZ, R61.H0_H0 ;  /* 0x2000003dff117230 */ /* 0x000fe20000004100 */
[----:B------:R-:W-:Y:S01]  /*2320*/  FFMA.FTZ R70, R16, R70, R73 ;  /* 0x0000004610467223 */ /* 0x000fe20000010049 */
[----:B------:R-:W-:-:S02]  /*2330*/  HADD2.F32 R65, -RZ, R62.H0_H0 ;  /* 0x2000003eff417230 */ /* 0x000fc40000004100 */
        /* <DEDUP_REMOVED lines=16> */
[----:B------:R-:W-:-:S02]  /*2440*/  HADD2.F32 R16, -RZ, R42.H0_H0 ;  /* 0x2000002aff107230 */ /* 0x000fc40000004100 */
[----:B------:R-:W-:Y:S01]  /*2450*/  HADD2.F32 R66, -RZ, R40.H0_H0 ;  /* 0x20000028ff427230 */ /* 0x000fe20000004100 */
[C---:B------:R-:W-:Y:S01]  /*2460*/  FFMA.FTZ R65, R19.reuse, R18, R65 ;  /* 0x0000001213417223 */ /* 0x040fe20000010041 */
[----:B------:R-:W-:Y:S01]  /*2470*/  HADD2.F32 R68, -RZ, R39.H0_H0 ;  /* 0x20000027ff447230 */ /* 0x000fe20000004100 */
[----:B------:R-:W-:Y:S02]  /*2480*/  FFMA.FTZ R16, R16, R19, R17 ;  /* 0x0000001310107223 */ /* 0x000fe40000010011 */
[C---:B------:R-:W-:Y:S02]  /*2490*/  FFMA.FTZ R66, R19.reuse, R66, R67 ;  /* 0x0000004213427223 */ /* 0x040fe40000010043 */
        /* <DEDUP_REMOVED lines=13> */
.L_x_1009:
        /* <DEDUP_REMOVED lines=12> */
[----:B0-----:R-:W-:-:S05]  /*2630*/  HADD2.F32 R65, -RZ, R16.H0_H0 ;  /* 0x20000010ff417230 */ /* 0x001fca0000004100 */
[-C--:B------:R-:W-:Y:S01]  /*2640*/  FFMA.FTZ R67, R66, R65.reuse, RZ ;  /* 0x0000004142437223 */ /* 0x080fe200000100ff */
[----:B------:R-:W-:Y:S01]  /*2650*/  HADD2.F32 R66, -RZ, R16.H1_H1 ;  /* 0x30000010ff427230 */ /* 0x000fe20000004100 */
[-C--:B------:R-:W-:Y:S01]  /*2660*/  FFMA.FTZ R69, R68, R65.reuse, RZ ;  /* 0x0000004144457223 */ /* 0x080fe200000100ff */
[----:B------:R-:W-:Y:S01]  /*2670*/  HADD2.F32 R68, -RZ, R52.H0_H0 ;  /* 0x20000034ff447230 */ /* 0x000fe20000004100 */
[-C--:B------:R-:W-:Y:S01]  /*2680*/  FFMA.FTZ R73, R70, R65.reuse, RZ ;  /* 0x0000004146497223 */ /* 0x080fe200000100ff */
[----:B------:R-:W-:Y:S01]  /*2690*/  HADD2.F32 R16, -RZ, R50.H0_H0 ;  /* 0x20000032ff107230 */ /* 0x000fe20000004100 */
[-C--:B------:R-:W-:Y:S01]  /*26a0*/  FFMA.FTZ R71, R71, R66.reuse, R67 ;  /* 0x0000004247477223 */ /* 0x080fe20000010043 */
[----:B------:R-:W-:Y:S01]  /*26b0*/  HADD2.F32 R70, -RZ, R53.H0_H0 ;  /* 0x20000035ff467230 */ /* 0x000fe20000004100 */
[-C--:B------:R-:W-:Y:S01]  /*26c0*/  FFMA.FTZ R67, R68, R66.reuse, R73 ;  /* 0x0000004244437223 */ /* 0x080fe20000010049 */
[----:B------:R-:W-:Y:S01]  /*26d0*/  HADD2.F32 R73, -RZ, R60.H0_H0 ;  /* 0x2000003cff497230 */ /* 0x000fe20000004100 */
[----:B------:R-:W-:Y:S01]  /*26e0*/  FFMA.FTZ R69, R16, R66, R69 ;  /* 0x0000004210457223 */ /* 0x000fe20000010045 */
[----:B------:R-:W-:Y:S01]  /*26f0*/  HADD2.F32 R68, -RZ, R47.H0_H0 ;  /* 0x2000002fff447230 */ /* 0x000fe20000004100 */
[----:B------:R-:W-:Y:S01]  /*2700*/  FFMA.FTZ R65, R72, R65, RZ ;  /* 0x0000004148417223 */ /* 0x000fe200000100ff */
[----:B------:R-:W-:-:S03]  /*2710*/  HADD2.F32 R16, -RZ, R17.H0_H0 ;  /* 0x20000011ff107230 */ /* 0x000fc60000004100 */
        /* <DEDUP_REMOVED lines=9> */
[----:B------:R-:W-:Y:S02]  /*27b0*/  HADD2.F32 R16, -RZ, R46.H0_H0 ;  /* 0x2000002eff107230 */ /* 0x000fe40000004100 */
[----:B------:R-:W-:Y:S01]  /*27c0*/  HADD2.F32 R17, -RZ, R45.H0_H0 ;  /* 0x2000002dff117230 */ /* 0x000fe20000004100 */
[-C--:B------:R-:W-:Y:S01]  /*27d0*/  FFMA.FTZ R73, R70, R66.reuse, R73 ;  /* 0x0000004246497223 */ /* 0x080fe20000010049 */
[----:B------:R-:W-:Y:S01]  /*27e0*/  HADD2.F32 R68, -RZ, R44.H0_H0 ;  /* 0x2000002cff447230 */ /* 0x000fe20000004100 */
[-C--:B------:R-:W-:Y:S01]  /*27f0*/  FFMA.FTZ R65, R16, R66.reuse, R65 ;  /* 0x0000004210417223 */ /* 0x080fe20000010041 */
[----:B-1----:R-:W-:Y:S01]  /*2800*/  HADD2.F32 R16, -RZ, R18.H0_H0 ;  /* 0x20000012ff107230 */ /* 0x002fe20000004100 */
[-C--:B------:R-:W-:Y:S01]  /*2810*/  FFMA.FTZ R69, R17, R66.reuse, R69 ;  /* 0x0000004211457223 */ /* 0x080fe20000010045 */
[----:B------:R-:W-:Y:S01]  /*2820*/  HADD2.F32 R17, -RZ, R34.H0_H0 ;  /* 0x20000022ff117230 */ /* 0x000fe20000004100 */
[----:B------:R-:W-:Y:S01]  /*2830*/  FFMA.FTZ R67, R68, R66, R67 ;  /* 0x0000004244437223 */ /* 0x000fe20000010043 */
[----:B------:R-:W-:-:S02]  /*2840*/  HADD2.F32 R66, -RZ, R33.H0_H0 ;  /* 0x20000021ff427230 */ /* 0x000fc40000004100 */
[----:B------:R-:W-:Y:S01]  /*2850*/  HADD2.F32 R68, -RZ, R32.H0_H0 ;  /* 0x20000020ff447230 */ /* 0x000fe20000004100 */
[-C--:B------:R-:W-:Y:S01]  /*2860*/  FFMA.FTZ R65, R17, R16.reuse, R65 ;  /* 0x0000001011417223 */ /* 0x080fe20000010041 */
        /* <DEDUP_REMOVED lines=25> */
[----:B------:R-:W-:-:S02]  /*2a00*/  HADD2.F32 R67, -RZ, R40.H0_H0 ;  /* 0x20000028ff437230 */ /* 0x000fc40000004100 */
[----:B------:R-:W-:Y:S01]  /*2a10*/  HADD2.F32 R69, -RZ, R39.H0_H0 ;  /* 0x20000027ff457230 */ /* 0x000fe20000004100 */
        /* <DEDUP_REMOVED lines=16> */
.L_x_1010:
        /* <DEDUP_REMOVED lines=93> */
.L_x_1011:
        /* <DEDUP_REMOVED lines=49> */
[--C-:B-1----:R-:W-:Y:S01]  /*3400*/  HADD2.F32 R35, -RZ, R18.reuse.H0_H0 ;  /* 0x20000012ff237230 */ /* 0x102fe20000004100 */
[----:B------:R-:W-:Y:S01]  /*3410*/  FFMA.FTZ R16, R53, R16, R65 ;  /* 0x0000001035107223 */ /* 0x000fe20000010041 */
[----:B------:R-:W-:Y:S01]  /*3420*/  HADD2.F32 R18, -RZ, R18.H1_H1 ;  /* 0x30000012ff127230 */ /* 0x000fe20000004100 */
[----:B------:R-:W-:-:S02]  /*3430*/  FFMA.FTZ R38, R45, R17, R38 ;  /* 0x000000112d267223 */ /* 0x000fc40000010026 */
[-C--:B------:R-:W-:Y:S02]  /*3440*/  FFMA.FTZ R46, R44, R17.reuse, R46 ;  /* 0x000000112c2e7223 */ /* 0x080fe4000001002e */
[----:B------:R-:W-:Y:S01]  /*3450*/  FFMA.FTZ R34, R43, R17, R16 ;  /* 0x000000112b227223 */ /* 0x000fe20000010010 */
[----:B------:R-:W-:Y:S01]  /*3460*/  HADD2.F32 R16, -RZ, R19.H0_H0 ;  /* 0x20000013ff107230 */ /* 0x000fe20000004100 */
[-C--:B------:R-:W-:Y:S01]  /*3470*/  FFMA.FTZ R17, R37, R35.reuse, R36 ;  /* 0x0000002325117223 */ /* 0x080fe20000010024 */
[----:B------:R-:W-:Y:S01]  /*3480*/  HADD2.F32 R36, -RZ, R27.H0_H0 ;  /* 0x2000001bff247230 */ /* 0x000fe20000004100 */
[-C--:B------:R-:W-:Y:S01]  /*3490*/  FFMA.FTZ R27, R33, R35.reuse, R38 ;  /* 0x00000023211b7223 */ /* 0x080fe20000010026 */
[----:B------:R-:W-:Y:S01]  /*34a0*/  HADD2.F32 R19, -RZ, R19.H1_H1 ;  /* 0x30000013ff137230 */ /* 0x000fe20000004100 */
[-C--:B------:R-:W-:Y:S02]  /*34b0*/  FFMA.FTZ R33, R32, R35.reuse, R46 ;  /* 0x0000002320217223 */ /* 0x080fe4000001002e */
[----:B------:R-:W-:-:S02]  /*34c0*/  FFMA.FTZ R35, R36, R35, R34 ;  /* 0x0000002324237223 */ /* 0x000fc40000010022 */
        /* <DEDUP_REMOVED lines=25> */
.L_x_1008:
[----:B------:R-:W-:-:S04]  /*3660*/  IMAD.MOV.U32 R27, RZ, RZ, c[0x0][0x18c] ;  /* 0x00006300ff1b7624 */ /* 0x000fc800078e00ff */
[----:B------:R-:W-:-:S05]  /*3670*/  IMAD.WIDE R30, R27, 0x8, R30 ;  /* 0x000000081b1e7825 */ /* 0x000fca00078e021e */
[----:B0-----:R0:W5:Y:S01]  /*3680*/  LDG.E.128.CONSTANT R16, [R30.64] ;  /* 0x000000081e107981 */ /* 0x001162000c1e9d00 */
[----:B------:R-:W-:Y:S01]  /*3690*/  IMAD.WIDE R28, R27, 0x8, R28 ;  /* 0x000000081b1c7825 */ /* 0x000fe200078e021c */
[----:B------:R-:W-:Y:S05]  /*36a0*/  @!P1 BRA `(.L_x_1012) ;  /* 0x00001d2000009947 */ /* 0x000fea0003800000 */
[----:B-----5:R-:W2:Y:S01]  /*36b0*/  LDG.E.128.CONSTANT R20, [R28.64] ;  /* 0x000000081c147981 */ /* 0x020ea2000c1e9d00 */
[----:B------:R-:W-:Y:S02]  /*36c0*/  LOP3.LUT R32, R16, 0xff, RZ, 0xc0, !PT ;  /* 0x000000ff10207812 */ /* 0x000fe400078ec0ff */
        /* <DEDUP_REMOVED lines=117> */
[----:B------:R-:W-:-:S03]  /*3e20*/  HADD2.F32 R16, -RZ, R16.H1_H1 ;  /* 0x30000010ff107230 */ /* 0x000fc60000004100 */
[----:B------:R-:W-:Y:S02]  /*3e30*/  FFMA.FTZ R66, R66, R69, RZ ;  /* 0x0000004542427223 */ /* 0x000fe400000100ff */
[C---:B------:R-:W-:Y:S02]  /*3e40*/  FFMA.FTZ R68, R69.reuse, R68, RZ ;  /* 0x0000004445447223 */ /* 0x040fe400000100ff */
[C---:B------:R-:W-:Y:S02]  /*3e50*/  FFMA.FTZ R70, R69.reuse, R70, RZ ;  /* 0x0000004645467223 */ /* 0x040fe400000100ff */
[----:B------:R-:W-:Y:S01]  /*3e60*/  FFMA.FTZ R72, R69, R72, RZ ;  /* 0x0000004845487223 */ /* 0x000fe200000100ff */
[----:B------:R-:W-:Y:S01]  /*3e70*/  HADD2.F32 R69, -RZ, R47.H0_H0 ;  /* 0x2000002fff457230 */ /* 0x000fe20000004100 */
[----:B------:R-:W-:Y:S02]  /*3e80*/  FFMA.FTZ R67, R67, R16, R66 ;  /* 0x0000001043437223 */ /* 0x000fe40000010042 */
[C---:B------:R-:W-:Y:S01]  /*3e90*/  FFMA.FTZ R66, R16.reuse, R71, R70 ;  /* 0x0000004710427223 */ /* 0x040fe20000010046 */
        /* <DEDUP_REMOVED lines=9> */
[----:B------:R-:W-:Y:S02]  /*3f30*/  HADD2.F32 R17, -RZ, R17.H1_H1 ;  /* 0x30000011ff117230 */ /* 0x000fe40000004100 */
        /* <DEDUP_REMOVED lines=10> */
[----:B-1----:R-:W-:Y:S01]  /*3fe0*/  HADD2.F32 R69, -RZ, R18.H0_H0 ;  /* 0x20000012ff457230 */ /* 0x002fe20000004100 */
        /* <DEDUP_REMOVED lines=47> */
.L_x_1013:
        /* <DEDUP_REMOVED lines=15> */
[----:B------:R-:W-:-:S03]  /*43d0*/  HADD2.F32 R16, -RZ, R16.H1_H1 ;  /* 0x30000010ff107230 */ /* 0x000fc60000004100 */
[-C--:B------:R-:W-:Y:S02]  /*43e0*/  FFMA.FTZ R67, R67, R66.reuse, RZ ;  /* 0x0000004243437223 */ /* 0x080fe400000100ff */
[-C--:B------:R-:W-:Y:S02]  /*43f0*/  FFMA.FTZ R69, R69, R66.reuse, RZ ;  /* 0x0000004245457223 */ /* 0x080fe400000100ff */
[-C--:B------:R-:W-:Y:S02]  /*4400*/  FFMA.FTZ R71, R71, R66.reuse, RZ ;  /* 0x0000004247477223 */ /* 0x080fe400000100ff */
[----:B------:R-:W-:Y:S01]  /*4410*/  FFMA.FTZ R73, R73, R66, RZ ;  /* 0x0000004249497223 */ /* 0x000fe200000100ff */
[----:B------:R-:W-:Y:S01]  /*4420*/  HADD2.F32 R66, -RZ, R49.H0_H0 ;  /* 0x20000031ff427230 */ /* 0x000fe20000004100 */
[----:B------:R-:W-:Y:S01]  /*4430*/  FFMA.FTZ R67, R68, R16, R67 ;  /* 0x0000001044437223 */ /* 0x000fe20000010043 */
[----:B------:R-:W-:-:S03]  /*4440*/  HADD2.F32 R68, -RZ, R47.H0_H0 ;  /* 0x2000002fff447230 */ /* 0x000fc60000004100 */
[-C--:B------:R-:W-:Y:S01]  /*4450*/  FFMA.FTZ R66, R66, R16.reuse, R71 ;  /* 0x0000001042427223 */ /* 0x080fe20000010047 */
[----:B------:R-:W-:Y:S01]  /*4460*/  HADD2.F32 R71, -RZ, R46.H0_H0 ;  /* 0x2000002eff477230 */ /* 0x000fe20000004100 */
[-C--:B------:R-:W-:Y:S01]  /*4470*/  FFMA.FTZ R68, R68, R16.reuse, R69 ;  /* 0x0000001044447223 */ /* 0x080fe20000010045 */
[--C-:B------:R-:W-:Y:S01]  /*4480*/  HADD2.F32 R69, -RZ, R17.reuse.H0_H0 ;  /* 0x20000011ff457230 */ /* 0x100fe20000004100 */
[----:B------:R-:W-:Y:S01]  /*4490*/  FFMA.FTZ R16, R70, R16, R73 ;  /* 0x0000001046107223 */ /* 0x000fe20000010049 */
[----:B------:R-:W-:Y:S02]  /*44a0*/  HADD2.F32 R70, -RZ, R44.H0_H0 ;  /* 0x2000002cff467230 */ /* 0x000fe40000004100 */
[----:B------:R-:W-:Y:S01]  /*44b0*/  HADD2.F32 R17, -RZ, R17.H1_H1 ;  /* 0x30000011ff117230 */ /* 0x000fe20000004100 */
        /* <DEDUP_REMOVED lines=8> */
[----:B------:R-:W-:Y:S02]  /*4540*/  HADD2.F32 R67, -RZ, R42.H0_H0 ;  /* 0x2000002aff437230 */ /* 0x000fe40000004100 */
[----:B------:R-:W-:Y:S01]  /*4550*/  HADD2.F32 R70, -RZ, R40.H0_H0 ;  /* 0x20000028ff467230 */ /* 0x000fe20000004100 */
[-C--:B------:R-:W-:Y:S01]  /*4560*/  FFMA.FTZ R66, R69, R17.reuse, R66 ;  /* 0x0000001145427223 */ /* 0x080fe20000010042 */
[----:B------:R-:W-:Y:S01]  /*4570*/  HADD2.F32 R69, -RZ, R52.H0_H0 ;  /* 0x20000034ff457230 */ /* 0x000fe20000004100 */
[-C--:B------:R-:W-:Y:S01]  /*4580*/  FFMA.FTZ R68, R67, R17.reuse, R68 ;  /* 0x0000001143447223 */ /* 0x080fe20000010044 */
[----:B-1----:R-:W-:Y:S01]  /*4590*/  HADD2.F32 R67, -RZ, R18.H0_H0 ;  /* 0x20000012ff437230 */ /* 0x002fe20000004100 */
[----:B------:R-:W-:Y:S01]  /*45a0*/  FFMA.FTZ R72, R70, R17, R72 ;  /* 0x0000001146487223 */ /* 0x000fe20000010048 */
[----:B------:R-:W-:-:S02]  /*45b0*/  HADD2.F32 R17, -RZ, R53.H0_H0 ;  /* 0x20000035ff117230 */ /* 0x000fc40000004100 */
        /* <DEDUP_REMOVED lines=45> */
.L_x_1014:
        /* <DEDUP_REMOVED lines=93> */
.L_x_1015:
        /* <DEDUP_REMOVED lines=56> */
[--C-:B------:R-:W-:Y:S01]  /*51e0*/  HADD2.F32 R16, -RZ, R19.reuse.H0_H0 ;  /* 0x20000013ff107230 */ /* 0x100fe20000004100 */
[-C--:B------:R-:W-:Y:S01]  /*51f0*/  FFMA.FTZ R17, R53, R37.reuse, R36 ;  /* 0x0000002535117223 */ /* 0x080fe20000010024 */
[----:B------:R-:W-:Y:S01]  /*5200*/  HADD2.F32 R19, -RZ, R19.H1_H1 ;  /* 0x30000013ff137230 */ /* 0x000fe20000004100 */
[-C--:B------:R-:W-:Y:S02]  /*5210*/  FFMA.FTZ R39, R39, R37.reuse, R38 ;  /* 0x0000002527277223 */ /* 0x080fe40000010026 */
[-C--:B------:R-:W-:Y:S02]  /*5220*/  FFMA.FTZ R41, R41, R37.reuse, R44 ;  /* 0x0000002529297223 */ /* 0x080fe4000001002c */
[----:B------:R-:W-:Y:S02]  /*5230*/  FFMA.FTZ R37, R50, R37, R40 ;  /* 0x0000002532257223 */ /* 0x000fe40000010028 */
[----:B------:R-:W-:-:S02]  /*5240*/  FFMA.FTZ R17, R62, R18, R17 ;  /* 0x000000123e117223 */ /* 0x000fc40000010011 */
[-C--:B------:R-:W-:Y:S02]  /*5250*/  FFMA.FTZ R39, R63, R18.reuse, R39 ;  /* 0x000000123f277223 */ /* 0x080fe40000010027 */
[-C--:B------:R-:W-:Y:S02]  /*5260*/  FFMA.FTZ R41, R64, R18.reuse, R41 ;  /* 0x0000001240297223 */ /* 0x080fe40000010029 */
[----:B------:R-:W-:Y:S02]  /*5270*/  FFMA.FTZ R37, R23, R18, R37 ;  /* 0x0000001217257223 */ /* 0x000fe40000010025 */
[-C--:B------:R-:W-:Y:S01]  /*5280*/  FFMA.FTZ R18, R20, R16.reuse, R17 ;  /* 0x0000001014127223 */ /* 0x080fe20000010011 */
[----:B------:R-:W-:Y:S01]  /*5290*/  HADD2.F32 R17, -RZ, R34.H0_H0 ;  /* 0x20000022ff117230 */ /* 0x000fe20000004100 */
[-C--:B------:R-:W-:Y:S02]  /*52a0*/  FFMA.FTZ R20, R21, R16.reuse, R39 ;  /* 0x0000001015147223 */ /* 0x080fe40000010027 */
[----:B------:R-:W-:-:S02]  /*52b0*/  FFMA.FTZ R22, R22, R16, R41 ;  /* 0x0000001016167223 */ /* 0x000fc40000010029 */
[----:B------:R-:W-:Y:S02]  /*52c0*/  FFMA.FTZ R16, R65, R16, R37 ;  /* 0x0000001041107223 */ /* 0x000fe40000010025 */
[-C--:B------:R-:W-:Y:S02]  /*52d0*/  FFMA.FTZ R18, R35, R19.reuse, R18 ;  /* 0x0000001323127223 */ /* 0x080fe40000010012 */
[-C--:B------:R-:W-:Y:S02]  /*52e0*/  FFMA.FTZ R17, R17, R19.reuse, R20 ;  /* 0x0000001311117223 */ /* 0x080fe40000010014 */
[-C--:B------:R-:W-:Y:S02]  /*52f0*/  FFMA.FTZ R22, R33, R19.reuse, R22 ;  /* 0x0000001321167223 */ /* 0x080fe40000010016 */
[----:B------:R-:W-:Y:S02]  /*5300*/  FFMA.FTZ R19, R32, R19, R16 ;  /* 0x0000001320137223 */ /* 0x000fe40000010010 */
        /* <DEDUP_REMOVED lines=12> */
.L_x_1012:
        /* <DEDUP_REMOVED lines=199> */
.L_x_1017:
        /* <DEDUP_REMOVED lines=91> */
.L_x_1018:
        /* <DEDUP_REMOVED lines=93> */
.L_x_1019:
        /* <DEDUP_REMOVED lines=87> */
.L_x_1016:
        /* <DEDUP_REMOVED lines=199> */
.L_x_1021:
        /* <DEDUP_REMOVED lines=91> */
.L_x_1022:
        /* <DEDUP_REMOVED lines=93> */
.L_x_1023:
        /* <DEDUP_REMOVED lines=87> */
.L_x_1020:
        /* <DEDUP_REMOVED lines=12> */
.L_x_1007:
        /* <DEDUP_REMOVED lines=8> */
.L_x_1034:
[----:B0-----:R-:W-:Y:S02]  /*8fd0*/  IMAD.MOV.U32 R62, RZ, RZ, R30 ;  /* 0x000000ffff3e7224 */ /* 0x001fe400078e001e */
[----:B------:R-:W-:-:S05]  /*8fe0*/  IMAD.MOV.U32 R63, RZ, RZ, R31 ;  /* 0x000000ffff3f7224 */ /* 0x000fca00078e001f */
[----:B-----5:R0:W5:Y:S01]  /*8ff0*/  LDG.E.128.CONSTANT R16, [R62.64] ;  /* 0x000000083e107981 */ /* 0x020162000c1e9d00 */
[----:B------:R-:W-:Y:S01]  /*9000*/  IMAD.MOV.U32 R60, RZ, RZ, c[0x0][0x18c] ;  /* 0x00006300ff3c7624 */ /* 0x000fe200078e00ff */
[----:B------:R-:W-:Y:S05]  /*9010*/  @!P1 BRA `(.L_x_1026) ;  /* 0x0000146000009947 */ /* 0x000fea0003800000 */
[----:B------:R-:W-:-:S06]  /*9020*/  IMAD.WIDE R24, R60, 0x4, R62 ;  /* 0x000000043c187825 */ /* 0x000fcc00078e023e */
[----:B------:R-:W-:Y:S02]  /*9030*/  IMAD.WIDE R20, R60, 0x4, R24 ;  /* 0x000000043c147825 */ /* 0x000fe400078e0218 */
[----:B------:R-:W2:Y:S04]  /*9040*/  LDG.E.128.CONSTANT R24, [R24.64] ;  /* 0x0000000818187981 */ /* 0x000ea8000c1e9d00 */
[----:B------:R-:W3:Y:S01]  /*9050*/  LDG.E.128.CONSTANT R20, [R20.64] ;  /* 0x0000000814147981 */ /* 0x000ee2000c1e9d00 */
[----:B------:R-:W-:Y:S02]  /*9060*/  PRMT R30, R13, 0x9910, RZ ;  /* 0x000099100d1e7816 */ /* 0x000fe400000000ff */
[----:B-----5:R-:W-:Y:S02]  /*9070*/  SHF.R.U32.HI R40, RZ, 0xc, R17 ;  /* 0x0000000cff287819 */ /* 0x020fe40000011611 */
[----:B------:R-:W-:-:S02]  /*9080*/  SHF.R.U32.HI R43, RZ, 0xc, R19 ;  /* 0x0000000cff2b7819 */ /* 0x000fc40000011613 */
[----:B------:R-:W-:Y:S02]  /*9090*/  ISETP.NE.AND P2, PT, R30, RZ, PT ;  /* 0x000000ff1e00720c */ /* 0x000fe40003f45270 */
[----:B------:R-:W-:Y:S02]  /*90a0*/  SHF.R.U32.HI R41, RZ, 0xc, R18 ;  /* 0x0000000cff297819 */ /* 0x000fe40000011612 */
[----:B------:R-:W-:Y:S02]  /*90b0*/  SHF.R.U32.HI R38, RZ, 0xc, R16 ;  /* 0x0000000cff267819 */ /* 0x000fe40000011610 */
[----:B------:R-:W-:Y:S02]  /*90c0*/  LOP3.LUT R43, R43, 0xf000f, RZ, 0xc0, !PT ;  /* 0x000f000f2b2b7812 */ /* 0x000fe400078ec0ff */
[----:B------:R-:W-:Y:S02]  /*90d0*/  LOP3.LUT R41, R41, 0xf000f, RZ, 0xc0, !PT ;  /* 0x000f000f29297812 */ /* 0x000fe400078ec0ff */
[----:B------:R-:W-:-:S02]  /*90e0*/  LOP3.LUT R38, R38, 0xf000f, RZ, 0xc0, !PT ;  /* 0x000f000f26267812 */ /* 0x000fc400078ec0ff */
[----:B------:R-:W-:Y:S02]  /*90f0*/  LOP3.LUT R29, R16, 0x3f003f, RZ, 0xc0, !PT ;  /* 0x003f003f101d7812 */ /* 0x000fe400078ec0ff */
[----:B------:R-:W-:Y:S02]  /*9100*/  SHF.R.U32.HI R28, RZ, 0x6, R16 ;  /* 0x00000006ff1c7819 */ /* 0x000fe40000011610 */
[----:B------:R-:W-:Y:S02]  /*9110*/  LOP3.LUT R15, R19, 0x3f003f, RZ, 0xc0, !PT ;  /* 0x003f003f130f7812 */ /* 0x000fe400078ec0ff */
        /* <DEDUP_REMOVED lines=9> */
[----:B------:R-:W-:Y:S02]  /*91b0*/  ISETP.GE.AND P3, PT, R59, 0x2, PT ;  /* 0x000000023b00780c */ /* 0x000fe40003f66270 */
[--C-:B---3--:R-:W-:Y:S02]  /*91c0*/  SHF.R.U32.HI R39, RZ, 0x8, R20.reuse ;  /* 0x00000008ff277819 */ /* 0x108fe40000011614 */
        /* <DEDUP_REMOVED lines=9> */
[----:B------:R-:W-:-:S02]  /*9260*/  SHF.R.U32.HI R42, RZ, 0x8, R22 ;  /* 0x00000008ff2a7819 */ /* 0x000fc40000011616 */
[----:B------:R-:W-:Y:S02]  /*9270*/  LOP3.LUT R21, R21, 0x300030, R20, 0xf8, !PT ;  /* 0x0030003015157812 */ /* 0x000fe400078ef814 */
[----:B------:R-:W-:Y:S02]  /*9280*/  LOP3.LUT R20, R43, 0x300030, R44, 0xf8, !PT ;  /* 0x003000302b147812 */ /* 0x000fe400078ef82c */
[--C-:B--2---:R-:W-:Y:S02]  /*9290*/  SHF.R.U32.HI R50, RZ, 0xc, R24.reuse ;  /* 0x0000000cff327819 */ /* 0x104fe40000011618 */
[----:B------:R-:W-:Y:S02]  /*92a0*/  LOP3.LUT R43, R24, 0x3f003f, RZ, 0xc0, !PT ;  /* 0x003f003f182b7812 */ /* 0x000fe400078ec0ff */
[----:B------:R-:W-:Y:S02]  /*92b0*/  SHF.R.U32.HI R44, RZ, 0x6, R24 ;  /* 0x00000006ff2c7819 */ /* 0x000fe40000011618 */
[----:B------:R-:W-:-:S02]  /*92c0*/  SHF.R.U32.HI R48, RZ, 0xa, R22 ;  /* 0x0000000aff307819 */ /* 0x000fc40000011616 */
[----:B------:R-:W-:Y:S02]  /*92d0*/  LOP3.LUT R34, R22, 0x3f003f, RZ, 0xc0, !PT ;  /* 0x003f003f16227812 */ /* 0x000fe400078ec0ff */
[----:B------:R-:W-:Y:S02]  /*92e0*/  SHF.R.U32.HI R35, RZ, 0x6, R22 ;  /* 0x00000006ff237819 */ /* 0x000fe40000011616 */
[----:B------:R-:W-:Y:S02]  /*92f0*/  SHF.R.U32.HI R24, RZ, 0xc, R25 ;  /* 0x0000000cff187819 */ /* 0x000fe40000011619 */
[--C-:B------:R-:W-:Y:S02]  /*9300*/  SHF.R.U32.HI R49, RZ, 0xa, R23.reuse ;  /* 0x0000000aff317819 */ /* 0x100fe40000011617 */
[----:B------:R-:W-:Y:S02]  /*9310*/  LOP3.LUT R36, R23, 0x3f003f, RZ, 0xc0, !PT ;  /* 0x003f003f17247812 */ /* 0x000fe400078ec0ff */
[----:B------:R-:W-:-:S02]  /*9320*/  SHF.R.U32.HI R37, RZ, 0x6, R23 ;  /* 0x00000006ff257819 */ /* 0x000fc40000011617 */
[----:B------:R-:W-:Y:S02]  /*9330*/  LOP3.LUT R22, R41, 0x300030, R42, 0xf8, !PT ;  /* 0x0030003029167812 */ /* 0x000fe400078ef82a */
[----:B------:R-:W-:Y:S02]  /*9340*/  LOP3.LUT R23, R38, 0x300030, R39, 0xf8, !PT ;  /* 0x0030003026177812 */ /* 0x000fe400078ef827 */
[----:B------:R-:W-:Y:S02]  /*9350*/  LOP3.LUT R40, R25, 0x3f003f, RZ, 0xc0, !PT ;  /* 0x003f003f19287812 */ /* 0x000fe400078ec0ff */
[----:B------:R-:W-:Y:S02]  /*9360*/  SHF.R.U32.HI R41, RZ, 0x6, R25 ;  /* 0x00000006ff297819 */ /* 0x000fe40000011619 */
[----:B------:R-:W-:Y:S02]  /*9370*/  SHF.R.U32.HI R51, RZ, 0xc, R26 ;  /* 0x0000000cff337819 */ /* 0x000fe4000001161a */
[----:B------:R-:W-:-:S02]  /*9380*/  LOP3.LUT R38, R26, 0x3f003f, RZ, 0xc0, !PT ;  /* 0x003f003f1a267812 */ /* 0x000fc400078ec0ff */
[----:B------:R-:W-:Y:S02]  /*9390*/  SHF.R.U32.HI R42, RZ, 0x6, R26 ;  /* 0x00000006ff2a7819 */ /* 0x000fe4000001161a */
[----:B------:R-:W-:Y:S02]  /*93a0*/  LOP3.LUT R25, R50, 0xf000f, RZ, 0xc0, !PT ;  /* 0x000f000f32197812 */ /* 0x000fe400078ec0ff */
[----:B------:R-:W-:Y:S02]  /*93b0*/  LOP3.LUT R26, R24, 0xf000f, RZ, 0xc0, !PT ;  /* 0x000f000f181a7812 */ /* 0x000fe400078ec0ff */
[----:B------:R-:W-:Y:S02]  /*93c0*/  LOP3.LUT R24, R25, 0x300030, R46, 0xf8, !PT ;  /* 0x0030003019187812 */ /* 0x000fe400078ef82e */
[----:B------:R-:W-:Y:S02]  /*93d0*/  SHF.R.U32.HI R52, RZ, 0xc, R27 ;  /* 0x0000000cff347819 */ /* 0x000fe4000001161b */
[----:B------:R-:W-:-:S02]  /*93e0*/  LOP3.LUT R25, R26, 0x300030, R47, 0xf8, !PT ;  /* 0x003000301a197812 */ /* 0x000fc400078ef82f */
[----:B------:R-:W-:Y:S02]  /*93f0*/  LOP3.LUT R47, R15, 0x64006400, RZ, 0xfc, !PT ;  /* 0x640064000f2f7812 */ /* 0x000fe400078efcff */
[----:B------:R-:W-:Y:S02]  /*9400*/  LOP3.LUT R15, R19, 0x3f003f, RZ, 0xc0, !PT ;  /* 0x003f003f130f7812 */ /* 0x000fe400078ec0ff */
[----:B------:R-:W-:Y:S02]  /*9410*/  LOP3.LUT R46, R14, 0x64006400, RZ, 0xfc, !PT ;  /* 0x640064000e2e7812 */ /* 0x000fe400078efcff */
[----:B------:R-:W-:Y:S02]  /*9420*/  LOP3.LUT R51, R51, 0xf000f, RZ, 0xc0, !PT ;  /* 0x000f000f33337812 */ /* 0x000fe400078ec0ff */
[----:B------:R-:W-:Y:S02]  /*9430*/  LOP3.LUT R52, R52, 0xf000f, RZ, 0xc0, !PT ;  /* 0x000f000f34347812 */ /* 0x000fe400078ec0ff */
[----:B------:R-:W-:-:S02]  /*9440*/  SHF.R.U32.HI R45, RZ, 0x6, R27 ;  /* 0x00000006ff2d7819 */ /* 0x000fc4000001161b */
[----:B------:R-:W-:Y:S01]  /*9450*/  LOP3.LUT R50, R15, 0x64006400, RZ, 0xfc, !PT ;  /* 0x640064000f327812 */ /* 0x000fe200078efcff */
[----:B------:R-:W-:Y:S01]  /*9460*/  HADD2 R15, R16, -1056, -1056 ;  /* 0xe420e420100f7430 */ /* 0x000fe20000000000 */
[----:B------:R-:W-:Y:S01]  /*9470*/  LOP3.LUT R39, R27, 0x3f003f, RZ, 0xc0, !PT ;  /* 0x003f003f1b277812 */ /* 0x000fe200078ec0ff */
[----:B------:R-:W-:Y:S01]  /*9480*/  HADD2 R16, R46, -1056, -1056 ;  /* 0xe420e4202e107430 */ /* 0x000fe20000000000 */
[----:B------:R-:W-:Y:S02]  /*9490*/  LOP3.LUT R26, R51, 0x300030, R48, 0xf8, !PT ;  /* 0x00300030331a7812 */ /* 0x000fe400078ef830 */
[----:B------:R-:W-:Y:S02]  /*94a0*/  LOP3.LUT R27, R52, 0x300030, R49, 0xf8, !PT ;  /* 0x00300030341b7812 */ /* 0x000fe400078ef831 */
        /* <DEDUP_REMOVED lines=65> */
[----:B------:R-:W-:Y:S01]  /*98c0*/  HADD2 R53, R27, -1056, -1056 ;  /* 0xe420e4201b357430 */ /* 0x000fe20000000000 */
[----:B------:R-:W-:Y:S05]  /*98d0*/  @!P2 BRA `(.L_x_1027) ;  /* 0x000002c00000a947 */ /* 0x000fea0003800000 */
[----:B------:R-:W1:Y:S01]  /*98e0*/  LDS.128 R20, [UR4] ;  /* 0x00000004ff147984 */ /* 0x000e620008000c00 */
        /* <DEDUP_REMOVED lines=17> */
[-C--:B--2---:R-:W-:Y:S01]  /*9a00*/  HFMA2 R64, R35, R24.reuse, R64 ;  /* 0x0000001823407231 */ /* 0x084fe20000000040 */
        /* <DEDUP_REMOVED lines=25> */
.L_x_1027:
        /* <DEDUP_REMOVED lines=49> */
.L_x_1028:
        /* <DEDUP_REMOVED lines=48> */
.L_x_1029:
        /* <DEDUP_REMOVED lines=45> */
.L_x_1026:
[----:B------:R-:W-:Y:S05]  /*a480*/  @!P1 BRA `(.L_x_1030) ;  /* 0x000014a000009947 */ /* 0x000fea0003800000 */
        /* <DEDUP_REMOVED lines=15> */
[--C-:B------:R-:W-:Y:S02]  /*a580*/  SHF.R.U32.HI R41, RZ, 0xc, R18.reuse ;  /* 0x0000000cff297819 */ /* 0x100fe40000011612 */
[--C-:B------:R-:W-:Y:S02]  /*a590*/  SHF.R.U32.HI R43, RZ, 0xc, R19.reuse ;  /* 0x0000000cff2b7819 */ /* 0x100fe40000011613 */
        /* <DEDUP_REMOVED lines=8> */
[--C-:B------:R-:W-:Y:S02]  /*a620*/  SHF.R.U32.HI R39, RZ, 0x8, R20.reuse ;  /* 0x00000008ff277819 */ /* 0x100fe40000011614 */
[----:B------:R-:W-:-:S02]  /*a630*/  SHF.R.U32.HI R46, RZ, 0xa, R20 ;  /* 0x0000000aff2e7819 */ /* 0x000fc40000011614 */
[----:B------:R-:W-:Y:S02]  /*a640*/  LOP3.LUT R18, R20, 0x3f003f, RZ, 0xc0, !PT ;  /* 0x003f003f14127812 */ /* 0x000fe400078ec0ff */
[----:B------:R-:W-:Y:S02]  /*a650*/  SHF.R.U32.HI R33, RZ, 0x6, R20 ;  /* 0x00000006ff217819 */ /* 0x000fe40000011614 */
[--C-:B------:R-:W-:Y:S02]  /*a660*/  SHF.R.U32.HI R22, RZ, 0x8, R23.reuse ;  /* 0x00000008ff167819 */ /* 0x100fe40000011617 */
[--C-:B------:R-:W-:Y:S02]  /*a670*/  SHF.R.U32.HI R49, RZ, 0xa, R23.reuse ;  /* 0x0000000aff317819 */ /* 0x100fe40000011617 */
[----:B------:R-:W-:Y:S02]  /*a680*/  LOP3.LUT R31, R23, 0x3f003f, RZ, 0xc0, !PT ;  /* 0x003f003f171f7812 */ /* 0x000fe400078ec0ff */
[----:B------:R-:W-:-:S02]  /*a690*/  SHF.R.U32.HI R32, RZ, 0x6, R23 ;  /* 0x00000006ff207819 */ /* 0x000fc40000011617 */
[----:B------:R-:W-:Y:S02]  /*a6a0*/  SHF.R.U32.HI R20, RZ, 0x8, R21 ;  /* 0x00000008ff147819 */ /* 0x000fe40000011615 */
[----:B------:R-:W-:Y:S02]  /*a6b0*/  LOP3.LUT R23, R40, 0xf000f, RZ, 0xc0, !PT ;  /* 0x000f000f28177812 */ /* 0x000fe400078ec0ff */
[----:B------:R-:W-:Y:S02]  /*a6c0*/  LOP3.LUT R41, R41, 0xf000f, RZ, 0xc0, !PT ;  /* 0x000f000f29297812 */ /* 0x000fe400078ec0ff */
[----:B------:R-:W-:Y:S02]  /*a6d0*/  LOP3.LUT R43, R43, 0xf000f, RZ, 0xc0, !PT ;  /* 0x000f000f2b2b7812 */ /* 0x000fe400078ec0ff */
[----:B------:R-:W-:Y:S02]  /*a6e0*/  LOP3.LUT R38, R38, 0xf000f, RZ, 0xc0, !PT ;  /* 0x000f000f26267812 */ /* 0x000fe400078ec0ff */
[----:B---3--:R-:W-:-:S02]  /*a6f0*/  SHF.R.U32.HI R50, RZ, 0xc, R24 ;  /* 0x0000000cff327819 */ /* 0x008fc40000011618 */
[----:B------:R-:W-:Y:S02]  /*a700*/  LOP3.LUT R44, R24, 0x3f003f, RZ, 0xc0, !PT ;  /* 0x003f003f182c7812 */ /* 0x000fe400078ec0ff */
[----:B------:R-:W-:Y:S02]  /*a710*/  SHF.R.U32.HI R45, RZ, 0x6, R24 ;  /* 0x00000006ff2d7819 */ /* 0x000fe40000011618 */
[----:B------:R-:W-:Y:S02]  /*a720*/  LOP3.LUT R23, R23, 0x300030, R20, 0xf8, !PT ;  /* 0x0030003017177812 */ /* 0x000fe400078ef814 */
[----:B------:R-:W-:Y:S02]  /*a730*/  SHF.R.U32.HI R24, RZ, 0xc, R25 ;  /* 0x0000000cff187819 */ /* 0x000fe40000011619 */
[----:B------:R-:W-:Y:S02]  /*a740*/  SHF.R.U32.HI R47, RZ, 0xa, R21 ;  /* 0x0000000aff2f7819 */ /* 0x000fe40000011615 */
[----:B------:R-:W-:-:S02]  /*a750*/  LOP3.LUT R28, R21, 0x3f003f, RZ, 0xc0, !PT ;  /* 0x003f003f151c7812 */ /* 0x000fc400078ec0ff */
[----:B------:R-:W-:Y:S02]  /*a760*/  SHF.R.U32.HI R29, RZ, 0x6, R21 ;  /* 0x00000006ff1d7819 */ /* 0x000fe40000011615 */
[----:B------:R-:W-:Y:S02]  /*a770*/  LOP3.LUT R20, R41, 0x300030, R42, 0xf8, !PT ;  /* 0x0030003029147812 */ /* 0x000fe400078ef82a */
[----:B------:R-:W-:Y:S02]  /*a780*/  LOP3.LUT R22, R43, 0x300030, R22, 0xf8, !PT ;  /* 0x003000302b167812 */ /* 0x000fe400078ef816 */
[----:B------:R-:W-:Y:S02]  /*a790*/  SHF.R.U32.HI R51, RZ, 0xc, R26 ;  /* 0x0000000cff337819 */ /* 0x000fe4000001161a */
[----:B------:R-:W-:Y:S02]  /*a7a0*/  LOP3.LUT R21, R38, 0x300030, R39, 0xf8, !PT ;  /* 0x0030003026157812 */ /* 0x000fe400078ef827 */
[----:B------:R-:W-:-:S02]  /*a7b0*/  LOP3.LUT R42, R25, 0x3f003f, RZ, 0xc0, !PT ;  /* 0x003f003f192a7812 */ /* 0x000fc400078ec0ff */
[----:B------:R-:W-:Y:S02]  /*a7c0*/  SHF.R.U32.HI R43, RZ, 0x6, R25 ;  /* 0x00000006ff2b7819 */ /* 0x000fe40000011619 */
[----:B------:R-:W-:Y:S02]  /*a7d0*/  SHF.R.U32.HI R52, RZ, 0xc, R27 ;  /* 0x0000000cff347819 */ /* 0x000fe4000001161b */
[----:B------:R-:W-:Y:S02]  /*a7e0*/  LOP3.LUT R41, R26, 0x3f003f, RZ, 0xc0, !PT ;  /* 0x003f003f1a297812 */ /* 0x000fe400078ec0ff */
[----:B------:R-:W-:Y:S02]  /*a7f0*/  SHF.R.U32.HI R39, RZ, 0x6, R26 ;  /* 0x00000006ff277819 */ /* 0x000fe4000001161a */
[----:B------:R-:W-:Y:S02]  /*a800*/  LOP3.LUT R25, R50, 0xf000f, RZ, 0xc0, !PT ;  /* 0x000f000f32197812 */ /* 0x000fe400078ec0ff */
[----:B------:R-:W-:-:S02]  /*a810*/  LOP3.LUT R26, R24, 0xf000f, RZ, 0xc0, !PT ;  /* 0x000f000f181a7812 */ /* 0x000fc400078ec0ff */
[----:B------:R-:W-:Y:S02]  /*a820*/  LOP3.LUT R34, R17, 0x3f003f, RZ, 0xc0, !PT ;  /* 0x003f003f11227812 */ /* 0x000fe400078ec0ff */
[----:B------:R-:W-:Y:S02]  /*a830*/  LOP3.LUT R51, R51, 0xf000f, RZ, 0xc0, !PT ;  /* 0x000f000f33337812 */ /* 0x000fe400078ec0ff */
[----:B------:R-:W-:Y:S02]  /*a840*/  SHF.R.U32.HI R17, RZ, 0x6, R17 ;  /* 0x00000006ff117819 */ /* 0x000fe40000011611 */
[----:B------:R-:W-:Y:S02]  /*a850*/  LOP3.LUT R52, R52, 0xf000f, RZ, 0xc0, !PT ;  /* 0x000f000f34347812 */ /* 0x000fe400078ec0ff */
[----:B------:R-:W-:Y:S02]  /*a860*/  LOP3.LUT R24, R25, 0x300030, R46, 0xf8, !PT ;  /* 0x0030003019187812 */ /* 0x000fe400078ef82e */
[----:B------:R-:W-:-:S02]  /*a870*/  LOP3.LUT R25, R26, 0x300030, R47, 0xf8, !PT ;  /* 0x003000301a197812 */ /* 0x000fc400078ef82f */
[----:B------:R-:W-:Y:S02]  /*a880*/  LOP3.LUT R38, R27, 0x3f003f, RZ, 0xc0, !PT ;  /* 0x003f003f1b267812 */ /* 0x000fe400078ec0ff */
[----:B------:R-:W-:Y:S02]  /*a890*/  SHF.R.U32.HI R40, RZ, 0x6, R27 ;  /* 0x00000006ff287819 */ /* 0x000fe4000001161b */
[----:B------:R-:W-:Y:S02]  /*a8a0*/  LOP3.LUT R26, R51, 0x300030, R48, 0xf8, !PT ;  /* 0x00300030331a7812 */ /* 0x000fe400078ef830 */
        /* <DEDUP_REMOVED lines=122> */
.L_x_1031:
        /* <DEDUP_REMOVED lines=49> */
.L_x_1032:
        /* <DEDUP_REMOVED lines=48> */
.L_x_1033:
        /* <DEDUP_REMOVED lines=45> */
.L_x_1030:
        /* <DEDUP_REMOVED lines=8> */
.L_x_1025:
[----:B------:R-:W-:Y:S05]  /*b9b0*/  @!P1 EXIT ;  /* 0x000000000000994d */ /* 0x000fea0003800000 */
[----:B------:R-:W1:Y:S01]  /*b9c0*/  S2R R9, SR_CTAID.X ;  /* 0x0000000000097919 */ /* 0x000e620000002500 */
[----:B------:R-:W-:Y:S01]  /*b9d0*/  IMAD.MOV.U32 R12, RZ, RZ, 0x2 ;  /* 0x00000002ff0c7424 */ /* 0x000fe200078e00ff */
[----:B------:R-:W-:Y:S02]  /*b9e0*/  HMUL2 R15, R0, R13.H0_H0 ;  /* 0x2000000d000f7232 */ /* 0x000fe40000000000 */
[----:B------:R-:W1:Y:S04]  /*b9f0*/  S2R R10, SR_TID.X ;  /* 0x00000000000a7919 */ /* 0x000e680000002100 */
[----:B------:R-:W2:Y:S01]  /*ba00*/  S2R R11, SR_CTAID.Y ;  /* 0x00000000000b7919 */ /* 0x000ea20000002600 */
[----:B-1----:R-:W-:Y:S02]  /*ba10*/  IMAD R10, R9, 0x20, R10 ;  /* 0x00000020090a7824 */ /* 0x002fe400078e020a */
[----:B--2---:R-:W-:-:S02]  /*ba20*/  IMAD.SHL.U32 R9, R11, 0x4, RZ ;  /* 0x000000040b097824 */ /* 0x004fc400078e00ff */
[----:B------:R-:W-:-:S04]  /*ba30*/  IMAD.SHL.U32 R10, R10, 0x4, RZ ;  /* 0x000000040a0a7824 */ /* 0x000fc800078e00ff */
[----:B------:R-:W-:-:S04]  /*ba40*/  IMAD R9, R9, c[0x0][0x18c], R10 ;  /* 0x0000630009097a24 */ /* 0x000fc800078e020a */
[----:B------:R-:W-:-:S05]  /*ba50*/  IMAD.WIDE R10, R9, R12, c[0x0][0x180] ;  /* 0x00006000090a7625 */ /* 0x000fca00078e020c */
[----:B------:R-:W2:Y:S01]  /*ba60*/  ATOM.E.ADD.F16x2.RN.STRONG.GPU P0, RZ, [R10.64], R15 ;  /* 0x0000000f0aff798a */ /* 0x000ea2000810e9c8 */
[----:B------:R-:W-:Y:S01]  /*ba70*/  BSSY B0, `(.L_x_1035) ;  /* 0x000000f000007945 */ /* 0x000fe20003800000 */
[----:B-----5:R-:W-:Y:S01]  /*ba80*/  HMUL2 R17, R2, R13.H0_H0 ;  /* 0x2000000d02117232 */ /* 0x020fe20000000000 */
[----:B--2---:R-:W-:Y:S05]  /*ba90*/  @P0 BRA `(.L_x_1036) ;  /* 0x000000c000000947 */ /* 0x004fea0003800000 */
[----:B------:R-:W1:Y:S02]  /*baa0*/  QSPC.E.S P0, RZ, [R10] ;  /* 0x000000000aff73aa */ /* 0x000e640000000500 */
[----:B-1----:R-:W-:Y:S05]  /*bab0*/  @!P0 BRA `(.L_x_1037) ;  /* 0x0000007000008947 */ /* 0x002fea0003800000 */
[----:B------:R-:W-:-:S05]  /*bac0*/  LOP3.LUT R0, R10, 0xffffff, RZ, 0xc0, !PT ;  /* 0x00ffffff0a007812 */ /* 0x000fca00078ec0ff */
.L_x_1038:
[----:B------:R-:W1:Y:S02]  /*bad0*/  LDS R12, [R0] ;  /* 0x00000000000c7984 */ /* 0x000e640000000800 */
[----:B-1----:R-:W-:-:S06]  /*bae0*/  HADD2 R13, R12, R15 ;  /* 0x0000000f0c0d7230 */ /* 0x002fcc0000000000 */
[----:B------:R-:W1:Y:S02]  /*baf0*/  ATOMS.CAST.SPIN R13, [R0], R12, R13 ;  /* 0x0000000c000d738d */ /* 0x000e64000180000d */
[----:B-1----:R-:W-:-:S13]  /*bb00*/  ISETP.EQ.U32.AND P0, PT, R13, 0x1, PT ;  /* 0x000000010d00780c */ /* 0x002fda0003f02070 */
[----:B------:R-:W-:Y:S05]  /*bb10*/  @!P0 BRA `(.L_x_1038) ;  /* 0xffffffb000008947 */ /* 0x000fea000383ffff */
[----:B------:R-:W-:Y:S05]  /*bb20*/  BRA `(.L_x_1036) ;  /* 0x0000003000007947 */ /* 0x000fea0003800000 */
.L_x_1037:
[----:B------:R-:W2:Y:S02]  /*bb30*/  LD.E R0, [R10.64] ;  /* 0x000000080a007980 */ /* 0x000ea4000c101900 */
[----:B--2---:R-:W-:-:S05]  /*bb40*/  IMAD.IADD R9, R15, 0x1, R0 ;  /* 0x000000010f097824 */ /* 0x004fca00078e0200 */
[----:B------:R1:W-:Y:S02]  /*bb50*/  ST.E [R10.64], R9 ;  /* 0x000000090a007985 */ /* 0x0003e4000c101908 */
.L_x_1036:
[----:B------:R-:W-:Y:S05]  /*bb60*/  BSYNC B0 ;  /* 0x0000000000007941 */ /* 0x000fea0003800000 */
.L_x_1035:
[----:B------:R-:W2:Y:S01]  /*bb70*/  ATOM.E.ADD.F16x2.RN.STRONG.GPU P0, RZ, [R10.64+0x4], R17 ;  /* 0x000004110aff798a */ /* 0x000ea2000810e9c8 */
[----:B------:R-:W-:Y:S01]  /*bb80*/  BSSY B0, `(.L_x_1039) ;  /* 0x000000f000007945 */ /* 0x000fe20003800000 */
[----:B--2---:R-:W-:Y:S05]  /*bb90*/  @P0 BRA `(.L_x_1040) ;  /* 0x000000d000000947 */ /* 0x004fea0003800000 */
[----:B------:R-:W2:Y:S02]  /*bba0*/  QSPC.E.S P0, RZ, [R10+0x4] ;  /* 0x000004000aff73aa */ /* 0x000ea40000000500 */
[----:B--2---:R-:W-:Y:S05]  /*bbb0*/  @!P0 BRA `(.L_x_1041) ;  /* 0x0000008000008947 */ /* 0x004fea0003800000 */
[----:B------:R-:W-:-:S04]  /*bbc0*/  IADD3 R0, R10, 0x4, RZ ;  /* 0x000000040a007810 */ /* 0x000fc80007ffe0ff */
[----:B------:R-:W-:-:S05]  /*bbd0*/  LOP3.LUT R0, R0, 0xffffff, RZ, 0xc0, !PT ;  /* 0x00ffffff00007812 */ /* 0x000fca00078ec0ff */
.L_x_1042:
[----:B------:R-:W2:Y:S02]  /*bbe0*/  LDS R12, [R0] ;  /* 0x00000000000c7984 */ /* 0x000ea40000000800 */
[----:B--2---:R-:W-:-:S10]  /*bbf0*/  HFMA2.MMA R13, R12, 1, 1, R17 ;  /* 0x3c003c000c0d7835 */ /* 0x004fd40000000011 */
[----:B------:R-:W2:Y:S02]  /*bc00*/  ATOMS.CAST.SPIN R13, [R0], R12, R13 ;  /* 0x0000000c000d738d */ /* 0x000ea4000180000d */
[----:B--2---:R-:W-:-:S13]  /*bc10*/  ISETP.EQ.U32.AND P0, PT, R13, 0x1, PT ;  /* 0x000000010d00780c */ /* 0x004fda0003f02070 */
[----:B------:R-:W-:Y:S05]  /*bc20*/  @!P0 BRA `(.L_x_1042) ;  /* 0xffffffb000008947 */ /* 0x000fea000383ffff */
[----:B------:R-:W-:Y:S05]  /*bc30*/  BRA `(.L_x_1040) ;  /* 0x0000003000007947 */ /* 0x000fea0003800000 */
.L_x_1041:
[----:B------:R-:W2:Y:S02]  /*bc40*/  LD.E R0, [R10.64+0x4] ;  /* 0x000004080a007980 */ /* 0x000ea4000c101900 */
[----:B-12---:R-:W-:-:S05]  /*bc50*/  IMAD.IADD R9, R17, 0x1, R0 ;  /* 0x0000000111097824 */ /* 0x006fca00078e0200 */
[----:B------:R1:W-:Y:S02]  /*bc60*/  ST.E [R10.64+0x4], R9 ;  /* 0x000004090a007985 */ /* 0x0003e4000c101908 */
.L_x_1040:
[----:B------:R-:W-:Y:S05]  /*bc70*/  BSYNC B0 ;  /* 0x0000000000007941 */ /* 0x000fea0003800000 */
.L_x_1039:
[----:B------:R-:W-:-:S13]  /*bc80*/  ISETP.GE.AND P0, PT, R59, 0x2, PT ;  /* 0x000000023b00780c */ /* 0x000fda0003f06270 */
[----:B------:R-:W-:Y:S05]  /*bc90*/  @!P0 EXIT ;  /* 0x000000000000894d */ /* 0x000fea0003800000 */
[----:B------:R-:W-:Y:S01]  /*bca0*/  IMAD.MOV.U32 R15, RZ, RZ, c[0x0][0x18c] ;  /* 0x00006300ff0f7624 */ /* 0x000fe200078e00ff */
[----:B-1----:R-:W-:-:S03]  /*bcb0*/  HMUL2 R9, R3, R54.H0_H0 ;  /* 0x2000003603097232 */ /* 0x002fc60000000000 */
[----:B------:R-:W-:-:S05]  /*bcc0*/  IMAD.WIDE R10, R15, 0x2, R10 ;  /* 0x000000020f0a7825 */ /* 0x000fca00078e020a */
[----:B------:R-:W2:Y:S01]  /*bcd0*/  ATOM.E.ADD.F16x2.RN.STRONG.GPU P0, RZ, [R10.64], R9 ;  /* 0x000000090aff798a */ /* 0x000ea2000810e9c8 */
[----:B------:R-:W-:Y:S01]  /*bce0*/  BSSY B0, `(.L_x_1043) ;  /* 0x000000f000007945 */ /* 0x000fe20003800000 */
[----:B------:R-:W-:Y:S01]  /*bcf0*/  HMUL2 R13, R4, R54.H0_H0 ;  /* 0x20000036040d7232 */ /* 0x000fe20000000000 */
[----:B--2---:R-:W-:Y:S05]  /*bd00*/  @P0 BRA `(.L_x_1044) ;  /* 0x000000c000000947 */ /* 0x004fea0003800000 */
[----:B------:R-:W1:Y:S02]  /*bd10*/  QSPC.E.S P0, RZ, [R10] ;  /* 0x000000000aff73aa */ /* 0x000e640000000500 */
[----:B-1----:R-:W-:Y:S05]  /*bd20*/  @!P0 BRA `(.L_x_1045) ;  /* 0x0000007000008947 */ /* 0x002fea0003800000 */
[----:B------:R-:W-:-:S05]  /*bd30*/  LOP3.LUT R0, R10, 0xffffff, RZ, 0xc0, !PT ;  /* 0x00ffffff0a007812 */ /* 0x000fca00078ec0ff */
.L_x_1046:
[----:B------:R-:W1:Y:S02]  /*bd40*/  LDS R2, [R0] ;  /* 0x0000000000027984 */ /* 0x000e640000000800 */
[----:B-1----:R-:W-:-:S06]  /*bd50*/  HADD2 R3, R2, R9 ;  /* 0x0000000902037230 */ /* 0x002fcc0000000000 */
[----:B------:R-:W1:Y:S02]  /*bd60*/  ATOMS.CAST.SPIN R3, [R0], R2, R3 ;  /* 0x000000020003738d */ /* 0x000e640001800003 */
[----:B-1----:R-:W-:-:S13]  /*bd70*/  ISETP.EQ.U32.AND P0, PT, R3, 0x1, PT ;  /* 0x000000010300780c */ /* 0x002fda0003f02070 */
[----:B------:R-:W-:Y:S05]  /*bd80*/  @!P0 BRA `(.L_x_1046) ;  /* 0xffffffb000008947 */ /* 0x000fea000383ffff */
[----:B------:R-:W-:Y:S05]  /*bd90*/  BRA `(.L_x_1044) ;  /* 0x0000003000007947 */ /* 0x000fea0003800000 */
.L_x_1045:
[----:B------:R-:W2:Y:S02]  /*bda0*/  LD.E R0, [R10.64] ;  /* 0x000000080a007980 */ /* 0x000ea4000c101900 */
[----:B--2---:R-:W-:-:S05]  /*bdb0*/  IMAD.IADD R3, R9, 0x1, R0 ;  /* 0x0000000109037824 */ /* 0x004fca00078e0200 */
[----:B------:R1:W-:Y:S02]  /*bdc0*/  ST.E [R10.64], R3 ;  /* 0x000000030a007985 */ /* 0x0003e4000c101908 */
.L_x_1044:
[----:B------:R-:W-:Y:S05]  /*bdd0*/  BSYNC B0 ;  /* 0x0000000000007941 */ /* 0x000fea0003800000 */
.L_x_1043:
[----:B------:R-:W2:Y:S01]  /*bde0*/  ATOM.E.ADD.F16x2.RN.STRONG.GPU P0, RZ, [R10.64+0x4], R13 ;  /* 0x0000040d0aff798a */ /* 0x000ea2000810e9c8 */
[----:B------:R-:W-:Y:S01]  /*bdf0*/  BSSY B0, `(.L_x_1047) ;  /* 0x000000f000007945 */ /* 0x000fe20003800000 */
[----:B--2---:R-:W-:Y:S05]  /*be00*/  @P0 BRA `(.L_x_1048) ;  /* 0x000000d000000947 */ /* 0x004fea0003800000 */
[----:B------:R-:W2:Y:S02]  /*be10*/  QSPC.E.S P0, RZ, [R10+0x4] ;  /* 0x000004000aff73aa */ /* 0x000ea40000000500 */
[----:B--2---:R-:W-:Y:S05]  /*be20*/  @!P0 BRA `(.L_x_1049) ;  /* 0x0000008000008947 */ /* 0x004fea0003800000 */
[----:B------:R-:W-:-:S04]  /*be30*/  IADD3 R0, R10, 0x4, RZ ;  /* 0x000000040a007810 */ /* 0x000fc80007ffe0ff */
[----:B------:R-:W-:-:S05]  /*be40*/  LOP3.LUT R0, R0, 0xffffff, RZ, 0xc0, !PT ;  /* 0x00ffffff00007812 */ /* 0x000fca00078ec0ff */
.L_x_1050:
[----:B------:R-:W2:Y:S02]  /*be50*/  LDS R2, [R0] ;  /* 0x0000000000027984 */ /* 0x000ea40000000800 */
[----:B-12---:R-:W-:-:S10]  /*be60*/  HFMA2.MMA R3, R2, 1, 1, R13 ;  /* 0x3c003c0002037835 */ /* 0x006fd4000000000d */
[----:B------:R-:W1:Y:S02]  /*be70*/  ATOMS.CAST.SPIN R3, [R0], R2, R3 ;  /* 0x000000020003738d */ /* 0x000e640001800003 */
[----:B-1----:R-:W-:-:S13]  /*be80*/  ISETP.EQ.U32.AND P0, PT, R3, 0x1, PT ;  /* 0x000000010300780c */ /* 0x002fda0003f02070 */
[----:B------:R-:W-:Y:S05]  /*be90*/  @!P0 BRA `(.L_x_1050) ;  /* 0xffffffb000008947 */ /* 0x000fea000383ffff */
[----:B------:R-:W-:Y:S05]  /*bea0*/  BRA `(.L_x_1048) ;  /* 0x0000003000007947 */ /* 0x000fea0003800000 */
.L_x_1049:
[----:B------:R-:W2:Y:S02]  /*beb0*/  LD.E R0, [R10.64+0x4] ;  /* 0x000004080a007980 */ /* 0x000ea4000c101900 */
[----:B-12---:R-:W-:-:S05]  /*bec0*/  IMAD.IADD R3, R13, 0x1, R0 ;  /* 0x000000010d037824 */ /* 0x006fca00078e0200 */
[----:B------:R1:W-:Y:S02]  /*bed0*/  ST.E [R10.64+0x4], R3 ;  /* 0x000004030a007985 */ /* 0x0003e4000c101908 */
.L_x_1048:
[----:B------:R-:W-:Y:S05]  /*bee0*/  BSYNC B0 ;  /* 0x0000000000007941 */ /* 0x000fea0003800000 */
.L_x_1047:
[----:B------:R-:W-:-:S13]  /*bef0*/  ISETP.NE.AND P0, PT, R59, 0x2, PT ;  /* 0x000000023b00780c */ /* 0x000fda0003f05270 */
[----:B------:R-:W-:Y:S05]  /*bf00*/  @!P0 EXIT ;  /* 0x000000000000894d */ /* 0x000fea0003800000 */
[----:B-1----:R-:W-:Y:S01]  /*bf10*/  IMAD.WIDE R10, R15, 0x2, R10 ;  /* 0x000000020f0a7825 */ /* 0x002fe200078e020a */
[----:B------:R-:W-:-:S05]  /*bf20*/  HMUL2 R5, R5, R55.H0_H0 ;  /* 0x2000003705057232 */ /* 0x000fca0000000000 */
[----:B------:R-:W2:Y:S01]  /*bf30*/  ATOM.E.ADD.F16x2.RN.STRONG.GPU P0, RZ, [R10.64], R5 ;  /* 0x000000050aff798a */ /* 0x000ea2000810e9c8 */
[----:B------:R-:W-:Y:S01]  /*bf40*/  BSSY B0, `(.L_x_1051) ;  /* 0x000000f000007945 */ /* 0x000fe20003800000 */
[----:B------:R-:W-:Y:S01]  /*bf50*/  HMUL2 R55, R6, R55.H0_H0 ;  /* 0x2000003706377232 */ /* 0x000fe20000000000 */
[----:B--2---:R-:W-:Y:S05]  /*bf60*/  @P0 BRA `(.L_x_1052) ;  /* 0x000000c000000947 */ /* 0x004fea0003800000 */
[----:B------:R-:W1:Y:S02]  /*bf70*/  QSPC.E.S P0, RZ, [R10] ;  /* 0x000000000aff73aa */ /* 0x000e640000000500 */
[----:B-1----:R-:W-:Y:S05]  /*bf80*/  @!P0 BRA `(.L_x_1053) ;  /* 0x0000007000008947 */ /* 0x002fea0003800000 */
[----:B------:R-:W-:-:S05]  /*bf90*/  LOP3.LUT R0, R10, 0xffffff, RZ, 0xc0, !PT ;  /* 0x00ffffff0a007812 */ /* 0x000fca00078ec0ff */
.L_x_1054:
[----:B------:R-:W1:Y:S02]  /*bfa0*/  LDS R2, [R0] ;  /* 0x0000000000027984 */ /* 0x000e640000000800 */
[----:B-1----:R-:W-:-:S06]  /*bfb0*/  HADD2 R3, R2, R5 ;  /* 0x0000000502037230 */ /* 0x002fcc0000000000 */
[----:B------:R-:W1:Y:S02]  /*bfc0*/  ATOMS.CAST.SPIN R3, [R0], R2, R3 ;  /* 0x000000020003738d */ /* 0x000e640001800003 */
[----:B-1----:R-:W-:-:S13]  /*bfd0*/  ISETP.EQ.U32.AND P0, PT, R3, 0x1, PT ;  /* 0x000000010300780c */ /* 0x002fda0003f02070 */
[----:B------:R-:W-:Y:S05]  /*bfe0*/  @!P0 BRA `(.L_x_1054) ;  /* 0xffffffb000008947 */ /* 0x000fea000383ffff */
[----:B------:R-:W-:Y:S05]  /*bff0*/  BRA `(.L_x_1052) ;  /* 0x0000003000007947 */ /* 0x000fea0003800000 */
.L_x_1053:
[----:B------:R-:W2:Y:S02]  /*c000*/  LD.E R0, [R10.64] ;  /* 0x000000080a007980 */ /* 0x000ea4000c101900 */
[----:B--2---:R-:W-:-:S05]  /*c010*/  IMAD.IADD R3, R5, 0x1, R0 ;  /* 0x0000000105037824 */ /* 0x004fca00078e0200 */
[----:B------:R1:W-:Y:S02]  /*c020*/  ST.E [R10.64], R3 ;  /* 0x000000030a007985 */ /* 0x0003e4000c101908 */
.L_x_1052:
[----:B------:R-:W-:Y:S05]  /*c030*/  BSYNC B0 ;  /* 0x0000000000007941 */ /* 0x000fea0003800000 */
.L_x_1051:
[----:B------:R-:W2:Y:S01]  /*c040*/  ATOM.E.ADD.F16x2.RN.STRONG.GPU P0, RZ, [R10.64+0x4], R55 ;  /* 0x000004370aff798a */ /* 0x000ea2000810e9c8 */
[----:B------:R-:W-:Y:S01]  /*c050*/  BSSY B0, `(.L_x_1055) ;  /* 0x000000f000007945 */ /* 0x000fe20003800000 */
[----:B--2---:R-:W-:Y:S05]  /*c060*/  @P0 BRA `(.L_x_1056) ;  /* 0x000000d000000947 */ /* 0x004fea0003800000 */
[----:B------:R-:W2:Y:S02]  /*c070*/  QSPC.E.S P0, RZ, [R10+0x4] ;  /* 0x000004000aff73aa */ /* 0x000ea40000000500 */
[----:B--2---:R-:W-:Y:S05]  /*c080*/  @!P0 BRA `(.L_x_1057) ;  /* 0x0000008000008947 */ /* 0x004fea0003800000 */
[----:B------:R-:W-:-:S04]  /*c090*/  IADD3 R0, R10, 0x4, RZ ;  /* 0x000000040a007810 */ /* 0x000fc80007ffe0ff */
[----:B------:R-:W-:-:S05]  /*c0a0*/  LOP3.LUT R0, R0, 0xffffff, RZ, 0xc0, !PT ;  /* 0x00ffffff00007812 */ /* 0x000fca00078ec0ff */
.L_x_1058:
[----:B------:R-:W2:Y:S02]  /*c0b0*/  LDS R2, [R0] ;  /* 0x0000000000027984 */ /* 0x000ea40000000800 */
[----:B-12---:R-:W-:-:S10]  /*c0c0*/  HFMA2.MMA R3, R2, 1, 1, R55 ;  /* 0x3c003c0002037835 */ /* 0x006fd40000000037 */
[----:B------:R-:W1:Y:S02]  /*c0d0*/  ATOMS.CAST.SPIN R3, [R0], R2, R3 ;  /* 0x000000020003738d */ /* 0x000e640001800003 */
[----:B-1----:R-:W-:-:S13]  /*c0e0*/  ISETP.EQ.U32.AND P0, PT, R3, 0x1, PT ;  /* 0x000000010300780c */ /* 0x002fda0003f02070 */
[----:B------:R-:W-:Y:S05]  /*c0f0*/  @!P0 BRA `(.L_x_1058) ;  /* 0xffffffb000008947 */ /* 0x000fea000383ffff */
[----:B------:R-:W-:Y:S05]  /*c100*/  BRA `(.L_x_1056) ;  /* 0x0000003000007947 */ /* 0x000fea0003800000 */
.L_x_1057:
[----:B------:R-:W2:Y:S02]  /*c110*/  LD.E R0, [R10.64+0x4] ;  /* 0x000004080a007980 */ /* 0x000ea4000c101900 */
[----:B-12---:R-:W-:-:S05]  /*c120*/  IMAD.IADD R3, R55, 0x1, R0 ;  /* 0x0000000137037824 */ /* 0x006fca00078e0200 */
[----:B------:R1:W-:Y:S02]  /*c130*/  ST.E [R10.64+0x4], R3 ;  /* 0x000004030a007985 */ /* 0x0003e4000c101908 */
.L_x_1056:
[----:B------:R-:W-:Y:S05]  /*c140*/  BSYNC B0 ;  /* 0x0000000000007941 */ /* 0x000fea0003800000 */
.L_x_1055:
[----:B------:R-:W-:-:S13]  /*c150*/  ISETP.GE.AND P0, PT, R59, 0x4, PT ;  /* 0x000000043b00780c */ /* 0x000fda0003f06270 */
        /* <DEDUP_REMOVED lines=10> */
.L_x_1062:
[----:B------:R-:W1:Y:S02]  /*c200*/  LDS R2, [R0] ;  /* 0x0000000000027984 */ /* 0x000e640000000800 */
[----:B-1----:R-:W-:-:S06]  /*c210*/  HADD2 R3, R2, R7 ;  /* 0x0000000702037230 */ /* 0x002fcc0000000000 */
[----:B------:R-:W1:Y:S02]  /*c220*/  ATOMS.CAST.SPIN R3, [R0], R2, R3 ;  /* 0x000000020003738d */ /* 0x000e640001800003 */
[----:B-1----:R-:W-:-:S13]  /*c230*/  ISETP.EQ.U32.AND P0, PT, R3, 0x1, PT ;  /* 0x000000010300780c */ /* 0x002fda0003f02070 */
[----:B------:R-:W-:Y:S05]  /*c240*/  @!P0 BRA `(.L_x_1062) ;  /* 0xffffffb000008947 */ /* 0x000fea000383ffff */
[----:B------:R-:W-:Y:S05]  /*c250*/  BRA `(.L_x_1060) ;  /* 0x0000003000007947 */ /* 0x000fea0003800000 */
.L_x_1061:
[----:B------:R-:W2:Y:S02]  /*c260*/  LD.E R0, [R10.64] ;  /* 0x000000080a007980 */ /* 0x000ea4000c101900 */
[----:B--2---:R-:W-:-:S05]  /*c270*/  IMAD.IADD R3, R7, 0x1, R0 ;  /* 0x0000000107037824 */ /* 0x004fca00078e0200 */
[----:B------:R1:W-:Y:S02]  /*c280*/  ST.E [R10.64], R3 ;  /* 0x000000030a007985 */ /* 0x0003e4000c101908 */
.L_x_1060:
[----:B------:R-:W-:Y:S05]  /*c290*/  BSYNC B0 ;  /* 0x0000000000007941 */ /* 0x000fea0003800000 */
.L_x_1059:
[----:B------:R-:W2:Y:S02]  /*c2a0*/  ATOM.E.ADD.F16x2.RN.STRONG.GPU P0, RZ, [R10.64+0x4], R5 ;  /* 0x000004050aff798a */ /* 0x000ea4000810e9c8 */
[----:B--2---:R-:W-:Y:S05]  /*c2b0*/  @P0 EXIT ;  /* 0x000000000000094d */ /* 0x004fea0003800000 */
[----:B------:R-:W2:Y:S02]  /*c2c0*/  QSPC.E.S P0, RZ, [R10+0x4] ;  /* 0x000004000aff73aa */ /* 0x000ea40000000500 */
[----:B--2---:R-:W-:Y:S05]  /*c2d0*/  @!P0 BRA `(.L_x_1063) ;  /* 0x0000008000008947 */ /* 0x004fea0003800000 */
[----:B-1----:R-:W-:-:S04]  /*c2e0*/  IADD3 R10, R10, 0x4, RZ ;  /* 0x000000040a0a7810 */ /* 0x002fc80007ffe0ff */
[----:B------:R-:W-:-:S05]  /*c2f0*/  LOP3.LUT R10, R10, 0xffffff, RZ, 0xc0, !PT ;  /* 0x00ffffff0a0a7812 */ /* 0x000fca00078ec0ff */
.L_x_1064:
[----:B------:R-:W1:Y:S02]  /*c300*/  LDS R2, [R10] ;  /* 0x000000000a027984 */ /* 0x000e640000000800 */
[----:B-1----:R-:W-:-:S10]  /*c310*/  HFMA2.MMA R3, R2, 1, 1, R5 ;  /* 0x3c003c0002037835 */ /* 0x002fd40000000005 */
[----:B------:R-:W1:Y:S02]  /*c320*/  ATOMS.CAST.SPIN R3, [R10], R2, R3 ;  /* 0x000000020a03738d */ /* 0x000e640001800003 */
[----:B-1----:R-:W-:-:S13]  /*c330*/  ISETP.EQ.U32.AND P0, PT, R3, 0x1, PT ;  /* 0x000000010300780c */ /* 0x002fda0003f02070 */
[----:B------:R-:W-:Y:S05]  /*c340*/  @!P0 BRA `(.L_x_1064) ;  /* 0xffffffb000008947 */ /* 0x000fea000383ffff */
[----:B------:R-:W-:Y:S05]  /*c350*/  EXIT ;  /* 0x000000000000794d */ /* 0x000fea0003800000 */
.L_x_1063:
[----:B------:R-:W2:Y:S02]  /*c360*/  LD.E R0, [R10.64+0x4] ;  /* 0x000004080a007980 */ /* 0x000ea4000c101900 */
[----:B-12---:R-:W-:-:S05]  /*c370*/  IMAD.IADD R3, R5, 0x1, R0 ;  /* 0x0000000105037824 */ /* 0x006fca00078e0200 */
[----:B------:R-:W-:Y:S01]  /*c380*/  ST.E [R10.64+0x4], R3 ;  /* 0x000004030a007985 */ /* 0x000fe2000c101908 */
[----:B------:R-:W-:Y:S05]  /*c390*/  EXIT ;  /* 0x000000000000794d */ /* 0x000fea0003800000 */
.L_x_1065:
        /* <DEDUP_REMOVED lines=14> */
.L_x_4756:


//--------------------- .text._Z23gemm_half_q_half_kernelILi4ELi40ELb1ELb1ELi32EEvPK6__halfPKjS4_S2_PS0_iiiiPKtS7_iiiiiibS2_i --------------------------
	.section	.text._Z23gemm_half_q_half_kernelILi4ELi40ELb1ELb1ELi32EEvPK6__halfPKjS4_S2_PS0_iiiiPKtS7_iiiiiibS2_i,"ax",@progbits
	.sectioninfo	@"SHI_REGISTERS=72"
	.align	128
        .global         _Z23gemm_half_q_half_kernelILi4ELi40ELb1ELb1ELi32EEvPK6__halfPKjS4_S2_PS0_iiiiPKtS7_iiiiiibS2_i
        .type           _Z23gemm_half_q_half_kernelILi4ELi40ELb1ELb1ELi32EEvPK6__halfPKjS4_S2_PS0_iiiiPKtS7_iiiiiibS2_i,@function
        .size           _Z23gemm_half_q_half_kernelILi4ELi40ELb1ELb1ELi32EEvPK6__halfPKjS4_S2_PS0_iiiiPKtS7_iiiiiibS2_i,(.L_x_4757 - _Z23gemm_half_q_half_kernelILi4ELi40ELb1ELb1ELi32EEvPK6__halfPKjS4_S2_PS0_iiiiPKtS7_iiiiiibS2_i)
        .other          _Z23gemm_half_q_half_kernelILi4ELi40ELb1ELb1ELi32EEvPK6__halfPKjS4_S2_PS0_iiiiPKtS7_iiiiiibS2_i,@"STO_CUDA_ENTRY STV_DEFAULT"
_Z23gemm_half_q_half_kernelILi4ELi40ELb1ELb1ELi32EEvPK6__halfPKjS4_S2_PS0_iiiiPKtS7_iiiiiibS2_i:
.text._Z23gemm_half_q_half_kernelILi4ELi40ELb1ELb1ELi32EEvPK6__halfPKjS4_S2_PS0_iiiiPKtS7_iiiiiibS2_i:
        /* <DEDUP_REMOVED lines=48> */
.L_x_1066:
        /* <DEDUP_REMOVED lines=21> */
.L_x_1071:
        /* <DEDUP_REMOVED lines=36> */
.L_x_1070:
        /* <DEDUP_REMOVED lines=22> */
.L_x_1072:
        /* <DEDUP_REMOVED lines=12> */
.L_x_1069:
[----:B------:R-:W-:Y:S01]  /*08b0*/  ISETP.GT.AND P2, PT, R60, 0x3, PT ;  /* 0x000000033c00780c */ /* 0x000fe20003f44270 */
[----:B------:R-:W-:Y:S01]  /*08c0*/  IMAD.SHL.U32 R18, R9, 0x2, RZ ;  /* 0x0000000209127824 */ /* 0x000fe200078e00ff */
[----:B------:R-:W-:Y:S01]  /*08d0*/  PLOP3.LUT P0, PT, PT, PT, PT, 0x80, 0x0 ;  /* 0x000000000000781c */ /* 0x000fe20003f0f070 */
[----:B------:R-:W-:-:S10]  /*08e0*/  IMAD.MOV.U32 R3, RZ, RZ, RZ ;  /* 0x000000ffff037224 */ /* 0x000fd400078e00ff */
[----:B------:R-:W-:Y:S05]  /*08f0*/  @!P2 BRA `(.L_x_1073) ;  /* 0x000002600000a947 */ /* 0x000fea0003800000 */
[----:B------:R-:W-:Y:S02]  /*0900*/  PLOP3.LUT P0, PT, PT, PT, PT, 0x8, 0x0 ;  /* 0x000000000000781c */ /* 0x000fe40003f0e170 */
[----:B------:R-:W-:Y:S02]  /*0910*/  IADD3 R20, R60, -0x3, RZ ;  /* 0xfffffffd3c147810 */ /* 0x000fe40007ffe0ff */
.L_x_1074:
        /* <DEDUP_REMOVED lines=36> */
.L_x_1073:
        /* <DEDUP_REMOVED lines=22> */
.L_x_1075:
        /* <DEDUP_REMOVED lines=11> */
.L_x_1068:
[----:B------:R-:W-:Y:S05]  /*0d70*/  BSYNC B0 ;  /* 0x0000000000007941 */ /* 0x000fea0003800000 */
.L_x_1067:
        /* <DEDUP_REMOVED lines=14> */
.L_x_1078:
        /* <DEDUP_REMOVED lines=19> */
.L_x_1077:
        /* <DEDUP_REMOVED lines=14> */
.L_x_1079:
[----:B------:R-:W-:-:S13]  /*1070*/  ISETP.LT.OR P0, PT, R3, R60, P0 ;  /* 0x0000003c0300720c */ /* 0x000fda0000701670 */
[----:B------:R-:W-:Y:S02]  /*1080*/  @P0 IMAD R3, R2, 0x4, R3 ;  /* 0x0000000402030824 */ /* 0x000fe400078e0203 */
[----:B------:R-:W-:Y:S02]  /*1090*/  @P0 IMAD.MOV.U32 R2, RZ, RZ, 0x2 ;  /* 0x00000002ff020424 */ /* 0x000fe400078e00ff */
[----:B------:R-:W-:-:S04]  /*10a0*/  @P0 IMAD R3, R3, c[0x0][0x18c], R0 ;  /* 0x0000630003030a24 */ /* 0x000fc800078e0200 */
[----:B------:R-:W-:-:S05]  /*10b0*/  @P0 IMAD.WIDE R2, R3, R2, c[0x0][0x180] ;  /* 0x0000600003020625 */ /* 0x000fca00078e0202 */
[----:B------:R1:W-:Y:S02]  /*10c0*/  @P0 STG.E.64 [R2.64], RZ ;  /* 0x000000ff02000986 */ /* 0x0003e4000c101b06 */
.L_x_1076:
        /* <DEDUP_REMOVED lines=43> */
[----:B------:R-:W-:-:S02]  /*1380*/  @P4 IMAD R4, R8, 0x3, RZ ;  /* 0x0000000308044824 */ /* 0x000fc400078e02ff */
[----:B------:R-:W-:Y:S01]  /*1390*/  @P5 IMAD.SHL.U32 R5, R10, 0x2, RZ ;  /* 0x000000020a055824 */ /* 0x000fe200078e00ff */
[----:B------:R-:W-:-:S04]  /*13a0*/  IADD3 R2, R7, R3, R2 ;  /* 0x0000000307027210 */ /* 0x000fc80007ffe002 */
[----:B------:R-:W-:-:S05]  /*13b0*/  IADD3 R2, R5, R2, R4 ;  /* 0x0000000205027210 */ /* 0x000fca0007ffe004 */
[----:B------:R-:W-:Y:S01]  /*13c0*/  IMAD R3, R2, c[0x0][0x18c], RZ ;  /* 0x0000630002037a24 */ /* 0x000fe200078e02ff */
[----:B------:R-:W-:-:S04]  /*13d0*/  SHF.R.S32.HI R2, RZ, 0x1f, R0 ;  /* 0x0000001fff027819 */ /* 0x000fc80000011400 */
[----:B------:R-:W-:-:S04]  /*13e0*/  IADD3 R63, P2, R0, R3, RZ ;  /* 0x00000003003f7210 */ /* 0x000fc80007f5e0ff */
[----:B------:R-:W-:Y:S02]  /*13f0*/  LEA R62, P3, R63, c[0x0][0x168], 0x2 ;  /* 0x00005a003f3e7a11 */ /* 0x000fe400078610ff */
[----:B------:R-:W-:Y:S01]  /*1400*/  LEA.HI.X.SX32 R16, R3, R2, 0x1, P2 ;  /* 0x0000000203107211 */ /* 0x000fe200010f0eff */
        /* <DEDUP_REMOVED lines=12> */
.L_x_1081:
[----:B-----5:R-:W-:Y:S02]  /*14d0*/  IMAD.IADD R4, R8, 0x1, R11 ;  /* 0x0000000108047824 */ /* 0x020fe400078e020b */
[----:B0-----:R-:W-:-:S02]  /*14e0*/  IMAD.MOV.U32 R2, RZ, RZ, 0x4 ;  /* 0x00000004ff027424 */ /* 0x001fc400078e00ff */
[----:B------:R-:W-:-:S05]  /*14f0*/  IMAD R0, R4, c[0x0][0x18c], RZ ;  /* 0x0000630004007a24 */ /* 0x000fca00078e02ff */
[----:B------:R-:W-:-:S04]  /*1500*/  SHF.R.S32.HI R3, RZ, 0x1f, R0 ;  /* 0x0000001fff037819 */ /* 0x000fc80000011400 */
[----:B------:R-:W-:-:S04]  /*1510*/  LEA.HI R3, R3, R0, RZ, 0x3 ;  /* 0x0000000003037211 */ /* 0x000fc800078f18ff */
[----:B------:R-:W-:-:S05]  /*1520*/  LEA.HI.SX32 R3, R3, R10, 0x1d ;  /* 0x0000000a03037211 */ /* 0x000fca00078feaff */
[----:B------:R-:W-:-:S06]  /*1530*/  IMAD.WIDE R2, R3, R2, c[0x0][0x170] ;  /* 0x00005c0003027625 */ /* 0x000fcc00078e0202 */
[----:B------:R-:W2:Y:S01]  /*1540*/  LDG.E.CONSTANT R2, [R2.64] ;  /* 0x0000000602027981 */ /* 0x000ea2000c1e9900 */
[----:B------:R-:W-:-:S05]  /*1550*/  LEA R6, R12, 0x1, 0x1 ;  /* 0x000000010c067811 */ /* 0x000fca00078e08ff */
[----:B------:R-:W-:-:S05]  /*1560*/  IMAD.WIDE R6, R6, R19, c[0x0][0x198] ;  /* 0x0000660006067625 */ /* 0x000fca00078e0213 */
[----:B------:R-:W3:Y:S01]  /*1570*/  LDG.E.U16.CONSTANT R17, [R6.64] ;  /* 0x0000000606117981 */ /* 0x000ee2000c1e9500 */
[----:B------:R-:W-:-:S06]  /*1580*/  IMAD.WIDE R4, R4, R19, c[0x0][0x178] ;  /* 0x00005e0004047625 */ /* 0x000fcc00078e0213 */
[----:B------:R-:W4:Y:S01]  /*1590*/  LDG.E.U16.CONSTANT R5, [R4.64] ;  /* 0x0000000604057981 */ /* 0x000f22000c1e9500 */
[----:B------:R-:W-:Y:S02]  /*15a0*/  IADD3 R11, R11, 0x1, RZ ;  /* 0x000000010b0b7810 */ /* 0x000fe40007ffe0ff */
[----:B--2---:R-:W-:-:S04]  /*15b0*/  SHF.R.U32.HI R0, RZ, R9, R2 ;  /* 0x00000009ff007219 */ /* 0x004fc80000011602 */
[--C-:B------:R-:W-:Y:S02]  /*15c0*/  SHF.R.U32.HI R14, RZ, 0x4, R0.reuse ;  /* 0x00000004ff0e7819 */ /* 0x100fe40000011600 */
[----:B------:R-:W-:Y:S02]  /*15d0*/  LOP3.LUT R13, R0, 0xf, RZ, 0xc0, !PT ;  /* 0x0000000f000d7812 */ /* 0x000fe400078ec0ff */
        /* <DEDUP_REMOVED lines=13> */
[----:B------:R-:W-:-:S02]  /*16b0*/  IMAD R7, R2, R2, RZ ;  /* 0x0000000202077224 */ /* 0x000fc400078e02ff */
[----:B------:R-:W-:Y:S01]  /*16c0*/  IMAD R15, R0, R0, RZ ;  /* 0x00000000000f7224 */ /* 0x000fe200078e02ff */
[----:B------:R-:W4:Y:S08]  /*16d0*/  I2F.F16 R6, R13 ;  /* 0x0000000d00067306 */ /* 0x000f300000200c00 */
        /* <DEDUP_REMOVED lines=8> */
.L_x_1080:
        /* <DEDUP_REMOVED lines=12> */
[----:B------:R-:W-:Y:S01]  /*1820*/  PRMT R52, R52, 0x5410, RZ ;  /* 0x0000541034347816 */ /* 0x000fe200000000ff */
[----:B------:R-:W-:Y:S02]  /*1830*/  UMOV UR4, URZ ;  /* 0x0000003f00047c82 */ /* 0x000fe40008000000 */
.L_x_1091:
        /* <DEDUP_REMOVED lines=10> */
[--C-:B--2---:R-:W-:Y:S02]  /*18e0*/  SHF.R.U32.HI R29, RZ, 0xc, R9.reuse ;  /* 0x0000000cff1d7819 */ /* 0x104fe40000011609 */
[----:B------:R-:W-:Y:S02]  /*18f0*/  SHF.R.U32.HI R28, RZ, 0xc, R8 ;  /* 0x0000000cff1c7819 */ /* 0x000fe40000011608 */
[----:B------:R-:W-:Y:S02]  /*1900*/  LOP3.LUT R21, R9, 0x3f003f, RZ, 0xc0, !PT ;  /* 0x003f003f09157812 */ /* 0x000fe400078ec0ff */
[----:B------:R-:W-:-:S02]  /*1910*/  SHF.R.U32.HI R23, RZ, 0x6, R9 ;  /* 0x00000006ff177819 */ /* 0x000fc40000011609 */
[----:B------:R-:W-:Y:S02]  /*1920*/  LOP3.LUT R29, R29, 0xf000f, RZ, 0xc0, !PT ;  /* 0x000f000f1d1d7812 */ /* 0x000fe400078ec0ff */
[--C-:B------:R-:W-:Y:S02]  /*1930*/  SHF.R.U32.HI R9, RZ, 0xc, R10.reuse ;  /* 0x0000000cff097819 */ /* 0x100fe4000001160a */
[----:B------:R-:W-:Y:S02]  /*1940*/  LOP3.LUT R24, R10, 0x3f003f, RZ, 0xc0, !PT ;  /* 0x003f003f0a187812 */ /* 0x000fe400078ec0ff */
[----:B------:R-:W-:Y:S02]  /*1950*/  SHF.R.U32.HI R25, RZ, 0x6, R10 ;  /* 0x00000006ff197819 */ /* 0x000fe4000001160a */
[----:B----4-:R-:W-:Y:S02]  /*1960*/  SHF.R.U32.HI R30, RZ, 0x8, R13 ;  /* 0x00000008ff1e7819 */ /* 0x010fe4000001160d */
[----:B------:R-:W-:-:S02]  /*1970*/  SHF.R.U32.HI R39, RZ, 0x8, R12 ;  /* 0x00000008ff277819 */ /* 0x000fc4000001160c */
[----:B------:R-:W-:Y:S02]  /*1980*/  LOP3.LUT R28, R28, 0xf000f, RZ, 0xc0, !PT ;  /* 0x000f000f1c1c7812 */ /* 0x000fe400078ec0ff */
[--C-:B------:R-:W-:Y:S02]  /*1990*/  SHF.R.U32.HI R10, RZ, 0xc, R11.reuse ;  /* 0x0000000cff0a7819 */ /* 0x100fe4000001160b */
[----:B------:R-:W-:Y:S02]  /*19a0*/  LOP3.LUT R30, R29, 0x300030, R30, 0xf8, !PT ;  /* 0x003000301d1e7812 */ /* 0x000fe400078ef81e */
[----:B------:R-:W-:Y:S02]  /*19b0*/  LOP3.LUT R26, R11, 0x3f003f, RZ, 0xc0, !PT ;  /* 0x003f003f0b1a7812 */ /* 0x000fe400078ec0ff */
[----:B------:R-:W-:Y:S02]  /*19c0*/  SHF.R.U32.HI R27, RZ, 0x6, R11 ;  /* 0x00000006ff1b7819 */ /* 0x000fe4000001160b */
[----:B------:R-:W-:-:S02]  /*19d0*/  LOP3.LUT R39, R28, 0x300030, R39, 0xf8, !PT ;  /* 0x003000301c277812 */ /* 0x000fc400078ef827 */
[----:B---3--:R-:W-:Y:S02]  /*19e0*/  SHF.R.U32.HI R29, RZ, 0xc, R17 ;  /* 0x0000000cff1d7819 */ /* 0x008fe40000011611 */
[----:B------:R-:W-:Y:S02]  /*19f0*/  LOP3.LUT R20, R8, 0x3f003f, RZ, 0xc0, !PT ;  /* 0x003f003f08147812 */ /* 0x000fe400078ec0ff */
[----:B------:R-:W-:Y:S02]  /*1a00*/  SHF.R.U32.HI R32, RZ, 0x8, R14 ;  /* 0x00000008ff207819 */ /* 0x000fe4000001160e */
[----:B------:R-:W-:Y:S02]  /*1a10*/  SHF.R.U32.HI R34, RZ, 0x8, R15 ;  /* 0x00000008ff227819 */ /* 0x000fe4000001160f */
[----:B------:R-:W-:Y:S02]  /*1a20*/  LOP3.LUT R9, R9, 0xf000f, RZ, 0xc0, !PT ;  /* 0x000f000f09097812 */ /* 0x000fe400078ec0ff */
[----:B------:R-:W-:-:S02]  /*1a30*/  LOP3.LUT R11, R10, 0xf000f, RZ, 0xc0, !PT ;  /* 0x000f000f0a0b7812 */ /* 0x000fc400078ec0ff */
[----:B------:R-:W-:Y:S02]  /*1a40*/  SHF.R.U32.HI R28, RZ, 0xc, R16 ;  /* 0x0000000cff1c7819 */ /* 0x000fe40000011610 */
[----:B------:R-:W-:Y:S02]  /*1a50*/  SHF.R.U32.HI R22, RZ, 0x6, R8 ;  /* 0x00000006ff167819 */ /* 0x000fe40000011608 */
[----:B------:R-:W-:Y:S02]  /*1a60*/  SHF.R.U32.HI R31, RZ, 0xc, R18 ;  /* 0x0000000cff1f7819 */ /* 0x000fe40000011612 */
[----:B------:R-:W-:Y:S02]  /*1a70*/  SHF.R.U32.HI R33, RZ, 0xc, R19 ;  /* 0x0000000cff217819 */ /* 0x000fe40000011613 */
[----:B------:R-:W-:Y:S02]  /*1a80*/  SHF.R.U32.HI R36, RZ, 0xa, R13 ;  /* 0x0000000aff247819 */ /* 0x000fe4000001160d */
[----:B------:R-:W-:-:S02]  /*1a90*/  LOP3.LUT R29, R29, 0xf000f, RZ, 0xc0, !PT ;  /* 0x000f000f1d1d7812 */ /* 0x000fc400078ec0ff */
[----:B------:R-:W-:Y:S02]  /*1aa0*/  SHF.R.U32.HI R35, RZ, 0xa, R12 ;  /* 0x0000000aff237819 */ /* 0x000fe4000001160c */
        /* <DEDUP_REMOVED lines=8> */
[----:B------:R-:W-:Y:S02]  /*1b30*/  SHF.R.U32.HI R37, RZ, 0xa, R14 ;  /* 0x0000000aff257819 */ /* 0x000fe4000001160e */
[----:B------:R-:W-:Y:S02]  /*1b40*/  LOP3.LUT R6, R14, 0x3f003f, RZ, 0xc0, !PT ;  /* 0x003f003f0e067812 */ /* 0x000fe400078ec0ff */
[----:B------:R-:W-:-:S02]  /*1b50*/  SHF.R.U32.HI R38, RZ, 0xa, R15 ;  /* 0x0000000aff267819 */ /* 0x000fc4000001160f */
[----:B------:R-:W-:Y:S02]  /*1b60*/  LOP3.LUT R8, R15, 0x3f003f, RZ, 0xc0, !PT ;  /* 0x003f003f0f087812 */ /* 0x000fe400078ec0ff */
[----:B------:R-:W-:Y:S02]  /*1b70*/  SHF.R.U32.HI R16, RZ, 0x6, R16 ;  /* 0x00000006ff107819 */ /* 0x000fe40000011610 */
[----:B------:R-:W-:Y:S02]  /*1b80*/  LOP3.LUT R11, R17, 0x3f003f, RZ, 0xc0, !PT ;  /* 0x003f003f110b7812 */ /* 0x000fe400078ec0ff */
[----:B------:R-:W-:Y:S02]  /*1b90*/  LOP3.LUT R10, R18, 0x3f003f, RZ, 0xc0, !PT ;  /* 0x003f003f120a7812 */ /* 0x000fe400078ec0ff */
[----:B------:R-:W-:Y:S02]  /*1ba0*/  LOP3.LUT R9, R19, 0x3f003f, RZ, 0xc0, !PT ;  /* 0x003f003f13097812 */ /* 0x000fe400078ec0ff */
[----:B------:R-:W-:-:S02]  /*1bb0*/  LOP3.LUT R22, R22, 0x3f003f, RZ, 0xc0, !PT ;  /* 0x003f003f16167812 */ /* 0x000fc400078ec0ff */
[----:B------:R-:W-:Y:S02]  /*1bc0*/  SHF.R.U32.HI R12, RZ, 0x6, R12 ;  /* 0x00000006ff0c7819 */ /* 0x000fe4000001160c */
[----:B------:R-:W-:Y:S02]  /*1bd0*/  SHF.R.U32.HI R13, RZ, 0x6, R13 ;  /* 0x00000006ff0d7819 */ /* 0x000fe4000001160d */
[----:B------:R-:W-:Y:S02]  /*1be0*/  SHF.R.U32.HI R14, RZ, 0x6, R14 ;  /* 0x00000006ff0e7819 */ /* 0x000fe4000001160e */
[----:B------:R-:W-:Y:S02]  /*1bf0*/  SHF.R.U32.HI R15, RZ, 0x6, R15 ;  /* 0x00000006ff0f7819 */ /* 0x000fe4000001160f */
[----:B------:R-:W-:Y:S02]  /*1c00*/  SHF.R.U32.HI R17, RZ, 0x6, R17 ;  /* 0x00000006ff117819 */ /* 0x000fe40000011611 */
[----:B------:R-:W-:-:S02]  /*1c10*/  SHF.R.U32.HI R18, RZ, 0x6, R18 ;  /* 0x00000006ff127819 */ /* 0x000fc40000011612 */
[----:B------:R-:W-:Y:S02]  /*1c20*/  SHF.R.U32.HI R19, RZ, 0x6, R19 ;  /* 0x00000006ff137819 */ /* 0x000fe40000011613 */
[----:B------:R-:W-:Y:S02]  /*1c30*/  LOP3.LUT R40, R31, 0xf000f, RZ, 0xc0, !PT ;  /* 0x000f000f1f287812 */ /* 0x000fe400078ec0ff */
[----:B------:R-:W-:Y:S02]  /*1c40*/  LOP3.LUT R33, R33, 0xf000f, RZ, 0xc0, !PT ;  /* 0x000f000f21217812 */ /* 0x000fe400078ec0ff */
[----:B------:R-:W-:Y:S02]  /*1c50*/  LOP3.LUT R36, R29, 0x300030, R36, 0xf8, !PT ;  /* 0x003000301d247812 */ /* 0x000fe400078ef824 */
[----:B------:R-:W-:Y:S01]  /*1c60*/  LOP3.LUT R23, R23, 0x3f003f, RZ, 0xc0, !PT ;  /* 0x003f003f17177812 */ /* 0x000fe200078ec0ff */
[----:B------:R-:W-:Y:S01]  /*1c70*/  HADD2 R45, R20, -1056, -1056 ;  /* 0xe420e420142d7430 */ /* 0x000fe20000000000 */
[----:B------:R-:W-:Y:S01]  /*1c80*/  LOP3.LUT R35, R28, 0x300030, R35, 0xf8, !PT ;  /* 0x003000301c237812 */ /* 0x000fe200078ef823 */
[----:B------:R-:W-:Y:S01]  /*1c90*/  HADD2 R28, R21, -1056, -1056 ;  /* 0xe420e420151c7430 */ /* 0x000fe20000000000 */
[----:B------:R-:W-:-:S02]  /*1ca0*/  LOP3.LUT R29, R24, 0x64006400, RZ, 0xfc, !PT ;  /* 0x64006400181d7812 */ /* 0x000fc400078efcff */
[----:B------:R-:W-:Y:S02]  /*1cb0*/  LOP3.LUT R27, R27, 0x3f003f, RZ, 0xc0, !PT ;  /* 0x003f003f1b1b7812 */ /* 0x000fe400078ec0ff */
[----:B------:R-:W-:Y:S02]  /*1cc0*/  LOP3.LUT R44, R22, 0x64006400, RZ, 0xfc, !PT ;  /* 0x64006400162c7812 */ /* 0x000fe400078efcff */
[----:B------:R-:W-:Y:S02]  /*1cd0*/  LOP3.LUT R16, R16, 0x3f003f, RZ, 0xc0, !PT ;  /* 0x003f003f10107812 */ /* 0x000fe400078ec0ff */
        /* <DEDUP_REMOVED lines=113> */
.L_x_1084:
        /* <DEDUP_REMOVED lines=49> */
.L_x_1085:
[----:B------:R-:W-:Y:S05]  /*2700*/  @!P2 BRA `(.L_x_1083) ;  /* 0x000006100000a947 */ /* 0x000fea0003800000 */
[----:B------:R-:W-:Y:S02]  /*2710*/  PRMT R8, R56, 0x9910, RZ ;  /* 0x0000991038087816 */ /* 0x000fe400000000ff */
[----:B------:R-:W-:Y:S02]  /*2720*/  PRMT R9, R57, 0x9910, RZ ;  /* 0x0000991039097816 */ /* 0x000fe400000000ff */
[----:B------:R-:W-:Y:S02]  /*2730*/  ISETP.NE.AND P2, PT, R8, RZ, PT ;  /* 0x000000ff0800720c */ /* 0x000fe40003f45270 */
[----:B------:R-:W-:-:S04]  /*2740*/  ISETP.NE.AND P0, PT, R9, RZ, PT ;  /* 0x000000ff0900720c */ /* 0x000fc80003f05270 */
[----:B------:R-:W-:-:S07]  /*2750*/  ISETP.LT.OR P0, PT, R61, 0x4, !P0 ;  /* 0x000000043d00780c */ /* 0x000fce0004701670 */
[----:B------:R-:W-:Y:S06]  /*2760*/  @!P2 BRA `(.L_x_1086) ;  /* 0x000002c00000a947 */ /* 0x000fec0003800000 */
        /* <DEDUP_REMOVED lines=44> */
.L_x_1086:
[----:B------:R-:W-:Y:S05]  /*2a30*/  @P0 BRA `(.L_x_1083) ;  /* 0x000002e000000947 */ /* 0x000fea0003800000 */
[----:B------:R-:W0:Y:S01]  /*2a40*/  LDS.128 R8, [UR4+0xc0] ;  /* 0x0000c004ff087984 */ /* 0x000e220008000c00 */
[----:B------:R-:W-:Y:S01]  /*2a50*/  IMAD.MOV.U32 R65, RZ, RZ, R27 ;  /* 0x000000ffff417224 */ /* 0x000fe200078e001b */
[----:B------:R-:W-:Y:S01]  /*2a60*/  PRMT R4, R4, 0x5410, R3 ;  /* 0x0000541004047816 */ /* 0x000fe20000000003 */
[----:B------:R-:W-:Y:S01]  /*2a70*/  IMAD.MOV.U32 R67, RZ, RZ, R26 ;  /* 0x000000ffff437224 */ /* 0x000fe200078e001a */
        /* <DEDUP_REMOVED lines=30> */
[----:B------:R-:W-:-:S03]  /*2c60*/  HADD2 R27, R27.H0_H0, R27.H1_H1 ;  /* 0x3000001b1b1b7230 */ /* 0x000fc60000000800 */
        /* <DEDUP_REMOVED lines=10> */
[----:B------:R-:W-:-:S03]  /*2d10*/  HFMA2 R52, R28, R2, R52 ;  /* 0x000000021c347231 */ /* 0x000fc60000000034 */
.L_x_1083:
[----:B------:R-:W-:Y:S01]  /*2d20*/  IMAD.MOV.U32 R65, RZ, RZ, c[0x0][0x18c] ;  /* 0x00006300ff417624 */ /* 0x000fe200078e00ff */
[----:B------:R-:W-:Y:S06]  /*2d30*/  @!P1 BRA `(.L_x_1087) ;  /* 0x000014d000009947 */ /* 0x000fec0003800000 */
[----:B------:R-:W-:-:S05]  /*2d40*/  IMAD.WIDE R20, R65, 0xc, R62 ;  /* 0x0000000c41147825 */ /* 0x000fca00078e023e */
[----:B------:R-:W2:Y:S01]  /*2d50*/  LDG.E.128.CONSTANT R8, [R20.64] ;  /* 0x0000000614087981 */ /* 0x000ea2000c1e9d00 */
[----:B-----5:R-:W-:-:S06]  /*2d60*/  IMAD.WIDE R16, R65, 0x4, R20 ;  /* 0x0000000441107825 */ /* 0x020fcc00078e0214 */
        /* <DEDUP_REMOVED lines=52> */
[----:B------:R-:W-:Y:S02]  /*30b0*/  SHF.R.U32.HI R10, RZ, 0x6, R10 ;  /* 0x00000006ff0a7819 */ /* 0x000fe4000001160a */
[----:B------:R-:W-:Y:S02]  /*30c0*/  SHF.R.U32.HI R11, RZ, 0x6, R11 ;  /* 0x00000006ff0b7819 */ /* 0x000fe4000001160b */
[----:B------:R-:W-:Y:S02]  /*30d0*/  LOP3.LUT R22, R22, 0xf000f, RZ, 0xc0, !PT ;  /* 0x000f000f16167812 */ /* 0x000fe400078ec0ff */
[----:B------:R-:W-:Y:S02]  /*30e0*/  SHF.R.U32.HI R19, RZ, 0x6, R19 ;  /* 0x00000006ff137819 */ /* 0x000fe40000011613 */
[----:B------:R-:W-:-:S02]  /*30f0*/  LOP3.LUT R18, R18, 0xf000f, RZ, 0xc0, !PT ;  /* 0x000f000f12127812 */ /* 0x000fc400078ec0ff */
[----:B------:R-:W-:Y:S02]  /*3100*/  LOP3.LUT R42, R13, 0x300030, R42, 0xf8, !PT ;  /* 0x003000300d2a7812 */ /* 0x000fe400078ef82a */
[----:B------:R-:W-:Y:S02]  /*3110*/  LOP3.LUT R43, R16, 0x300030, R43, 0xf8, !PT ;  /* 0x00300030102b7812 */ /* 0x000fe400078ef82b */
[----:B------:R-:W-:Y:S02]  /*3120*/  LOP3.LUT R44, R17, 0x300030, R44, 0xf8, !PT ;  /* 0x00300030112c7812 */ /* 0x000fe400078ef82c */
[----:B------:R-:W-:Y:S02]  /*3130*/  LOP3.LUT R12, R8, 0x3f003f, RZ, 0xc0, !PT ;  /* 0x003f003f080c7812 */ /* 0x000fe400078ec0ff */
[----:B------:R-:W-:Y:S02]  /*3140*/  LOP3.LUT R13, R9, 0x3f003f, RZ, 0xc0, !PT ;  /* 0x003f003f090d7812 */ /* 0x000fe400078ec0ff */
        /* <DEDUP_REMOVED lines=77> */
[----:B------:R-:W0:Y:S01]  /*3620*/  LDS.128 R16, [UR4+0x20] ;  /* 0x00002004ff107984 */ /* 0x000e220008000c00 */
[----:B------:R-:W-:Y:S02]  /*3630*/  PRMT R4, R4, 0x5410, R3 ;  /* 0x0000541004047816 */ /* 0x000fe40000000003 */
[----:B------:R-:W-:Y:S01]  /*3640*/  PRMT R2, R2, 0x5410, R0 ;  /* 0x0000541002027816 */ /* 0x000fe20000000000 */
[----:B------:R-:W1:Y:S01]  /*3650*/  LDS.128 R20, [UR4+0x30] ;  /* 0x00003004ff147984 */ /* 0x000e620008000c00 */
[----:B0-----:R-:W-:Y:S01]  /*3660*/  HFMA2.MMA R64, R6, R16, RZ ;  /* 0x0000001006407235 */ /* 0x001fe200000000ff */
[----:B------:R-:W-:-:S04]  /*3670*/  HFMA2 R66, R7, R16, RZ.H0_H0 ;  /* 0x0000001007427231 */ /* 0x000fc800000400ff */
[----:B------:R-:W-:-:S05]  /*3680*/  HFMA2 R66, R11, R17, R66 ;  /* 0x000000110b427231 */ /* 0x000fca0000000042 */
[----:B------:R-:W-:Y:S01]  /*3690*/  HFMA2 R64, R10, R17, R64 ;  /* 0x000000110a407231 */ /* 0x000fe20000000040 */
[----:B------:R-:W-:-:S05]  /*36a0*/  HFMA2.MMA R66, R15, R18, R66 ;  /* 0x000000120f427235 */ /* 0x000fca0000000042 */
[----:B------:R-:W-:-:S05]  /*36b0*/  HFMA2.MMA R64, R14, R18, R64 ;  /* 0x000000120e407235 */ /* 0x000fca0000000040 */
[----:B------:R-:W-:-:S05]  /*36c0*/  HFMA2 R66, R31, R19, R66 ;  /* 0x000000131f427231 */ /* 0x000fca0000000042 */
[----:B------:R-:W-:Y:S01]  /*36d0*/  HFMA2 R64, R30, R19, R64 ;  /* 0x000000131e407231 */ /* 0x000fe20000000040 */
[----:B-1----:R-:W-:-:S05]  /*36e0*/  HFMA2.MMA R66, R27, R20, R66 ;  /* 0x000000141b427235 */ /* 0x002fca0000000042 */
[----:B------:R-:W-:-:S05]  /*36f0*/  HFMA2.MMA R64, R26, R20, R64 ;  /* 0x000000141a407235 */ /* 0x000fca0000000040 */
[----:B------:R-:W-:-:S05]  /*3700*/  HFMA2 R66, R36, R21, R66 ;  /* 0x0000001524427231 */ /* 0x000fca0000000042 */
[----:B------:R-:W-:Y:S01]  /*3710*/  HFMA2 R64, R34, R21, R64 ;  /* 0x0000001522407231 */ /* 0x000fe20000000040 */
[----:B------:R-:W-:-:S05]  /*3720*/  HFMA2.MMA R66, R37, R22, R66 ;  /* 0x0000001625427235 */ /* 0x000fca0000000042 */
[----:B------:R-:W-:-:S05]  /*3730*/  HFMA2.MMA R64, R35, R22, R64 ;  /* 0x0000001623407235 */ /* 0x000fca0000000040 */
[----:B------:R-:W-:Y:S01]  /*3740*/  HFMA2 R66, R43, R23, R66 ;  /* 0x000000172b427231 */ /* 0x000fe20000000042 */
[----:B------:R-:W-:-:S03]  /*3750*/  HFMA2.MMA R64, R42, R23, R64 ;  /* 0x000000172a407235 */ /* 0x000fc60000000040 */
[----:B------:R-:W-:-:S07]  /*3760*/  HADD2 R66, R66.H0_H0, R66.H1_H1 ;  /* 0x3000004242427230 */ /* 0x000fce0000000800 */
        /* <DEDUP_REMOVED lines=23> */
.L_x_1088:
        /* <DEDUP_REMOVED lines=49> */
.L_x_1089:
        /* <DEDUP_REMOVED lines=51> */
.L_x_1090:
[----:B------:R-:W-:Y:S05]  /*3f20*/  @P0 BRA `(.L_x_1087) ;  /* 0x000002e000000947 */ /* 0x000fea0003800000 */
[----:B------:R-:W0:Y:S01]  /*3f30*/  LDS.128 R16, [UR4+0xe0] ;  /* 0x0000e004ff107984 */ /* 0x000e220008000c00 */
[----:B------:R-:W-:Y:S01]  /*3f40*/  IMAD.MOV.U32 R69, RZ, RZ, R8 ;  /* 0x000000ffff457224 */ /* 0x000fe200078e0008 */
[----:B------:R-:W-:Y:S01]  /*3f50*/  PRMT R4, R4, 0x5410, R3 ;  /* 0x0000541004047816 */ /* 0x000fe20000000003 */
[----:B------:R-:W-:Y:S01]  /*3f60*/  IMAD.MOV.U32 R67, RZ, RZ, R7 ;  /* 0x000000ffff437224 */ /* 0x000fe200078e0007 */
[----:B------:R-:W1:Y:S01]  /*3f70*/  LDS.128 R20, [UR4+0xf0] ;  /* 0x0000f004ff147984 */ /* 0x000e620008000c00 */
[----:B------:R-:W-:Y:S01]  /*3f80*/  PRMT R2, R2, 0x5410, R0 ;  /* 0x0000541002027816 */ /* 0x000fe20000000000 */
        /* <DEDUP_REMOVED lines=40> */
.L_x_1087:
[----:B------:R-:W-:Y:S01]  /*4210*/  LEA R6, R53, 0x20, 0x5 ;  /* 0x0000002035067811 */ /* 0x000fe200078e28ff */
[----:B------:R-:W-:Y:S01]  /*4220*/  UIADD3 UR4, UR4, 0x40, URZ ;  /* 0x0000004004047890 */ /* 0x000fe2000fffe03f */
[----:B------:R-:W-:Y:S01]  /*4230*/  IADD3 R58, R58, 0x20, RZ ;  /* 0x000000203a3a7810 */ /* 0x000fe20007ffe0ff */
[----:B------:R-:W-:Y:S01]  /*4240*/  IMAD.WIDE R62, R65, 0x18, R62 ;  /* 0x00000018413e7825 */ /* 0x000fe200078e023e */
[----:B------:R-:W-:Y:S02]  /*4250*/  IMNMX R7, R6, c[0x0][0x190], PT ;  /* 0x0000640006077a17 */ /* 0x000fe40003800200 */
[C---:B------:R-:W-:Y:S02]  /*4260*/  ISETP.GE.AND P0, PT, R58.reuse, c[0x0][0x1ac], PT ;  /* 0x00006b003a007a0c */ /* 0x040fe40003f06270 */
[----:B------:R-:W-:-:S13]  /*4270*/  ISETP.LT.AND P2, PT, R58, R7, PT ;  /* 0x000000073a00720c */ /* 0x000fda0003f41270 */
[----:B------:R-:W-:Y:S05]  /*4280*/  @!P0 BRA P2, `(.L_x_1091) ;  /* 0xffffd5b000008947 */ /* 0x000fea000103ffff */
.L_x_1082:
[----:B------:R-:W-:-:S04]  /*4290*/  ISETP.GE.AND P0, PT, R58, R59, PT ;  /* 0x0000003b3a00720c */ /* 0x000fc80003f06270 */
[----:B------:R-:W-:-:S13]  /*42a0*/  ISETP.GE.OR P0, PT, R58, c[0x0][0x1b4], P0 ;  /* 0x00006d003a007a0c */ /* 0x000fda0000706670 */
[----:B------:R-:W-:Y:S05]  /*42b0*/  @P0 BRA `(.L_x_1092) ;  /* 0x0000677000000947 */ /* 0x000fea0003800000 */
[----:B------:R-:W-:Y:S01]  /*42c0*/  PRMT R6, R57, 0x9910, RZ ;  /* 0x0000991039067816 */ /* 0x000fe200000000ff */
[----:B------:R-:W-:Y:S02]  /*42d0*/  HADD2.F32 R4, -RZ, R4.H0_H0 ;  /* 0x20000004ff047230 */ /* 0x000fe40000004100 */
[----:B------:R-:W-:Y:S01]  /*42e0*/  HADD2.F32 R3, -RZ, R3.H0_H0 ;  /* 0x20000003ff037230 */ /* 0x000fe20000004100 */
[----:B------:R-:W-:Y:S01]  /*42f0*/  ISETP.NE.AND P0, PT, R6, RZ, PT ;  /* 0x000000ff0600720c */ /* 0x000fe20003f05270 */
[----:B------:R-:W-:Y:S02]  /*4300*/  HADD2.F32 R2, -RZ, R2.H0_H0 ;  /* 0x20000002ff027230 */ /* 0x000fe40000004100 */
[----:B------:R-:W-:Y:S01]  /*4310*/  HADD2.F32 R6, -RZ, R0.H0_H0 ;  /* 0x20000000ff067230 */ /* 0x000fe20000004100 */
[----:B------:R-:W-:-:S08]  /*4320*/  ISETP.LT.OR P0, PT, R61, 0x4, !P0 ;  /* 0x000000043d00780c */ /* 0x000fd00004701670 */
.L_x_1109:
[----:B------:R-:W-:Y:S05]  /*4330*/  @!P1 BRA `(.L_x_1093) ;  /* 0x0000668000009947 */ /* 0x000fea0003800000 */
[----:B------:R-:W2:Y:S01]  /*4340*/  LDG.E.128.CONSTANT R8, [R62.64] ;  /* 0x000000063e087981 */ /* 0x000ea2000c1e9d00 */
[----:B------:R-:W-:Y:S01]  /*4350*/  PRMT R12, R54, 0x9910, RZ ;  /* 0x00009910360c7816 */ /* 0x000fe200000000ff */
[----:B------:R-:W-:Y:S01]  /*4360*/  IMAD.MOV.U32 R0, RZ, RZ, 0x2c00 ;  /* 0x00002c00ff007424 */ /* 0x000fe200078e00ff */
[----:B------:R-:W-:-:S02]  /*4370*/  ISETP.GE.AND P3, PT, R60, 0x2, PT ;  /* 0x000000023c00780c */ /* 0x000fc40003f66270 */
[----:B------:R-:W-:Y:S02]  /*4380*/  ISETP.NE.AND P2, PT, R12, RZ, PT ;  /* 0x000000ff0c00720c */ /* 0x000fe40003f45270 */
[----:B--2---:R-:W-:Y:S02]  /*4390*/  LOP3.LUT R14, R9, 0xf000f0, RZ, 0xc0, !PT ;  /* 0x00f000f0090e7812 */ /* 0x004fe400078ec0ff */
[----:B-----5:R-:W-:Y:S02]  /*43a0*/  LOP3.LUT R17, R10, 0xf000f, RZ, 0xc0, !PT ;  /* 0x000f000f0a117812 */ /* 0x020fe400078ec0ff */
[C---:B------:R-:W-:Y:S02]  /*43b0*/  LOP3.LUT R7, R8.reuse, 0xf000f, RZ, 0xc0, !PT ;  /* 0x000f000f08077812 */ /* 0x040fe400078ec0ff */
[----:B------:R-:W-:Y:S02]  /*43c0*/  LOP3.LUT R12, R8, 0xf000f0, RZ, 0xc0, !PT ;  /* 0x00f000f0080c7812 */ /* 0x000fe400078ec0ff */
[----:B------:R-:W-:-:S02]  /*43d0*/  SHF.R.U32.HI R20, RZ, 0x8, R10 ;  /* 0x00000008ff147819 */ /* 0x000fc4000001160a */
[----:B------:R-:W-:Y:S02]  /*43e0*/  SHF.R.U32.HI R8, RZ, 0x8, R8 ;  /* 0x00000008ff087819 */ /* 0x000fe40000011608 */
[----:B------:R-:W-:Y:S02]  /*43f0*/  SHF.R.U32.HI R16, RZ, 0x8, R9 ;  /* 0x00000008ff107819 */ /* 0x000fe40000011609 */
[----:B------:R-:W-:Y:S02]  /*4400*/  LOP3.LUT R18, R10, 0xf000f0, RZ, 0xc0, !PT ;  /* 0x00f000f00a127812 */ /* 0x000fe400078ec0ff */
[C---:B------:R-:W-:Y:S02]  /*4410*/  LOP3.LUT R21, R11.reuse, 0xf000f, RZ, 0xc0, !PT ;  /* 0x000f000f0b157812 */ /* 0x040fe400078ec0ff */
[----:B------:R-:W-:Y:S02]  /*4420*/  LOP3.LUT R23, R11, 0xf000f0, RZ, 0xc0, !PT ;  /* 0x00f000f00b177812 */ /* 0x000fe400078ec0ff */
[----:B------:R-:W-:-:S02]  /*4430*/  SHF.R.U32.HI R11, RZ, 0x8, R11 ;  /* 0x00000008ff0b7819 */ /* 0x000fc4000001160b */
        /* <DEDUP_REMOVED lines=32> */
[-C--:B------:R-:W-:Y:S02]  /*4640*/  HFMA2 R24, R25, R0.reuse.H0_H0, -72, -72 ;  /* 0xd480d48019187431 */ /* 0x080fe40000040000 */
[-C--:B------:R-:W-:Y:S02]  /*4650*/  HFMA2 R22, R23, R0.reuse.H0_H0, -72, -72 ;  /* 0xd480d48017167431 */ /* 0x080fe40000040000 */
[----:B------:R-:W-:Y:S02]  /*4660*/  HADD2 R25, R26, -1032, -1032 ;  /* 0xe408e4081a197430 */ /* 0x000fe40000000000 */
[-C--:B------:R-:W-:Y:S02]  /*4670*/  HFMA2 R12, R27, R0.reuse.H0_H0, -72, -72 ;  /* 0xd480d4801b0c7431 */ /* 0x080fe40000040000 */
[----:B------:R-:W-:Y:S02]  /*4680*/  HADD2 R19, R10, -1032, -1032 ;  /* 0xe408e4080a137430 */ /* 0x000fe40000000000 */
[----:B------:R-:W-:-:S02]  /*4690*/  HFMA2 R20, R11, R0.H0_H0, -72, -72 ;  /* 0xd480d4800b147431 */ /* 0x000fc40000040000 */
[----:B------:R-:W-:Y:S02]  /*46a0*/  HADD2 R21, R21, -1032, -1032 ;  /* 0xe408e40815157430 */ /* 0x000fe40000000000 */
[----:B------:R-:W-:Y:S02]  /*46b0*/  HADD2 R23, R8, -1032, -1032 ;  /* 0xe408e40808177430 */ /* 0x000fe40000000000 */
[----:B------:R-:W-:Y:S01]  /*46c0*/  HFMA2 R26, R29, R0.H0_H0, -72, -72 ;  /* 0xd480d4801d1a7431 */ /* 0x000fe20000040000 */
[----:B------:R-:W-:Y:S05]  /*46d0*/  @!P2 BRA `(.L_x_1094) ;  /* 0x000005600000a947 */ /* 0x000fea0003800000 */
[----:B------:R-:W0:Y:S01]  /*46e0*/  LDS.64 R8, [UR4] ;  /* 0x00000004ff087984 */ /* 0x000e220008000a00 */
        /* <DEDUP_REMOVED lines=12> */
[----:B------:R-:W-:Y:S01]  /*47b0*/  FFMA.FTZ R27, R27, R30, RZ ;  /* 0x0000001e1b1b7223 */ /* 0x000fe200000100ff */
[----:B------:R-:W-:Y:S01]  /*47c0*/  HADD2.F32 R9, -RZ, R9.H1_H1 ;  /* 0x30000009ff097230 */ /* 0x000fe20000004100 */
[C---:B------:R-:W-:Y:S02]  /*47d0*/  FFMA.FTZ R31, R30.reuse, R31, RZ ;  /* 0x0000001f1e1f7223 */ /* 0x040fe400000100ff */
[C---:B------:R-:W-:Y:S02]  /*47e0*/  FFMA.FTZ R33, R30.reuse, R33, RZ ;  /* 0x000000211e217223 */ /* 0x040fe400000100ff */
[----:B------:R-:W-:Y:S01]  /*47f0*/  FFMA.FTZ R35, R30, R35, RZ ;  /* 0x000000231e237223 */ /* 0x000fe200000100ff */
        /* <DEDUP_REMOVED lines=16> */
[----:B------:R-:W-:Y:S01]  /*4900*/  HADD2.F32 R28, -RZ, R19.H0_H0 ;  /* 0x20000013ff1c7230 */ /* 0x000fe20000004100 */
[C---:B------:R-:W-:Y:S01]  /*4910*/  FFMA.FTZ R32, R9.reuse, R32, R29 ;  /* 0x0000002009207223 */ /* 0x040fe2000001001d */
[----:B-1----:R-:W-:Y:S01]  /*4920*/  HADD2.F32 R29, -RZ, R10.H0_H0 ;  /* 0x2000000aff1d7230 */ /* 0x002fe20000004100 */
        /* <DEDUP_REMOVED lines=13> */
[----:B------:R-:W-:Y:S01]  /*4a00*/  HADD2.F32 R8, -RZ, R11.H0_H0 ;  /* 0x2000000bff087230 */ /* 0x000fe20000004100 */
[----:B------:R-:W-:Y:S01]  /*4a10*/  FFMA.FTZ R9, R9, R10, R27 ;  /* 0x0000000a09097223 */ /* 0x000fe2000001001b */
[----:B------:R-:W-:Y:S01]  /*4a20*/  HADD2.F32 R29, -RZ, R23.H1_H1 ;  /* 0x30000017ff1d7230 */ /* 0x000fe20000004100 */
[----:B------:R-:W-:Y:S01]  /*4a30*/  FFMA.FTZ R31, R10, R31, R28 ;  /* 0x0000001f0a1f7223 */ /* 0x000fe2000001001c */
[----:B------:R-:W-:-:S02]  /*4a40*/  HADD2.F32 R27, -RZ, R20.H0_H0 ;  /* 0x20000014ff1b7230 */ /* 0x000fc40000004100 */
        /* <DEDUP_REMOVED lines=16> */
[C---:B------:R-:W-:Y:S02]  /*4b50*/  FFMA.FTZ R28, R11.reuse, R28, R31 ;  /* 0x0000001c0b1c7223 */ /* 0x040fe4000001001f */
        /* <DEDUP_REMOVED lines=14> */
.L_x_1094:
        /* <DEDUP_REMOVED lines=11> */
[----:B------:R-:W-:Y:S02]  /*4cf0*/  HADD2.F32 R32, -RZ, R7.H1_H1 ;  /* 0x30000007ff207230 */ /* 0x000fe40000004100 */
        /* <DEDUP_REMOVED lines=30> */
[--C-:B-1----:R-:W-:Y:S01]  /*4ee0*/  HADD2.F32 R27, -RZ, R10.reuse.H0_H0 ;  /* 0x2000000aff1b7230 */ /* 0x102fe20000004100 */
[-C--:B------:R-:W-:Y:S01]  /*4ef0*/  FFMA.FTZ R32, R33, R9.reuse, R32 ;  /* 0x0000000921207223 */ /* 0x080fe20000010020 */
[----:B------:R-:W-:Y:S01]  /*4f00*/  HADD2.F32 R31, -RZ, R23.H0_H0 ;  /* 0x20000017ff1f7230 */ /* 0x000fe20000004100 */
[----:B------:R-:W-:Y:S01]  /*4f10*/  FFMA.FTZ R34, R34, R9, R8 ;  /* 0x0000000922227223 */ /* 0x000fe20000010008 */
[----:B------:R-:W-:Y:S01]  /*4f20*/  HADD2.F32 R35, -RZ, R25.H0_H0 ;  /* 0x20000019ff237230 */ /* 0x000fe20000004100 */
[-C--:B------:R-:W-:Y:S01]  /*4f30*/  FFMA.FTZ R9, R29, R27.reuse, R28 ;  /* 0x0000001b1d097223 */ /* 0x080fe2000001001c */
[----:B------:R-:W-:Y:S01]  /*4f40*/  HADD2.F32 R29, -RZ, R21.H0_H0 ;  /* 0x20000015ff1d7230 */ /* 0x000fe20000004100 */
[----:B------:R-:W-:Y:S01]  /*4f50*/  FFMA.FTZ R31, R31, R27, R32 ;  /* 0x0000001b1f1f7223 */ /* 0x000fe20000010020 */
[----:B------:R-:W-:-:S02]  /*4f60*/  HADD2.F32 R10, -RZ, R10.H1_H1 ;  /* 0x3000000aff0a7230 */ /* 0x000fc40000004100 */
        /* <DEDUP_REMOVED lines=40> */
.L_x_1096:
        /* <DEDUP_REMOVED lines=90> */
.L_x_1097:
[----:B------:R-:W-:Y:S05]  /*5790*/  @P0 BRA `(.L_x_1095) ;  /* 0x0000056000000947 */ /* 0x000fea0003800000 */
[----:B------:R-:W0:Y:S01]  /*57a0*/  LDS.64 R8, [UR4+0xc0] ;  /* 0x0000c004ff087984 */ /* 0x000e220008000a00 */
[--C-:B------:R-:W-:Y:S02]  /*57b0*/  HADD2.F32 R30, -RZ, R7.reuse.H0_H0 ;  /* 0x20000007ff1e7230 */ /* 0x100fe40000004100 */
[----:B------:R-:W-:Y:S01]  /*57c0*/  HADD2.F32 R31, -RZ, R7.H1_H1 ;  /* 0x30000007ff1f7230 */ /* 0x000fe20000004100 */
[----:B------:R-:W1:Y:S01]  /*57d0*/  LDS.64 R10, [UR4+0xc8] ;  /* 0x0000c804ff0a7984 */ /* 0x000e620008000a00 */
[----:B------:R-:W-:Y:S02]  /*57e0*/  HADD2.F32 R32, -RZ, R17.H0_H0 ;  /* 0x20000011ff207230 */ /* 0x000fe40000004100 */
[----:B------:R-:W-:Y:S02]  /*57f0*/  HADD2.F32 R34, -RZ, R15.H0_H0 ;  /* 0x2000000fff227230 */ /* 0x000fe40000004100 */
[----:B------:R-:W-:-:S02]  /*5800*/  HADD2.F32 R36, -RZ, R13.H0_H0 ;  /* 0x2000000dff247230 */ /* 0x000fc40000004100 */
        /* <DEDUP_REMOVED lines=9> */
[-C--:B------:R-:W-:Y:S01]  /*58a0*/  FFMA.FTZ R7, R31, R28.reuse, R7 ;  /* 0x0000001c1f077223 */ /* 0x080fe20000010007 */
[----:B------:R-:W-:Y:S01]  /*58b0*/  HADD2.F32 R31, -RZ, R13.H1_H1 ;  /* 0x3000000dff1f7230 */ /* 0x000fe20000004100 */
[-C--:B------:R-:W-:Y:S01]  /*58c0*/  FFMA.FTZ R29, R34, R27.reuse, RZ ;  /* 0x0000001b221d7223 */ /* 0x080fe200000100ff */
[----:B------:R-:W-:Y:S01]  /*58d0*/  HADD2.F32 R13, -RZ, R18.H0_H0 ;  /* 0x20000012ff0d7230 */ /* 0x000fe20000004100 */
[----:B------:R-:W-:Y:S01]  /*58e0*/  FFMA.FTZ R27, R36, R27, RZ ;  /* 0x0000001b241b7223 */ /* 0x000fe200000100ff */
[----:B------:R-:W-:Y:S01]  /*58f0*/  HADD2.F32 R16, -RZ, R16.H1_H1 ;  /* 0x30000010ff107230 */ /* 0x000fe20000004100 */
[----:B------:R-:W-:-:S02]  /*5900*/  FFMA.FTZ R17, R33, R28, R17 ;  /* 0x0000001c21117223 */ /* 0x000fc40000010011 */
[-C--:B------:R-:W-:Y:S01]  /*5910*/  FFMA.FTZ R29, R15, R28.reuse, R29 ;  /* 0x0000001c0f1d7223 */ /* 0x080fe2000001001d */
[--C-:B------:R-:W-:Y:S01]  /*5920*/  HADD2.F32 R15, -RZ, R14.reuse.H0_H0 ;  /* 0x2000000eff0f7230 */ /* 0x100fe20000004100 */
        /* <DEDUP_REMOVED lines=9> */
[----:B------:R-:W-:Y:S01]  /*59c0*/  HADD2.F32 R13, -RZ, R19.H0_H0 ;  /* 0x20000013ff0d7230 */ /* 0x000fe20000004100 */
[-C--:B------:R-:W-:Y:S01]  /*59d0*/  FFMA.FTZ R28, R7, R9.reuse, R28 ;  /* 0x00000009071c7223 */ /* 0x080fe2000001001c */
[--C-:B-1----:R-:W-:Y:S01]  /*59e0*/  HADD2.F32 R7, -RZ, R10.reuse.H0_H0 ;  /* 0x2000000aff077230 */ /* 0x102fe20000004100 */
        /* <DEDUP_REMOVED lines=49> */
.L_x_1095:
[----:B------:R-:W-:-:S04]  /*5d00*/  IMAD.MOV.U32 R7, RZ, RZ, c[0x0][0x18c] ;  /* 0x00006300ff077624 */ /* 0x000fc800078e00ff */
[----:B------:R-:W-:-:S05]  /*5d10*/  IMAD.WIDE R12, R7, 0x4, R62 ;  /* 0x00000004070c7825 */ /* 0x000fca00078e023e */
[----:B------:R-:W2:Y:S02]  /*5d20*/  LDG.E.128.CONSTANT R8, [R12.64] ;  /* 0x000000060c087981 */ /* 0x000ea4000c1e9d00 */
[C---:B--2---:R-:W-:Y:S02]  /*5d30*/  LOP3.LUT R14, R8.reuse, 0xf000f, RZ, 0xc0, !PT ;  /* 0x000f000f080e7812 */ /* 0x044fe400078ec0ff */
[----:B------:R-:W-:Y:S02]  /*5d40*/  LOP3.LUT R15, R8, 0xf000f0, RZ, 0xc0, !PT ;  /* 0x00f000f0080f7812 */ /* 0x000fe400078ec0ff */
[----:B------:R-:W-:Y:S02]  /*5d50*/  SHF.R.U32.HI R18, RZ, 0x8, R9 ;  /* 0x00000008ff127819 */ /* 0x000fe40000011609 */
[----:B------:R-:W-:Y:S02]  /*5d60*/  SHF.R.U32.HI R8, RZ, 0x8, R8 ;  /* 0x00000008ff087819 */ /* 0x000fe40000011608 */
[----:B------:R-:W-:-:S02]  /*5d70*/  LOP3.LUT R20, R10, 0xf000f0, RZ, 0xc0, !PT ;  /* 0x00f000f00a147812 */ /* 0x000fc400078ec0ff */
[----:B------:R-:W-:Y:S02]  /*5d80*/  LOP3.LUT R24, R11, 0xf000f, RZ, 0xc0, !PT ;  /* 0x000f000f0b187812 */ /* 0x000fe400078ec0ff */
        /* <DEDUP_REMOVED lines=24> */
[-C--:B------:R-:W-:Y:S01]  /*5f10*/  HFMA2 R16, R21, R0.reuse.H0_H0, -72, -72 ;  /* 0xd480d48015107431 */ /* 0x080fe20000040000 */
        /* <DEDUP_REMOVED lines=15> */
[----:B------:R-:W-:-:S02]  /*6010*/  HFMA2 R26, R11, R0.H0_H0, -72, -72 ;  /* 0xd480d4800b1a7431 */ /* 0x000fc40000040000 */
[----:B------:R-:W-:Y:S02]  /*6020*/  HADD2 R19, R9, -1032, -1032 ;  /* 0xe408e40809137430 */ /* 0x000fe40000000000 */
[----:B------:R-:W-:Y:S02]  /*6030*/  HADD2 R18, R10, -1032, -1032 ;  /* 0xe408e4080a127430 */ /* 0x000fe40000000000 */
[-C--:B------:R-:W-:Y:S02]  /*6040*/  HFMA2 R15, R31, R0.reuse.H0_H0, -72, -72 ;  /* 0xd480d4801f0f7431 */ /* 0x080fe40000040000 */
[----:B------:R-:W-:Y:S02]  /*6050*/  HADD2 R20, R8, -1032, -1032 ;  /* 0xe408e40808147430 */ /* 0x000fe40000000000 */
[----:B------:R-:W-:Y:S01]  /*6060*/  HFMA2 R14, R35, R0.H0_H0, -72, -72 ;  /* 0xd480d480230e7431 */ /* 0x000fe20000040000 */
[----:B------:R-:W-:Y:S05]  /*6070*/  @!P2 BRA `(.L_x_1098) ;  /* 0x000005600000a947 */ /* 0x000fea0003800000 */
[----:B------:R-:W0:Y:S01]  /*6080*/  LDS.64 R8, [UR4+0x10] ;  /* 0x00001004ff087984 */ /* 0x000e220008000a00 */
[----:B------:R-:W-:-:S02]  /*6090*/  HADD2.F32 R30, -RZ, R29.H0_H0 ;  /* 0x2000001dff1e7230 */ /* 0x000fc40000004100 */
[--C-:B------:R-:W-:Y:S01]  /*60a0*/  HADD2.F32 R34, -RZ, R28.reuse.H0_H0 ;  /* 0x2000001cff227230 */ /* 0x100fe20000004100 */
[----:B------:R-:W1:Y:S01]  /*60b0*/  LDS.64 R10, [UR4+0x18] ;  /* 0x00001804ff0a7984 */ /* 0x000e620008000a00 */
[----:B------:R-:W-:Y:S02]  /*60c0*/  HADD2.F32 R36, -RZ, R25.H0_H0 ;  /* 0x20000019ff247230 */ /* 0x000fe40000004100 */
[----:B------:R-:W-:Y:S02]  /*60d0*/  HADD2.F32 R38, -RZ, R27.H0_H0 ;  /* 0x2000001bff267230 */ /* 0x000fe40000004100 */
[----:B------:R-:W-:Y:S02]  /*60e0*/  HADD2.F32 R31, -RZ, R29.H1_H1 ;  /* 0x3000001dff1f7230 */ /* 0x000fe40000004100 */
[----:B------:R-:W-:Y:S02]  /*60f0*/  HADD2.F32 R35, -RZ, R28.H1_H1 ;  /* 0x3000001cff237230 */ /* 0x000fe40000004100 */
[----:B------:R-:W-:-:S02]  /*6100*/  HADD2.F32 R37, -RZ, R25.H1_H1 ;  /* 0x30000019ff257230 */ /* 0x000fc40000004100 */
[----:B------:R-:W-:Y:S02]  /*6110*/  HADD2.F32 R39, -RZ, R27.H1_H1 ;  /* 0x3000001bff277230 */ /* 0x000fe40000004100 */
[--C-:B0-----:R-:W-:Y:S02]  /*6120*/  HADD2.F32 R33, -RZ, R8.reuse.H0_H0 ;  /* 0x20000008ff217230 */ /* 0x101fe40000004100 */
[----:B------:R-:W-:Y:S02]  /*6130*/  HADD2.F32 R32, -RZ, R8.H1_H1 ;  /* 0x30000008ff207230 */ /* 0x000fe40000004100 */
[--C-:B------:R-:W-:Y:S01]  /*6140*/  HADD2.F32 R8, -RZ, R9.reuse.H0_H0 ;  /* 0x20000009ff087230 */ /* 0x100fe20000004100 */
[----:B------:R-:W-:Y:S01]  /*6150*/  FFMA.FTZ R30, R30, R33, RZ ;  /* 0x000000211e1e7223 */ /* 0x000fe200000100ff */
[----:B------:R-:W-:Y:S01]  /*6160*/  HADD2.F32 R9, -RZ, R9.H1_H1 ;  /* 0x30000009ff097230 */ /* 0x000fe20000004100 */
[C---:B------:R-:W-:Y:S02]  /*6170*/  FFMA.FTZ R34, R33.reuse, R34, RZ ;  /* 0x0000002221227223 */ /* 0x040fe400000100ff */
[----:B------:R-:W-:-:S02]  /*6180*/  FFMA.FTZ R36, R33, R36, RZ ;  /* 0x0000002421247223 */ /* 0x000fc400000100ff */
[----:B------:R-:W-:Y:S01]  /*6190*/  FFMA.FTZ R38, R33, R38, RZ ;  /* 0x0000002621267223 */ /* 0x000fe200000100ff */
[----:B------:R-:W-:Y:S01]  /*61a0*/  HADD2.F32 R33, -RZ, R26.H0_H0 ;  /* 0x2000001aff217230 */ /* 0x000fe20000004100 */
[----:B------:R-:W-:Y:S01]  /*61b0*/  FFMA.FTZ R31, R31, R32, R30 ;  /* 0x000000201f1f7223 */ /* 0x000fe2000001001e */
[----:B------:R-:W-:Y:S01]  /*61c0*/  HADD2.F32 R30, -RZ, R24.H0_H0 ;  /* 0x20000018ff1e7230 */ /* 0x000fe20000004100 */
[C---:B------:R-:W-:Y:S01]  /*61d0*/  FFMA.FTZ R35, R32.reuse, R35, R34 ;  /* 0x0000002320237223 */ /* 0x040fe20000010022 */
[--C-:B------:R-:W-:Y:S01]  /*61e0*/  HADD2.F32 R34, -RZ, R23.reuse.H1_H1 ;  /* 0x30000017ff227230 */ /* 0x100fe20000004100 */
        /* <DEDUP_REMOVED lines=15> */
[--C-:B-1----:R-:W-:Y:S01]  /*62e0*/  HADD2.F32 R32, -RZ, R10.reuse.H0_H0 ;  /* 0x2000000aff207230 */ /* 0x102fe20000004100 */
[C---:B------:R-:W-:Y:S01]  /*62f0*/  FFMA.FTZ R37, R9.reuse, R34, R37 ;  /* 0x0000002209257223 */ /* 0x040fe20000010025 */
[----:B------:R-:W-:Y:S01]  /*6300*/  HADD2.F32 R10, -RZ, R10.H1_H1 ;  /* 0x3000000aff0a7230 */ /* 0x000fe20000004100 */
[----:B------:R-:W-:Y:S01]  /*6310*/  FFMA.FTZ R39, R9, R8, R35 ;  /* 0x0000000809277223 */ /* 0x000fe20000010023 */
[----:B------:R-:W-:Y:S01]  /*6320*/  HADD2.F32 R34, -RZ, R21.H0_H0 ;  /* 0x20000015ff227230 */ /* 0x000fe20000004100 */
[----:B------:R-:W-:Y:S01]  /*6330*/  FFMA.FTZ R30, R31, R32, R30 ;  /* 0x000000201f1e7223 */ /* 0x000fe2000001001e */
[--C-:B------:R-:W-:Y:S01]  /*6340*/  HADD2.F32 R31, -RZ, R18.reuse.H0_H0 ;  /* 0x20000012ff1f7230 */ /* 0x100fe20000004100 */
        /* <DEDUP_REMOVED lines=9> */
[----:B------:R-:W-:Y:S01]  /*63e0*/  HADD2.F32 R37, -RZ, R20.H1_H1 ;  /* 0x30000014ff257230 */ /* 0x000fe20000004100 */
[----:B------:R-:W-:Y:S01]  /*63f0*/  FFMA.FTZ R33, R10, R33, R34 ;  /* 0x000000210a217223 */ /* 0x000fe20000010022 */
[----:B------:R-:W-:-:S02]  /*6400*/  HADD2.F32 R30, -RZ, R17.H0_H0 ;  /* 0x20000011ff1e7230 */ /* 0x000fc40000004100 */
        /* <DEDUP_REMOVED lines=29> */
.L_x_1098:
[----:B------:R-:W-:Y:S05]  /*65e0*/  @!P3 BRA `(.L_x_1099) ;  /* 0x000010b00000b947 */ /* 0x000fea0003800000 */
[----:B------:R-:W-:Y:S02]  /*65f0*/  PRMT R8, R55, 0x9910, RZ ;  /* 0x0000991037087816 */ /* 0x000fe400000000ff */
[----:B------:R-:W-:Y:S02]  /*6600*/  ISETP.GE.AND P5, PT, R60, 0x3, PT ;  /* 0x000000033c00780c */ /* 0x000fe40003fa6270 */
[----:B------:R-:W-:-:S13]  /*6610*/  ISETP.NE.AND P4, PT, R8, RZ, PT ;  /* 0x000000ff0800720c */ /* 0x000fda0003f85270 */
[----:B------:R-:W-:Y:S05]  /*6620*/  @!P4 BRA `(.L_x_1100) ;  /* 0x000005600000c947 */ /* 0x000fea0003800000 */
[----:B------:R-:W0:Y:S01]  /*6630*/  LDS.64 R8, [UR4+0x50] ;  /* 0x00005004ff087984 */ /* 0x000e220008000a00 */
[----:B------:R-:W-:Y:S02]  /*6640*/  HADD2.F32 R33, -RZ, R29.H0_H0 ;  /* 0x2000001dff217230 */ /* 0x000fe40000004100 */
[--C-:B------:R-:W-:Y:S01]  /*6650*/  HADD2.F32 R37, -RZ, R28.reuse.H0_H0 ;  /* 0x2000001cff257230 */ /* 0x100fe20000004100 */
        /* <DEDUP_REMOVED lines=38> */
[----:B------:R-:W-:Y:S01]  /*68c0*/  HADD2.F32 R10, -RZ, R10.H1_H1 ;  /* 0x3000000aff0a7230 */ /* 0x000fe20000004100 */
[-C--:B------:R-:W-:Y:S01]  /*68d0*/  FFMA.FTZ R9, R33, R31.reuse, R30 ;  /* 0x0000001f21097223 */ /* 0x080fe2000001001e */
[--C-:B------:R-:W-:Y:S01]  /*68e0*/  HADD2.F32 R33, -RZ, R18.reuse.H0_H0 ;  /* 0x20000012ff217230 */ /* 0x100fe20000004100 */
[----:B------:R-:W-:Y:S01]  /*68f0*/  FFMA.FTZ R35, R35, R31, R34 ;  /* 0x0000001f23237223 */ /* 0x000fe20000010022 */
[----:B------:R-:W-:-:S02]  /*6900*/  HADD2.F32 R37, -RZ, R18.H1_H1 ;  /* 0x30000012ff257230 */ /* 0x000fc40000004100 */
[----:B------:R-:W-:Y:S01]  /*6910*/  HADD2.F32 R30, -RZ, R19.H1_H1 ;  /* 0x30000013ff1e7230 */ /* 0x000fe20000004100 */
[-C--:B------:R-:W-:Y:S01]  /*6920*/  FFMA.FTZ R33, R33, R31.reuse, R32 ;  /* 0x0000001f21217223 */ /* 0x080fe20000010020 */
[--C-:B------:R-:W-:Y:S02]  /*6930*/  HADD2.F32 R38, -RZ, R20.reuse.H0_H0 ;  /* 0x20000014ff267230 */ /* 0x100fe40000004100 */
        /* <DEDUP_REMOVED lines=37> */
.L_x_1100:
[----:B------:R-:W-:Y:S05]  /*6b90*/  @!P5 BRA `(.L_x_1099) ;  /* 0x00000b000000d947 */ /* 0x000fea0003800000 */
[----:B------:R-:W-:-:S04]  /*6ba0*/  PRMT R8, R56, 0x9910, RZ ;  /* 0x0000991038087816 */ /* 0x000fc800000000ff */
        /* <DEDUP_REMOVED lines=88> */
.L_x_1101:
[----:B------:R-:W-:Y:S05]  /*7130*/  @P0 BRA `(.L_x_1099) ;  /* 0x0000056000000947 */ /* 0x000fea0003800000 */
[----:B------:R-:W0:Y:S01]  /*7140*/  LDS.64 R8, [UR4+0xd0] ;  /* 0x0000d004ff087984 */ /* 0x000e220008000a00 */
[----:B------:R-:W-:Y:S02]  /*7150*/  HADD2.F32 R33, -RZ, R29.H0_H0 ;  /* 0x2000001dff217230 */ /* 0x000fe40000004100 */
[--C-:B------:R-:W-:Y:S01]  /*7160*/  HADD2.F32 R35, -RZ, R28.reuse.H0_H0 ;  /* 0x2000001cff237230 */ /* 0x100fe20000004100 */
[----:B------:R-:W1:Y:S01]  /*7170*/  LDS.64 R10, [UR4+0xd8] ;  /* 0x0000d804ff0a7984 */ /* 0x000e620008000a00 */
[----:B------:R-:W-:Y:S02]  /*7180*/  HADD2.F32 R37, -RZ, R25.H0_H0 ;  /* 0x20000019ff257230 */ /* 0x000fe40000004100 */
[----:B------:R-:W-:Y:S02]  /*7190*/  HADD2.F32 R36, -RZ, R28.H1_H1 ;  /* 0x3000001cff247230 */ /* 0x000fe40000004100 */
[----:B------:R-:W-:-:S02]  /*71a0*/  HADD2.F32 R29, -RZ, R29.H1_H1 ;  /* 0x3000001dff1d7230 */ /* 0x000fc40000004100 */
[----:B------:R-:W-:Y:S02]  /*71b0*/  HADD2.F32 R39, -RZ, R27.H0_H0 ;  /* 0x2000001bff277230 */ /* 0x000fe40000004100 */
[--C-:B0-----:R-:W-:Y:S02]  /*71c0*/  HADD2.F32 R30, -RZ, R8.reuse.H0_H0 ;  /* 0x20000008ff1e7230 */ /* 0x101fe40000004100 */
[----:B------:R-:W-:Y:S02]  /*71d0*/  HADD2.F32 R31, -RZ, R8.H1_H1 ;  /* 0x30000008ff1f7230 */ /* 0x000fe40000004100 */
[----:B------:R-:W-:Y:S01]  /*71e0*/  HADD2.F32 R8, -RZ, R9.H0_H0 ;  /* 0x20000009ff087230 */ /* 0x000fe20000004100 */
[-C--:B------:R-:W-:Y:S01]  /*71f0*/  FFMA.FTZ R28, R33, R30.reuse, RZ ;  /* 0x0000001e211c7223 */ /* 0x080fe200000100ff */
[----:B------:R-:W-:Y:S01]  /*7200*/  HADD2.F32 R33, -RZ, R25.H1_H1 ;  /* 0x30000019ff217230 */ /* 0x000fe20000004100 */
[-C--:B------:R-:W-:Y:S01]  /*7210*/  FFMA.FTZ R32, R35, R30.reuse, RZ ;  /* 0x0000001e23207223 */ /* 0x080fe200000100ff */
[----:B------:R-:W-:Y:S01]  /*7220*/  HADD2.F32 R35, -RZ, R27.H1_H1 ;  /* 0x3000001bff237230 */ /* 0x000fe20000004100 */
[-C--:B------:R-:W-:Y:S01]  /*7230*/  FFMA.FTZ R34, R37, R30.reuse, RZ ;  /* 0x0000001e25227223 */ /* 0x080fe200000100ff */
[----:B------:R-:W-:Y:S01]  /*7240*/  HADD2.F32 R9, -RZ, R9.H1_H1 ;  /* 0x30000009ff097230 */ /* 0x000fe20000004100 */
[-C--:B------:R-:W-:Y:S01]  /*7250*/  FFMA.FTZ R25, R36, R31.reuse, R32 ;  /* 0x0000001f24197223 */ /* 0x080fe20000010020 */
[--C-:B------:R-:W-:Y:S01]  /*7260*/  HADD2.F32 R32, -RZ, R26.reuse.H0_H0 ;  /* 0x2000001aff207230 */ /* 0x100fe20000004100 */
[----:B------:R-:W-:Y:S01]  /*7270*/  FFMA.FTZ R30, R39, R30, RZ ;  /* 0x0000001e271e7223 */ /* 0x000fe200000100ff */
[----:B------:R-:W-:Y:S01]  /*7280*/  HADD2.F32 R26, -RZ, R26.H1_H1 ;  /* 0x3000001aff1a7230 */ /* 0x000fe20000004100 */
        /* <DEDUP_REMOVED lines=14> */
[-C--:B------:R-:W-:Y:S01]  /*7370*/  FFMA.FTZ R24, R23, R9.reuse, R24 ;  /* 0x0000000917187223 */ /* 0x080fe20000010018 */
[--C-:B-1----:R-:W-:Y:S01]  /*7380*/  HADD2.F32 R23, -RZ, R10.reuse.H0_H0 ;  /* 0x2000000aff177230 */ /* 0x102fe20000004100 */
[----:B------:R-:W-:Y:S01]  /*7390*/  FFMA.FTZ R8, R29, R8, R31 ;  /* 0x000000081d087223 */ /* 0x000fe2000001001f */
[----:B------:R-:W-:Y:S01]  /*73a0*/  HADD2.F32 R27, -RZ, R21.H0_H0 ;  /* 0x20000015ff1b7230 */ /* 0x000fe20000004100 */
[-C--:B------:R-:W-:Y:S01]  /*73b0*/  FFMA.FTZ R30, R26, R9.reuse, R30 ;  /* 0x000000091a1e7223 */ /* 0x080fe2000001001e */
[----:B------:R-:W-:Y:S01]  /*73c0*/  HADD2.F32 R10, -RZ, R10.H1_H1 ;  /* 0x3000000aff0a7230 */ /* 0x000fe20000004100 */
[----:B------:R-:W-:Y:S01]  /*73d0*/  FFMA.FTZ R22, R22, R9, R8 ;  /* 0x0000000916167223 */ /* 0x000fe20000010008 */
[----:B------:R-:W-:Y:S01]  /*73e0*/  HADD2.F32 R26, -RZ, R19.H1_H1 ;  /* 0x30000013ff1a7230 */ /* 0x000fe20000004100 */
[----:B------:R-:W-:Y:S01]  /*73f0*/  FFMA.FTZ R9, R25, R23, R28 ;  /* 0x0000001719097223 */ /* 0x000fe2000001001c */
[----:B------:R-:W-:-:S02]  /*7400*/  HADD2.F32 R25, -RZ, R18.H0_H0 ;  /* 0x20000012ff197230 */ /* 0x000fc40000004100 */
[----:B------:R-:W-:Y:S01]  /*7410*/  HADD2.F32 R18, -RZ, R18.H1_H1 ;  /* 0x30000012ff127230 */ /* 0x000fe20000004100 */
[-C--:B------:R-:W-:Y:S01]  /*7420*/  FFMA.FTZ R9, R26, R10.reuse, R9 ;  /* 0x0000000a1a097223 */ /* 0x080fe20000010009 */
[--C-:B------:R-:W-:Y:S01]  /*7430*/  HADD2.F32 R28, -RZ, R20.reuse.H0_H0 ;  /* 0x20000014ff1c7230 */ /* 0x100fe20000004100 */
[-C--:B------:R-:W-:Y:S01]  /*7440*/  FFMA.FTZ R19, R25, R23.reuse, R30 ;  /* 0x0000001719137223 */ /* 0x080fe2000001001e */
        /* <DEDUP_REMOVED lines=37> */
.L_x_1099:
        /* <DEDUP_REMOVED lines=141> */
.L_x_1102:
        /* <DEDUP_REMOVED lines=91> */
.L_x_1104:
        /* <DEDUP_REMOVED lines=90> */
.L_x_1105:
        /* <DEDUP_REMOVED lines=87> */
.L_x_1103:
[----:B------:R-:W-:-:S06]  /*9030*/  IMAD.WIDE R8, R7, 0x4, R12 ;  /* 0x0000000407087825 */ /* 0x000fcc00078e020c */
[----:B------:R-:W2:Y:S02]  /*9040*/  LDG.E.128.CONSTANT R8, [R8.64] ;  /* 0x0000000608087981 */ /* 0x000ea4000c1e9d00 */
[----:B--2---:R-:W-:Y:S02]  /*9050*/  LOP3.LUT R12, R9, 0xf000f0, RZ, 0xc0, !PT ;  /* 0x00f000f0090c7812 */ /* 0x004fe400078ec0ff */
[----:B------:R-:W-:Y:S02]  /*9060*/  SHF.R.U32.HI R23, RZ, 0x8, R10 ;  /* 0x00000008ff177819 */ /* 0x000fe4000001160a */
[C---:B------:R-:W-:Y:S02]  /*9070*/  LOP3.LUT R18, R8.reuse, 0xf000f, RZ, 0xc0, !PT ;  /* 0x000f000f08127812 */ /* 0x040fe400078ec0ff */
[----:B------:R-:W-:Y:S02]  /*9080*/  LOP3.LUT R7, R8, 0xf000f0, RZ, 0xc0, !PT ;  /* 0x00f000f008077812 */ /* 0x000fe400078ec0ff */
[----:B------:R-:W-:-:S02]  /*9090*/  SHF.R.U32.HI R19, RZ, 0x8, R8 ;  /* 0x00000008ff137819 */ /* 0x000fc40000011608 */
[----:B------:R-:W-:Y:S02]  /*90a0*/  LOP3.LUT R20, R9, 0xf000f, RZ, 0xc0, !PT ;  /* 0x000f000f09147812 */ /* 0x000fe400078ec0ff */
[----:B------:R-:W-:Y:S02]  /*90b0*/  SHF.R.U32.HI R21, RZ, 0x8, R9 ;  /* 0x00000008ff157819 */ /* 0x000fe40000011609 */
[----:B------:R-:W-:Y:S02]  /*90c0*/  LOP3.LUT R8, R11, 0xf000f0, RZ, 0xc0, !PT ;  /* 0x00f000f00b087812 */ /* 0x000fe400078ec0ff */
[----:B------:R-:W-:Y:S02]  /*90d0*/  LOP3.LUT R9, R12, 0x64006400, RZ, 0xfc, !PT ;  /* 0x640064000c097812 */ /* 0x000fe400078efcff */
[----:B------:R-:W-:Y:S02]  /*90e0*/  SHF.R.U32.HI R26, RZ, 0x8, R11 ;  /* 0x00000008ff1a7819 */ /* 0x000fe4000001160b */
[----:B------:R-:W-:-:S02]  /*90f0*/  LOP3.LUT R12, R23, 0xf000f0, RZ, 0xc0, !PT ;  /* 0x00f000f0170c7812 */ /* 0x000fc400078ec0ff */
[----:B------:R-:W-:Y:S02]  /*9100*/  LOP3.LUT R25, R8, 0x64006400, RZ, 0xfc, !PT ;  /* 0x6400640008197812 */ /* 0x000fe400078efcff */
[C---:B------:R-:W-:Y:S02]  /*9110*/  LOP3.LUT R22, R10.reuse, 0xf000f, RZ, 0xc0, !PT ;  /* 0x000f000f0a167812 */ /* 0x040fe400078ec0ff */
[----:B------:R-:W-:Y:S02]  /*9120*/  LOP3.LUT R13, R10, 0xf000f0, RZ, 0xc0, !PT ;  /* 0x00f000f00a0d7812 */ /* 0x000fe400078ec0ff */
        /* <DEDUP_REMOVED lines=125> */
.L_x_1106:
        /* <DEDUP_REMOVED lines=91> */
.L_x_1107:
        /* <DEDUP_REMOVED lines=90> */
.L_x_1108:
        /* <DEDUP_REMOVED lines=9> */
[--C-:B0-----:R-:W-:Y:S02]  /*a4e0*/  HADD2.F32 R26, -RZ, R8.reuse.H0_H0 ;  /* 0x20000008ff1a7230 */ /* 0x101fe40000004100 */
[----:B------:R-:W-:Y:S02]  /*a4f0*/  HADD2.F32 R27, -RZ, R8.H1_H1 ;  /* 0x30000008ff1b7230 */ /* 0x000fe40000004100 */
[----:B------:R-:W-:Y:S01]  /*a500*/  HADD2.F32 R8, -RZ, R9.H0_H0 ;  /* 0x20000009ff087230 */ /* 0x000fe20000004100 */
[-C--:B------:R-:W-:Y:S01]  /*a510*/  FFMA.FTZ R18, R29, R26.reuse, RZ ;  /* 0x0000001a1d127223 */ /* 0x080fe200000100ff */
[----:B------:R-:W-:Y:S01]  /*a520*/  HADD2.F32 R29, -RZ, R21.H1_H1 ;  /* 0x30000015ff1d7230 */ /* 0x000fe20000004100 */
[-C--:B------:R-:W-:Y:S01]  /*a530*/  FFMA.FTZ R28, R33, R26.reuse, RZ ;  /* 0x0000001a211c7223 */ /* 0x080fe200000100ff */
[----:B------:R-:W-:Y:S01]  /*a540*/  HADD2.F32 R9, -RZ, R9.H1_H1 ;  /* 0x30000009ff097230 */ /* 0x000fe20000004100 */
[-C--:B------:R-:W-:Y:S01]  /*a550*/  FFMA.FTZ R19, R31, R27.reuse, R18 ;  /* 0x0000001b1f137223 */ /* 0x080fe20000010012 */
[----:B------:R-:W-:Y:S01]  /*a560*/  HADD2.F32 R31, -RZ, R20.H1_H1 ;  /* 0x30000014ff1f7230 */ /* 0x000fe20000004100 */
[-C--:B------:R-:W-:Y:S01]  /*a570*/  FFMA.FTZ R30, R35, R26.reuse, RZ ;  /* 0x0000001a231e7223 */ /* 0x080fe200000100ff */
[--C-:B------:R-:W-:Y:S01]  /*a580*/  HADD2.F32 R18, -RZ, R7.reuse.H0_H0 ;  /* 0x20000007ff127230 */ /* 0x100fe20000004100 */
[----:B------:R-:W-:Y:S01]  /*a590*/  FFMA.FTZ R26, R37, R26, RZ ;  /* 0x0000001a251a7223 */ /* 0x000fe200000100ff */
[--C-:B------:R-:W-:Y:S01]  /*a5a0*/  HADD2.F32 R20, -RZ, R12.reuse.H0_H0 ;  /* 0x2000000cff147230 */ /* 0x100fe20000004100 */
[-C--:B------:R-:W-:Y:S01]  /*a5b0*/  FFMA.FTZ R21, R32, R27.reuse, R28 ;  /* 0x0000001b20157223 */ /* 0x080fe2000001001c */
        /* <DEDUP_REMOVED lines=11> */
[-C--:B------:R-:W-:Y:S01]  /*a670*/  FFMA.FTZ R18, R7, R9.reuse, R18 ;  /* 0x0000000907127223 */ /* 0x080fe20000010012 */
[----:B-1----:R-:W-:Y:S01]  /*a680*/  HADD2.F32 R7, -RZ, R10.H0_H0 ;  /* 0x2000000aff077230 */ /* 0x002fe20000004100 */
[-C--:B------:R-:W-:Y:S01]  /*a690*/  FFMA.FTZ R26, R13, R9.reuse, R26 ;  /* 0x000000090d1a7223 */ /* 0x080fe2000001001a */
[----:B------:R-:W-:Y:S01]  /*a6a0*/  HADD2.F32 R13, -RZ, R22.H0_H0 ;  /* 0x20000016ff0d7230 */ /* 0x000fe20000004100 */
[----:B------:R-:W-:Y:S01]  /*a6b0*/  FFMA.FTZ R8, R19, R8, R27 ;  /* 0x0000000813087223 */ /* 0x000fe2000001001b */
[----:B------:R-:W-:Y:S01]  /*a6c0*/  HADD2.F32 R19, -RZ, R24.H0_H0 ;  /* 0x20000018ff137230 */ /* 0x000fe20000004100 */
[-C--:B------:R-:W-:Y:S01]  /*a6d0*/  FFMA.FTZ R20, R12, R9.reuse, R20 ;  /* 0x000000090c147223 */ /* 0x080fe20000010014 */
[----:B------:R-:W-:Y:S01]  /*a6e0*/  HADD2.F32 R10, -RZ, R10.H1_H1 ;  /* 0x3000000aff0a7230 */ /* 0x000fe20000004100 */
        /* <DEDUP_REMOVED lines=45> */
.L_x_1093:
[----:B------:R-:W-:Y:S01]  /*a9c0*/  IADD3 R58, R58, 0x20, RZ ;  /* 0x000000203a3a7810 */ /* 0x000fe20007ffe0ff */
[----:B------:R-:W-:Y:S01]  /*a9d0*/  IMAD.MOV.U32 R7, RZ, RZ, c[0x0][0x18c] ;  /* 0x00006300ff077624 */ /* 0x000fe200078e00ff */
[----:B------:R-:W-:Y:S02]  /*a9e0*/  UIADD3 UR4, UR4, 0x40, URZ ;  /* 0x0000004004047890 */ /* 0x000fe4000fffe03f */
[C---:B------:R-:W-:Y:S01]  /*a9f0*/  ISETP.GE.AND P2, PT, R58.reuse, c[0x0][0x1b4], PT ;  /* 0x00006d003a007a0c */ /* 0x040fe20003f46270 */
[----:B------:R-:W-:Y:S01]  /*aa00*/  IMAD.WIDE R62, R7, 0x10, R62 ;  /* 0x00000010073e7825 */ /* 0x000fe200078e023e */
[----:B------:R-:W-:-:S13]  /*aa10*/  ISETP.LT.AND P3, PT, R58, R59, PT ;  /* 0x0000003b3a00720c */ /* 0x000fda0003f61270 */
[----:B------:R-:W-:Y:S05]  /*aa20*/  @!P2 BRA P3, `(.L_x_1109) ;  /* 0xffff99000000a947 */ /* 0x000fea000183ffff */
.L_x_1092:
        /* <DEDUP_REMOVED lines=18> */
.L_x_1113:
[----:B------:R-:W0:Y:S02]  /*ab50*/  LDS R4, [R0] ;  /* 0x0000000000047984 */ /* 0x000e240000000800 */
[----:B0-----:R-:W-:-:S10]  /*ab60*/  HFMA2.MMA R5, R4, 1, 1, R7 ;  /* 0x3c003c0004057835 */ /* 0x001fd40000000007 */
[----:B------:R-:W0:Y:S02]  /*ab70*/  ATOMS.CAST.SPIN R5, [R0], R4, R5 ;  /* 0x000000040005738d */ /* 0x000e240001800005 */
[----:B0-----:R-:W-:-:S13]  /*ab80*/  ISETP.EQ.U32.AND P0, PT, R5, 0x1, PT ;  /* 0x000000010500780c */ /* 0x001fda0003f02070 */
[----:B------:R-:W-:Y:S05]  /*ab90*/  @!P0 BRA `(.L_x_1113) ;  /* 0xffffffb000008947 */ /* 0x000fea000383ffff */
[----:B------:R-:W-:Y:S05]  /*aba0*/  BRA `(.L_x_1111) ;  /* 0x0000003000007947 */ /* 0x000fea0003800000 */
.L_x_1112:
[----:B------:R-:W2:Y:S02]  /*abb0*/  LD.E R0, [R2.64] ;  /* 0x0000000602007980 */ /* 0x000ea4000c101900 */
[----:B--2---:R-:W-:-:S05]  /*abc0*/  IMAD.IADD R5, R7, 0x1, R0 ;  /* 0x0000000107057824 */ /* 0x004fca00078e0200 */
[----:B------:R0:W-:Y:S02]  /*abd0*/  ST.E [R2.64], R5 ;  /* 0x0000000502007985 */ /* 0x0001e4000c101906 */
.L_x_1111:
[----:B------:R-:W-:Y:S05]  /*abe0*/  BSYNC B0 ;  /* 0x0000000000007941 */ /* 0x000fea0003800000 */
.L_x_1110:
[----:B------:R-:W2:Y:S01]  /*abf0*/  ATOM.E.ADD.F16x2.RN.STRONG.GPU P0, RZ, [R2.64+0x4], R9 ;  /* 0x0000040902ff798a */ /* 0x000ea2000810e9c6 */
[----:B------:R-:W-:Y:S01]  /*ac00*/  BSSY B0, `(.L_x_1114) ;  /* 0x000000f000007945 */ /* 0x000fe20003800000 */
[----:B--2---:R-:W-:Y:S05]  /*ac10*/  @P0 BRA `(.L_x_1115) ;  /* 0x000000d000000947 */ /* 0x004fea0003800000 */
[----:B------:R-:W1:Y:S02]  /*ac20*/  QSPC.E.S P0, RZ, [R2+0x4] ;  /* 0x0000040002ff73aa */ /* 0x000e640000000500 */
[----:B-1----:R-:W-:Y:S05]  /*ac30*/  @!P0 BRA `(.L_x_1116) ;  /* 0x0000008000008947 */ /* 0x002fea0003800000 */
[----:B------:R-:W-:-:S04]  /*ac40*/  IADD3 R0, R2, 0x4, RZ ;  /* 0x0000000402007810 */ /* 0x000fc80007ffe0ff */
[----:B------:R-:W-:-:S05]  /*ac50*/  LOP3.LUT R0, R0, 0xffffff, RZ, 0xc0, !PT ;  /* 0x00ffffff00007812 */ /* 0x000fca00078ec0ff */
.L_x_1117:
[----:B------:R-:W1:Y:S02]  /*ac60*/  LDS R4, [R0] ;  /* 0x0000000000047984 */ /* 0x000e640000000800 */
[----:B01----:R-:W-:-:S06]  /*ac70*/  HADD2 R5, R4, R9 ;  /* 0x0000000904057230 */ /* 0x003fcc0000000000 */
[----:B------:R-:W0:Y:S02]  /*ac80*/  ATOMS.CAST.SPIN R5, [R0], R4, R5 ;  /* 0x000000040005738d */ /* 0x000e240001800005 */
[----:B0-----:R-:W-:-:S13]  /*ac90*/  ISETP.EQ.U32.AND P0, PT, R5, 0x1, PT ;  /* 0x000000010500780c */ /* 0x001fda0003f02070 */
[----:B------:R-:W-:Y:S05]  /*aca0*/  @!P0 BRA `(.L_x_1117) ;  /* 0xffffffb000008947 */ /* 0x000fea000383ffff */
[----:B------:R-:W-:Y:S05]  /*acb0*/  BRA `(.L_x_1115) ;  /* 0x0000003000007947 */ /* 0x000fea0003800000 */
.L_x_1116:
[----:B------:R-:W2:Y:S02]  /*acc0*/  LD.E R0, [R2.64+0x4] ;  /* 0x0000040602007980 */ /* 0x000ea4000c101900 */
[----:B0-2---:R-:W-:-:S05]  /*acd0*/  IMAD.IADD R5, R9, 0x1, R0 ;  /* 0x0000000109057824 */ /* 0x005fca00078e0200 */
[----:B------:R0:W-:Y:S02]  /*ace0*/  ST.E [R2.64+0x4], R5 ;  /* 0x0000040502007985 */ /* 0x0001e4000c101906 */
.L_x_1115:
[----:B------:R-:W-:Y:S05]  /*acf0*/  BSYNC B0 ;  /* 0x0000000000007941 */ /* 0x000fea0003800000 */
.L_x_1114:
        /* <DEDUP_REMOVED lines=12> */
.L_x_1121:
[----:B------:R-:W0:Y:S02]  /*adc0*/  LDS R4, [R0] ;  /* 0x0000000000047984 */ /* 0x000e240000000800 */
[----:B0-----:R-:W-:-:S10]  /*add0*/  HFMA2.MMA R5, R4, 1, 1, R47 ;  /* 0x3c003c0004057835 */ /* 0x001fd4000000002f */
[----:B------:R-:W0:Y:S02]  /*ade0*/  ATOMS.CAST.SPIN R5, [R0], R4, R5 ;  /* 0x000000040005738d */ /* 0x000e240001800005 */
[----:B0-----:R-:W-:-:S13]  /*adf0*/  ISETP.EQ.U32.AND P0, PT, R5, 0x1, PT ;  /* 0x000000010500780c */ /* 0x001fda0003f02070 */
[----:B------:R-:W-:Y:S05]  /*ae00*/  @!P0 BRA `(.L_x_1121) ;  /* 0xffffffb000008947 */ /* 0x000fea000383ffff */
[----:B------:R-:W-:Y:S05]  /*ae10*/  BRA `(.L_x_1119) ;  /* 0x0000003000007947 */ /* 0x000fea0003800000 */
.L_x_1120:
[----:B------:R-:W2:Y:S02]  /*ae20*/  LD.E R0, [R2.64] ;  /* 0x0000000602007980 */ /* 0x000ea4000c101900 */
[----:B--2---:R-:W-:-:S05]  /*ae30*/  IMAD.IADD R5, R47, 0x1, R0 ;  /* 0x000000012f057824 */ /* 0x004fca00078e0200 */
[----:B------:R0:W-:Y:S02]  /*ae40*/  ST.E [R2.64], R5 ;  /* 0x0000000502007985 */ /* 0x0001e4000c101906 */
.L_x_1119:
[----:B------:R-:W-:Y:S05]  /*ae50*/  BSYNC B0 ;  /* 0x0000000000007941 */ /* 0x000fea0003800000 */
.L_x_1118:
[----:B------:R-:W2:Y:S01]  /*ae60*/  ATOM.E.ADD.F16x2.RN.STRONG.GPU P0, RZ, [R2.64+0x4], R55 ;  /* 0x0000043702ff798a */ /* 0x000ea2000810e9c6 */
[----:B------:R-:W-:Y:S01]  /*ae70*/  BSSY B0, `(.L_x_1122) ;  /* 0x000000f000007945 */ /* 0x000fe20003800000 */
[----:B--2---:R-:W-:Y:S05]  /*ae80*/  @P0 BRA `(.L_x_1123) ;  /* 0x000000d000000947 */ /* 0x004fea0003800000 */
[----:B------:R-:W1:Y:S02]  /*ae90*/  QSPC.E.S P0, RZ, [R2+0x4] ;  /* 0x0000040002ff73aa */ /* 0x000e640000000500 */
[----:B-1----:R-:W-:Y:S05]  /*aea0*/  @!P0 BRA `(.L_x_1124) ;  /* 0x0000008000008947 */ /* 0x002fea0003800000 */
[----:B------:R-:W-:-:S04]  /*aeb0*/  IADD3 R0, R2, 0x4, RZ ;  /* 0x0000000402007810 */ /* 0x000fc80007ffe0ff */
[----:B------:R-:W-:-:S05]  /*aec0*/  LOP3.LUT R0, R0, 0xffffff, RZ, 0xc0, !PT ;  /* 0x00ffffff00007812 */ /* 0x000fca00078ec0ff */
.L_x_1125:
[----:B------:R-:W1:Y:S02]  /*aed0*/  LDS R4, [R0] ;  /* 0x0000000000047984 */ /* 0x000e640000000800 */
[----:B01----:R-:W-:-:S06]  /*aee0*/  HADD2 R5, R4, R55 ;  /* 0x0000003704057230 */ /* 0x003fcc0000000000 */
[----:B------:R-:W0:Y:S02]  /*aef0*/  ATOMS.CAST.SPIN R5, [R0], R4, R5 ;  /* 0x000000040005738d */ /* 0x000e240001800005 */
[----:B0-----:R-:W-:-:S13]  /*af00*/  ISETP.EQ.U32.AND P0, PT, R5, 0x1, PT ;  /* 0x000000010500780c */ /* 0x001fda0003f02070 */
[----:B------:R-:W-:Y:S05]  /*af10*/  @!P0 BRA `(.L_x_1125) ;  /* 0xffffffb000008947 */ /* 0x000fea000383ffff */
[----:B------:R-:W-:Y:S05]  /*af20*/  BRA `(.L_x_1123) ;  /* 0x0000003000007947 */ /* 0x000fea0003800000 */
.L_x_1124:
[----:B------:R-:W2:Y:S02]  /*af30*/  LD.E R0, [R2.64+0x4] ;  /* 0x0000040602007980 */ /* 0x000ea4000c101900 */
[----:B0-2---:R-:W-:-:S05]  /*af40*/  IMAD.IADD R5, R55, 0x1, R0 ;  /* 0x0000000137057824 */ /* 0x005fca00078e0200 */
[----:B------:R0:W-:Y:S02]  /*af50*/  ST.E [R2.64+0x4], R5 ;  /* 0x0000040502007985 */ /* 0x0001e4000c101906 */
.L_x_1123:
[----:B------:R-:W-:Y:S05]  /*af60*/  BSYNC B0 ;  /* 0x0000000000007941 */ /* 0x000fea0003800000 */
.L_x_1122:
        /* <DEDUP_REMOVED lines=11> */
.L_x_1129:
[----:B------:R-:W0:Y:S02]  /*b020*/  LDS R4, [R0] ;  /* 0x0000000000047984 */ /* 0x000e240000000800 */
[----:B0-----:R-:W-:-:S10]  /*b030*/  HFMA2.MMA R5, R4, 1, 1, R49 ;  /* 0x3c003c0004057835 */ /* 0x001fd40000000031 */
[----:B------:R-:W0:Y:S02]  /*b040*/  ATOMS.CAST.SPIN R5, [R0], R4, R5 ;  /* 0x000000040005738d */ /* 0x000e240001800005 */
[----:B0-----:R-:W-:-:S13]  /*b050*/  ISETP.EQ.U32.AND P0, PT, R5, 0x1, PT ;  /* 0x000000010500780c */ /* 0x001fda0003f02070 */
[----:B------:R-:W-:Y:S05]  /*b060*/  @!P0 BRA `(.L_x_1129) ;  /* 0xffffffb000008947 */ /* 0x000fea000383ffff */
[----:B------:R-:W-:Y:S05]  /*b070*/  BRA `(.L_x_1127) ;  /* 0x0000003000007947 */ /* 0x000fea0003800000 */
.L_x_1128:
[----:B------:R-:W2:Y:S02]  /*b080*/  LD.E R0, [R2.64] ;  /* 0x0000000602007980 */ /* 0x000ea4000c101900 */
[----:B--2---:R-:W-:-:S05]  /*b090*/  IMAD.IADD R5, R49, 0x1, R0 ;  /* 0x0000000131057824 */ /* 0x004fca00078e0200 */
[----:B------:R0:W-:Y:S02]  /*b0a0*/  ST.E [R2.64], R5 ;  /* 0x0000000502007985 */ /* 0x0001e4000c101906 */
.L_x_1127:
[----:B------:R-:W-:Y:S05]  /*b0b0*/  BSYNC B0 ;  /* 0x0000000000007941 */ /* 0x000fea0003800000 */
.L_x_1126:
[----:B------:R-:W2:Y:S01]  /*b0c0*/  ATOM.E.ADD.F16x2.RN.STRONG.GPU P0, RZ, [R2.64+0x4], R7 ;  /* 0x0000040702ff798a */ /* 0x000ea2000810e9c6 */
[----:B------:R-:W-:Y:S01]  /*b0d0*/  BSSY B0, `(.L_x_1130) ;  /* 0x000000f000007945 */ /* 0x000fe20003800000 */
[----:B--2---:R-:W-:Y:S05]  /*b0e0*/  @P0 BRA `(.L_x_1131) ;  /* 0x000000d000000947 */ /* 0x004fea0003800000 */
[----:B------:R-:W1:Y:S02]  /*b0f0*/  QSPC.E.S P0, RZ, [R2+0x4] ;  /* 0x0000040002ff73aa */ /* 0x000e640000000500 */
[----:B-1----:R-:W-:Y:S05]  /*b100*/  @!P0 BRA `(.L_x_1132) ;  /* 0x0000008000008947 */ /* 0x002fea0003800000 */
[----:B------:R-:W-:-:S04]  /*b110*/  IADD3 R0, R2, 0x4, RZ ;  /* 0x0000000402007810 */ /* 0x000fc80007ffe0ff */
[----:B------:R-:W-:-:S05]  /*b120*/  LOP3.LUT R0, R0, 0xffffff, RZ, 0xc0, !PT ;  /* 0x00ffffff00007812 */ /* 0x000fca00078ec0ff */
.L_x_1133:
[----:B------:R-:W1:Y:S02]  /*b130*/  LDS R4, [R0] ;  /* 0x0000000000047984 */ /* 0x000e640000000800 */
[----:B01----:R-:W-:-:S06]  /*b140*/  HADD2 R5, R4, R7 ;  /* 0x0000000704057230 */ /* 0x003fcc0000000000 */
[----:B------:R-:W0:Y:S02]  /*b150*/  ATOMS.CAST.SPIN R5, [R0], R4, R5 ;  /* 0x000000040005738d */ /* 0x000e240001800005 */
[----:B0-----:R-:W-:-:S13]  /*b160*/  ISETP.EQ.U32.AND P0, PT, R5, 0x1, PT ;  /* 0x000000010500780c */ /* 0x001fda0003f02070 */
[----:B------:R-:W-:Y:S05]  /*b170*/  @!P0 BRA `(.L_x_1133) ;  /* 0xffffffb000008947 */ /* 0x000fea000383ffff */
[----:B------:R-:W-:Y:S05]  /*b180*/  BRA `(.L_x_1131) ;  /* 0x0000003000007947 */ /* 0x000fea0003800000 */
.L_x_1132:
[----:B------:R-:W2:Y:S02]  /*b190*/  LD.E R0, [R2.64+0x4] ;  /* 0x0000040602007980 */ /* 0x000ea4000c101900 */
[----:B0-2---:R-:W-:-:S05]  /*b1a0*/  IMAD.IADD R5, R7, 0x1, R0 ;  /* 0x0000000107057824 */ /* 0x005fca00078e0200 */
[----:B------:R0:W-:Y:S02]  /*b1b0*/  ST.E [R2.64+0x4], R5 ;  /* 0x0000040502007985 */ /* 0x0001e4000c101906 */
.L_x_1131:
[----:B------:R-:W-:Y:S05]  /*b1c0*/  BSYNC B0 ;  /* 0x0000000000007941 */ /* 0x000fea0003800000 */
.L_x_1130:
        /* <DEDUP_REMOVED lines=11> */
.L_x_1137:
[----:B------:R-:W0:Y:S02]  /*b280*/  LDS R4, [R0] ;  /* 0x0000000000047984 */ /* 0x000e240000000800 */
[----:B0-----:R-:W-:-:S10]  /*b290*/  HFMA2.MMA R5, R4, 1, 1, R51 ;  /* 0x3c003c0004057835 */ /* 0x001fd40000000033 */
[----:B------:R-:W0:Y:S02]  /*b2a0*/  ATOMS.CAST.SPIN R5, [R0], R4, R5 ;  /* 0x000000040005738d */ /* 0x000e240001800005 */
[----:B0-----:R-:W-:-:S13]  /*b2b0*/  ISETP.EQ.U32.AND P0, PT, R5, 0x1, PT ;  /* 0x000000010500780c */ /* 0x001fda0003f02070 */
[----:B------:R-:W-:Y:S05]  /*b2c0*/  @!P0 BRA `(.L_x_1137) ;  /* 0xffffffb000008947 */ /* 0x000fea000383ffff */
[----:B------:R-:W-:Y:S05]  /*b2d0*/  BRA `(.L_x_1135) ;  /* 0x0000003000007947 */ /* 0x000fea0003800000 */
.L_x_1136:
[----:B------:R-:W2:Y:S02]  /*b2e0*/  LD.E R0, [R2.64] ;  /* 0x0000000602007980 */ /* 0x000ea4000c101900 */
[----:B--2---:R-:W-:-:S05]  /*b2f0*/  IMAD.IADD R5, R51, 0x1, R0 ;  /* 0x0000000133057824 */ /* 0x004fca00078e0200 */
[----:B------:R0:W-:Y:S02]  /*b300*/  ST.E [R2.64], R5 ;  /* 0x0000000502007985 */ /* 0x0001e4000c101906 */
.L_x_1135:
[----:B------:R-:W-:Y:S05]  /*b310*/  BSYNC B0 ;  /* 0x0000000000007941 */ /* 0x000fea0003800000 */
.L_x_1134:
[----:B------:R-:W2:Y:S02]  /*b320*/  ATOM.E.ADD.F16x2.RN.STRONG.GPU P0, RZ, [R2.64+0x4], R57 ;  /* 0x0000043902ff798a */ /* 0x000ea4000810e9c6 */
[----:B--2---:R-:W-:Y:S05]  /*b330*/  @P0 EXIT ;  /* 0x000000000000094d */ /* 0x004fea0003800000 */
[----:B------:R-:W1:Y:S02]  /*b340*/  QSPC.E.S P0, RZ, [R2+0x4] ;  /* 0x0000040002ff73aa */ /* 0x000e640000000500 */
[----:B-1----:R-:W-:Y:S05]  /*b350*/  @!P0 BRA `(.L_x_1138) ;  /* 0x0000008000008947 */ /* 0x002fea0003800000 */
[----:B0-----:R-:W-:-:S04]  /*b360*/  IADD3 R2, R2, 0x4, RZ ;  /* 0x0000000402027810 */ /* 0x001fc80007ffe0ff */
[----:B------:R-:W-:-:S05]  /*b370*/  LOP3.LUT R2, R2, 0xffffff, RZ, 0xc0, !PT ;  /* 0x00ffffff02027812 */ /* 0x000fca00078ec0ff */
.L_x_1139:
[----:B------:R-:W0:Y:S02]  /*b380*/  LDS R4, [R2] ;  /* 0x0000000002047984 */ /* 0x000e240000000800 */
[----:B0-----:R-:W-:-:S06]  /*b390*/  HADD2 R5, R4, R57 ;  /* 0x0000003904057230 */ /* 0x001fcc0000000000 */
[----:B------:R-:W0:Y:S02]  /*b3a0*/  ATOMS.CAST.SPIN R5, [R2], R4, R5 ;  /* 0x000000040205738d */ /* 0x000e240001800005 */
[----:B0-----:R-:W-:-:S13]  /*b3b0*/  ISETP.EQ.U32.AND P0, PT, R5, 0x1, PT ;  /* 0x000000010500780c */ /* 0x001fda0003f02070 */
[----:B------:R-:W-:Y:S05]  /*b3c0*/  @!P0 BRA `(.L_x_1139) ;  /* 0xffffffb000008947 */ /* 0x000fea000383ffff */
[----:B------:R-:W-:Y:S05]  /*b3d0*/  EXIT ;  /* 0x000000000000794d */ /* 0x000fea0003800000 */
.L_x_1138:
[----:B------:R-:W2:Y:S02]  /*b3e0*/  LD.E R0, [R2.64+0x4] ;  /* 0x0000040602007980 */ /* 0x000ea4000c101900 */
[----:B0-2---:R-:W-:-:S05]  /*b3f0*/  IMAD.IADD R5, R57, 0x1, R0 ;  /* 0x0000000139057824 */ /* 0x005fca00078e0200 */
[----:B------:R-:W-:Y:S01]  /*b400*/  ST.E [R2.64+0x4], R5 ;  /* 0x0000040502007985 */ /* 0x000fe2000c101906 */
[----:B------:R-:W-:Y:S05]  /*b410*/  EXIT ;  /* 0x000000000000794d */ /* 0x000fea0003800000 */
.L_x_1140:
        /* <DEDUP_REMOVED lines=14> */
.L_x_4757:


//--------------------- .text._Z23gemm_half_q_half_kernelILi4ELi10ELb1ELb1ELi32EEvPK6__halfPKjS4_S2_PS0_iiiiPKtS7_iiiiiibS2_i --------------------------
	.section	.text._Z23gemm_half_q_half_kernelILi4ELi10ELb1ELb1ELi32EEvPK6__halfPKjS4_S2_PS0_iiiiPKtS7_iiiiiibS2_i,"ax",@progbits
	.sectioninfo	@"SHI_REGISTERS=69"
	.align	128
        .global         _Z23gemm_half_q_half_kernelILi4ELi10ELb1ELb1ELi32EEvPK6__halfPKjS4_S2_PS0_iiiiPKtS7_iiiiiibS2_i
        .type           _Z23gemm_half_q_half_kernelILi4ELi10ELb1ELb1ELi32EEvPK6__halfPKjS4_S2_PS0_iiiiPKtS7_iiiiiibS2_i,@function
        .size           _Z23gemm_half_q_half_kernelILi4ELi10ELb1ELb1ELi32EEvPK6__halfPKjS4_S2_PS0_iiiiPKtS7_iiiiiibS2_i,(.L_x_4758 - _Z23gemm_half_q_half_kernelILi4ELi10ELb1ELb1ELi32EEvPK6__halfPKjS4_S2_PS0_iiiiPKtS7_iiiiiibS2_i)
        .other          _Z23gemm_half_q_half_kernelILi4ELi10ELb1ELb1ELi32EEvPK6__halfPKjS4_S2_PS0_iiiiPKtS7_iiiiiibS2_i,@"STO_CUDA_ENTRY STV_DEFAULT"
_Z23gemm_half_q_half_kernelILi4ELi10ELb1ELb1ELi32EEvPK6__halfPKjS4_S2_PS0_iiiiPKtS7_iiiiiibS2_i:
.text._Z23gemm_half_q_half_kernelILi4ELi10ELb1ELb1ELi32EEvPK6__halfPKjS4_S2_PS0_iiiiPKtS7_iiiiiibS2_i:
[----:B------:R-:W-:Y:S02]  /*0000*/  MOV R1, c[0x0][0x28] ;  /* 0x00000a0000017a02 */ /* 0x000fe40000000f00 */
        /* <DEDUP_REMOVED lines=47> */
.L_x_1141:
        /* <DEDUP_REMOVED lines=21> */
.L_x_1146:
        /* <DEDUP_REMOVED lines=36> */
.L_x_1145:
        /* <DEDUP_REMOVED lines=22> */
.L_x_1147:
        /* <DEDUP_REMOVED lines=12> */
.L_x_1144:
[----:B------:R-:W-:Y:S01]  /*08b0*/  ISETP.GT.AND P2, PT, R59, 0x3, PT ;  /* 0x000000033b00780c */ /* 0x000fe20003f44270 */
[----:B------:R-:W-:Y:S01]  /*08c0*/  IMAD.MOV.U32 R14, RZ, RZ, RZ ;  /* 0x000000ffff0e7224 */ /* 0x000fe200078e00ff */
[----:B------:R-:W-:Y:S02]  /*08d0*/  SHF.L.U32 R19, R12, 0x1, RZ ;  /* 0x000000010c137819 */ /* 0x000fe400000006ff */
[----:B------:R-:W-:-:S09]  /*08e0*/  PLOP3.LUT P0, PT, PT, PT, PT, 0x80, 0x0 ;  /* 0x000000000000781c */ /* 0x000fd20003f0f070 */
[----:B------:R-:W-:Y:S05]  /*08f0*/  @!P2 BRA `(.L_x_1148) ;  /* 0x000002600000a947 */ /* 0x000fea0003800000 */
[----:B------:R-:W-:Y:S02]  /*0900*/  PLOP3.LUT P0, PT, PT, PT, PT, 0x8, 0x0 ;  /* 0x000000000000781c */ /* 0x000fe40003f0e170 */
[----:B------:R-:W-:Y:S02]  /*0910*/  IADD3 R21, R59, -0x3, RZ ;  /* 0xfffffffd3b157810 */ /* 0x000fe40007ffe0ff */
.L_x_1149:
        /* <DEDUP_REMOVED lines=36> */
.L_x_1148:
        /* <DEDUP_REMOVED lines=10> */
[----:B------:R-:W-:Y:S02]  /*0c00*/  LEA R4, P0, R9, c[0x0][0x160], 0x1 ;  /* 0x0000580009047a11 */ /* 0x000fe400078008ff */
[----:B------:R-:W-:Y:S02]  /*0c10*/  LEA.HI.X.SX32 R10, R5, R22, 0x1, P2 ;  /* 0x00000016050a7211 */ /* 0x000fe400010f0eff */
        /* <DEDUP_REMOVED lines=10> */
.L_x_1150:
        /* <DEDUP_REMOVED lines=11> */
.L_x_1143:
[----:B------:R-:W-:Y:S05]  /*0d70*/  BSYNC B0 ;  /* 0x0000000000007941 */ /* 0x000fea0003800000 */
.L_x_1142:
        /* <DEDUP_REMOVED lines=14> */
.L_x_1153:
        /* <DEDUP_REMOVED lines=19> */
.L_x_1152:
[----:B0-----:R-:W-:-:S04]  /*0f90*/  IADD3 R4, R59, -R14, RZ ;  /* 0x8000000e3b047210 */ /* 0x001fc80007ffe0ff */
[----:B------:R-:W-:-:S13]  /*0fa0*/  ISETP.GT.AND P2, PT, R4, 0x1, PT ;  /* 0x000000010400780c */ /* 0x000fda0003f44270 */
[----:B------:R-:W-:Y:S05]  /*0fb0*/  @!P2 BRA `(.L_x_1154) ;  /* 0x000000b00000a947 */ /* 0x000fea0003800000 */
[----:B------:R-:W-:Y:S01]  /*0fc0*/  IMAD R5, R3, 0x4, R14 ;  /* 0x0000000403057824 */ /* 0x000fe200078e020e */
[----:B------:R-:W-:Y:S02]  /*0fd0*/  MOV R8, 0x2 ;  /* 0x0000000200087802 */ /* 0x000fe40000000f00 */
[----:B------:R-:W-:Y:S02]  /*0fe0*/  PLOP3.LUT P0, PT, PT, PT, PT, 0x8, 0x0 ;  /* 0x000000000000781c */ /* 0x000fe40003f0e170 */
[C---:B------:R-:W-:Y:S01]  /*0ff0*/  IADD3 R7, R5.reuse, 0x1, RZ ;  /* 0x0000000105077810 */ /* 0x040fe20007ffe0ff */
[----:B------:R-:W-:Y:S01]  /*1000*/  IMAD R5, R5, c[0x0][0x18c], R0 ;  /* 0x0000630005057a24 */ /* 0x000fe200078e0200 */
[----:B------:R-:W-:-:S03]  /*1010*/  IADD3 R14, R14, 0x2, RZ ;  /* 0x000000020e0e7810 */ /* 0x000fc60007ffe0ff */
[----:B------:R-:W-:Y:S02]  /*1020*/  IMAD R7, R7, c[0x0][0x18c], R0 ;  /* 0x0000630007077a24 */ /* 0x000fe400078e0200 */
[----:B------:R-:W-:-:S04]  /*1030*/  IMAD.WIDE R4, R5, R8, c[0x0][0x180] ;  /* 0x0000600005047625 */ /* 0x000fc800078e0208 */
[----:B------:R-:W-:Y:S01]  /*1040*/  IMAD.WIDE R8, R7, R8, c[0x0][0x180] ;  /* 0x0000600007087625 */ /* 0x000fe200078e0208 */
[----:B------:R0:W-:Y:S04]  /*1050*/  STG.E.64 [R4.64], RZ ;  /* 0x000000ff04007986 */ /* 0x0001e8000c101b08 */
[----:B------:R0:W-:Y:S02]  /*1060*/  STG.E.64 [R8.64], RZ ;  /* 0x000000ff08007986 */ /* 0x0001e4000c101b08 */
.L_x_1154:
[----:B------:R-:W-:-:S13]  /*1070*/  ISETP.LT.OR P0, PT, R14, R59, P0 ;  /* 0x0000003b0e00720c */ /* 0x000fda0000701670 */
[----:B------:R-:W-:Y:S01]  /*1080*/  @P0 IMAD R3, R3, 0x4, R14 ;  /* 0x0000000403030824 */ /* 0x000fe200078e020e */
[----:B0-----:R-:W-:-:S03]  /*1090*/  @P0 MOV R4, 0x2 ;  /* 0x0000000200040802 */ /* 0x001fc60000000f00 */
[----:B------:R-:W-:-:S04]  /*10a0*/  @P0 IMAD R3, R3, c[0x0][0x18c], R0 ;  /* 0x0000630003030a24 */ /* 0x000fc800078e0200 */
[----:B------:R-:W-:-:S05]  /*10b0*/  @P0 IMAD.WIDE R4, R3, R4, c[0x0][0x180] ;  /* 0x0000600003040625 */ /* 0x000fca00078e0204 */
[----:B------:R0:W-:Y:S02]  /*10c0*/  @P0 STG.E.64 [R4.64], RZ ;  /* 0x000000ff04000986 */ /* 0x0001e4000c101b08 */
.L_x_1151:
        /* <DEDUP_REMOVED lines=10> */
[----:B------:R-:W-:Y:S02]  /*1170*/  @P0 IADD3 R3, R3, -c[0x0][0x1a8], RZ ;  /* 0x80006a0003030a10 */ /* 0x000fe40007ffe0ff */
[C---:B------:R-:W-:Y:S02]  /*1180*/  @P2 IMNMX R5, R57.reuse, c[0x0][0x1b0], PT ;  /* 0x00006c0039052a17 */ /* 0x040fe40003800200 */
[----:B------:R-:W-:-:S02]  /*1190*/  @P3 IMNMX R8, R57, c[0x0][0x1b4], PT ;  /* 0x00006d0039083a17 */ /* 0x000fc40003800200 */
[----:B------:R-:W-:Y:S02]  /*11a0*/  @P0 SHF.R.S32.HI R4, RZ, 0x1f, R3 ;  /* 0x0000001fff040819 */ /* 0x000fe40000011403 */
[----:B------:R-:W-:Y:S02]  /*11b0*/  @P2 IADD3 R7, R5, -c[0x0][0x1ac], RZ ;  /* 0x80006b0005072a10 */ /* 0x000fe40007ffe0ff */
[----:B------:R-:W-:Y:S02]  /*11c0*/  @P3 IADD3 R8, R8, -c[0x0][0x1b0], RZ ;  /* 0x80006c0008083a10 */ /* 0x000fe40007ffe0ff */
[----:B------:R-:W-:Y:S02]  /*11d0*/  @P0 LEA.HI R5, R4, R3, RZ, 0x5 ;  /* 0x0000000304050211 */ /* 0x000fe400078f28ff */
[----:B------:R-:W-:Y:S02]  /*11e0*/  @P2 SHF.R.S32.HI R4, RZ, 0x1f, R7 ;  /* 0x0000001fff042819 */ /* 0x000fe40000011407 */
[----:B------:R-:W-:-:S02]  /*11f0*/  @P4 IMNMX R9, R57, c[0x0][0x1b8], PT ;  /* 0x00006e0039094a17 */ /* 0x000fc40003800200 */
[----:B------:R-:W-:Y:S02]  /*1200*/  @P3 SHF.R.S32.HI R3, RZ, 0x1f, R8 ;  /* 0x0000001fff033819 */ /* 0x000fe40000011408 */
[----:B------:R-:W-:Y:S02]  /*1210*/  @P5 IMNMX R12, R57, c[0x0][0x1bc], PT ;  /* 0x00006f00390c5a17 */ /* 0x000fe40003800200 */
[----:B------:R-:W-:Y:S01]  /*1220*/  @P2 LEA.HI R7, R4, R7, RZ, 0x5 ;  /* 0x0000000704072211 */ /* 0x000fe200078f28ff */
[----:B------:R-:W-:Y:S01]  /*1230*/  IMAD.MOV.U32 R4, RZ, RZ, RZ ;  /* 0x000000ffff047224 */ /* 0x000fe200078e00ff */
[----:B------:R-:W-:Y:S02]  /*1240*/  @P4 IADD3 R10, R9, -c[0x0][0x1b4], RZ ;  /* 0x80006d00090a4a10 */ /* 0x000fe40007ffe0ff */
[----:B------:R-:W-:Y:S01]  /*1250*/  @P3 LEA.HI R9, R3, R8, RZ, 0x5 ;  /* 0x0000000803093211 */ /* 0x000fe200078f28ff */
[----:B------:R-:W-:Y:S01]  /*1260*/  HFMA2.MMA R3, -RZ, RZ, 0, 0 ;  /* 0x00000000ff037435 */ /* 0x000fe200000001ff */
[----:B------:R-:W-:-:S02]  /*1270*/  @P5 IADD3 R12, R12, -c[0x0][0x1b8], RZ ;  /* 0x80006e000c0c5a10 */ /* 0x000fc40007ffe0ff */
[----:B------:R-:W-:Y:S02]  /*1280*/  @P2 SHF.R.S32.HI R7, RZ, 0x5, R7 ;  /* 0x00000005ff072819 */ /* 0x000fe40000011407 */
[----:B------:R-:W-:Y:S02]  /*1290*/  @P4 SHF.R.S32.HI R11, RZ, 0x1f, R10 ;  /* 0x0000001fff0b4819 */ /* 0x000fe4000001140a */
[----:B------:R-:W-:Y:S01]  /*12a0*/  @P0 SHF.R.S32.HI R5, RZ, 0x5, R5 ;  /* 0x00000005ff050819 */ /* 0x000fe20000011405 */
[----:B------:R-:W-:Y:S01]  /*12b0*/  @P2 IMAD R3, R7, 0x5, RZ ;  /* 0x0000000507032824 */ /* 0x000fe200078e02ff */
[----:B------:R-:W-:Y:S02]  /*12c0*/  @P5 SHF.R.S32.HI R13, RZ, 0x1f, R12 ;  /* 0x0000001fff0d5819 */ /* 0x000fe4000001140c */
[----:B------:R-:W-:Y:S01]  /*12d0*/  @P4 LEA.HI R11, R11, R10, RZ, 0x5 ;  /* 0x0000000a0b0b4211 */ /* 0x000fe200078f28ff */
[----:B------:R-:W-:Y:S01]  /*12e0*/  @P0 IMAD R4, R5, 0x6, RZ ;  /* 0x0000000605040824 */ /* 0x000fe200078e02ff */
[----:B------:R-:W-:Y:S01]  /*12f0*/  @P3 SHF.R.S32.HI R9, RZ, 0x5, R9 ;  /* 0x00000005ff093819 */ /* 0x000fe20000011409 */
[----:B------:R-:W-:Y:S01]  /*1300*/  HFMA2.MMA R5, -RZ, RZ, 0, 0 ;  /* 0x00000000ff057435 */ /* 0x000fe200000001ff */
[----:B------:R-:W-:-:S02]  /*1310*/  SHF.R.S32.HI R7, RZ, 0x5, R14 ;  /* 0x00000005ff077819 */ /* 0x000fc4000001140e */
[----:B------:R-:W-:Y:S02]  /*1320*/  @P5 LEA.HI R13, R13, R12, RZ, 0x5 ;  /* 0x0000000c0d0d5211 */ /* 0x000fe400078f28ff */
[----:B------:R-:W-:Y:S01]  /*1330*/  MOV R8, RZ ;  /* 0x000000ff00087202 */ /* 0x000fe20000000f00 */
[----:B------:R-:W-:Y:S01]  /*1340*/  @P3 IMAD.SHL.U32 R8, R9, 0x4, RZ ;  /* 0x0000000409083824 */ /* 0x000fe200078e00ff */
[----:B------:R-:W-:Y:S01]  /*1350*/  @P4 SHF.R.S32.HI R11, RZ, 0x5, R11 ;  /* 0x00000005ff0b4819 */ /* 0x000fe2000001140b */
[----:B------:R-:W-:Y:S01]  /*1360*/  IMAD R4, R7, 0x8, R4 ;  /* 0x0000000807047824 */ /* 0x000fe200078e0204 */
[----:B------:R-:W-:Y:S02]  /*1370*/  @P5 SHF.R.S32.HI R13, RZ, 0x5, R13 ;  /* 0x00000005ff0d5819 */ /* 0x000fe4000001140d */
[----:B------:R-:W-:Y:S01]  /*1380*/  MOV R10, RZ ;  /* 0x000000ff000a7202 */ /* 0x000fe20000000f00 */
[----:B------:R-:W-:Y:S01]  /*1390*/  @P4 IMAD R5, R11, 0x3, RZ ;  /* 0x000000030b054824 */ /* 0x000fe200078e02ff */
[----:B------:R-:W-:-:S02]  /*13a0*/  @P5 SHF.L.U32 R10, R13, 0x1, RZ ;  /* 0x000000010d0a5819 */ /* 0x000fc400000006ff */
[----:B------:R-:W-:Y:S02]  /*13b0*/  IADD3 R3, R8, R4, R3 ;  /* 0x0000000408037210 */ /* 0x000fe40007ffe003 */
[----:B------:R-:W-:Y:S02]  /*13c0*/  ISETP.GE.AND P0, PT, R57, R58, PT ;  /* 0x0000003a3900720c */ /* 0x000fe40003f06270 */
[----:B------:R-:W-:Y:S02]  /*13d0*/  IADD3 R3, R10, R3, R5 ;  /* 0x000000030a037210 */ /* 0x000fe40007ffe005 */
[----:B------:R-:W-:-:S03]  /*13e0*/  SHF.R.S32.HI R4, RZ, 0x1f, R0 ;  /* 0x0000001fff047819 */ /* 0x000fc60000011400 */
[----:B------:R-:W-:-:S05]  /*13f0*/  IMAD R3, R3, c[0x0][0x18c], RZ ;  /* 0x0000630003037a24 */ /* 0x000fca00078e02ff */
[----:B------:R-:W-:-:S04]  /*1400*/  IADD3 R61, P2, R0, R3, RZ ;  /* 0x00000003003d7210 */ /* 0x000fc80007f5e0ff */
[----:B------:R-:W-:Y:S02]  /*1410*/  LEA R62, P3, R61, c[0x0][0x168], 0x2 ;  /* 0x00005a003d3e7a11 */ /* 0x000fe400078610ff */
[----:B------:R-:W-:Y:S01]  /*1420*/  LEA.HI.X.SX32 R20, R3, R4, 0x1, P2 ;  /* 0x0000000403147211 */ /* 0x000fe200010f0eff */
[----:B------:R-:W-:Y:S05]  /*1430*/  @P0 BRA `(.L_x_1155) ;  /* 0x0000034000000947 */ /* 0x000fea0003800000 */
[----:B------:R-:W-:Y:S01]  /*1440*/  SHF.L.U32 R2, R2, 0x6, RZ ;  /* 0x0000000602027819 */ /* 0x000fe200000006ff */
[----:B------:R-:W-:-:S04]  /*1450*/  IMAD.MOV.U32 R17, RZ, RZ, 0x2 ;  /* 0x00000002ff117424 */ /* 0x000fc800078e00ff */
[----:B------:R-:W-:-:S05]  /*1460*/  IMAD.WIDE R2, R2, R17, c[0x0][0x198] ;  /* 0x0000660002027625 */ /* 0x000fca00078e0211 */
[----:B------:R0:W5:Y:S01]  /*1470*/  LDG.E.U16.CONSTANT R7, [R2.64] ;  /* 0x0000000802077981 */ /* 0x000162000c1e9500 */
[----:B------:R-:W-:Y:S01]  /*1480*/  SHF.R.S32.HI R5, RZ, 0x1f, R0 ;  /* 0x0000001fff057819 */ /* 0x000fe20000011400 */
[----:B------:R-:W-:Y:S01]  /*1490*/  IMAD.MOV.U32 R13, RZ, RZ, R57 ;  /* 0x000000ffff0d7224 */ /* 0x000fe200078e0039 */
[----:B------:R-:W-:Y:S02]  /*14a0*/  SHF.L.U32 R4, R0, 0x2, RZ ;  /* 0x0000000200047819 */ /* 0x000fe400000006ff */
[----:B------:R-:W-:Y:S02]  /*14b0*/  LEA.HI R5, R5, R0, RZ, 0x3 ;  /* 0x0000000005057211 */ /* 0x000fe400078f18ff */
[----:B------:R-:W-:Y:S02]  /*14c0*/  MOV R12, RZ ;  /* 0x000000ff000c7202 */ /* 0x000fe40000000f00 */
[----:B------:R-:W-:Y:S02]  /*14d0*/  LOP3.LUT R10, R4, 0x10, RZ, 0xc0, !PT ;  /* 0x00000010040a7812 */ /* 0x000fe400078ec0ff */
[----:B0-----:R-:W-:-:S02]  /*14e0*/  SHF.R.S32.HI R11, RZ, 0x3, R5 ;  /* 0x00000003ff0b7819 */ /* 0x001fc40000011405 */
.L_x_1156:
[----:B-----5:R-:W-:-:S05]  /*14f0*/  IADD3 R4, R7, R12, RZ ;  /* 0x0000000c07047210 */ /* 0x020fca0007ffe0ff */
[----:B------:R-:W-:-:S05]  /*1500*/  IMAD R0, R4, c[0x0][0x18c], RZ ;  /* 0x0000630004007a24 */ /* 0x000fca00078e02ff */
[----:B------:R-:W-:-:S04]  /*1510*/  SHF.R.S32.HI R3, RZ, 0x1f, R0 ;  /* 0x0000001fff037819 */ /* 0x000fc80000011400 */
[----:B------:R-:W-:Y:S01]  /*1520*/  LEA.HI R0, R3, R0, RZ, 0x3 ;  /* 0x0000000003007211 */ /* 0x000fe200078f18ff */
[----:B------:R-:W-:-:S03]  /*1530*/  HFMA2.MMA R3, -RZ, RZ, 0, 2.384185791015625e-07 ;  /* 0x00000004ff037435 */ /* 0x000fc600000001ff */
[----:B------:R-:W-:-:S07]  /*1540*/  LEA.HI.SX32 R0, R0, R11, 0x1d ;  /* 0x0000000b00007211 */ /* 0x000fce00078feaff */
        /* <DEDUP_REMOVED lines=35> */
.L_x_1155:
        /* <DEDUP_REMOVED lines=12> */
[----:B------:R-:W-:Y:S01]  /*1840*/  HADD2.F32 R7, -RZ, R4.H0_H0 ;  /* 0x20000004ff077230 */ /* 0x000fe20000004100 */
[----:B------:R-:W-:Y:S01]  /*1850*/  PRMT R52, RZ, 0x7610, R52 ;  /* 0x00007610ff347816 */ /* 0x000fe20000000034 */
[----:B------:R-:W-:Y:S01]  /*1860*/  HADD2.F32 R12, -RZ, R3.H0_H0 ;  /* 0x20000003ff0c7230 */ /* 0x000fe20000004100 */
[----:B------:R-:W-:Y:S01]  /*1870*/  UMOV UR4, URZ ;  /* 0x0000003f00047c82 */ /* 0x000fe20008000000 */
[----:B------:R-:W-:Y:S02]  /*1880*/  HADD2.F32 R13, -RZ, R2.H0_H0 ;  /* 0x20000002ff0d7230 */ /* 0x000fe40000004100 */
[----:B------:R-:W-:Y:S02]  /*1890*/  HADD2.F32 R14, -RZ, R0.H0_H0 ;  /* 0x20000000ff0e7230 */ /* 0x000fe40000004100 */
.L_x_1174:
[----:B------:R-:W-:Y:S01]  /*18a0*/  MOV R63, R61 ;  /* 0x0000003d003f7202 */ /* 0x000fe20000000f00 */
[----:B------:R-:W-:Y:S05]  /*18b0*/  @!P1 BRA `(.L_x_1158) ;  /* 0x0000675000009947 */ /* 0x000fea0003800000 */
[----:B------:R-:W2:Y:S01]  /*18c0*/  LDG.E.128.CONSTANT R8, [R62.64] ;  /* 0x000000083e087981 */ /* 0x000ea2000c1e9d00 */
[----:B------:R-:W-:Y:S01]  /*18d0*/  HFMA2.MMA R15, -RZ, RZ, 0, 0.0625 ;  /* 0x00002c00ff0f7435 */ /* 0x000fe200000001ff */
[----:B------:R-:W-:-:S02]  /*18e0*/  PRMT R16, R55, 0x9910, RZ ;  /* 0x0000991037107816 */ /* 0x000fc400000000ff */
[----:B------:R-:W-:Y:S02]  /*18f0*/  ISETP.GE.AND P2, PT, R59, 0x2, PT ;  /* 0x000000023b00780c */ /* 0x000fe40003f46270 */
[----:B------:R-:W-:-:S05]  /*1900*/  ISETP.NE.AND P3, PT, R16, RZ, PT ;  /* 0x000000ff1000720c */ /* 0x000fca0003f65270 */
[----:B------:R-:W-:Y:S02]  /*1910*/  PRMT R0, R0, 0x5410, R15 ;  /* 0x0000541000007816 */ /* 0x000fe4000000000f */
        /* <DEDUP_REMOVED lines=11> */
[----:B-----5:R-:W-:Y:S02]  /*19d0*/  LOP3.LUT R19, R9, 0xf000f0, RZ, 0xc0, !PT ;  /* 0x00f000f009137812 */ /* 0x020fe400078ec0ff */
[----:B------:R-:W-:Y:S02]  /*19e0*/  LOP3.LUT R21, R10, 0xf000f, RZ, 0xc0, !PT ;  /* 0x000f000f0a157812 */ /* 0x000fe400078ec0ff */
[----:B------:R-:W-:Y:S02]  /*19f0*/  LOP3.LUT R17, R16, 0x64006400, RZ, 0xfc, !PT ;  /* 0x6400640010117812 */ /* 0x000fe400078efcff */
[----:B------:R-:W-:Y:S02]  /*1a00*/  LOP3.LUT R22, R24, 0x64006400, RZ, 0xfc, !PT ;  /* 0x6400640018167812 */ /* 0x000fe400078efcff */
[----:B------:R-:W-:Y:S01]  /*1a10*/  LOP3.LUT R9, R8, 0xf000f, RZ, 0xc0, !PT ;  /* 0x000f000f08097812 */ /* 0x000fe200078ec0ff */
[----:B------:R-:W-:Y:S01]  /*1a20*/  HFMA2 R17, R17, R0.H1_H1, -72, -72 ;  /* 0xd480d48011117431 */ /* 0x000fe20000060000 */
        /* <DEDUP_REMOVED lines=16> */
[----:B------:R-:W-:Y:S01]  /*1b30*/  HFMA2 R19, R19, R0.H1_H1, -72, -72 ;  /* 0xd480d48013137431 */ /* 0x000fe20000060000 */
[----:B------:R-:W-:-:S02]  /*1b40*/  LOP3.LUT R10, R10, 0x64006400, RZ, 0xfc, !PT ;  /* 0x640064000a0a7812 */ /* 0x000fc400078efcff */
[----:B------:R-:W-:Y:S01]  /*1b50*/  LOP3.LUT R27, R20, 0x64006400, RZ, 0xfc, !PT ;  /* 0x64006400141b7812 */ /* 0x000fe200078efcff */
[----:B------:R-:W-:Y:S01]  /*1b60*/  HADD2 R20, R21, -1032, -1032 ;  /* 0xe408e40815147430 */ /* 0x000fe20000000000 */
[----:B------:R-:W-:Y:S01]  /*1b70*/  LOP3.LUT R28, R16, 0x64006400, RZ, 0xfc, !PT ;  /* 0x64006400101c7812 */ /* 0x000fe200078efcff */
[----:B------:R-:W-:Y:S01]  /*1b80*/  HADD2 R16, R15, -1032, -1032 ;  /* 0xe408e4080f107430 */ /* 0x000fe20000000000 */
[----:B------:R-:W-:Y:S01]  /*1b90*/  LOP3.LUT R29, R23, 0x64006400, RZ, 0xfc, !PT ;  /* 0x64006400171d7812 */ /* 0x000fe200078efcff */
[-C--:B------:R-:W-:Y:S01]  /*1ba0*/  HFMA2 R21, R11, R0.reuse.H1_H1, -72, -72 ;  /* 0xd480d4800b157431 */ /* 0x080fe20000060000 */
[----:B------:R-:W-:Y:S01]  /*1bb0*/  LOP3.LUT R30, R24, 0x64006400, RZ, 0xfc, !PT ;  /* 0x64006400181e7812 */ /* 0x000fe200078efcff */
[-C--:B------:R-:W-:Y:S01]  /*1bc0*/  HFMA2 R23, R31, R0.reuse.H1_H1, -72, -72 ;  /* 0xd480d4801f177431 */ /* 0x080fe20000060000 */
[----:B------:R-:W-:Y:S01]  /*1bd0*/  LOP3.LUT R33, R26, 0x64006400, RZ, 0xfc, !PT ;  /* 0x640064001a217812 */ /* 0x000fe200078efcff */
[----:B------:R-:W-:Y:S02]  /*1be0*/  HADD2 R24, R9, -1032, -1032 ;  /* 0xe408e40809187430 */ /* 0x000fe40000000000 */
[----:B------:R-:W-:-:S02]  /*1bf0*/  HFMA2 R25, R25, R0.H1_H1, -72, -72 ;  /* 0xd480d48019197431 */ /* 0x000fc40000060000 */
[----:B------:R-:W-:Y:S02]  /*1c00*/  HADD2 R26, R10, -1032, -1032 ;  /* 0xe408e4080a1a7430 */ /* 0x000fe40000000000 */
[-C--:B------:R-:W-:Y:S02]  /*1c10*/  HFMA2 R27, R27, R0.reuse.H1_H1, -72, -72 ;  /* 0xd480d4801b1b7431 */ /* 0x080fe40000060000 */
[----:B------:R-:W-:Y:S02]  /*1c20*/  HADD2 R28, R28, -1032, -1032 ;  /* 0xe408e4081c1c7430 */ /* 0x000fe40000000000 */
[-C--:B------:R-:W-:Y:S02]  /*1c30*/  HFMA2 R29, R29, R0.reuse.H1_H1, -72, -72 ;  /* 0xd480d4801d1d7431 */ /* 0x080fe40000060000 */
[----:B------:R-:W-:Y:S02]  /*1c40*/  HADD2 R30, R30, -1032, -1032 ;  /* 0xe408e4081e1e7430 */ /* 0x000fe40000000000 */
[----:B------:R-:W-:Y:S01]  /*1c50*/  HFMA2 R15, R33, R0.H1_H1, -72, -72 ;  /* 0xd480d480210f7431 */ /* 0x000fe20000060000 */
[----:B------:R-:W-:Y:S05]  /*1c60*/  @!P3 BRA `(.L_x_1159) ;  /* 0x000005600000b947 */ /* 0x000fea0003800000 */
[----:B------:R-:W0:Y:S01]  /*1c70*/  LDS.64 R8, [UR4] ;  /* 0x00000004ff087984 */ /* 0x000e220008000a00 */
[----:B------:R-:W-:-:S02]  /*1c80*/  HADD2.F32 R31, -RZ, R16.H0_H0 ;  /* 0x20000010ff1f7230 */ /* 0x000fc40000004100 */
[----:B------:R-:W-:Y:S01]  /*1c90*/  HADD2.F32 R35, -RZ, R18.H0_H0 ;  /* 0x20000012ff237230 */ /* 0x000fe20000004100 */
        /* <DEDUP_REMOVED lines=33> */
[--C-:B-1----:R-:W-:Y:S01]  /*1eb0*/  HADD2.F32 R33, -RZ, R10.reuse.H0_H0 ;  /* 0x2000000aff217230 */ /* 0x102fe20000004100 */
        /* <DEDUP_REMOVED lines=49> */
.L_x_1159:
        /* <DEDUP_REMOVED lines=91> */
.L_x_1161:
        /* <DEDUP_REMOVED lines=93> */
.L_x_1162:
        /* <DEDUP_REMOVED lines=87> */
.L_x_1160:
[----:B------:R-:W-:-:S04]  /*32c0*/  IMAD.MOV.U32 R15, RZ, RZ, 0x4 ;  /* 0x00000004ff0f7424 */ /* 0x000fc800078e00ff */
[----:B------:R-:W-:-:S05]  /*32d0*/  IMAD.WIDE R16, R15, c[0x0][0x18c], R62 ;  /* 0x000063000f107a25 */ /* 0x000fca00078e023e */
        /* <DEDUP_REMOVED lines=35> */
[----:B------:R-:W-:Y:S02]  /*3510*/  LOP3.LUT R10, R10, 0x64006400, RZ, 0xfc, !PT ;  /* 0x640064000a0a7812 */ /* 0x000fe400078efcff */
[----:B------:R-:W-:Y:S01]  /*3520*/  LOP3.LUT R29, R19, 0x64006400, RZ, 0xfc, !PT ;  /* 0x64006400131d7812 */ /* 0x000fe200078efcff */
[----:B------:R-:W-:Y:S01]  /*3530*/  HADD2 R19, R18, -1032, -1032 ;  /* 0xe408e40812137430 */ /* 0x000fe20000000000 */
[----:B------:R-:W-:Y:S01]  /*3540*/  LOP3.LUT R8, R20, 0x64006400, RZ, 0xfc, !PT ;  /* 0x6400640014087812 */ /* 0x000fe200078efcff */
[-C--:B------:R-:W-:Y:S01]  /*3550*/  HFMA2 R32, R33, R0.reuse.H1_H1, -72, -72 ;  /* 0xd480d48021207431 */ /* 0x080fe20000060000 */
[----:B------:R-:W-:Y:S01]  /*3560*/  LOP3.LUT R34, R22, 0x64006400, RZ, 0xfc, !PT ;  /* 0x6400640016227812 */ /* 0x000fe200078efcff */
[----:B------:R-:W-:Y:S01]  /*3570*/  HFMA2 R22, R23, R0.H1_H1, -72, -72 ;  /* 0xd480d48017167431 */ /* 0x000fe20000060000 */
[----:B------:R-:W-:Y:S01]  /*3580*/  LOP3.LUT R37, R30, 0x64006400, RZ, 0xfc, !PT ;  /* 0x640064001e257812 */ /* 0x000fe200078efcff */
[----:B------:R-:W-:-:S02]  /*3590*/  HADD2 R23, R25, -1032, -1032 ;  /* 0xe408e40819177430 */ /* 0x000fc40000000000 */
[----:B------:R-:W-:Y:S02]  /*35a0*/  HADD2 R25, R26, -1032, -1032 ;  /* 0xe408e4081a197430 */ /* 0x000fe40000000000 */
[-C--:B------:R-:W-:Y:S02]  /*35b0*/  HFMA2 R30, R31, R0.reuse.H1_H1, -72, -72 ;  /* 0xd480d4801f1e7431 */ /* 0x080fe40000060000 */
[-C--:B------:R-:W-:Y:S02]  /*35c0*/  HFMA2 R20, R9, R0.reuse.H1_H1, -72, -72 ;  /* 0xd480d48009147431 */ /* 0x080fe40000060000 */
[----:B------:R-:W-:Y:S02]  /*35d0*/  HFMA2 R26, R35, R0.H1_H1, -72, -72 ;  /* 0xd480d480231a7431 */ /* 0x000fe40000060000 */
[----:B------:R-:W-:Y:S02]  /*35e0*/  HADD2 R27, R10, -1032, -1032 ;  /* 0xe408e4080a1b7430 */ /* 0x000fe40000000000 */
[----:B------:R-:W-:-:S02]  /*35f0*/  HADD2 R29, R29, -1032, -1032 ;  /* 0xe408e4081d1d7430 */ /* 0x000fc40000000000 */
[----:B------:R-:W-:Y:S02]  /*3600*/  HADD2 R31, R8, -1032, -1032 ;  /* 0xe408e408081f7430 */ /* 0x000fe40000000000 */
[----:B------:R-:W-:Y:S02]  /*3610*/  HADD2 R33, R34, -1032, -1032 ;  /* 0xe408e40822217430 */ /* 0x000fe40000000000 */
[----:B------:R-:W-:Y:S01]  /*3620*/  HFMA2 R18, R37, R0.H1_H1, -72, -72 ;  /* 0xd480d48025127431 */ /* 0x000fe20000060000 */
        /* <DEDUP_REMOVED lines=15> */
[C---:B------:R-:W-:Y:S01]  /*3720*/  FFMA.FTZ R38, R36.reuse, R43, RZ ;  /* 0x0000002b24267223 */ /* 0x040fe200000100ff */
[----:B------:R-:W-:Y:S01]  /*3730*/  HADD2.F32 R43, -RZ, R23.H1_H1 ;  /* 0x30000017ff2b7230 */ /* 0x000fe20000004100 */
[----:B------:R-:W-:Y:S01]  /*3740*/  FFMA.FTZ R40, R36, R45, RZ ;  /* 0x0000002d24287223 */ /* 0x000fe200000100ff */
[----:B------:R-:W-:Y:S01]  /*3750*/  HADD2.F32 R45, -RZ, R25.H1_H1 ;  /* 0x30000019ff2d7230 */ /* 0x000fe20000004100 */
[----:B------:R-:W-:Y:S01]  /*3760*/  FFMA.FTZ R35, R37, R34, R35 ;  /* 0x0000002225237223 */ /* 0x000fe20000010023 */
[----:B------:R-:W-:Y:S01]  /*3770*/  HADD2.F32 R36, -RZ, R20.H0_H0 ;  /* 0x20000014ff247230 */ /* 0x000fe20000004100 */
[C---:B------:R-:W-:Y:S01]  /*3780*/  FFMA.FTZ R39, R34.reuse, R41, R39 ;  /* 0x0000002922277223 */ /* 0x040fe20000010027 */
        /* <DEDUP_REMOVED lines=8> */
[----:B------:R-:W-:Y:S01]  /*3810*/  HADD2.F32 R39, -RZ, R26.H0_H0 ;  /* 0x2000001aff277230 */ /* 0x000fe20000004100 */
[----:B------:R-:W-:Y:S01]  /*3820*/  FFMA.FTZ R34, R34, R9, R35 ;  /* 0x0000000922227223 */ /* 0x000fe20000010023 */
[----:B------:R-:W-:Y:S01]  /*3830*/  HADD2.F32 R35, -RZ, R27.H0_H0 ;  /* 0x2000001bff237230 */ /* 0x000fe20000004100 */
[----:B------:R-:W-:Y:S01]  /*3840*/  FFMA.FTZ R37, R9, R36, R37 ;  /* 0x0000002409257223 */ /* 0x000fe20000010025 */
[----:B-1----:R-:W-:Y:S01]  /*3850*/  HADD2.F32 R36, -RZ, R10.H0_H0 ;  /* 0x2000000aff247230 */ /* 0x002fe20000004100 */
        /* <DEDUP_REMOVED lines=11> */
[----:B------:R-:W-:-:S02]  /*3910*/  HADD2.F32 R9, -RZ, R27.H1_H1 ;  /* 0x3000001bff097230 */ /* 0x000fc40000004100 */
[----:B------:R-:W-:Y:S01]  /*3920*/  HADD2.F32 R38, -RZ, R31.H0_H0 ;  /* 0x2000001fff267230 */ /* 0x000fe20000004100 */
        /* <DEDUP_REMOVED lines=39> */
.L_x_1163:
        /* <DEDUP_REMOVED lines=53> */
[----:B------:R-:W-:Y:S02]  /*3ef0*/  HADD2.F32 R42, -RZ, R33.H0_H0 ;  /* 0x20000021ff2a7230 */ /* 0x000fe40000004100 */
        /* <DEDUP_REMOVED lines=37> */
.L_x_1165:
        /* <DEDUP_REMOVED lines=93> */
.L_x_1166:
[----:B------:R-:W-:Y:S05]  /*4720*/  @P0 BRA `(.L_x_1164) ;  /* 0x0000056000000947 */ /* 0x000fea0003800000 */
[----:B------:R-:W0:Y:S01]  /*4730*/  LDS.64 R8, [UR4+0xd0] ;  /* 0x0000d004ff087984 */ /* 0x000e220008000a00 */
[----:B------:R-:W-:Y:S02]  /*4740*/  HADD2.F32 R36, -RZ, R19.H0_H0 ;  /* 0x20000013ff247230 */ /* 0x000fe40000004100 */
[----:B------:R-:W-:Y:S01]  /*4750*/  HADD2.F32 R40, -RZ, R21.H0_H0 ;  /* 0x20000015ff287230 */ /* 0x000fe20000004100 */
[----:B------:R-:W1:Y:S01]  /*4760*/  LDS.64 R10, [UR4+0xd8] ;  /* 0x0000d804ff0a7984 */ /* 0x000e620008000a00 */
[----:B------:R-:W-:Y:S02]  /*4770*/  HADD2.F32 R38, -RZ, R19.H1_H1 ;  /* 0x30000013ff267230 */ /* 0x000fe40000004100 */
        /* <DEDUP_REMOVED lines=18> */
[-C--:B------:R-:W-:Y:S02]  /*48a0*/  FFMA.FTZ R37, R38, R34.reuse, R37 ;  /* 0x0000002226257223 */ /* 0x080fe40000010025 */
        /* <DEDUP_REMOVED lines=62> */
.L_x_1164:
        /* <DEDUP_REMOVED lines=141> */
.L_x_1167:
        /* <DEDUP_REMOVED lines=91> */
.L_x_1169:
        /* <DEDUP_REMOVED lines=93> */
.L_x_1170:
        /* <DEDUP_REMOVED lines=87> */
.L_x_1168:
[----:B------:R-:W-:-:S06]  /*6650*/  IMAD.WIDE R8, R15, c[0x0][0x18c], R16 ;  /* 0x000063000f087a25 */ /* 0x000fcc00078e0210 */
[----:B------:R-:W2:Y:S02]  /*6660*/  LDG.E.128.CONSTANT R8, [R8.64] ;  /* 0x0000000808087981 */ /* 0x000ea4000c1e9d00 */
[C---:B--2---:R-:W-:Y:S02]  /*6670*/  LOP3.LUT R22, R8.reuse, 0xf000f, RZ, 0xc0, !PT ;  /* 0x000f000f08167812 */ /* 0x044fe400078ec0ff */
[----:B------:R-:W-:Y:S02]  /*6680*/  LOP3.LUT R15, R8, 0xf000f0, RZ, 0xc0, !PT ;  /* 0x00f000f0080f7812 */ /* 0x000fe400078ec0ff */
[----:B------:R-:W-:Y:S02]  /*6690*/  SHF.R.U32.HI R24, RZ, 0x8, R8 ;  /* 0x00000008ff187819 */ /* 0x000fe40000011608 */
[----:B------:R-:W-:Y:S02]  /*66a0*/  LOP3.LUT R8, R11, 0xf000f0, RZ, 0xc0, !PT ;  /* 0x00f000f00b087812 */ /* 0x000fe400078ec0ff */
[----:B------:R-:W-:-:S02]  /*66b0*/  LOP3.LUT R16, R9, 0xf000f0, RZ, 0xc0, !PT ;  /* 0x00f000f009107812 */ /* 0x000fc400078ec0ff */
[----:B------:R-:W-:Y:S02]  /*66c0*/  SHF.R.U32.HI R28, RZ, 0x8, R10 ;  /* 0x00000008ff1c7819 */ /* 0x000fe4000001160a */
[----:B------:R-:W-:Y:S02]  /*66d0*/  LOP3.LUT R23, R8, 0x64006400, RZ, 0xfc, !PT ;  /* 0x6400640008177812 */ /* 0x000fe400078efcff */
[----:B------:R-:W-:Y:S02]  /*66e0*/  LOP3.LUT R25, R9, 0xf000f, RZ, 0xc0, !PT ;  /* 0x000f000f09197812 */ /* 0x000fe400078ec0ff */
[----:B------:R-:W-:Y:S02]  /*66f0*/  SHF.R.U32.HI R26, RZ, 0x8, R9 ;  /* 0x00000008ff1a7819 */ /* 0x000fe40000011609 */
[----:B------:R-:W-:Y:S02]  /*6700*/  SHF.R.U32.HI R30, RZ, 0x8, R11 ;  /* 0x00000008ff1e7819 */ /* 0x000fe4000001160b */
[----:B------:R-:W-:-:S02]  /*6710*/  LOP3.LUT R8, R24, 0xf000f0, RZ, 0xc0, !PT ;  /* 0x00f000f018087812 */ /* 0x000fc400078ec0ff */
[----:B------:R-:W-:Y:S02]  /*6720*/  LOP3.LUT R9, R16, 0x64006400, RZ, 0xfc, !PT ;  /* 0x6400640010097812 */ /* 0x000fe400078efcff */
[----:B------:R-:W-:Y:S02]  /*6730*/  LOP3.LUT R16, R28, 0xf000f0, RZ, 0xc0, !PT ;  /* 0x00f000f01c107812 */ /* 0x000fe400078ec0ff */
[C---:B------:R-:W-:Y:S02]  /*6740*/  LOP3.LUT R27, R10.reuse, 0xf000f, RZ, 0xc0, !PT ;  /* 0x000f000f0a1b7812 */ /* 0x040fe400078ec0ff */
[----:B------:R-:W-:Y:S02]  /*6750*/  LOP3.LUT R17, R10, 0xf000f0, RZ, 0xc0, !PT ;  /* 0x00f000f00a117812 */ /* 0x000fe400078ec0ff */
[----:B------:R-:W-:Y:S02]  /*6760*/  LOP3.LUT R29, R11, 0xf000f, RZ, 0xc0, !PT ;  /* 0x000f000f0b1d7812 */ /* 0x000fe400078ec0ff */
        /* <DEDUP_REMOVED lines=8> */
[----:B------:R-:W-:Y:S01]  /*67f0*/  LOP3.LUT R21, R16, 0x64006400, RZ, 0xfc, !PT ;  /* 0x6400640010157812 */ /* 0x000fe200078efcff */
[-C--:B------:R-:W-:Y:S01]  /*6800*/  HFMA2 R16, R9, R0.reuse.H1_H1, -72, -72 ;  /* 0xd480d48009107431 */ /* 0x080fe20000060000 */
[----:B------:R-:W-:Y:S02]  /*6810*/  LOP3.LUT R11, R10, 0x64006400, RZ, 0xfc, !PT ;  /* 0x640064000a0b7812 */ /* 0x000fe400078efcff */
[----:B------:R-:W-:Y:S01]  /*6820*/  LOP3.LUT R22, R22, 0x64006400, RZ, 0xfc, !PT ;  /* 0x6400640016167812 */ /* 0x000fe200078efcff */
[-C--:B------:R-:W-:Y:S01]  /*6830*/  HFMA2 R21, R21, R0.reuse.H1_H1, -72, -72 ;  /* 0xd480d48015157431 */ /* 0x080fe20000060000 */
[----:B------:R-:W-:Y:S01]  /*6840*/  LOP3.LUT R27, R27, 0x64006400, RZ, 0xfc, !PT ;  /* 0x640064001b1b7812 */ /* 0x000fe200078efcff */
[----:B------:R-:W-:Y:S01]  /*6850*/  HFMA2 R20, R11, R0.H1_H1, -72, -72 ;  /* 0xd480d4800b147431 */ /* 0x000fe20000060000 */
[----:B------:R-:W-:Y:S02]  /*6860*/  LOP3.LUT R9, R29, 0x64006400, RZ, 0xfc, !PT ;  /* 0x640064001d097812 */ /* 0x000fe400078efcff */
[----:B------:R-:W-:-:S02]  /*6870*/  LOP3.LUT R15, R15, 0x64006400, RZ, 0xfc, !PT ;  /* 0x640064000f0f7812 */ /* 0x000fc400078efcff */
[----:B------:R-:W-:Y:S02]  /*6880*/  LOP3.LUT R17, R17, 0x64006400, RZ, 0xfc, !PT ;  /* 0x6400640011117812 */ /* 0x000fe400078efcff */
[----:B------:R-:W-:Y:S01]  /*6890*/  LOP3.LUT R31, R18, 0x64006400, RZ, 0xfc, !PT ;  /* 0x64006400121f7812 */ /* 0x000fe200078efcff */
[-C--:B------:R-:W-:Y:S01]  /*68a0*/  HFMA2 R18, R23, R0.reuse.H1_H1, -72, -72 ;  /* 0xd480d48017127431 */ /* 0x080fe20000060000 */
[----:B------:R-:W-:Y:S01]  /*68b0*/  LOP3.LUT R25, R25, 0x64006400, RZ, 0xfc, !PT ;  /* 0x6400640019197812 */ /* 0x000fe200078efcff */
[-C--:B------:R-:W-:Y:S01]  /*68c0*/  HFMA2 R15, R15, R0.reuse.H1_H1, -72, -72 ;  /* 0xd480d4800f0f7431 */ /* 0x080fe20000060000 */
[----:B------:R-:W-:Y:S01]  /*68d0*/  LOP3.LUT R28, R24, 0x64006400, RZ, 0xfc, !PT ;  /* 0x64006400181c7812 */ /* 0x000fe200078efcff */
[----:B------:R-:W-:Y:S01]  /*68e0*/  HADD2 R24, R22, -1032, -1032 ;  /* 0xe408e40816187430 */ /* 0x000fe20000000000 */
[----:B------:R-:W-:Y:S01]  /*68f0*/  LOP3.LUT R29, R26, 0x64006400, RZ, 0xfc, !PT ;  /* 0x640064001a1d7812 */ /* 0x000fe200078efcff */
[----:B------:R-:W-:Y:S01]  /*6900*/  HADD2 R26, R27, -1032, -1032 ;  /* 0xe408e4081b1a7430 */ /* 0x000fe20000000000 */
[----:B------:R-:W-:Y:S01]  /*6910*/  LOP3.LUT R8, R8, 0x64006400, RZ, 0xfc, !PT ;  /* 0x6400640008087812 */ /* 0x000fe200078efcff */
[-C--:B------:R-:W-:Y:S01]  /*6920*/  HFMA2 R17, R17, R0.reuse.H1_H1, -72, -72 ;  /* 0xd480d48011117431 */ /* 0x080fe20000060000 */
[----:B------:R-:W-:Y:S01]  /*6930*/  LOP3.LUT R10, R30, 0x64006400, RZ, 0xfc, !PT ;  /* 0x640064001e0a7812 */ /* 0x000fe200078efcff */
[----:B------:R-:W-:-:S02]  /*6940*/  HFMA2 R23, R31, R0.H1_H1, -72, -72 ;  /* 0xd480d4801f177431 */ /* 0x000fc40000060000 */
[----:B------:R-:W-:Y:S02]  /*6950*/  HADD2 R25, R25, -1032, -1032 ;  /* 0xe408e40819197430 */ /* 0x000fe40000000000 */
[----:B------:R-:W-:Y:S02]  /*6960*/  HADD2 R27, R9, -1032, -1032 ;  /* 0xe408e408091b7430 */ /* 0x000fe40000000000 */
[----:B------:R-:W-:Y:S02]  /*6970*/  HADD2 R28, R28, -1032, -1032 ;  /* 0xe408e4081c1c7430 */ /* 0x000fe40000000000 */
[----:B------:R-:W-:Y:S02]  /*6980*/  HADD2 R29, R29, -1032, -1032 ;  /* 0xe408e4081d1d7430 */ /* 0x000fe40000000000 */
[----:B------:R-:W-:Y:S02]  /*6990*/  HADD2 R30, R8, -1032, -1032 ;  /* 0xe408e408081e7430 */ /* 0x000fe40000000000 */
[----:B------:R-:W-:Y:S01]  /*69a0*/  HADD2 R22, R10, -1032, -1032 ;  /* 0xe408e4080a167430 */ /* 0x000fe20000000000 */
[----:B------:R-:W-:Y:S05]  /*69b0*/  @!P3 BRA `(.L_x_1171) ;  /* 0x000005600000b947 */ /* 0x000fea0003800000 */
[----:B------:R-:W0:Y:S01]  /*69c0*/  LDS.64 R8, [UR4+0x30] ;  /* 0x00003004ff087984 */ /* 0x000e220008000a00 */
        /* <DEDUP_REMOVED lines=41> */
[--C-:B------:R-:W-:Y:S01]  /*6c60*/  HADD2.F32 R32, -RZ, R29.reuse.H0_H0 ;  /* 0x2000001dff207230 */ /* 0x100fe20000004100 */
        /* <DEDUP_REMOVED lines=43> */
.L_x_1171:
        /* <DEDUP_REMOVED lines=91> */
.L_x_1172:
        /* <DEDUP_REMOVED lines=93> */
.L_x_1173:
        /* <DEDUP_REMOVED lines=18> */
[--C-:B------:R-:W-:Y:S01]  /*7bc0*/  HADD2.F32 R26, -RZ, R16.reuse.H0_H0 ;  /* 0x20000010ff1a7230 */ /* 0x100fe20000004100 */
[----:B------:R-:W-:Y:S01]  /*7bd0*/  FFMA.FTZ R31, R40, R31, RZ ;  /* 0x0000001f281f7223 */ /* 0x000fe200000100ff */
[----:B------:R-:W-:Y:S01]  /*7be0*/  HADD2.F32 R16, -RZ, R16.H1_H1 ;  /* 0x30000010ff107230 */ /* 0x000fe20000004100 */
[-C--:B------:R-:W-:Y:S01]  /*7bf0*/  FFMA.FTZ R25, R24, R32.reuse, R25 ;  /* 0x0000002018197223 */ /* 0x080fe20000010019 */
[--C-:B------:R-:W-:Y:S01]  /*7c00*/  HADD2.F32 R24, -RZ, R15.reuse.H0_H0 ;  /* 0x2000000fff187230 */ /* 0x100fe20000004100 */
        /* <DEDUP_REMOVED lines=64> */
.L_x_1158:
[----:B------:R-:W0:Y:S01]  /*8010*/  S2UR UR5, SR_CTAID.Z ;  /* 0x00000000000579c3 */ /* 0x000e220000002700 */
[----:B------:R-:W-:Y:S01]  /*8020*/  ULDC UR6, c[0x0][0x190] ;  /* 0x0000640000067ab9 */ /* 0x000fe20000000800 */
[----:B------:R-:W-:Y:S01]  /*8030*/  IADD3 R57, R57, 0x20, RZ ;  /* 0x0000002039397810 */ /* 0x000fe20007ffe0ff */
[----:B------:R-:W-:Y:S01]  /*8040*/  UIADD3 UR4, UR4, 0x40, URZ ;  /* 0x0000004004047890 */ /* 0x000fe2000fffe03f */
[----:B------:R-:W-:Y:S02]  /*8050*/  MOV R9, c[0x0][0x18c] ;  /* 0x0000630000097a02 */ /* 0x000fe40000000f00 */
[----:B------:R-:W-:-:S03]  /*8060*/  ISETP.GE.AND P0, PT, R57, c[0x0][0x1b4], PT ;  /* 0x00006d0039007a0c */ /* 0x000fc60003f06270 */
[----:B------:R-:W-:-:S05]  /*8070*/  IMAD.WIDE R62, R9, 0x10, R62 ;  /* 0x00000010093e7825 */ /* 0x000fca00078e023e */
[----:B------:R-:W-:Y:S01]  /*8080*/  MOV R61, R63 ;  /* 0x0000003f003d7202 */ /* 0x000fe20000000f00 */
[----:B0-----:R-:W-:-:S04]  /*8090*/  ULEA UR5, UR5, 0x20, 0x5 ;  /* 0x0000002005057891 */ /* 0x001fc8000f8e283f */
[----:B------:R-:W-:-:S04]  /*80a0*/  UISETP.LT.AND UP0, UPT, UR5, UR6, UPT ;  /* 0x000000060500728c */ /* 0x000fc8000bf01270 */
[----:B------:R-:W-:-:S06]  /*80b0*/  USEL UR5, UR5, UR6, UP0 ;  /* 0x0000000605057287 */ /* 0x000fcc0008000000 */
[----:B------:R-:W-:-:S13]  /*80c0*/  ISETP.LT.AND P2, PT, R57, UR5, PT ;  /* 0x0000000539007c0c */ /* 0x000fda000bf41270 */
[----:B------:R-:W-:Y:S05]  /*80d0*/  @!P0 BRA P2, `(.L_x_1174) ;  /* 0xffff97c000008947 */ /* 0x000fea000103ffff */
.L_x_1157:
        /* <DEDUP_REMOVED lines=8> */
[----:B------:R-:W-:-:S06]  /*8160*/  SHF.L.U64.HI R64, R60, 0x2, R7 ;  /* 0x000000023c407819 */ /* 0x000fcc0000010207 */
.L_x_1180:
[----:B------:R-:W-:Y:S05]  /*8170*/  @!P1 BRA `(.L_x_1176) ;  /* 0x0000127000009947 */ /* 0x000fea0003800000 */
[----:B------:R-:W-:-:S05]  /*8180*/  MOV R63, R61 ;  /* 0x0000003d003f7202 */ /* 0x000fca0000000f00 */
[----:B------:R-:W2:Y:S01]  /*8190*/  LDG.E.128.CONSTANT R8, [R62.64] ;  /* 0x000000083e087981 */ /* 0x000ea2000c1e9d00 */
[----:B------:R-:W-:Y:S01]  /*81a0*/  PRMT R6, R55, 0x9910, RZ ;  /* 0x0000991037067816 */ /* 0x000fe200000000ff */
[----:B------:R-:W-:Y:S01]  /*81b0*/  HFMA2.MMA R13, -RZ, RZ, 0, 0.25 ;  /* 0x00003400ff0d7435 */ /* 0x000fe200000001ff */
        /* <DEDUP_REMOVED lines=8> */
[----:B-----5:R-:W-:Y:S02]  /*8240*/  LOP3.LUT R19, R9, 0x30003, RZ, 0xc0, !PT ;  /* 0x0003000309137812 */ /* 0x020fe400078ec0ff */
[----:B------:R-:W-:Y:S02]  /*8250*/  LOP3.LUT R9, R10, 0xc000c, RZ, 0xc0, !PT ;  /* 0x000c000c0a097812 */ /* 0x000fe400078ec0ff */
[----:B------:R-:W-:-:S02]  /*8260*/  SHF.R.U32.HI R16, RZ, 0x8, R8 ;  /* 0x00000008ff107819 */ /* 0x000fc40000011608 */
[----:B------:R-:W-:Y:S02]  /*8270*/  SHF.R.U32.HI R20, RZ, 0x8, R10 ;  /* 0x00000008ff147819 */ /* 0x000fe4000001160a */
[C---:B------:R-:W-:Y:S02]  /*8280*/  LOP3.LUT R6, R8.reuse, 0xc000c, RZ, 0xc0, !PT ;  /* 0x000c000c08067812 */ /* 0x040fe400078ec0ff */
[C---:B------:R-:W-:Y:S02]  /*8290*/  LOP3.LUT R15, R8.reuse, 0x300030, RZ, 0xc0, !PT ;  /* 0x00300030080f7812 */ /* 0x040fe400078ec0ff */
[C---:B------:R-:W-:Y:S02]  /*82a0*/  LOP3.LUT R30, R8.reuse, 0xc000c0, RZ, 0xc0, !PT ;  /* 0x00c000c0081e7812 */ /* 0x040fe400078ec0ff */
[----:B------:R-:W-:Y:S02]  /*82b0*/  LOP3.LUT R18, R8, 0x30003, RZ, 0xc0, !PT ;  /* 0x0003000308127812 */ /* 0x000fe400078ec0ff */
[----:B------:R-:W-:-:S02]  /*82c0*/  LOP3.LUT R24, R10, 0x300030, RZ, 0xc0, !PT ;  /* 0x003000300a187812 */ /* 0x000fc400078ec0ff */
[C---:B------:R-:W-:Y:S02]  /*82d0*/  LOP3.LUT R32, R10.reuse, 0xc000c0, RZ, 0xc0, !PT ;  /* 0x00c000c00a207812 */ /* 0x040fe400078ec0ff */
[----:B------:R-:W-:Y:S02]  /*82e0*/  LOP3.LUT R22, R10, 0x30003, RZ, 0xc0, !PT ;  /* 0x000300030a167812 */ /* 0x000fe400078ec0ff */
[----:B------:R-:W-:Y:S02]  /*82f0*/  SHF.R.U32.HI R21, RZ, 0x8, R11 ;  /* 0x00000008ff157819 */ /* 0x000fe4000001160b */
[----:B------:R-:W-:Y:S02]  /*8300*/  LOP3.LUT R10, R11, 0xc000c, RZ, 0xc0, !PT ;  /* 0x000c000c0b0a7812 */ /* 0x000fe400078ec0ff */
[----:B------:R-:W-:Y:S02]  /*8310*/  LOP3.LUT R8, R7, 0x64006400, RZ, 0xfc, !PT ;  /* 0x6400640007087812 */ /* 0x000fe400078efcff */
[----:B------:R-:W-:-:S02]  /*8320*/  LOP3.LUT R26, R9, 0x64006400, RZ, 0xfc, !PT ;  /* 0x64006400091a7812 */ /* 0x000fc400078efcff */
[C---:B------:R-:W-:Y:S02]  /*8330*/  LOP3.LUT R25, R11.reuse, 0x300030, RZ, 0xc0, !PT ;  /* 0x003000300b197812 */ /* 0x040fe400078ec0ff */
        /* <DEDUP_REMOVED lines=125> */
.L_x_1177:
        /* <DEDUP_REMOVED lines=49> */
.L_x_1178:
        /* <DEDUP_REMOVED lines=48> */
.L_x_1179:
        /* <DEDUP_REMOVED lines=45> */
.L_x_1176:
[----:B------:R-:W-:Y:S01]  /*93f0*/  IADD3 R57, R57, 0x10, RZ ;  /* 0x0000001039397810 */ /* 0x000fe20007ffe0ff */
[----:B------:R-:W-:Y:S01]  /*9400*/  UIADD3 UR4, UR4, 0x20, URZ ;  /* 0x0000002004047890 */ /* 0x000fe2000fffe03f */
[----:B------:R-:W-:Y:S02]  /*9410*/  LEA R62, P3, R60, R62, 0x2 ;  /* 0x0000003e3c3e7211 */ /* 0x000fe400078610ff */
[C---:B------:R-:W-:Y:S02]  /*9420*/  ISETP.GE.AND P2, PT, R57.reuse, c[0x0][0x1bc], PT ;  /* 0x00006f0039007a0c */ /* 0x040fe40003f46270 */
[----:B------:R-:W-:Y:S02]  /*9430*/  ISETP.LT.AND P4, PT, R57, R58, PT ;  /* 0x0000003a3900720c */ /* 0x000fe40003f81270 */
[----:B------:R-:W-:-:S11]  /*9440*/  IADD3.X R61, R61, R64, RZ, P3, !PT ;  /* 0x000000403d3d7210 */ /* 0x000fd60001ffe4ff */
[----:B------:R-:W-:Y:S05]  /*9450*/  @!P2 BRA P4, `(.L_x_1180) ;  /* 0xffffed100000a947 */ /* 0x000fea000203ffff */
.L_x_1175:
        /* <DEDUP_REMOVED lines=18> */
.L_x_1184:
[----:B------:R-:W0:Y:S02]  /*9580*/  LDS R6, [R4] ;  /* 0x0000000004067984 */ /* 0x000e240000000800 */
[----:B0-----:R-:W-:-:S06]  /*9590*/  HADD2 R7, R6, R9 ;  /* 0x0000000906077230 */ /* 0x001fcc0000000000 */
[----:B------:R-:W0:Y:S02]  /*95a0*/  ATOMS.CAST.SPIN R7, [R4], R6, R7 ;  /* 0x000000060407738d */ /* 0x000e240001800007 */
[----:B0-----:R-:W-:-:S13]  /*95b0*/  ISETP.EQ.U32.AND P0, PT, R7, 0x1, PT ;  /* 0x000000010700780c */ /* 0x001fda0003f02070 */
[----:B------:R-:W-:Y:S05]  /*95c0*/  @!P0 BRA `(.L_x_1184) ;  /* 0xffffffb000008947 */ /* 0x000fea000383ffff */
[----:B------:R-:W-:Y:S05]  /*95d0*/  BRA `(.L_x_1182) ;  /* 0x0000003000007947 */ /* 0x000fea0003800000 */
.L_x_1183:
[----:B------:R-:W2:Y:S02]  /*95e0*/  LD.E R4, [R2.64] ;  /* 0x0000000802047980 */ /* 0x000ea4000c101900 */
[----:B--2---:R-:W-:-:S05]  /*95f0*/  IADD3 R7, R9, R4, RZ ;  /* 0x0000000409077210 */ /* 0x004fca0007ffe0ff */
[----:B------:R0:W-:Y:S02]  /*9600*/  ST.E [R2.64], R7 ;  /* 0x0000000702007985 */ /* 0x0001e4000c101908 */
.L_x_1182:
[----:B------:R-:W-:Y:S05]  /*9610*/  BSYNC B0 ;  /* 0x0000000000007941 */ /* 0x000fea0003800000 */
.L_x_1181:
[----:B------:R-:W2:Y:S01]  /*9620*/  ATOM.E.ADD.F16x2.RN.STRONG.GPU P0, RZ, [R2.64+0x4], R51 ;  /* 0x0000043302ff798a */ /* 0x000ea2000810e9c8 */
[----:B------:R-:W-:Y:S01]  /*9630*/  BSSY B0, `(.L_x_1185) ;  /* 0x000000f000007945 */ /* 0x000fe20003800000 */
[----:B--2---:R-:W-:Y:S05]  /*9640*/  @P0 BRA `(.L_x_1186) ;  /* 0x000000d000000947 */ /* 0x004fea0003800000 */
[----:B------:R-:W1:Y:S02]  /*9650*/  QSPC.E.S P0, RZ, [R2+0x4] ;  /* 0x0000040002ff73aa */ /* 0x000e640000000500 */
[----:B-1----:R-:W-:Y:S05]  /*9660*/  @!P0 BRA `(.L_x_1187) ;  /* 0x0000008000008947 */ /* 0x002fea0003800000 */
[----:B------:R-:W-:-:S04]  /*9670*/  IADD3 R4, R2, 0x4, RZ ;  /* 0x0000000402047810 */ /* 0x000fc80007ffe0ff */
[----:B------:R-:W-:-:S05]  /*9680*/  LOP3.LUT R4, R4, 0xffffff, RZ, 0xc0, !PT ;  /* 0x00ffffff04047812 */ /* 0x000fca00078ec0ff */
.L_x_1188:
[----:B------:R-:W1:Y:S02]  /*9690*/  LDS R6, [R4] ;  /* 0x0000000004067984 */ /* 0x000e640000000800 */
[----:B01----:R-:W-:-:S10]  /*96a0*/  HFMA2.MMA R7, R6, 1, 1, R51 ;  /* 0x3c003c0006077835 */ /* 0x003fd40000000033 */
[----:B------:R-:W0:Y:S02]  /*96b0*/  ATOMS.CAST.SPIN R7, [R4], R6, R7 ;  /* 0x000000060407738d */ /* 0x000e240001800007 */
[----:B0-----:R-:W-:-:S13]  /*96c0*/  ISETP.EQ.U32.AND P0, PT, R7, 0x1, PT ;  /* 0x000000010700780c */ /* 0x001fda0003f02070 */
[----:B------:R-:W-:Y:S05]  /*96d0*/  @!P0 BRA `(.L_x_1188) ;  /* 0xffffffb000008947 */ /* 0x000fea000383ffff */
[----:B------:R-:W-:Y:S05]  /*96e0*/  BRA `(.L_x_1186) ;  /* 0x0000003000007947 */ /* 0x000fea0003800000 */
.L_x_1187:
[----:B------:R-:W2:Y:S02]  /*96f0*/  LD.E R4, [R2.64+0x4] ;  /* 0x0000040802047980 */ /* 0x000ea4000c101900 */
[----:B0-2---:R-:W-:-:S05]  /*9700*/  IADD3 R7, R51, R4, RZ ;  /* 0x0000000433077210 */ /* 0x005fca0007ffe0ff */
[----:B------:R0:W-:Y:S02]  /*9710*/  ST.E [R2.64+0x4], R7 ;  /* 0x0000040702007985 */ /* 0x0001e4000c101908 */
.L_x_1186:
[----:B------:R-:W-:Y:S05]  /*9720*/  BSYNC B0 ;  /* 0x0000000000007941 */ /* 0x000fea0003800000 */
.L_x_1185:
        /* <DEDUP_REMOVED lines=11> */
.L_x_1192:
[----:B------:R-:W0:Y:S02]  /*97e0*/  LDS R6, [R4] ;  /* 0x0000000004067984 */ /* 0x000e240000000800 */
[----:B0-----:R-:W-:-:S06]  /*97f0*/  HADD2 R7, R6, R9 ;  /* 0x0000000906077230 */ /* 0x001fcc0000000000 */
[----:B------:R-:W0:Y:S02]  /*9800*/  ATOMS.CAST.SPIN R7, [R4], R6, R7 ;  /* 0x000000060407738d */ /* 0x000e240001800007 */
[----:B0-----:R-:W-:-:S13]  /*9810*/  ISETP.EQ.U32.AND P0, PT, R7, 0x1, PT ;  /* 0x000000010700780c */ /* 0x001fda0003f02070 */
[----:B------:R-:W-:Y:S05]  /*9820*/  @!P0 BRA `(.L_x_1192) ;  /* 0xffffffb000008947 */ /* 0x000fea000383ffff */
[----:B------:R-:W-:Y:S05]  /*9830*/  BRA `(.L_x_1190) ;  /* 0x0000003000007947 */ /* 0x000fea0003800000 */
.L_x_1191:
[----:B------:R-:W2:Y:S02]  /*9840*/  LD.E R4, [R2.64] ;  /* 0x0000000802047980 */ /* 0x000ea4000c101900 */
[----:B--2---:R-:W-:-:S05]  /*9850*/  IMAD.IADD R7, R9, 0x1, R4 ;  /* 0x0000000109077824 */ /* 0x004fca00078e0204 */
[----:B------:R0:W-:Y:S02]  /*9860*/  ST.E [R2.64], R7 ;  /* 0x0000000702007985 */ /* 0x0001e4000c101908 */
.L_x_1190:
[----:B------:R-:W-:Y:S05]  /*9870*/  BSYNC B0 ;  /* 0x0000000000007941 */ /* 0x000fea0003800000 */
.L_x_1189:
[----:B------:R-:W2:Y:S01]  /*9880*/  ATOM.E.ADD.F16x2.RN.STRONG.GPU P0, RZ, [R2.64+0x4], R49 ;  /* 0x0000043102ff798a */ /* 0x000ea2000810e9c8 */
[----:B------:R-:W-:Y:S01]  /*9890*/  BSSY B0, `(.L_x_1193) ;  /* 0x000000f000007945 */ /* 0x000fe20003800000 */
[----:B--2---:R-:W-:Y:S05]  /*98a0*/  @P0 BRA `(.L_x_1194) ;  /* 0x000000d000000947 */ /* 0x004fea0003800000 */
[----:B------:R-:W1:Y:S02]  /*98b0*/  QSPC.E.S P0, RZ, [R2+0x4] ;  /* 0x0000040002ff73aa */ /* 0x000e640000000500 */
[----:B-1----:R-:W-:Y:S05]  /*98c0*/  @!P0 BRA `(.L_x_1195) ;  /* 0x0000008000008947 */ /* 0x002fea0003800000 */
[----:B------:R-:W-:-:S04]  /*98d0*/  IADD3 R4, R2, 0x4, RZ ;  /* 0x0000000402047810 */ /* 0x000fc80007ffe0ff */
[----:B------:R-:W-:-:S05]  /*98e0*/  LOP3.LUT R4, R4, 0xffffff, RZ, 0xc0, !PT ;  /* 0x00ffffff04047812 */ /* 0x000fca00078ec0ff */
.L_x_1196:
[----:B------:R-:W1:Y:S02]  /*98f0*/  LDS R6, [R4] ;  /* 0x0000000004067984 */ /* 0x000e640000000800 */
[----:B01----:R-:W-:-:S10]  /*9900*/  HFMA2.MMA R7, R6, 1, 1, R49 ;  /* 0x3c003c0006077835 */ /* 0x003fd40000000031 */
[----:B------:R-:W0:Y:S02]  /*9910*/  ATOMS.CAST.SPIN R7, [R4], R6, R7 ;  /* 0x000000060407738d */ /* 0x000e240001800007 */
[----:B0-----:R-:W-:-:S13]  /*9920*/  ISETP.EQ.U32.AND P0, PT, R7, 0x1, PT ;  /* 0x000000010700780c */ /* 0x001fda0003f02070 */
[----:B------:R-:W-:Y:S05]  /*9930*/  @!P0 BRA `(.L_x_1196) ;  /* 0xffffffb000008947 */ /* 0x000fea000383ffff */
[----:B------:R-:W-:Y:S05]  /*9940*/  BRA `(.L_x_1194) ;  /* 0x0000003000007947 */ /* 0x000fea0003800000 */
.L_x_1195:
[----:B------:R-:W2:Y:S02]  /*9950*/  LD.E R4, [R2.64+0x4] ;  /* 0x0000040802047980 */ /* 0x000ea4000c101900 */
[----:B0-2---:R-:W-:-:S05]  /*9960*/  IADD3 R7, R49, R4, RZ ;  /* 0x0000000431077210 */ /* 0x005fca0007ffe0ff */
[----:B------:R0:W-:Y:S02]  /*9970*/  ST.E [R2.64+0x4], R7 ;  /* 0x0000040702007985 */ /* 0x0001e4000c101908 */
.L_x_1194:
[----:B------:R-:W-:Y:S05]  /*9980*/  BSYNC B0 ;  /* 0x0000000000007941 */ /* 0x000fea0003800000 */
.L_x_1193:
        /* <DEDUP_REMOVED lines=11> */
.L_x_1200:
[----:B------:R-:W0:Y:S02]  /*9a40*/  LDS R6, [R4] ;  /* 0x0000000004067984 */ /* 0x000e240000000800 */
[----:B0-----:R-:W-:-:S06]  /*9a50*/  HADD2 R7, R6, R9 ;  /* 0x0000000906077230 */ /* 0x001fcc0000000000 */
[----:B------:R-:W0:Y:S02]  /*9a60*/  ATOMS.CAST.SPIN R7, [R4], R6, R7 ;  /* 0x000000060407738d */ /* 0x000e240001800007 */
[----:B0-----:R-:W-:-:S13]  /*9a70*/  ISETP.EQ.U32.AND P0, PT, R7, 0x1, PT ;  /* 0x000000010700780c */ /* 0x001fda0003f02070 */
[----:B------:R-:W-:Y:S05]  /*9a80*/  @!P0 BRA `(.L_x_1200) ;  /* 0xffffffb000008947 */ /* 0x000fea000383ffff */
[----:B------:R-:W-:Y:S05]  /*9a90*/  BRA `(.L_x_1198) ;  /* 0x0000003000007947 */ /* 0x000fea0003800000 */
.L_x_1199:
[----:B------:R-:W2:Y:S02]  /*9aa0*/  LD.E R4, [R2.64] ;  /* 0x0000000802047980 */ /* 0x000ea4000c101900 */
[----:B--2---:R-:W-:-:S05]  /*9ab0*/  IADD3 R7, R9, R4, RZ ;  /* 0x0000000409077210 */ /* 0x004fca0007ffe0ff */
[----:B------:R0:W-:Y:S02]  /*9ac0*/  ST.E [R2.64], R7 ;  /* 0x0000000702007985 */ /* 0x0001e4000c101908 */
.L_x_1198:
[----:B------:R-:W-:Y:S05]  /*9ad0*/  BSYNC B0 ;  /* 0x0000000000007941 */ /* 0x000fea0003800000 */
.L_x_1197:
[----:B------:R-:W2:Y:S01]  /*9ae0*/  ATOM.E.ADD.F16x2.RN.STRONG.GPU P0, RZ, [R2.64+0x4], R47 ;  /* 0x0000042f02ff798a */ /* 0x000ea2000810e9c8 */
[----:B------:R-:W-:Y:S01]  /*9af0*/  BSSY B0, `(.L_x_1201) ;  /* 0x000000f000007945 */ /* 0x000fe20003800000 */
[----:B--2---:R-:W-:Y:S05]  /*9b00*/  @P0 BRA `(.L_x_1202) ;  /* 0x000000d000000947 */ /* 0x004fea0003800000 */
[----:B------:R-:W1:Y:S02]  /*9b10*/  QSPC.E.S P0, RZ, [R2+0x4] ;  /* 0x0000040002ff73aa */ /* 0x000e640000000500 */
[----:B-1----:R-:W-:Y:S05]  /*9b20*/  @!P0 BRA `(.L_x_1203) ;  /* 0x0000008000008947 */ /* 0x002fea0003800000 */
[----:B------:R-:W-:-:S04]  /*9b30*/  IADD3 R4, R2, 0x4, RZ ;  /* 0x0000000402047810 */ /* 0x000fc80007ffe0ff */
[----:B------:R-:W-:-:S05]  /*9b40*/  LOP3.LUT R4, R4, 0xffffff, RZ, 0xc0, !PT ;  /* 0x00ffffff04047812 */ /* 0x000fca00078ec0ff */
.L_x_1204:
[----:B------:R-:W1:Y:S02]  /*9b50*/  LDS R6, [R4] ;  /* 0x0000000004067984 */ /* 0x000e640000000800 */
[----:B01----:R-:W-:-:S10]  /*9b60*/  HFMA2.MMA R7, R6, 1, 1, R47 ;  /* 0x3c003c0006077835 */ /* 0x003fd4000000002f */
[----:B------:R-:W0:Y:S02]  /*9b70*/  ATOMS.CAST.SPIN R7, [R4], R6, R7 ;  /* 0x000000060407738d */ /* 0x000e240001800007 */
[----:B0-----:R-:W-:-:S13]  /*9b80*/  ISETP.EQ.U32.AND P0, PT, R7, 0x1, PT ;  /* 0x000000010700780c */ /* 0x001fda0003f02070 */
[----:B------:R-:W-:Y:S05]  /*9b90*/  @!P0 BRA `(.L_x_1204) ;  /* 0xffffffb000008947 */ /* 0x000fea000383ffff */
[----:B------:R-:W-:Y:S05]  /*9ba0*/  BRA `(.L_x_1202) ;  /* 0x0000003000007947 */ /* 0x000fea0003800000 */
.L_x_1203:
[----:B------:R-:W2:Y:S02]  /*9bb0*/  LD.E R4, [R2.64+0x4] ;  /* 0x0000040802047980 */ /* 0x000ea4000c101900 */
[----:B0-2---:R-:W-:-:S05]  /*9bc0*/  IMAD.IADD R7, R47, 0x1, R4 ;  /* 0x000000012f077824 */ /* 0x005fca00078e0204 */
[----:B------:R0:W-:Y:S02]  /*9bd0*/  ST.E [R2.64+0x4], R7 ;  /* 0x0000040702007985 */ /* 0x0001e4000c101908 */
.L_x_1202:
[----:B------:R-:W-:Y:S05]  /*9be0*/  BSYNC B0 ;  /* 0x0000000000007941 */ /* 0x000fea0003800000 */
.L_x_1201:
        /* <DEDUP_REMOVED lines=11> */
.L_x_1208:
[----:B------:R-:W0:Y:S02]  /*9ca0*/  LDS R4, [R0] ;  /* 0x0000000000047984 */ /* 0x000e240000000800 */
[----:B0-----:R-:W-:-:S06]  /*9cb0*/  HADD2 R5, R4, R7 ;  /* 0x0000000704057230 */ /* 0x001fcc0000000000 */
[----:B------:R-:W0:Y:S02]  /*9cc0*/  ATOMS.CAST.SPIN R5, [R0], R4, R5 ;  /* 0x000000040005738d */ /* 0x000e240001800005 */
[----:B0-----:R-:W-:-:S13]  /*9cd0*/  ISETP.EQ.U32.AND P0, PT, R5, 0x1, PT ;  /* 0x000000010500780c */ /* 0x001fda0003f02070 */
[----:B------:R-:W-:Y:S05]  /*9ce0*/  @!P0 BRA `(.L_x_1208) ;  /* 0xffffffb000008947 */ /* 0x000fea000383ffff */
[----:B------:R-:W-:Y:S05]  /*9cf0*/  BRA `(.L_x_1206) ;  /* 0x0000003000007947 */ /* 0x000fea0003800000 */
.L_x_1207:
[----:B------:R-:W2:Y:S02]  /*9d00*/  LD.E R0, [R2.64] ;  /* 0x0000000802007980 */ /* 0x000ea4000c101900 */
[----:B--2---:R-:W-:-:S05]  /*9d10*/  IADD3 R5, R7, R0, RZ ;  /* 0x0000000007057210 */ /* 0x004fca0007ffe0ff */
[----:B------:R0:W-:Y:S02]  /*9d20*/  ST.E [R2.64], R5 ;  /* 0x0000000502007985 */ /* 0x0001e4000c101908 */
.L_x_1206:
[----:B------:R-:W-:Y:S05]  /*9d30*/  BSYNC B0 ;  /* 0x0000000000007941 */ /* 0x000fea0003800000 */
.L_x_1205:
[----:B------:R-:W2:Y:S02]  /*9d40*/  ATOM.E.ADD.F16x2.RN.STRONG.GPU P0, RZ, [R2.64+0x4], R9 ;  /* 0x0000040902ff798a */ /* 0x000ea4000810e9c8 */
[----:B--2---:R-:W-:Y:S05]  /*9d50*/  @P0 EXIT ;  /* 0x000000000000094d */ /* 0x004fea0003800000 */
[----:B------:R-:W1:Y:S02]  /*9d60*/  QSPC.E.S P0, RZ, [R2+0x4] ;  /* 0x0000040002ff73aa */ /* 0x000e640000000500 */
[----:B-1----:R-:W-:Y:S05]  /*9d70*/  @!P0 BRA `(.L_x_1209) ;  /* 0x0000008000008947 */ /* 0x002fea0003800000 */
[----:B0-----:R-:W-:-:S04]  /*9d80*/  IADD3 R2, R2, 0x4, RZ ;  /* 0x0000000402027810 */ /* 0x001fc80007ffe0ff */
[----:B------:R-:W-:-:S05]  /*9d90*/  LOP3.LUT R2, R2, 0xffffff, RZ, 0xc0, !PT ;  /* 0x00ffffff02027812 */ /* 0x000fca00078ec0ff */
.L_x_1210:
[----:B------:R-:W0:Y:S02]  /*9da0*/  LDS R4, [R2] ;  /* 0x0000000002047984 */ /* 0x000e240000000800 */
[----:B0-----:R-:W-:-:S10]  /*9db0*/  HFMA2.MMA R5, R4, 1, 1, R9 ;  /* 0x3c003c0004057835 */ /* 0x001fd40000000009 */
[----:B------:R-:W0:Y:S02]  /*9dc0*/  ATOMS.CAST.SPIN R5, [R2], R4, R5 ;  /* 0x000000040205738d */ /* 0x000e240001800005 */
[----:B0-----:R-:W-:-:S13]  /*9dd0*/  ISETP.EQ.U32.AND P0, PT, R5, 0x1, PT ;  /* 0x000000010500780c */ /* 0x001fda0003f02070 */
[----:B------:R-:W-:Y:S05]  /*9de0*/  @!P0 BRA `(.L_x_1210) ;  /* 0xffffffb000008947 */ /* 0x000fea000383ffff */
[----:B------:R-:W-:Y:S05]  /*9df0*/  EXIT ;  /* 0x000000000000794d */ /* 0x000fea0003800000 */
.L_x_1209:
[----:B------:R-:W2:Y:S02]  /*9e00*/  LD.E R0, [R2.64+0x4] ;  /* 0x0000040802007980 */ /* 0x000ea4000c101900 */
[----:B0-2---:R-:W-:-:S05]  /*9e10*/  IADD3 R5, R9, R0, RZ ;  /* 0x0000000009057210 */ /* 0x005fca0007ffe0ff */
[----:B------:R-:W-:Y:S01]  /*9e20*/  ST.E [R2.64+0x4], R5 ;  /* 0x0000040502007985 */ /* 0x000fe2000c101908 */
[----:B------:R-:W-:Y:S05]  /*9e30*/  EXIT ;  /* 0x000000000000794d */ /* 0x000fea0003800000 */
.L_x_1211:
        /* <DEDUP_REMOVED lines=12> */
.L_x_4758:


//--------------------- .text._Z23gemm_half_q_half_kernelILi4ELi172ELb1ELb1ELi32EEvPK6__halfPKjS4_S2_PS0_iiiiPKtS7_iiiiiibS2_i --------------------------
	.section	.text._Z23gemm_half_q_half_kernelILi4ELi172ELb1ELb1ELi32EEvPK6__halfPKjS4_S2_PS0_iiiiPKtS7_iiiiiibS2_i,"ax",@progbits
	.sectioninfo	@"SHI_REGISTERS=106"
	.align	128
        .global         _Z23gemm_half_q_half_kernelILi4ELi172ELb1ELb1ELi32EEvPK6__halfPKjS4_S2_PS0_iiiiPKtS7_iiiiiibS2_i
        .type           _Z23gemm_half_q_half_kernelILi4ELi172ELb1ELb1ELi32EEvPK6__halfPKjS4_S2_PS0_iiiiPKtS7_iiiiiibS2_i,@function
        .size           _Z23gemm_half_q_half_kernelILi4ELi172ELb1ELb1ELi32EEvPK6__halfPKjS4_S2_PS0_iiiiPKtS7_iiiiiibS2_i,(.L_x_4759 - _Z23gemm_half_q_half_kernelILi4ELi172ELb1ELb1ELi32EEvPK6__halfPKjS4_S2_PS0_iiiiPKtS7_iiiiiibS2_i)
        .other          _Z23gemm_half_q_half_kernelILi4ELi172ELb1ELb1ELi32EEvPK6__halfPKjS4_S2_PS0_iiiiPKtS7_iiiiiibS2_i,@"STO_CUDA_ENTRY STV_DEFAULT"
_Z23gemm_half_q_half_kernelILi4ELi172ELb1ELb1ELi32EEvPK6__halfPKjS4_S2_PS0_iiiiPKtS7_iiiiiibS2_i:
.text._Z23gemm_half_q_half_kernelILi4ELi172ELb1ELb1ELi32EEvPK6__halfPKjS4_S2_PS0_iiiiPKtS7_iiiiiibS2_i:
        /* <DEDUP_REMOVED lines=49> */
.L_x_1212:
        /* <DEDUP_REMOVED lines=21> */
.L_x_1217:
        /* <DEDUP_REMOVED lines=36> */
.L_x_1216:
        /* <DEDUP_REMOVED lines=22> */
.L_x_1218:
        /* <DEDUP_REMOVED lines=12> */
.L_x_1215:
[----:B------:R-:W-:Y:S01]  /*08c0*/  ISETP.GT.AND P2, PT, R96, 0x3, PT ;  /* 0x000000036000780c */ /* 0x000fe20003f44270 */
[----:B------:R-:W-:Y:S01]  /*08d0*/  IMAD.SHL.U32 R20, R11, 0x2, RZ ;  /* 0x000000020b147824 */ /* 0x000fe200078e00ff */
[----:B------:R-:W-:Y:S01]  /*08e0*/  PLOP3.LUT P0, PT, PT, PT, PT, 0x80, 0x0 ;  /* 0x000000000000781c */ /* 0x000fe20003f0f070 */
[----:B------:R-:W-:-:S10]  /*08f0*/  IMAD.MOV.U32 R5, RZ, RZ, RZ ;  /* 0x000000ffff057224 */ /* 0x000fd400078e00ff */
[----:B------:R-:W-:Y:S05]  /*0900*/  @!P2 BRA `(.L_x_1219) ;  /* 0x000002600000a947 */ /* 0x000fea0003800000 */
[----:B------:R-:W-:Y:S02]  /*0910*/  PLOP3.LUT P0, PT, PT, PT, PT, 0x8, 0x0 ;  /* 0x000000000000781c */ /* 0x000fe40003f0e170 */
[----:B------:R-:W-:Y:S02]  /*0920*/  IADD3 R22, R96, -0x3, RZ ;  /* 0xfffffffd60167810 */ /* 0x000fe40007ffe0ff */
.L_x_1220:
        /* <DEDUP_REMOVED lines=36> */
.L_x_1219:
        /* <DEDUP_REMOVED lines=22> */
.L_x_1221:
        /* <DEDUP_REMOVED lines=11> */
.L_x_1214:
[----:B------:R-:W-:Y:S05]  /*0d80*/  BSYNC B0 ;  /* 0x0000000000007941 */ /* 0x000fea0003800000 */
.L_x_1213:
        /* <DEDUP_REMOVED lines=14> */
.L_x_1224:
        /* <DEDUP_REMOVED lines=19> */
.L_x_1223:
        /* <DEDUP_REMOVED lines=14> */
.L_x_1225:
[----:B------:R-:W-:-:S13]  /*1080*/  ISETP.LT.OR P0, PT, R5, R96, P0 ;  /* 0x000000600500720c */ /* 0x000fda0000701670 */
[----:B------:R-:W-:Y:S02]  /*1090*/  @P0 IMAD R4, R4, 0x4, R5 ;  /* 0x0000000404040824 */ /* 0x000fe400078e0205 */
[----:B------:R-:W-:Y:S02]  /*10a0*/  @P0 IMAD.MOV.U32 R5, RZ, RZ, 0x2 ;  /* 0x00000002ff050424 */ /* 0x000fe400078e00ff */
[----:B------:R-:W-:-:S04]  /*10b0*/  @P0 IMAD R4, R4, c[0x0][0x18c], R3 ;  /* 0x0000630004040a24 */ /* 0x000fc800078e0203 */
[----:B------:R-:W-:-:S05]  /*10c0*/  @P0 IMAD.WIDE R4, R4, R5, c[0x0][0x180] ;  /* 0x0000600004040625 */ /* 0x000fca00078e0205 */
[----:B------:R1:W-:Y:S02]  /*10d0*/  @P0 STG.E.64 [R4.64], RZ ;  /* 0x000000ff04000986 */ /* 0x0003e4000c101b06 */
.L_x_1222:
[C---:B------:R-:W-:Y:S01]  /*10e0*/  ISETP.GT.AND P0, PT, R94.reuse, c[0x0][0x1a8], PT ;  /* 0x00006a005e007a0c */ /* 0x040fe20003f04270 */
[----:B------:R-:W-:Y:S01]  /*10f0*/  BAR.SYNC.DEFER_BLOCKING 0x0 ;  /* 0x0000000000007b1d */ /* 0x000fe20000010000 */
        /* <DEDUP_REMOVED lines=44> */
[----:B------:R-:W-:-:S02]  /*13c0*/  IADD3 R4, R9, R5, R4 ;  /* 0x0000000509047210 */ /* 0x000fc40007ffe004 */
[----:B------:R-:W-:Y:S02]  /*13d0*/  PRMT R44, RZ, 0x5410, RZ ;  /* 0x00005410ff2c7816 */ /* 0x000fe400000000ff */
[----:B------:R-:W-:Y:S02]  /*13e0*/  IADD3 R4, R7, R4, R6 ;  /* 0x0000000407047210 */ /* 0x000fe40007ffe006 */
[----:B------:R-:W-:Y:S02]  /*13f0*/  PRMT R43, RZ, 0x5410, RZ ;  /* 0x00005410ff2b7816 */ /* 0x000fe400000000ff */
[----:B------:R-:W-:Y:S01]  /*1400*/  PRMT R42, RZ, 0x5410, RZ ;  /* 0x00005410ff2a7816 */ /* 0x000fe200000000ff */
[----:B------:R-:W-:Y:S01]  /*1410*/  IMAD R28, R4, c[0x0][0x18c], RZ ;  /* 0x00006300041c7a24 */ /* 0x000fe200078e02ff */
[----:B------:R-:W-:Y:S02]  /*1420*/  PRMT R41, RZ, 0x5410, RZ ;  /* 0x00005410ff297816 */ /* 0x000fe400000000ff */
[----:B------:R-:W-:-:S02]  /*1430*/  PRMT R40, RZ, 0x5410, RZ ;  /* 0x00005410ff287816 */ /* 0x000fc400000000ff */
[----:B------:R-:W-:Y:S02]  /*1440*/  SHF.R.S32.HI R29, RZ, 0x1f, R28 ;  /* 0x0000001fff1d7819 */ /* 0x000fe4000001141c */
[----:B------:R-:W-:Y:S02]  /*1450*/  IADD3 R20, P0, R3, R28, RZ ;  /* 0x0000001c03147210 */ /* 0x000fe40007f1e0ff */
[----:B------:R-:W-:Y:S02]  /*1460*/  PRMT R27, RZ, 0x5410, RZ ;  /* 0x00005410ff1b7816 */ /* 0x000fe400000000ff */
[----:B------:R-:W-:Y:S01]  /*1470*/  PRMT R26, RZ, 0x5410, RZ ;  /* 0x00005410ff1a7816 */ /* 0x000fe200000000ff */
[----:B------:R-:W-:Y:S01]  /*1480*/  IMAD.X R5, R29, 0x1, R18, P0 ;  /* 0x000000011d057824 */ /* 0x000fe200000e0612 */
[----:B-----5:R-:W-:-:S04]  /*1490*/  LEA R19, P0, R20, c[0x0][0x168], 0x2 ;  /* 0x00005a0014137a11 */ /* 0x020fc800078010ff */
[----:B------:R-:W-:Y:S02]  /*14a0*/  LEA.HI.X R20, R20, c[0x0][0x16c], R5, 0x2, P0 ;  /* 0x00005b0014147a11 */ /* 0x000fe400000f1405 */
[----:B------:R-:W-:Y:S01]  /*14b0*/  ISETP.GE.OR P0, PT, R94, c[0x0][0x1a8], P2 ;  /* 0x00006a005e007a0c */ /* 0x000fe20001706670 */
[----:B------:R-:W-:Y:S07]  /*14c0*/  @P2 BRA `(.L_x_1226) ;  /* 0x0000034000002947 */ /* 0x000fee0003800000 */
        /* <DEDUP_REMOVED lines=11> */
.L_x_1227:
        /* <DEDUP_REMOVED lines=41> */
.L_x_1226:
[----:B------:R-:W-:Y:S01]  /*1810*/  UMOV UR4, URZ ;  /* 0x0000003f00047c82 */ /* 0x000fe20008000000 */
[----:B------:R-:W-:Y:S01]  /*1820*/  PRMT R21, RZ, 0x5410, RZ ;  /* 0x00005410ff157816 */ /* 0x000fe200000000ff */
[----:B------:R-:W-:Y:S02]  /*1830*/  IMAD.MOV.U32 R16, RZ, RZ, R19 ;  /* 0x000000ffff107224 */ /* 0x000fe400078e0013 */
[----:B------:R-:W-:Y:S01]  /*1840*/  IMAD.MOV.U32 R17, RZ, RZ, R20 ;  /* 0x000000ffff117224 */ /* 0x000fe200078e0014 */
        /* <DEDUP_REMOVED lines=13> */
.L_x_1245:
        /* <DEDUP_REMOVED lines=198> */
.L_x_1230:
        /* <DEDUP_REMOVED lines=91> */
.L_x_1231:
        /* <DEDUP_REMOVED lines=93> */
.L_x_1232:
        /* <DEDUP_REMOVED lines=87> */
.L_x_1229:
[----:B0-----:R-:W-:-:S04]  /*3670*/  IMAD.MOV.U32 R15, RZ, RZ, c[0x0][0x18c] ;  /* 0x00006300ff0f7624 */ /* 0x001fc800078e00ff */
[----:B------:R-:W-:-:S05]  /*3680*/  IMAD.WIDE R16, R15, 0x8, R16 ;  /* 0x000000080f107825 */ /* 0x000fca00078e0210 */
[----:B------:R0:W5:Y:S01]  /*3690*/  LDG.E.128.CONSTANT R4, [R16.64] ;  /* 0x0000000610047981 */ /* 0x000162000c1e9d00 */
[----:B------:R-:W-:Y:S01]  /*36a0*/  IMAD.WIDE R18, R15, 0x8, R18 ;  /* 0x000000080f127825 */ /* 0x000fe200078e0212 */
[----:B------:R-:W-:Y:S05]  /*36b0*/  @!P1 BRA `(.L_x_1233) ;  /* 0x00001d2000009947 */ /* 0x000fea0003800000 */
[----:B------:R-:W2:Y:S01]  /*36c0*/  LDG.E.128.CONSTANT R8, [R18.64] ;  /* 0x0000000612087981 */ /* 0x000ea2000c1e9d00 */
[C---:B-----5:R-:W-:Y:S02]  /*36d0*/  LEA.HI R20, R4.reuse, 0xffffff80, RZ, 0x8 ;  /* 0xffffff8004147811 */ /* 0x060fe400078f40ff */
[----:B------:R-:W-:Y:S02]  /*36e0*/  LOP3.LUT R31, R4, 0xff, RZ, 0xc0, !PT ;  /* 0x000000ff041f7812 */ /* 0x000fe400078ec0ff */
[--C-:B------:R-:W-:Y:S02]  /*36f0*/  SHF.R.U32.HI R38, RZ, 0x8, R4.reuse ;  /* 0x00000008ff267819 */ /* 0x100fe40000011604 */
[----:B------:R-:W-:Y:S01]  /*3700*/  SHF.R.U32.HI R4, RZ, 0x10, R4 ;  /* 0x00000010ff047819 */ /* 0x000fe20000011604 */
[----:B------:R-:W1:Y:S01]  /*3710*/  I2F.F16 R20, R20 ;  /* 0x0000001400147306 */ /* 0x000e620000200c00 */
[----:B------:R-:W-:-:S02]  /*3720*/  LEA.HI R28, R5, 0xffffff80, RZ, 0x8 ;  /* 0xffffff80051c7811 */ /* 0x000fc400078f40ff */
[----:B------:R-:W-:Y:S02]  /*3730*/  LOP3.LUT R32, R5, 0xff, RZ, 0xc0, !PT ;  /* 0x000000ff05207812 */ /* 0x000fe400078ec0ff */
[--C-:B------:R-:W-:Y:S02]  /*3740*/  SHF.R.U32.HI R45, RZ, 0x8, R5.reuse ;  /* 0x00000008ff2d7819 */ /* 0x100fe40000011605 */
[----:B------:R-:W-:Y:S01]  /*3750*/  SHF.R.U32.HI R5, RZ, 0x10, R5 ;  /* 0x00000010ff057819 */ /* 0x000fe20000011605 */
[----:B------:R-:W3:Y:S01]  /*3760*/  I2F.F16 R28, R28 ;  /* 0x0000001c001c7306 */ /* 0x000ee20000200c00 */
[----:B------:R-:W-:Y:S02]  /*3770*/  LOP3.LUT R4, R4, 0xff, RZ, 0xc0, !PT ;  /* 0x000000ff04047812 */ /* 0x000fe400078ec0ff */
[----:B------:R-:W-:Y:S02]  /*3780*/  LOP3.LUT R39, R38, 0xff, RZ, 0xc0, !PT ;  /* 0x000000ff26277812 */ /* 0x000fe400078ec0ff */
[----:B------:R-:W-:-:S02]  /*3790*/  LOP3.LUT R5, R5, 0xff, RZ, 0xc0, !PT ;  /* 0x000000ff05057812 */ /* 0x000fc400078ec0ff */
[C---:B------:R-:W-:Y:S02]  /*37a0*/  LEA.HI R29, R6.reuse, 0xffffff80, RZ, 0x8 ;  /* 0xffffff80061d7811 */ /* 0x040fe400078f40ff */
[----:B------:R-:W-:Y:S02]  /*37b0*/  LOP3.LUT R33, R6, 0xff, RZ, 0xc0, !PT ;  /* 0x000000ff06217812 */ /* 0x000fe400078ec0ff */
[----:B------:R-:W-:Y:S02]  /*37c0*/  IADD3 R4, R4, -0x80, RZ ;  /* 0xffffff8004047810 */ /* 0x000fe40007ffe0ff */
[----:B------:R-:W-:Y:S01]  /*37d0*/  IADD3 R5, R5, -0x80, RZ ;  /* 0xffffff8005057810 */ /* 0x000fe20007ffe0ff */
[----:B------:R-:W4:Y:S01]  /*37e0*/  I2F.F16 R29, R29 ;  /* 0x0000001d001d7306 */ /* 0x000f220000200c00 */
[----:B------:R-:W-:Y:S02]  /*37f0*/  LOP3.LUT R46, R45, 0xff, RZ, 0xc0, !PT ;  /* 0x000000ff2d2e7812 */ /* 0x000fe400078ec0ff */
[----:B------:R-:W-:-:S02]  /*3800*/  LEA.HI R30, R7, 0xffffff80, RZ, 0x8 ;  /* 0xffffff80071e7811 */ /* 0x000fc400078f40ff */
[----:B------:R-:W-:Y:S02]  /*3810*/  LOP3.LUT R34, R7, 0xff, RZ, 0xc0, !PT ;  /* 0x000000ff07227812 */ /* 0x000fe400078ec0ff */
[----:B------:R-:W-:Y:S01]  /*3820*/  PRMT R59, R92, 0x9910, RZ ;  /* 0x000099105c3b7816 */ /* 0x000fe200000000ff */
[----:B------:R0:W1:Y:S01]  /*3830*/  I2F.F16 R45, R4 ;  /* 0x00000004002d7306 */ /* 0x0000620000200c00 */
[----:B------:R-:W-:Y:S02]  /*3840*/  IADD3 R31, R31, -0x80, RZ ;  /* 0xffffff801f1f7810 */ /* 0x000fe40007ffe0ff */
[----:B------:R-:W-:Y:S02]  /*3850*/  IADD3 R32, R32, -0x80, RZ ;  /* 0xffffff8020207810 */ /* 0x000fe40007ffe0ff */
[----:B------:R-:W-:Y:S02]  /*3860*/  IADD3 R33, R33, -0x80, RZ ;  /* 0xffffff8021217810 */ /* 0x000fe40007ffe0ff */
[----:B------:R-:W-:Y:S01]  /*3870*/  IADD3 R34, R34, -0x80, RZ ;  /* 0xffffff8022227810 */ /* 0x000fe20007ffe0ff */
[----:B------:R-:W1:Y:S01]  /*3880*/  I2F.F16 R30, R30 ;  /* 0x0000001e001e7306 */ /* 0x000e620000200c00 */
[----:B0-----:R-:W-:-:S02]  /*3890*/  SHF.R.U32.HI R4, RZ, 0x8, R7 ;  /* 0x00000008ff047819 */ /* 0x001fc40000011607 */
[----:B------:R-:W-:Y:S02]  /*38a0*/  SHF.R.U32.HI R7, RZ, 0x10, R7 ;  /* 0x00000010ff077819 */ /* 0x000fe40000011607 */
[----:B------:R-:W-:Y:S02]  /*38b0*/  LOP3.LUT R4, R4, 0xff, RZ, 0xc0, !PT ;  /* 0x000000ff04047812 */ /* 0x000fe400078ec0ff */
[----:B------:R-:W-:Y:S01]  /*38c0*/  LOP3.LUT R7, R7, 0xff, RZ, 0xc0, !PT ;  /* 0x000000ff07077812 */ /* 0x000fe200078ec0ff */
[----:B------:R-:W0:Y:S01]  /*38d0*/  I2F.F16 R31, R31 ;  /* 0x0000001f001f7306 */ /* 0x000e220000200c00 */
[----:B------:R-:W-:Y:S02]  /*38e0*/  IADD3 R50, R4, -0x80, RZ ;  /* 0xffffff8004327810 */ /* 0x000fe40007ffe0ff */
[----:B------:R-:W-:Y:S02]  /*38f0*/  IADD3 R7, R7, -0x80, RZ ;  /* 0xffffff8007077810 */ /* 0x000fe40007ffe0ff */
[----:B------:R-:W-:-:S02]  /*3900*/  IADD3 R39, R39, -0x80, RZ ;  /* 0xffffff8027277810 */ /* 0x000fc40007ffe0ff */
[----:B------:R-:W-:Y:S01]  /*3910*/  IADD3 R46, R46, -0x80, RZ ;  /* 0xffffff802e2e7810 */ /* 0x000fe20007ffe0ff */
[----:B------:R-:W0:Y:S01]  /*3920*/  I2F.F16 R51, R7 ;  /* 0x0000000700337306 */ /* 0x000e220000200c00 */
[----:B------:R-:W-:Y:S02]  /*3930*/  ISETP.NE.AND P0, PT, R59, RZ, PT ;  /* 0x000000ff3b00720c */ /* 0x000fe40003f05270 */
[----:B------:R-:W-:-:S05]  /*3940*/  ISETP.GE.AND P2, PT, R96, 0x2, PT ;  /* 0x000000026000780c */ /* 0x000fca0003f46270 */
        /* <DEDUP_REMOVED lines=10> */
[----:B------:R-:W-:Y:S02]  /*39f0*/  LEA.HI R36, R9, 0xffffff80, RZ, 0x8 ;  /* 0xffffff8009247811 */ /* 0x000fe400078f40ff */
[----:B------:R-:W-:Y:S02]  /*3a00*/  IADD3 R4, R4, -0x80, RZ ;  /* 0xffffff8004047810 */ /* 0x000fe40007ffe0ff */
[----:B------:R-:W-:Y:S01]  /*3a10*/  SHF.R.U32.HI R57, RZ, 0x8, R10 ;  /* 0x00000008ff397819 */ /* 0x000fe2000001160a */
[----:B------:R-:W0:Y:S01]  /*3a20*/  I2F.F16 R35, R35 ;  /* 0x0000002300237306 */ /* 0x000e220000200c00 */
[--C-:B--2---:R-:W-:Y:S02]  /*3a30*/  SHF.R.U32.HI R47, RZ, 0x8, R6.reuse ;  /* 0x00000008ff2f7819 */ /* 0x104fe40000011606 */
[----:B------:R-:W-:-:S02]  /*3a40*/  SHF.R.U32.HI R6, RZ, 0x10, R6 ;  /* 0x00000010ff067819 */ /* 0x000fc40000011606 */
[----:B------:R-:W-:Y:S02]  /*3a50*/  LOP3.LUT R48, R47, 0xff, RZ, 0xc0, !PT ;  /* 0x000000ff2f307812 */ /* 0x000fe400078ec0ff */
[----:B------:R-:W-:Y:S01]  /*3a60*/  LOP3.LUT R6, R6, 0xff, RZ, 0xc0, !PT ;  /* 0x000000ff06067812 */ /* 0x000fe200078ec0ff */
[----:B------:R2:W0:Y:S01]  /*3a70*/  I2F.F16 R47, R5 ;  /* 0x00000005002f7306 */ /* 0x0004220000200c00 */
[----:B------:R-:W-:Y:S02]  /*3a80*/  LEA.HI R37, R10, 0xffffff80, RZ, 0x8 ;  /* 0xffffff800a257811 */ /* 0x000fe400078f40ff */
[----:B------:R-:W-:Y:S02]  /*3a90*/  IADD3 R6, R6, -0x80, RZ ;  /* 0xffffff8006067810 */ /* 0x000fe40007ffe0ff */
[----:B------:R-:W-:Y:S02]  /*3aa0*/  SHF.R.U32.HI R58, RZ, 0x8, R11 ;  /* 0x00000008ff3a7819 */ /* 0x000fe4000001160b */
[----:B------:R-:W-:Y:S01]  /*3ab0*/  IADD3 R48, R48, -0x80, RZ ;  /* 0xffffff8030307810 */ /* 0x000fe20007ffe0ff */
[----:B------:R0:W1:Y:S01]  /*3ac0*/  I2F.F16 R49, R6 ;  /* 0x0000000600317306 */ /* 0x0000620000200c00 */
[----:B--2---:R-:W-:-:S04]  /*3ad0*/  LOP3.LUT R5, R9, 0xff, RZ, 0xc0, !PT ;  /* 0x000000ff09057812 */ /* 0x004fc800078ec0ff */
[----:B------:R-:W-:Y:S02]  /*3ae0*/  IADD3 R53, R5, -0x80, RZ ;  /* 0xffffff8005357810 */ /* 0x000fe40007ffe0ff */
[----:B------:R-:W-:Y:S01]  /*3af0*/  LOP3.LUT R5, R10, 0xff, RZ, 0xc0, !PT ;  /* 0x000000ff0a057812 */ /* 0x000fe200078ec0ff */
[----:B------:R2:W1:Y:S01]  /*3b00*/  I2F.F16 R52, R4 ;  /* 0x0000000400347306 */ /* 0x0004620000200c00 */
[----:B0-----:R-:W-:Y:S02]  /*3b10*/  LOP3.LUT R6, R11, 0xff, RZ, 0xc0, !PT ;  /* 0x000000ff0b067812 */ /* 0x001fe400078ec0ff */
[----:B------:R-:W-:Y:S02]  /*3b20*/  IADD3 R54, R5, -0x80, RZ ;  /* 0xffffff8005367810 */ /* 0x000fe40007ffe0ff */
[----:B------:R-:W-:Y:S02]  /*3b30*/  SHF.R.U32.HI R5, RZ, 0x8, R8 ;  /* 0x00000008ff057819 */ /* 0x000fe40000011608 */
[----:B------:R-:W-:Y:S01]  /*3b40*/  IADD3 R55, R6, -0x80, RZ ;  /* 0xffffff8006377810 */ /* 0x000fe20007ffe0ff */
[----:B------:R-:W0:Y:S01]  /*3b50*/  I2F.F16 R36, R36 ;  /* 0x0000002400247306 */ /* 0x000e220000200c00 */
[----:B------:R-:W-:-:S02]  /*3b60*/  SHF.R.U32.HI R6, RZ, 0x8, R9 ;  /* 0x00000008ff067819 */ /* 0x000fc40000011609 */
[----:B------:R-:W-:Y:S02]  /*3b70*/  SHF.R.U32.HI R8, RZ, 0x10, R8 ;  /* 0x00000010ff087819 */ /* 0x000fe40000011608 */
[----:B------:R-:W-:Y:S02]  /*3b80*/  SHF.R.U32.HI R9, RZ, 0x10, R9 ;  /* 0x00000010ff097819 */ /* 0x000fe40000011609 */
[----:B------:R-:W-:Y:S01]  /*3b90*/  LOP3.LUT R5, R5, 0xff, RZ, 0xc0, !PT ;  /* 0x000000ff05057812 */ /* 0x000fe200078ec0ff */
[----:B------:R-:W0:Y:S01]  /*3ba0*/  I2F.F16 R37, R37 ;  /* 0x0000002500257306 */ /* 0x000e220000200c00 */
[----:B--2---:R-:W-:Y:S02]  /*3bb0*/  LOP3.LUT R4, R8, 0xff, RZ, 0xc0, !PT ;  /* 0x000000ff08047812 */ /* 0x004fe400078ec0ff */
[----:B------:R-:W-:Y:S02]  /*3bc0*/  LOP3.LUT R6, R6, 0xff, RZ, 0xc0, !PT ;  /* 0x000000ff06067812 */ /* 0x000fe400078ec0ff */
[----:B------:R-:W-:-:S02]  /*3bd0*/  LOP3.LUT R7, R9, 0xff, RZ, 0xc0, !PT ;  /* 0x000000ff09077812 */ /* 0x000fc400078ec0ff */
[----:B------:R-:W-:Y:S01]  /*3be0*/  IADD3 R5, R5, -0x80, RZ ;  /* 0xffffff8005057810 */ /* 0x000fe20007ffe0ff */
[----:B------:R-:W2:Y:S01]  /*3bf0*/  I2F.F16 R48, R48 ;  /* 0x0000003000307306 */ /* 0x000ea20000200c00 */
[----:B------:R-:W-:Y:S02]  /*3c00*/  IADD3 R4, R4, -0x80, RZ ;  /* 0xffffff8004047810 */ /* 0x000fe40007ffe0ff */
[----:B------:R-:W-:Y:S02]  /*3c10*/  IADD3 R6, R6, -0x80, RZ ;  /* 0xffffff8006067810 */ /* 0x000fe40007ffe0ff */
[----:B------:R-:W-:Y:S02]  /*3c20*/  IADD3 R7, R7, -0x80, RZ ;  /* 0xffffff8007077810 */ /* 0x000fe40007ffe0ff */
[----:B------:R-:W-:Y:S01]  /*3c30*/  SHF.R.U32.HI R10, RZ, 0x10, R10 ;  /* 0x00000010ff0a7819 */ /* 0x000fe2000001160a */
[----:B------:R0:W1:Y:S01]  /*3c40*/  I2F.F16 R8, R5 ;  /* 0x0000000500087306 */ /* 0x0000620000200c00 */
[----:B------:R-:W-:-:S07]  /*3c50*/  SHF.R.U32.HI R11, RZ, 0x10, R11 ;  /* 0x00000010ff0b7819 */ /* 0x000fce000001160b */
[----:B------:R1:W2:Y:S01]  /*3c60*/  I2F.F16 R56, R4 ;  /* 0x0000000400387306 */ /* 0x0002a20000200c00 */
[----:B0-----:R-:W-:-:S04]  /*3c70*/  LOP3.LUT R5, R57, 0xff, RZ, 0xc0, !PT ;  /* 0x000000ff39057812 */ /* 0x001fc800078ec0ff */
[----:B------:R-:W-:-:S03]  /*3c80*/  IADD3 R5, R5, -0x80, RZ ;  /* 0xffffff8005057810 */ /* 0x000fc60007ffe0ff */
[----:B------:R0:W2:Y:S01]  /*3c90*/  I2F.F16 R9, R6 ;  /* 0x0000000600097306 */ /* 0x0000a20000200c00 */
[----:B-1----:R-:W-:-:S04]  /*3ca0*/  LOP3.LUT R4, R10, 0xff, RZ, 0xc0, !PT ;  /* 0x000000ff0a047812 */ /* 0x002fc800078ec0ff */
[----:B------:R-:W-:-:S03]  /*3cb0*/  IADD3 R4, R4, -0x80, RZ ;  /* 0xffffff8004047810 */ /* 0x000fc60007ffe0ff */
[----:B------:R1:W2:Y:S01]  /*3cc0*/  I2F.F16 R57, R7 ;  /* 0x0000000700397306 */ /* 0x0002a20000200c00 */
[----:B0-----:R-:W-:-:S04]  /*3cd0*/  LOP3.LUT R6, R58, 0xff, RZ, 0xc0, !PT ;  /* 0x000000ff3a067812 */ /* 0x001fc800078ec0ff */
[----:B------:R-:W-:-:S03]  /*3ce0*/  IADD3 R6, R6, -0x80, RZ ;  /* 0xffffff8006067810 */ /* 0x000fc60007ffe0ff */
[----:B------:R-:W0:Y:S01]  /*3cf0*/  I2F.F16 R53, R53 ;  /* 0x0000003500357306 */ /* 0x000e220000200c00 */
[----:B-1----:R-:W-:-:S04]  /*3d00*/  LOP3.LUT R7, R11, 0xff, RZ, 0xc0, !PT ;  /* 0x000000ff0b077812 */ /* 0x002fc800078ec0ff */
[----:B------:R-:W-:-:S03]  /*3d10*/  IADD3 R7, R7, -0x80, RZ ;  /* 0xffffff8007077810 */ /* 0x000fc60007ffe0ff */
[----:B------:R-:W1:Y:S08]  /*3d20*/  I2F.F16 R54, R54 ;  /* 0x0000003600367306 */ /* 0x000e700000200c00 */
        /* <DEDUP_REMOVED lines=92> */
.L_x_1234:
        /* <DEDUP_REMOVED lines=91> */
.L_x_1235:
        /* <DEDUP_REMOVED lines=93> */
.L_x_1236:
        /* <DEDUP_REMOVED lines=25> */
[----:B------:R-:W-:-:S02]  /*5000*/  HADD2.F32 R60, -RZ, R4.H0_H0 ;  /* 0x20000004ff3c7230 */ /* 0x000fc40000004100 */
[----:B------:R-:W-:Y:S02]  /*5010*/  HADD2.F32 R5, -RZ, R31.H0_H0 ;  /* 0x2000001fff057230 */ /* 0x000fe40000004100 */
[----:B------:R-:W-:Y:S01]  /*5020*/  HADD2.F32 R31, -RZ, R32.H0_H0 ;  /* 0x20000020ff1f7230 */ /* 0x000fe20000004100 */
        /* <DEDUP_REMOVED lines=12> */
[----:B------:R-:W-:-:S02]  /*50f0*/  FFMA.FTZ R33, R48, R4, R33 ;  /* 0x0000000430217223 */ /* 0x000fc40000010021 */
[----:B------:R-:W-:Y:S02]  /*5100*/  FFMA.FTZ R39, R50, R4, R39 ;  /* 0x0000000432277223 */ /* 0x000fe40000010027 */
[-C--:B------:R-:W-:Y:S01]  /*5110*/  FFMA.FTZ R4, R45, R62.reuse, R5 ;  /* 0x0000003e2d047223 */ /* 0x080fe20000010005 */
[----:B------:R-:W-:Y:S01]  /*5120*/  HADD2.F32 R5, -RZ, R20.H0_H0 ;  /* 0x20000014ff057230 */ /* 0x000fe20000004100 */
[-C--:B------:R-:W-:Y:S01]  /*5130*/  FFMA.FTZ R32, R32, R62.reuse, R31 ;  /* 0x0000003e20207223 */ /* 0x080fe2000001001f */
[----:B------:R-:W-:Y:S01]  /*5140*/  HADD2.F32 R31, -RZ, R30.H0_H0 ;  /* 0x2000001eff1f7230 */ /* 0x000fe20000004100 */
[-C--:B------:R-:W-:Y:S02]  /*5150*/  FFMA.FTZ R20, R49, R62.reuse, R33 ;  /* 0x0000003e31147223 */ /* 0x080fe40000010021 */
[-C--:B------:R-:W-:Y:S01]  /*5160*/  FFMA.FTZ R4, R5, R61.reuse, R4 ;  /* 0x0000003d05047223 */ /* 0x080fe20000010004 */
[--C-:B-1----:R-:W-:Y:S01]  /*5170*/  HADD2.F32 R5, -RZ, R6.reuse.H0_H0 ;  /* 0x20000006ff057230 */ /* 0x102fe20000004100 */
[----:B------:R-:W-:Y:S01]  /*5180*/  FFMA.FTZ R62, R51, R62, R39 ;  /* 0x0000003e333e7223 */ /* 0x000fe20000010027 */
[----:B------:R-:W-:Y:S01]  /*5190*/  HADD2.F32 R6, -RZ, R6.H1_H1 ;  /* 0x30000006ff067230 */ /* 0x000fe20000004100 */
[-C--:B------:R-:W-:Y:S01]  /*51a0*/  FFMA.FTZ R32, R28, R61.reuse, R32 ;  /* 0x0000003d1c207223 */ /* 0x080fe20000010020 */
[--C-:B------:R-:W-:Y:S01]  /*51b0*/  HADD2.F32 R28, -RZ, R7.reuse.H1_H1 ;  /* 0x30000007ff1c7230 */ /* 0x100fe20000004100 */
[----:B------:R-:W-:Y:S01]  /*51c0*/  FFMA.FTZ R30, R29, R61, R20 ;  /* 0x0000003d1d1e7223 */ /* 0x000fe20000010014 */
[----:B------:R-:W-:Y:S01]  /*51d0*/  HADD2.F32 R20, -RZ, R7.H0_H0 ;  /* 0x20000007ff147230 */ /* 0x000fe20000004100 */
[----:B------:R-:W-:Y:S01]  /*51e0*/  FFMA.FTZ R7, R52, R5, R4 ;  /* 0x0000000534077223 */ /* 0x000fe20000010004 */
[----:B------:R-:W-:Y:S01]  /*51f0*/  HADD2.F32 R29, -RZ, R54.H0_H0 ;  /* 0x20000036ff1d7230 */ /* 0x000fe20000004100 */
[----:B------:R-:W-:Y:S01]  /*5200*/  FFMA.FTZ R62, R31, R61, R62 ;  /* 0x0000003d1f3e7223 */ /* 0x000fe2000001003e */
[----:B------:R-:W-:Y:S01]  /*5210*/  HADD2.F32 R4, -RZ, R9.H0_H0 ;  /* 0x20000009ff047230 */ /* 0x000fe20000004100 */
[----:B------:R-:W-:-:S02]  /*5220*/  FFMA.FTZ R9, R53, R5, R32 ;  /* 0x0000000535097223 */ /* 0x000fc40000010020 */
[-C--:B------:R-:W-:Y:S02]  /*5230*/  FFMA.FTZ R29, R29, R5.reuse, R30 ;  /* 0x000000051d1d7223 */ /* 0x080fe4000001001e */
[----:B------:R-:W-:Y:S02]  /*5240*/  FFMA.FTZ R5, R55, R5, R62 ;  /* 0x0000000537057223 */ /* 0x000fe4000001003e */
[-C--:B------:R-:W-:Y:S02]  /*5250*/  FFMA.FTZ R7, R8, R6.reuse, R7 ;  /* 0x0000000608077223 */ /* 0x080fe40000010007 */
[-C--:B------:R-:W-:Y:S01]  /*5260*/  FFMA.FTZ R9, R4, R6.reuse, R9 ;  /* 0x0000000604097223 */ /* 0x080fe20000010009 */
[----:B------:R-:W-:Y:S01]  /*5270*/  HADD2.F32 R4, -RZ, R36.H0_H0 ;  /* 0x20000024ff047230 */ /* 0x000fe20000004100 */
[-C--:B------:R-:W-:Y:S02]  /*5280*/  FFMA.FTZ R29, R10, R6.reuse, R29 ;  /* 0x000000060a1d7223 */ /* 0x080fe4000001001d */
[----:B------:R-:W-:-:S02]  /*5290*/  FFMA.FTZ R5, R11, R6, R5 ;  /* 0x000000060b057223 */ /* 0x000fc40000010005 */
        /* <DEDUP_REMOVED lines=20> */
.L_x_1233:
[----:B0-----:R-:W-:-:S05]  /*53e0*/  IMAD.WIDE R16, R15, 0x8, R16 ;  /* 0x000000080f107825 */ /* 0x001fca00078e0210 */
[----:B-----5:R0:W5:Y:S01]  /*53f0*/  LDG.E.128.CONSTANT R4, [R16.64] ;  /* 0x0000000610047981 */ /* 0x020162000c1e9d00 */
        /* <DEDUP_REMOVED lines=197> */
.L_x_1238:
        /* <DEDUP_REMOVED lines=91> */
.L_x_1239:
        /* <DEDUP_REMOVED lines=93> */
.L_x_1240:
        /* <DEDUP_REMOVED lines=87> */
.L_x_1237:
        /* <DEDUP_REMOVED lines=199> */
.L_x_1242:
        /* <DEDUP_REMOVED lines=91> */
.L_x_1243:
        /* <DEDUP_REMOVED lines=93> */
.L_x_1244:
        /* <DEDUP_REMOVED lines=87> */
.L_x_1241:
[----:B0----5:R-:W-:Y:S01]  /*8ea0*/  LEA R4, R0, 0x20, 0x5 ;  /* 0x0000002000047811 */ /* 0x021fe200078e28ff */
[C---:B------:R-:W-:Y:S01]  /*8eb0*/  IMAD.WIDE R18, R15.reuse, 0x8, R18 ;  /* 0x000000080f127825 */ /* 0x040fe200078e0212 */
[----:B------:R-:W-:Y:S01]  /*8ec0*/  IADD3 R94, R94, 0x20, RZ ;  /* 0x000000205e5e7810 */ /* 0x000fe20007ffe0ff */
[----:B------:R-:W-:Y:S01]  /*8ed0*/  UIADD3 UR4, UR4, 0x40, URZ ;  /* 0x0000004004047890 */ /* 0x000fe2000fffe03f */
[----:B------:R-:W-:Y:S01]  /*8ee0*/  IMNMX R5, R4, c[0x0][0x190], PT ;  /* 0x0000640004057a17 */ /* 0x000fe20003800200 */
[----:B------:R-:W-:Y:S01]  /*8ef0*/  IMAD.WIDE R16, R15, 0x8, R16 ;  /* 0x000000080f107825 */ /* 0x000fe200078e0210 */
[C---:B------:R-:W-:Y:S02]  /*8f00*/  ISETP.GE.AND P0, PT, R94.reuse, c[0x0][0x1a8], PT ;  /* 0x00006a005e007a0c */ /* 0x040fe40003f06270 */
[----:B------:R-:W-:Y:S01]  /*8f10*/  ISETP.LT.AND P2, PT, R94, R5, PT ;  /* 0x000000055e00720c */ /* 0x000fe20003f41270 */
[----:B------:R-:W-:-:S12]  /*8f20*/  IMAD.MOV.U32 R4, RZ, RZ, R18 ;  /* 0x000000ffff047224 */ /* 0x000fd800078e0012 */
[----:B------:R-:W-:Y:S05]  /*8f30*/  @!P0 BRA P2, `(.L_x_1245) ;  /* 0xffff89e000008947 */ /* 0x000fea000103ffff */
.L_x_1228:
        /* <DEDUP_REMOVED lines=8> */
.L_x_1255:
        /* <DEDUP_REMOVED lines=11> */
[--C-:B------:R-:W-:Y:S02]  /*9070*/  SHF.R.U32.HI R33, RZ, 0xc, R7.reuse ;  /* 0x0000000cff217819 */ /* 0x100fe40000011607 */
[----:B------:R-:W-:Y:S02]  /*9080*/  LOP3.LUT R49, R7, 0x3f003f, RZ, 0xc0, !PT ;  /* 0x003f003f07317812 */ /* 0x000fe400078ec0ff */
[----:B------:R-:W-:Y:S02]  /*9090*/  SHF.R.U32.HI R51, RZ, 0x6, R7 ;  /* 0x00000006ff337819 */ /* 0x000fe40000011607 */
[----:B------:R-:W-:Y:S02]  /*90a0*/  ISETP.NE.AND P2, PT, R5, RZ, PT ;  /* 0x000000ff0500720c */ /* 0x000fe40003f45270 */
[----:B------:R-:W-:-:S02]  /*90b0*/  SHF.R.U32.HI R19, RZ, 0xc, R4 ;  /* 0x0000000cff137819 */ /* 0x000fc40000011604 */
        /* <DEDUP_REMOVED lines=33> */
[----:B------:R-:W-:-:S02]  /*92d0*/  LOP3.LUT R36, R31, 0x300030, R12, 0xf8, !PT ;  /* 0x003000301f247812 */ /* 0x000fc400078ef80c */
[----:B--2---:R-:W-:Y:S02]  /*92e0*/  SHF.R.U32.HI R12, RZ, 0xc, R9 ;  /* 0x0000000cff0c7819 */ /* 0x004fe40000011609 */
[----:B------:R-:W-:Y:S02]  /*92f0*/  LOP3.LUT R56, R15, 0x300030, R14, 0xf8, !PT ;  /* 0x003000300f387812 */ /* 0x000fe400078ef80e */
[----:B------:R-:W-:Y:S02]  /*9300*/  LOP3.LUT R33, R6, 0x300030, R5, 0xf8, !PT ;  /* 0x0030003006217812 */ /* 0x000fe400078ef805 */
[----:B------:R-:W-:Y:S02]  /*9310*/  LOP3.LUT R50, R32, 0x300030, R13, 0xf8, !PT ;  /* 0x0030003020327812 */ /* 0x000fe400078ef80d */
[----:B------:R-:W-:Y:S02]  /*9320*/  SHF.R.U32.HI R14, RZ, 0xc, R11 ;  /* 0x0000000cff0e7819 */ /* 0x000fe4000001160b */
[----:B------:R-:W-:-:S02]  /*9330*/  SHF.R.U32.HI R6, RZ, 0xc, R8 ;  /* 0x0000000cff067819 */ /* 0x000fc40000011608 */
        /* <DEDUP_REMOVED lines=13> */
[----:B------:R-:W-:Y:S02]  /*9410*/  LOP3.LUT R37, R12, 0x300030, R37, 0xf8, !PT ;  /* 0x003000300c257812 */ /* 0x000fe400078ef825 */
[----:B------:R-:W-:Y:S02]  /*9420*/  LOP3.LUT R32, R32, 0x3f003f, RZ, 0xc0, !PT ;  /* 0x003f003f20207812 */ /* 0x000fe400078ec0ff */
[----:B------:R-:W-:Y:S02]  /*9430*/  LOP3.LUT R52, R52, 0x64006400, RZ, 0xfc, !PT ;  /* 0x6400640034347812 */ /* 0x000fe400078efcff */
[----:B------:R-:W-:Y:S01]  /*9440*/  LOP3.LUT R12, R18, 0x64006400, RZ, 0xfc, !PT ;  /* 0x64006400120c7812 */ /* 0x000fe200078efcff */
[----:B------:R-:W-:Y:S01]  /*9450*/  HADD2 R18, R4, -1056, -1056 ;  /* 0xe420e42004127430 */ /* 0x000fe20000000000 */
        /* <DEDUP_REMOVED lines=113> */
.L_x_1248:
        /* <DEDUP_REMOVED lines=49> */
.L_x_1249:
        /* <DEDUP_REMOVED lines=48> */
.L_x_1250:
        /* <DEDUP_REMOVED lines=45> */
.L_x_1247:
        /* <DEDUP_REMOVED lines=17> */
[----:B------:R-:W-:Y:S02]  /*a560*/  LOP3.LUT R48, R7, 0x3f003f, RZ, 0xc0, !PT ;  /* 0x003f003f07307812 */ /* 0x000fe400078ec0ff */
[----:B------:R-:W-:Y:S02]  /*a570*/  SHF.R.U32.HI R49, RZ, 0x6, R7 ;  /* 0x00000006ff317819 */ /* 0x000fe40000011607 */
[--C-:B----4-:R-:W-:Y:S02]  /*a580*/  SHF.R.U32.HI R5, RZ, 0x8, R12.reuse ;  /* 0x00000008ff057819 */ /* 0x110fe4000001160c */
[----:B------:R-:W-:Y:S02]  /*a590*/  SHF.R.U32.HI R19, RZ, 0xa, R12 ;  /* 0x0000000aff137819 */ /* 0x000fe4000001160c */
[----:B------:R-:W-:-:S02]  /*a5a0*/  LOP3.LUT R7, R12, 0x3f003f, RZ, 0xc0, !PT ;  /* 0x003f003f0c077812 */ /* 0x000fc400078ec0ff */
[----:B------:R-:W-:Y:S02]  /*a5b0*/  SHF.R.U32.HI R18, RZ, 0x6, R12 ;  /* 0x00000006ff127819 */ /* 0x000fe4000001160c */
        /* <DEDUP_REMOVED lines=23> */
[----:B------:R-:W-:Y:S02]  /*a730*/  LOP3.LUT R36, R31, 0x300030, R6, 0xf8, !PT ;  /* 0x003000301f247812 */ /* 0x000fe400078ef806 */
[--C-:B---3--:R-:W-:Y:S02]  /*a740*/  SHF.R.U32.HI R12, RZ, 0xc, R9.reuse ;  /* 0x0000000cff0c7819 */ /* 0x108fe40000011609 */
[----:B------:R-:W-:Y:S02]  /*a750*/  LOP3.LUT R14, R9, 0x3f003f, RZ, 0xc0, !PT ;  /* 0x003f003f090e7812 */ /* 0x000fe400078ec0ff */
[----:B------:R-:W-:Y:S02]  /*a760*/  SHF.R.U32.HI R15, RZ, 0x6, R9 ;  /* 0x00000006ff0f7819 */ /* 0x000fe40000011609 */
[----:B------:R-:W-:Y:S02]  /*a770*/  SHF.R.U32.HI R6, RZ, 0xc, R8 ;  /* 0x0000000cff067819 */ /* 0x000fe40000011608 */
[----:B------:R-:W-:-:S02]  /*a780*/  SHF.R.U32.HI R9, RZ, 0xc, R10 ;  /* 0x0000000cff097819 */ /* 0x000fc4000001160a */
[----:B------:R-:W-:Y:S02]  /*a790*/  SHF.R.U32.HI R13, RZ, 0xc, R11 ;  /* 0x0000000cff0d7819 */ /* 0x000fe4000001160b */
[----:B------:R-:W-:Y:S02]  /*a7a0*/  LOP3.LUT R33, R28, 0x300030, R5, 0xf8, !PT ;  /* 0x003000301c217812 */ /* 0x000fe400078ef805 */
[----:B------:R-:W-:Y:S02]  /*a7b0*/  LOP3.LUT R4, R4, 0x3f003f, RZ, 0xc0, !PT ;  /* 0x003f003f04047812 */ /* 0x000fe400078ec0ff */
[----:B------:R-:W-:Y:S02]  /*a7c0*/  LOP3.LUT R28, R10, 0x3f003f, RZ, 0xc0, !PT ;  /* 0x003f003f0a1c7812 */ /* 0x000fe400078ec0ff */
[----:B------:R-:W-:Y:S02]  /*a7d0*/  SHF.R.U32.HI R39, RZ, 0x6, R10 ;  /* 0x00000006ff277819 */ /* 0x000fe4000001160a */
[----:B------:R-:W-:-:S02]  /*a7e0*/  LOP3.LUT R50, R11, 0x3f003f, RZ, 0xc0, !PT ;  /* 0x003f003f0b327812 */ /* 0x000fc400078ec0ff */
[----:B------:R-:W-:Y:S02]  /*a7f0*/  SHF.R.U32.HI R53, RZ, 0x6, R11 ;  /* 0x00000006ff357819 */ /* 0x000fe4000001160b */
[----:B------:R-:W-:Y:S02]  /*a800*/  LOP3.LUT R49, R49, 0x3f003f, RZ, 0xc0, !PT ;  /* 0x003f003f31317812 */ /* 0x000fe400078ec0ff */
[----:B------:R-:W-:Y:S02]  /*a810*/  LOP3.LUT R5, R8, 0x3f003f, RZ, 0xc0, !PT ;  /* 0x003f003f08057812 */ /* 0x000fe400078ec0ff */
[----:B------:R-:W-:Y:S02]  /*a820*/  LOP3.LUT R6, R6, 0xf000f, RZ, 0xc0, !PT ;  /* 0x000f000f06067812 */ /* 0x000fe400078ec0ff */
        /* <DEDUP_REMOVED lines=127> */
.L_x_1252:
        /* <DEDUP_REMOVED lines=49> */
.L_x_1253:
        /* <DEDUP_REMOVED lines=48> */
.L_x_1254:
        /* <DEDUP_REMOVED lines=46> */
.L_x_1251:
        /* <DEDUP_REMOVED lines=8> */
.L_x_1246:
[----:B-----5:R-:W-:-:S04]  /*b990*/  LEA R7, R0, 0x20, 0x5 ;  /* 0x0000002000077811 */ /* 0x020fc800078e28ff */
[----:B------:R-:W-:-:S04]  /*b9a0*/  IMNMX R7, R7, c[0x0][0x190], PT ;  /* 0x0000640007077a17 */ /* 0x000fc80003800200 */
        /* <DEDUP_REMOVED lines=10> */
.L_x_1273:
        /* <DEDUP_REMOVED lines=11> */
[C---:B------:R-:W-:Y:S02]  /*bb00*/  LOP3.LUT R19, R10.reuse, 0xf000f, RZ, 0xc0, !PT ;  /* 0x000f000f0a137812 */ /* 0x040fe400078ec0ff */
[----:B------:R-:W-:Y:S02]  /*bb10*/  LOP3.LUT R20, R10, 0xf000f0, RZ, 0xc0, !PT ;  /* 0x00f000f00a147812 */ /* 0x000fe400078ec0ff */
[----:B------:R-:W-:Y:S02]  /*bb20*/  SHF.R.U32.HI R28, RZ, 0x8, R10 ;  /* 0x00000008ff1c7819 */ /* 0x000fe4000001160a */
[C---:B------:R-:W-:Y:S02]  /*bb30*/  LOP3.LUT R29, R11.reuse, 0xf000f, RZ, 0xc0, !PT ;  /* 0x000f000f0b1d7812 */ /* 0x040fe400078ec0ff */
[----:B------:R-:W-:Y:S02]  /*bb40*/  LOP3.LUT R31, R11, 0xf000f0, RZ, 0xc0, !PT ;  /* 0x00f000f00b1f7812 */ /* 0x000fe400078ec0ff */
[----:B------:R-:W-:-:S02]  /*bb50*/  SHF.R.U32.HI R32, RZ, 0x8, R11 ;  /* 0x00000008ff207819 */ /* 0x000fc4000001160b */
[----:B------:R-:W-:Y:S02]  /*bb60*/  LOP3.LUT R10, R12, 0x64006400, RZ, 0xfc, !PT ;  /* 0x640064000c0a7812 */ /* 0x000fe400078efcff */
[----:B------:R-:W-:Y:S02]  /*bb70*/  SHF.R.U32.HI R8, RZ, 0x8, R8 ;  /* 0x00000008ff087819 */ /* 0x000fe40000011608 */
[----:B------:R-:W-:Y:S01]  /*bb80*/  LOP3.LUT R11, R13, 0x64006400, RZ, 0xfc, !PT ;  /* 0x640064000d0b7812 */ /* 0x000fe200078efcff */
[----:B------:R-:W-:Y:S01]  /*bb90*/  HADD2 R10, R10, -1032, -1032 ;  /* 0xe408e4080a0a7430 */ /* 0x000fe20000000000 */
[----:B------:R-:W-:Y:S02]  /*bba0*/  LOP3.LUT R12, R14, 0x64006400, RZ, 0xfc, !PT ;  /* 0x640064000e0c7812 */ /* 0x000fe400078efcff */
[----:B------:R-:W-:Y:S01]  /*bbb0*/  LOP3.LUT R13, R15, 0x64006400, RZ, 0xfc, !PT ;  /* 0x640064000f0d7812 */ /* 0x000fe200078efcff */
[-C--:B------:R-:W-:Y:S01]  /*bbc0*/  HFMA2 R11, R11, R0.reuse.H0_H0, -72, -72 ;  /* 0xd480d4800b0b7431 */ /* 0x080fe20000040000 */
[C---:B------:R-:W-:Y:S01]  /*bbd0*/  LOP3.LUT R14, R18.reuse, 0xf000f, RZ, 0xc0, !PT ;  /* 0x000f000f120e7812 */ /* 0x040fe200078ec0ff */
[----:B------:R-:W-:Y:S01]  /*bbe0*/  HADD2 R12, R12, -1032, -1032 ;  /* 0xe408e4080c0c7430 */ /* 0x000fe20000000000 */
        /* <DEDUP_REMOVED lines=25> */
[----:B------:R-:W-:Y:S01]  /*bd80*/  HADD2 R14, R19, -1032, -1032 ;  /* 0xe408e408130e7430 */ /* 0x000fe20000000000 */
[----:B------:R-:W-:Y:S01]  /*bd90*/  LOP3.LUT R37, R36, 0x64006400, RZ, 0xfc, !PT ;  /* 0x6400640024257812 */ /* 0x000fe200078efcff */
[----:B------:R-:W-:Y:S02]  /*bda0*/  HADD2 R33, R34, -1032, -1032 ;  /* 0xe408e40822217430 */ /* 0x000fe40000000000 */
[----:B------:R-:W-:Y:S02]  /*bdb0*/  HFMA2 R19, R35, R0.H0_H0, -72, -72 ;  /* 0xd480d48023137431 */ /* 0x000fe40000040000 */
        /* <DEDUP_REMOVED lines=9> */
[----:B------:R-:W-:Y:S02]  /*be50*/  HADD2.F32 R48, -RZ, R12.H1_H1 ;  /* 0x3000000cff307230 */ /* 0x000fe40000004100 */
[----:B------:R-:W-:-:S02]  /*be60*/  HADD2.F32 R50, -RZ, R18.H1_H1 ;  /* 0x30000012ff327230 */ /* 0x000fc40000004100 */
[--C-:B0-----:R-:W-:Y:S02]  /*be70*/  HADD2.F32 R45, -RZ, R37.reuse.H0_H0 ;  /* 0x20000025ff2d7230 */ /* 0x101fe40000004100 */
[----:B------:R-:W-:Y:S02]  /*be80*/  HADD2.F32 R46, -RZ, R37.H1_H1 ;  /* 0x30000025ff2e7230 */ /* 0x000fe40000004100 */
[----:B------:R-:W-:Y:S02]  /*be90*/  HADD2.F32 R38, -RZ, R36.H0_H0 ;  /* 0x20000024ff267230 */ /* 0x000fe40000004100 */
[----:B------:R-:W-:Y:S02]  /*bea0*/  HADD2.F32 R37, -RZ, R12.H0_H0 ;  /* 0x2000000cff257230 */ /* 0x000fe40000004100 */
[----:B------:R-:W-:Y:S01]  /*beb0*/  HADD2.F32 R39, -RZ, R36.H1_H1 ;  /* 0x30000024ff277230 */ /* 0x000fe20000004100 */
[----:B------:R-:W-:Y:S01]  /*bec0*/  FFMA.FTZ R35, R35, R38, RZ ;  /* 0x0000002623237223 */ /* 0x000fe200000100ff */
[----:B------:R-:W-:Y:S01]  /*bed0*/  HADD2.F32 R36, -RZ, R10.H1_H1 ;  /* 0x3000000aff247230 */ /* 0x000fe20000004100 */
[----:B------:R-:W-:-:S02]  /*bee0*/  FFMA.FTZ R37, R38, R37, RZ ;  /* 0x0000002526257223 */ /* 0x000fc400000100ff */
[C---:B------:R-:W-:Y:S02]  /*bef0*/  FFMA.FTZ R47, R38.reuse, R47, RZ ;  /* 0x0000002f262f7223 */ /* 0x040fe400000100ff */
        /* <DEDUP_REMOVED lines=31> */
[----:B------:R-:W-:Y:S01]  /*c0f0*/  HADD2.F32 R47, -RZ, R33.H0_H0 ;  /* 0x20000021ff2f7230 */ /* 0x000fe20000004100 */
[C---:B------:R-:W-:Y:S01]  /*c100*/  FFMA.FTZ R9, R37.reuse, R9, R48 ;  /* 0x0000000925097223 */ /* 0x040fe20000010030 */
[----:B------:R-:W-:Y:S02]  /*c110*/  HADD2.F32 R8, -RZ, R20.H1_H1 ;  /* 0x30000014ff087230 */ /* 0x000fe40000004100 */
        /* <DEDUP_REMOVED lines=8> */
[----:B------:R-:W-:-:S02]  /*c1a0*/  HADD2.F32 R36, -RZ, R30.H0_H0 ;  /* 0x2000001eff247230 */ /* 0x000fc40000004100 */
        /* <DEDUP_REMOVED lines=27> */
.L_x_1258:
        /* <DEDUP_REMOVED lines=91> */
.L_x_1260:
        /* <DEDUP_REMOVED lines=90> */
.L_x_1261:
        /* <DEDUP_REMOVED lines=87> */
.L_x_1259:
[----:B------:R-:W-:-:S04]  /*d420*/  IMAD.MOV.U32 R15, RZ, RZ, c[0x0][0x18c] ;  /* 0x00006300ff0f7624 */ /* 0x000fc800078e00ff */
[----:B------:R-:W-:-:S05]  /*d430*/  IMAD.WIDE R12, R15, 0x4, R16 ;  /* 0x000000040f0c7825 */ /* 0x000fca00078e0210 */
[----:B------:R-:W2:Y:S02]  /*d440*/  LDG.E.128.CONSTANT R8, [R12.64] ;  /* 0x000000060c087981 */ /* 0x000ea4000c1e9d00 */
[C---:B--2---:R-:W-:Y:S02]  /*d450*/  LOP3.LUT R14, R8.reuse, 0xf000f, RZ, 0xc0, !PT ;  /* 0x000f000f080e7812 */ /* 0x044fe400078ec0ff */
[----:B------:R-:W-:Y:S02]  /*d460*/  LOP3.LUT R18, R8, 0xf000f0, RZ, 0xc0, !PT ;  /* 0x00f000f008127812 */ /* 0x000fe400078ec0ff */
[----:B------:R-:W-:Y:S02]  /*d470*/  LOP3.LUT R19, R9, 0xf000f, RZ, 0xc0, !PT ;  /* 0x000f000f09137812 */ /* 0x000fe400078ec0ff */
[----:B------:R-:W-:Y:S02]  /*d480*/  LOP3.LUT R30, R10, 0xf000f0, RZ, 0xc0, !PT ;  /* 0x00f000f00a1e7812 */ /* 0x000fe400078ec0ff */
[----:B------:R-:W-:-:S02]  /*d490*/  SHF.R.U32.HI R8, RZ, 0x8, R8 ;  /* 0x00000008ff087819 */ /* 0x000fc40000011608 */
[----:B------:R-:W-:Y:S02]  /*d4a0*/  LOP3.LUT R20, R9, 0xf000f0, RZ, 0xc0, !PT ;  /* 0x00f000f009147812 */ /* 0x000fe400078ec0ff */
[----:B------:R-:W-:Y:S02]  /*d4b0*/  SHF.R.U32.HI R28, RZ, 0x8, R9 ;  /* 0x00000008ff1c7819 */ /* 0x000fe40000011609 */
[----:B------:R-:W-:Y:S02]  /*d4c0*/  SHF.R.U32.HI R31, RZ, 0x8, R10 ;  /* 0x00000008ff1f7819 */ /* 0x000fe4000001160a */
[----:B------:R-:W-:Y:S02]  /*d4d0*/  LOP3.LUT R29, R10, 0xf000f, RZ, 0xc0, !PT ;  /* 0x000f000f0a1d7812 */ /* 0x000fe400078ec0ff */
[----:B------:R-:W-:Y:S02]  /*d4e0*/  SHF.R.U32.HI R34, RZ, 0x8, R11 ;  /* 0x00000008ff227819 */ /* 0x000fe4000001160b */
[----:B------:R-:W-:-:S02]  /*d4f0*/  LOP3.LUT R32, R11, 0xf000f, RZ, 0xc0, !PT ;  /* 0x000f000f0b207812 */ /* 0x000fc400078ec0ff */
[----:B------:R-:W-:Y:S02]  /*d500*/  LOP3.LUT R33, R11, 0xf000f0, RZ, 0xc0, !PT ;  /* 0x00f000f00b217812 */ /* 0x000fe400078ec0ff */
[----:B------:R-:W-:Y:S02]  /*d510*/  LOP3.LUT R10, R14, 0x64006400, RZ, 0xfc, !PT ;  /* 0x640064000e0a7812 */ /* 0x000fe400078efcff */
[----:B------:R-:W-:Y:S02]  /*d520*/  LOP3.LUT R11, R18, 0x64006400, RZ, 0xfc, !PT ;  /* 0x64006400120b7812 */ /* 0x000fe400078efcff */
[----:B------:R-:W-:Y:S01]  /*d530*/  LOP3.LUT R14, R19, 0x64006400, RZ, 0xfc, !PT ;  /* 0x64006400130e7812 */ /* 0x000fe200078efcff */
[----:B------:R-:W-:Y:S01]  /*d540*/  HADD2 R10, R10, -1032, -1032 ;  /* 0xe408e4080a0a7430 */ /* 0x000fe20000000000 */
[----:B------:R-:W-:Y:S01]  /*d550*/  LOP3.LUT R35, R30, 0x64006400, RZ, 0xfc, !PT ;  /* 0x640064001e237812 */ /* 0x000fe200078efcff */
[----:B------:R-:W-:Y:S01]  /*d560*/  HFMA2 R11, R11, R0.H0_H0, -72, -72 ;  /* 0xd480d4800b0b7431 */ /* 0x000fe20000040000 */
[----:B------:R-:W-:Y:S01]  /*d570*/  LOP3.LUT R9, R8, 0xf000f, RZ, 0xc0, !PT ;  /* 0x000f000f08097812 */ /* 0x000fe200078ec0ff */
[----:B------:R-:W-:Y:S01]  /*d580*/  HADD2 R14, R14, -1032, -1032 ;  /* 0xe408e4080e0e7430 */ /* 0x000fe20000000000 */
        /* <DEDUP_REMOVED lines=21> */
[----:B------:R-:W-:Y:S01]  /*d6e0*/  HADD2 R28, R36, -1032, -1032 ;  /* 0xe408e408241c7430 */ /* 0x000fe20000000000 */
[----:B------:R-:W-:Y:S01]  /*d6f0*/  LOP3.LUT R45, R45, 0x64006400, RZ, 0xfc, !PT ;  /* 0x640064002d2d7812 */ /* 0x000fe200078efcff */
[----:B------:R-:W-:-:S02]  /*d700*/  HFMA2 R35, R37, R0.H0_H0, -72, -72 ;  /* 0xd480d48025237431 */ /* 0x000fc40000040000 */
[-C--:B------:R-:W-:Y:S02]  /*d710*/  HFMA2 R29, R39, R0.reuse.H0_H0, -72, -72 ;  /* 0xd480d480271d7431 */ /* 0x080fe40000040000 */
[----:B------:R-:W-:Y:S02]  /*d720*/  HADD2 R30, R9, -1032, -1032 ;  /* 0xe408e408091e7430 */ /* 0x000fe40000000000 */
[-C--:B------:R-:W-:Y:S02]  /*d730*/  HFMA2 R31, R31, R0.reuse.H0_H0, -72, -72 ;  /* 0xd480d4801f1f7431 */ /* 0x080fe40000040000 */
[----:B------:R-:W-:Y:S02]  /*d740*/  HADD2 R32, R32, -1032, -1032 ;  /* 0xe408e40820207430 */ /* 0x000fe40000000000 */
[----:B------:R-:W-:Y:S02]  /*d750*/  HFMA2 R33, R33, R0.H0_H0, -72, -72 ;  /* 0xd480d48021217431 */ /* 0x000fe40000040000 */
[----:B------:R-:W-:-:S02]  /*d760*/  HADD2 R34, R34, -1032, -1032 ;  /* 0xe408e40822227430 */ /* 0x000fc40000000000 */
[----:B------:R-:W-:Y:S02]  /*d770*/  HADD2 R36, R38, -1032, -1032 ;  /* 0xe408e40826247430 */ /* 0x000fe40000000000 */
[----:B------:R-:W-:Y:S01]  /*d780*/  HFMA2 R37, R45, R0.H0_H0, -72, -72 ;  /* 0xd480d4802d257431 */ /* 0x000fe20000040000 */
        /* <DEDUP_REMOVED lines=87> */
.L_x_1262:
        /* <DEDUP_REMOVED lines=91> */
.L_x_1264:
        /* <DEDUP_REMOVED lines=90> */
.L_x_1265:
        /* <DEDUP_REMOVED lines=87> */
.L_x_1263:
        /* <DEDUP_REMOVED lines=141> */
.L_x_1266:
        /* <DEDUP_REMOVED lines=91> */
.L_x_1268:
        /* <DEDUP_REMOVED lines=90> */
.L_x_1269:
        /* <DEDUP_REMOVED lines=87> */
.L_x_1267:
[----:B------:R-:W-:-:S06]  /*10750*/  IMAD.WIDE R8, R15, 0x4, R12 ;  /* 0x000000040f087825 */ /* 0x000fcc00078e020c */
[----:B------:R-:W2:Y:S02]  /*10760*/  LDG.E.128.CONSTANT R8, [R8.64] ;  /* 0x0000000608087981 */ /* 0x000ea4000c1e9d00 */
        /* <DEDUP_REMOVED lines=106> */
[C---:B------:R-:W-:Y:S01]  /*10e10*/  FFMA.FTZ R35, R37.reuse, R46, R9 ;  /* 0x0000002e25237223 */ /* 0x040fe20000010009 */
[----:B------:R-:W-:Y:S01]  /*10e20*/  HADD2.F32 R46, -RZ, R33.H1_H1 ;  /* 0x30000021ff2e7230 */ /* 0x000fe20000004100 */
[----:B------:R-:W-:Y:S01]  /*10e30*/  FFMA.FTZ R8, R8, R37, R34 ;  /* 0x0000002508087223 */ /* 0x000fe20000010022 */
        /* <DEDUP_REMOVED lines=30> */
.L_x_1270:
        /* <DEDUP_REMOVED lines=91> */
.L_x_1271:
        /* <DEDUP_REMOVED lines=90> */
.L_x_1272:
        /* <DEDUP_REMOVED lines=87> */
.L_x_1257:
[----:B------:R-:W-:Y:S01]  /*120e0*/  IADD3 R94, R94, 0x20, RZ ;  /* 0x000000205e5e7810 */ /* 0x000fe20007ffe0ff */
[----:B------:R-:W-:Y:S01]  /*120f0*/  IMAD.MOV.U32 R9, RZ, RZ, c[0x0][0x18c] ;  /* 0x00006300ff097624 */ /* 0x000fe200078e00ff */
[----:B------:R-:W-:Y:S02]  /*12100*/  UIADD3 UR4, UR4, 0x40, URZ ;  /* 0x0000004004047890 */ /* 0x000fe4000fffe03f */
[C---:B------:R-:W-:Y:S01]  /*12110*/  ISETP.GE.AND P2, PT, R94.reuse, c[0x0][0x1b4], PT ;  /* 0x00006d005e007a0c */ /* 0x040fe20003f46270 */
[----:B------:R-:W-:Y:S01]  /*12120*/  IMAD.WIDE R16, R9, 0x10, R16 ;  /* 0x0000001009107825 */ /* 0x000fe200078e0210 */
[----:B------:R-:W-:-:S13]  /*12130*/  ISETP.LT.AND P3, PT, R94, R95, PT ;  /* 0x0000005f5e00720c */ /* 0x000fda0003f61270 */
[----:B------:R-:W-:Y:S05]  /*12140*/  @!P2 BRA P3, `(.L_x_1273) ;  /* 0xffff99000000a947 */ /* 0x000fea000183ffff */
.L_x_1256:
[----:B------:R-:W-:-:S04]  /*12150*/  ISETP.GE.AND P0, PT, R94, R7, PT ;  /* 0x000000075e00720c */ /* 0x000fc80003f06270 */
[----:B------:R-:W-:-:S13]  /*12160*/  ISETP.GE.OR P0, PT, R94, c[0x0][0x1b8], P0 ;  /* 0x00006e005e007a0c */ /* 0x000fda0000706670 */
[----:B------:R-:W-:Y:S05]  /*12170*/  @P0 BRA `(.L_x_1274) ;  /* 0x0000239000000947 */ /* 0x000fea0003800000 */
[----:B------:R-:W-:-:S04]  /*12180*/  PRMT R0, R90, 0x9910, RZ ;  /* 0x000099105a007816 */ /* 0x000fc800000000ff */
[----:B------:R-:W-:-:S04]  /*12190*/  ISETP.NE.AND P0, PT, R0, RZ, PT ;  /* 0x000000ff0000720c */ /* 0x000fc80003f05270 */
[----:B------:R-:W-:Y:S02]  /*121a0*/  ISETP.LT.OR P0, PT, R2, 0x4, !P0 ;  /* 0x000000040200780c */ /* 0x000fe40004701670 */
.L_x_1279:
[----:B------:R-:W-:-:S04]  /*121b0*/  IMAD.MOV.U32 R89, RZ, RZ, c[0x0][0x18c] ;  /* 0x00006300ff597624 */ /* 0x000fc800078e00ff */
[C---:B0-----:R-:W-:Y:S02]  /*121c0*/  IMAD.WIDE R2, R89.reuse, 0x4, R16 ;  /* 0x0000000459027825 */ /* 0x041fe400078e0210 */
[----:B------:R-:W5:Y:S04]  /*121d0*/  LDG.E.128.CONSTANT R16, [R16.64] ;  /* 0x0000000610107981 */ /* 0x000f68000c1e9d00 */
[----:B------:R0:W5:Y:S01]  /*121e0*/  LDG.E.128.CONSTANT R8, [R2.64] ;  /* 0x0000000602087981 */ /* 0x000162000c1e9d00 */
[----:B------:R-:W-:Y:S01]  /*121f0*/  IMAD.WIDE R98, R89, 0x4, R2 ;  /* 0x0000000459627825 */ /* 0x000fe200078e0202 */
[----:B------:R-:W-:Y:S05]  /*12200*/  @!P1 BRA `(.L_x_1275) ;  /* 0x000022a000009947 */ /* 0x000fea0003800000 */
[----:B------:R-:W2:Y:S01]  /*12210*/  LDG.E.128.CONSTANT R4, [R98.64] ;  /* 0x0000000662047981 */ /* 0x000ea2000c1e9d00 */
[----:B-----5:R-:W-:Y:S01]  /*12220*/  SHF.R.U32.HI R15, RZ, 0xf, R17 ;  /* 0x0000000fff0f7819 */ /* 0x020fe20000011611 */
        /* <DEDUP_REMOVED lines=9> */
[--C-:B------:R-:W-:Y:S02]  /*122c0*/  SHF.R.U32.HI R14, RZ, 0xe, R8.reuse ;  /* 0x0000000eff0e7819 */ /* 0x100fe40000011608 */
[C---:B------:R-:W-:Y:S02]  /*122d0*/  LOP3.LUT R12, R8.reuse, 0x380038, RZ, 0xc0, !PT ;  /* 0x00380038080c7812 */ /* 0x040fe400078ec0ff */
[----:B------:R-:W-:Y:S02]  /*122e0*/  SHF.R.U32.HI R39, RZ, 0x6, R8 ;  /* 0x00000006ff277819 */ /* 0x000fe40000011608 */
        /* <DEDUP_REMOVED lines=8> */
[C---:B------:R-:W-:Y:S02]  /*12370*/  LOP3.LUT R62, R19.reuse, 0x380038, RZ, 0xc0, !PT ;  /* 0x00380038133e7812 */ /* 0x040fe400078ec0ff */
[----:B------:R-:W-:Y:S02]  /*12380*/  SHF.R.U32.HI R35, RZ, 0x6, R19 ;  /* 0x00000006ff237819 */ /* 0x000fe40000011613 */
[----:B------:R-:W-:Y:S02]  /*12390*/  LOP3.LUT R47, R19, 0x70007, RZ, 0xc0, !PT ;  /* 0x00070007132f7812 */ /* 0x000fe400078ec0ff */
[C---:B------:R-:W-:Y:S02]  /*123a0*/  LOP3.LUT R19, R10.reuse, 0x380038, RZ, 0xc0, !PT ;  /* 0x003800380a137812 */ /* 0x040fe400078ec0ff */
[----:B------:R-:W-:Y:S02]  /*123b0*/  SHF.R.U32.HI R37, RZ, 0x6, R10 ;  /* 0x00000006ff257819 */ /* 0x000fe4000001160a */
[----:B------:R-:W-:-:S02]  /*123c0*/  LOP3.LUT R57, R10, 0x70007, RZ, 0xc0, !PT ;  /* 0x000700070a397812 */ /* 0x000fc400078ec0ff */
[C---:B------:R-:W-:Y:S02]  /*123d0*/  LOP3.LUT R10, R11.reuse, 0x380038, RZ, 0xc0, !PT ;  /* 0x003800380b0a7812 */ /* 0x040fe400078ec0ff */
[----:B------:R-:W-:Y:S02]  /*123e0*/  SHF.R.U32.HI R49, RZ, 0x6, R11 ;  /* 0x00000006ff317819 */ /* 0x000fe4000001160b */
[----:B------:R-:W-:Y:S02]  /*123f0*/  LOP3.LUT R58, R11, 0x70007, RZ, 0xc0, !PT ;  /* 0x000700070b3a7812 */ /* 0x000fe400078ec0ff */
[----:B0-----:R-:W-:Y:S02]  /*12400*/  LOP3.LUT R3, R0, 0x10001, RZ, 0xc0, !PT ;  /* 0x0001000100037812 */ /* 0x001fe400078ec0ff */
[----:B------:R-:W-:Y:S02]  /*12410*/  LOP3.LUT R11, R15, 0x20002, R8, 0xf8, !PT ;  /* 0x000200020f0b7812 */ /* 0x000fe400078ef808 */
[----:B------:R-:W-:-:S02]  /*12420*/  LOP3.LUT R20, R20, 0x20002, R29, 0xf8, !PT ;  /* 0x0002000214147812 */ /* 0x000fc400078ef81d */
[----:B------:R-:W-:Y:S02]  /*12430*/  LOP3.LUT R18, R18, 0x20002, R31, 0xf8, !PT ;  /* 0x0002000212127812 */ /* 0x000fe400078ef81f */
[C---:B------:R-:W-:Y:S02]  /*12440*/  LOP3.LUT R2, R16.reuse, 0x380038, RZ, 0xc0, !PT ;  /* 0x0038003810027812 */ /* 0x040fe400078ec0ff */
[----:B------:R-:W-:Y:S02]  /*12450*/  SHF.R.U32.HI R36, RZ, 0x6, R9 ;  /* 0x00000006ff247819 */ /* 0x000fe40000011609 */
[----:B------:R-:W-:Y:S02]  /*12460*/  SHF.R.U32.HI R33, RZ, 0x6, R16 ;  /* 0x00000006ff217819 */ /* 0x000fe40000011610 */
[----:B------:R-:W-:Y:S02]  /*12470*/  LOP3.LUT R50, R16, 0x70007, RZ, 0xc0, !PT ;  /* 0x0007000710327812 */ /* 0x000fe400078ec0ff */
[----:B------:R-:W-:-:S02]  /*12480*/  LOP3.LUT R16, R9, 0x380038, RZ, 0xc0, !PT ;  /* 0x0038003809107812 */ /* 0x000fc400078ec0ff */
[----:B------:R-:W-:Y:S01]  /*12490*/  LOP3.LUT R53, R9, 0x70007, RZ, 0xc0, !PT ;  /* 0x0007000709357812 */ /* 0x000fe200078ec0ff */
[----:B------:R-:W-:Y:S01]  /*124a0*/  IMAD.MOV.U32 R9, RZ, RZ, 0x3000 ;  /* 0x00003000ff097424 */ /* 0x000fe200078e00ff */
[----:B------:R-:W-:Y:S02]  /*124b0*/  LOP3.LUT R3, R3, 0x20002, R14, 0xf8, !PT ;  /* 0x0002000203037812 */ /* 0x000fe400078ef80e */
[----:B------:R-:W-:Y:S02]  /*124c0*/  PRMT R0, R28, 0x7610, R0 ;  /* 0x000076101c007816 */ /* 0x000fe40000000000 */
[----:B------:R-:W-:Y:S02]  /*124d0*/  PRMT R14, R92, 0x9910, RZ ;  /* 0x000099105c0e7816 */ /* 0x000fe400000000ff */
[----:B------:R-:W-:Y:S02]  /*124e0*/  LOP3.LUT R2, R2, 0x64006400, RZ, 0xfc, !PT ;  /* 0x6400640002027812 */ /* 0x000fe400078efcff */
[----:B------:R-:W-:-:S02]  /*124f0*/  LOP3.LUT R76, R10, 0x64006400, RZ, 0xfc, !PT ;  /* 0x640064000a4c7812 */ /* 0x000fc400078efcff */
[----:B------:R-:W-:Y:S01]  /*12500*/  ISETP.NE.AND P2, PT, R14, RZ, PT ;  /* 0x000000ff0e00720c */ /* 0x000fe20003f45270 */
        /* <DEDUP_REMOVED lines=26> */
[----:B------:R-:W-:Y:S02]  /*126b0*/  ISETP.GE.AND P3, PT, R96, 0x2, PT ;  /* 0x000000026000780c */ /* 0x000fe40003f66270 */
[--C-:B--2---:R-:W-:Y:S02]  /*126c0*/  SHF.R.U32.HI R30, RZ, 0xd, R5.reuse ;  /* 0x0000000dff1e7819 */ /* 0x104fe40000011605 */
[C---:B------:R-:W-:Y:S02]  /*126d0*/  LOP3.LUT R15, R5.reuse, 0x380038, RZ, 0xc0, !PT ;  /* 0x00380038050f7812 */ /* 0x040fe400078ec0ff */
[----:B------:R-:W-:Y:S02]  /*126e0*/  SHF.R.U32.HI R48, RZ, 0x6, R5 ;  /* 0x00000006ff307819 */ /* 0x000fe40000011605 */
[----:B------:R-:W-:Y:S02]  /*126f0*/  LOP3.LUT R55, R5, 0x70007, RZ, 0xc0, !PT ;  /* 0x0007000705377812 */ /* 0x000fe400078ec0ff */
[----:B------:R-:W-:-:S02]  /*12700*/  SHF.R.U32.HI R29, RZ, 0xd, R6 ;  /* 0x0000000dff1d7819 */ /* 0x000fc40000011606 */
[--C-:B------:R-:W-:Y:S02]  /*12710*/  SHF.R.U32.HI R31, RZ, 0xd, R7.reuse ;  /* 0x0000000dff1f7819 */ /* 0x100fe40000011607 */
[C---:B------:R-:W-:Y:S02]  /*12720*/  LOP3.LUT R63, R7.reuse, 0x380038, RZ, 0xc0, !PT ;  /* 0x00380038073f7812 */ /* 0x040fe400078ec0ff */
[----:B------:R-:W-:Y:S02]  /*12730*/  SHF.R.U32.HI R52, RZ, 0x6, R7 ;  /* 0x00000006ff347819 */ /* 0x000fe40000011607 */
[----:B------:R-:W-:Y:S02]  /*12740*/  LOP3.LUT R70, R7, 0x70007, RZ, 0xc0, !PT ;  /* 0x0007000707467812 */ /* 0x000fe400078ec0ff */
[----:B------:R-:W-:Y:S02]  /*12750*/  LOP3.LUT R5, R39, 0x380038, RZ, 0xc0, !PT ;  /* 0x0038003827057812 */ /* 0x000fe400078ec0ff */
[----:B------:R-:W-:-:S02]  /*12760*/  LOP3.LUT R7, R32, 0x380038, RZ, 0xc0, !PT ;  /* 0x0038003820077812 */ /* 0x000fc400078ec0ff */
[----:B------:R-:W-:Y:S02]  /*12770*/  SHF.R.U32.HI R51, RZ, 0x6, R6 ;  /* 0x00000006ff337819 */ /* 0x000fe40000011606 */
[C---:B------:R-:W-:Y:S02]  /*12780*/  LOP3.LUT R61, R6.reuse, 0x380038, RZ, 0xc0, !PT ;  /* 0x00380038063d7812 */ /* 0x040fe400078ec0ff */
[----:B------:R-:W-:Y:S02]  /*12790*/  LOP3.LUT R59, R6, 0x70007, RZ, 0xc0, !PT ;  /* 0x00070007063b7812 */ /* 0x000fe400078ec0ff */
[----:B------:R-:W-:Y:S02]  /*127a0*/  LOP3.LUT R30, R11, 0x40004, R30, 0xf8, !PT ;  /* 0x000400040b1e7812 */ /* 0x000fe400078ef81e */
[----:B------:R-:W-:Y:S02]  /*127b0*/  LOP3.LUT R29, R20, 0x40004, R29, 0xf8, !PT ;  /* 0x00040004141d7812 */ /* 0x000fe400078ef81d */
[----:B------:R-:W-:-:S02]  /*127c0*/  LOP3.LUT R6, R13, 0x64006400, RZ, 0xfc, !PT ;  /* 0x640064000d067812 */ /* 0x000fc400078efcff */
[----:B------:R-:W-:Y:S02]  /*127d0*/  SHF.R.U32.HI R28, RZ, 0xd, R4 ;  /* 0x0000000dff1c7819 */ /* 0x000fe40000011604 */
        /* <DEDUP_REMOVED lines=8> */
[----:B------:R-:W-:-:S02]  /*12860*/  LOP3.LUT R31, R18, 0x40004, R31, 0xf8, !PT ;  /* 0x00040004121f7812 */ /* 0x000fc400078ef81f */
[----:B------:R-:W-:Y:S02]  /*12870*/  LOP3.LUT R8, R4, 0x380038, RZ, 0xc0, !PT ;  /* 0x0038003804087812 */ /* 0x000fe400078ec0ff */
[----:B------:R-:W-:Y:S02]  /*12880*/  LOP3.LUT R18, R17, 0x64006400, RZ, 0xfc, !PT ;  /* 0x6400640011127812 */ /* 0x000fe400078efcff */
[----:B------:R-:W-:Y:S02]  /*12890*/  LOP3.LUT R28, R3, 0x40004, R28, 0xf8, !PT ;  /* 0x00040004031c7812 */ /* 0x000fe400078ef81c */
        /* <DEDUP_REMOVED lines=8> */
[----:B------:R-:W-:Y:S02]  /*12920*/  SHF.R.U32.HI R46, RZ, 0x6, R4 ;  /* 0x00000006ff2e7819 */ /* 0x000fe40000011604 */
        /* <DEDUP_REMOVED lines=196> */
.L_x_1276:
        /* <DEDUP_REMOVED lines=83> */
.L_x_1277:
        /* <DEDUP_REMOVED lines=82> */
.L_x_1278:
        /* <DEDUP_REMOVED lines=79> */
.L_x_1275:
[----:B------:R-:W-:Y:S01]  /*144b0*/  IADD3 R94, R94, 0x20, RZ ;  /* 0x000000205e5e7810 */ /* 0x000fe20007ffe0ff */
[----:B------:R-:W-:Y:S01]  /*144c0*/  UIADD3 UR4, UR4, 0x40, URZ ;  /* 0x0000004004047890 */ /* 0x000fe2000fffe03f */
[----:B-----5:R-:W-:Y:S02]  /*144d0*/  IMAD.WIDE R16, R89, 0x4, R98 ;  /* 0x0000000459107825 */ /* 0x020fe400078e0262 */
[C---:B------:R-:W-:Y:S02]  /*144e0*/  ISETP.GE.AND P2, PT, R94.reuse, c[0x0][0x1b8], PT ;  /* 0x00006e005e007a0c */ /* 0x040fe40003f46270 */
[----:B------:R-:W-:-:S13]  /*144f0*/  ISETP.LT.AND P3, PT, R94, R95, PT ;  /* 0x0000005f5e00720c */ /* 0x000fda0003f61270 */
[----:B------:R-:W-:Y:S05]  /*14500*/  @!P2 BRA P3, `(.L_x_1279) ;  /* 0xffffdca00000a947 */ /* 0x000fea000183ffff */
.L_x_1274:
[----:B------:R-:W-:Y:S05]  /*14510*/  @!P1 EXIT ;  /* 0x000000000000994d */ /* 0x000fea0003800000 */
[----:B------:R-:W1:Y:S01]  /*14520*/  S2R R0, SR_CTAID.X ;  /* 0x0000000000007919 */ /* 0x000e620000002500 */
[----:B------:R-:W-:Y:S01]  /*14530*/  IMAD.MOV.U32 R5, RZ, RZ, 0x2 ;  /* 0x00000002ff057424 */ /* 0x000fe200078e00ff */
[----:B------:R-:W-:Y:S02]  /*14540*/  HMUL2 R7, R44, R92.H0_H0 ;  /* 0x2000005c2c077232 */ /* 0x000fe40000000000 */
        /* <DEDUP_REMOVED lines=14> */
.L_x_1283:
[----:B------:R-:W0:Y:S02]  /*14630*/  LDS R4, [R0] ;  /* 0x0000000000047984 */ /* 0x000e240000000800 */
[----:B0-----:R-:W-:-:S06]  /*14640*/  HADD2 R5, R4, R7 ;  /* 0x0000000704057230 */ /* 0x001fcc0000000000 */
[----:B------:R-:W0:Y:S02]  /*14650*/  ATOMS.CAST.SPIN R5, [R0], R4, R5 ;  /* 0x000000040005738d */ /* 0x000e240001800005 */
[----:B0-----:R-:W-:-:S13]  /*14660*/  ISETP.EQ.U32.AND P0, PT, R5, 0x1, PT ;  /* 0x000000010500780c */ /* 0x001fda0003f02070 */
[----:B------:R-:W-:Y:S05]  /*14670*/  @!P0 BRA `(.L_x_1283) ;  /* 0xffffffb000008947 */ /* 0x000fea000383ffff */
[----:B------:R-:W-:Y:S05]  /*14680*/  BRA `(.L_x_1281) ;  /* 0x0000003000007947 */ /* 0x000fea0003800000 */
.L_x_1282:
[----:B------:R-:W2:Y:S02]  /*14690*/  LD.E R0, [R2.64] ;  /* 0x0000000602007980 */ /* 0x000ea4000c101900 */
[----:B--2---:R-:W-:-:S05]  /*146a0*/  IMAD.IADD R5, R7, 0x1, R0 ;  /* 0x0000000107057824 */ /* 0x004fca00078e0200 */
[----:B------:R0:W-:Y:S02]  /*146b0*/  ST.E [R2.64], R5 ;  /* 0x0000000502007985 */ /* 0x0001e4000c101906 */
.L_x_1281:
[----:B------:R-:W-:Y:S05]  /*146c0*/  BSYNC B0 ;  /* 0x0000000000007941 */ /* 0x000fea0003800000 */
.L_x_1280:
[----:B------:R-:W2:Y:S01]  /*146d0*/  ATOM.E.ADD.F16x2.RN.STRONG.GPU P0, RZ, [R2.64+0x4], R43 ;  /* 0x0000042b02ff798a */ /* 0x000ea2000810e9c6 */
[----:B------:R-:W-:Y:S01]  /*146e0*/  BSSY B0, `(.L_x_1284) ;  /* 0x000000f000007945 */ /* 0x000fe20003800000 */
[----:B--2---:R-:W-:Y:S05]  /*146f0*/  @P0 BRA `(.L_x_1285) ;  /* 0x000000d000000947 */ /* 0x004fea0003800000 */
[----:B------:R-:W1:Y:S02]  /*14700*/  QSPC.E.S P0, RZ, [R2+0x4] ;  /* 0x0000040002ff73aa */ /* 0x000e640000000500 */
[----:B-1----:R-:W-:Y:S05]  /*14710*/  @!P0 BRA `(.L_x_1286) ;  /* 0x0000008000008947 */ /* 0x002fea0003800000 */
[----:B------:R-:W-:-:S04]  /*14720*/  IADD3 R0, R2, 0x4, RZ ;  /* 0x0000000402007810 */ /* 0x000fc80007ffe0ff */
[----:B------:R-:W-:-:S05]  /*14730*/  LOP3.LUT R0, R0, 0xffffff, RZ, 0xc0, !PT ;  /* 0x00ffffff00007812 */ /* 0x000fca00078ec0ff */
.L_x_1287:
[----:B------:R-:W1:Y:S02]  /*14740*/  LDS R4, [R0] ;  /* 0x0000000000047984 */ /* 0x000e640000000800 */
[----:B01----:R-:W-:-:S10]  /*14750*/  HFMA2.MMA R5, R4, 1, 1, R43 ;  /* 0x3c003c0004057835 */ /* 0x003fd4000000002b */
[----:B------:R-:W0:Y:S02]  /*14760*/  ATOMS.CAST.SPIN R5, [R0], R4, R5 ;  /* 0x000000040005738d */ /* 0x000e240001800005 */
[----:B0-----:R-:W-:-:S13]  /*14770*/  ISETP.EQ.U32.AND P0, PT, R5, 0x1, PT ;  /* 0x000000010500780c */ /* 0x001fda0003f02070 */
[----:B------:R-:W-:Y:S05]  /*14780*/  @!P0 BRA `(.L_x_1287) ;  /* 0xffffffb000008947 */ /* 0x000fea000383ffff */
[----:B------:R-:W-:Y:S05]  /*14790*/  BRA `(.L_x_1285) ;  /* 0x0000003000007947 */ /* 0x000fea0003800000 */
.L_x_1286:
[----:B------:R-:W2:Y:S02]  /*147a0*/  LD.E R0, [R2.64+0x4] ;  /* 0x0000040602007980 */ /* 0x000ea4000c101900 */
[----:B0-2---:R-:W-:-:S05]  /*147b0*/  IMAD.IADD R5, R43, 0x1, R0 ;  /* 0x000000012b057824 */ /* 0x005fca00078e0200 */
[----:B------:R0:W-:Y:S02]  /*147c0*/  ST.E [R2.64+0x4], R5 ;  /* 0x0000040502007985 */ /* 0x0001e4000c101906 */
.L_x_1285:
[----:B------:R-:W-:Y:S05]  /*147d0*/  BSYNC B0 ;  /* 0x0000000000007941 */ /* 0x000fea0003800000 */
.L_x_1284:
        /* <DEDUP_REMOVED lines=12> */
.L_x_1291:
[----:B------:R-:W0:Y:S02]  /*148a0*/  LDS R4, [R0] ;  /* 0x0000000000047984 */ /* 0x000e240000000800 */
[----:B0-----:R-:W-:-:S06]  /*148b0*/  HADD2 R5, R4, R7 ;  /* 0x0000000704057230 */ /* 0x001fcc0000000000 */
[----:B------:R-:W0:Y:S02]  /*148c0*/  ATOMS.CAST.SPIN R5, [R0], R4, R5 ;  /* 0x000000040005738d */ /* 0x000e240001800005 */
[----:B0-----:R-:W-:-:S13]  /*148d0*/  ISETP.EQ.U32.AND P0, PT, R5, 0x1, PT ;  /* 0x000000010500780c */ /* 0x001fda0003f02070 */
[----:B------:R-:W-:Y:S05]  /*148e0*/  @!P0 BRA `(.L_x_1291) ;  /* 0xffffffb000008947 */ /* 0x000fea000383ffff */
[----:B------:R-:W-:Y:S05]  /*148f0*/  BRA `(.L_x_1289) ;  /* 0x0000003000007947 */ /* 0x000fea0003800000 */
.L_x_1290:
[----:B------:R-:W2:Y:S02]  /*14900*/  LD.E R0, [R2.64] ;  /* 0x0000000602007980 */ /* 0x000ea4000c101900 */
[----:B--2---:R-:W-:-:S05]  /*14910*/  IMAD.IADD R5, R7, 0x1, R0 ;  /* 0x0000000107057824 */ /* 0x004fca00078e0200 */
[----:B------:R0:W-:Y:S02]  /*14920*/  ST.E [R2.64], R5 ;  /* 0x0000000502007985 */ /* 0x0001e4000c101906 */
.L_x_1289:
[----:B------:R-:W-:Y:S05]  /*14930*/  BSYNC B0 ;  /* 0x0000000000007941 */ /* 0x000fea0003800000 */
.L_x_1288:
[----:B------:R-:W2:Y:S01]  /*14940*/  ATOM.E.ADD.F16x2.RN.STRONG.GPU P0, RZ, [R2.64+0x4], R41 ;  /* 0x0000042902ff798a */ /* 0x000ea2000810e9c6 */
[----:B------:R-:W-:Y:S01]  /*14950*/  BSSY B0, `(.L_x_1292) ;  /* 0x000000f000007945 */ /* 0x000fe20003800000 */
[----:B--2---:R-:W-:Y:S05]  /*14960*/  @P0 BRA `(.L_x_1293) ;  /* 0x000000d000000947 */ /* 0x004fea0003800000 */
[----:B------:R-:W1:Y:S02]  /*14970*/  QSPC.E.S P0, RZ, [R2+0x4] ;  /* 0x0000040002ff73aa */ /* 0x000e640000000500 */
[----:B-1----:R-:W-:Y:S05]  /*14980*/  @!P0 BRA `(.L_x_1294) ;  /* 0x0000008000008947 */ /* 0x002fea0003800000 */
[----:B------:R-:W-:-:S04]  /*14990*/  IADD3 R0, R2, 0x4, RZ ;  /* 0x0000000402007810 */ /* 0x000fc80007ffe0ff */
[----:B------:R-:W-:-:S05]  /*149a0*/  LOP3.LUT R0, R0, 0xffffff, RZ, 0xc0, !PT ;  /* 0x00ffffff00007812 */ /* 0x000fca00078ec0ff */
.L_x_1295:
[----:B------:R-:W1:Y:S02]  /*149b0*/  LDS R4, [R0] ;  /* 0x0000000000047984 */ /* 0x000e640000000800 */
[----:B01----:R-:W-:-:S10]  /*149c0*/  HFMA2.MMA R5, R4, 1, 1, R41 ;  /* 0x3c003c0004057835 */ /* 0x003fd40000000029 */
[----:B------:R-:W0:Y:S02]  /*149d0*/  ATOMS.CAST.SPIN R5, [R0], R4, R5 ;  /* 0x000000040005738d */ /* 0x000e240001800005 */
[----:B0-----:R-:W-:-:S13]  /*149e0*/  ISETP.EQ.U32.AND P0, PT, R5, 0x1, PT ;  /* 0x000000010500780c */ /* 0x001fda0003f02070 */
[----:B------:R-:W-:Y:S05]  /*149f0*/  @!P0 BRA `(.L_x_1295) ;  /* 0xffffffb000008947 */ /* 0x000fea000383ffff */
[----:B------:R-:W-:Y:S05]  /*14a00*/  BRA `(.L_x_1293) ;  /* 0x0000003000007947 */ /* 0x000fea0003800000 */
.L_x_1294:
[----:B------:R-:W2:Y:S02]  /*14a10*/  LD.E R0, [R2.64+0x4] ;  /* 0x0000040602007980 */ /* 0x000ea4000c101900 */
[----:B0-2---:R-:W-:-:S05]  /*14a20*/  IMAD.IADD R5, R41, 0x1, R0 ;  /* 0x0000000129057824 */ /* 0x005fca00078e0200 */
[----:B------:R0:W-:Y:S02]  /*14a30*/  ST.E [R2.64+0x4], R5 ;  /* 0x0000040502007985 */ /* 0x0001e4000c101906 */
.L_x_1293:
[----:B------:R-:W-:Y:S05]  /*14a40*/  BSYNC B0 ;  /* 0x0000000000007941 */ /* 0x000fea0003800000 */
.L_x_1292:
        /* <DEDUP_REMOVED lines=11> */
.L_x_1299:
[----:B------:R-:W0:Y:S02]  /*14b00*/  LDS R4, [R0] ;  /* 0x0000000000047984 */ /* 0x000e240000000800 */
[----:B0-----:R-:W-:-:S06]  /*14b10*/  HADD2 R5, R4, R7 ;  /* 0x0000000704057230 */ /* 0x001fcc0000000000 */
[----:B------:R-:W0:Y:S02]  /*14b20*/  ATOMS.CAST.SPIN R5, [R0], R4, R5 ;  /* 0x000000040005738d */ /* 0x000e240001800005 */
[----:B0-----:R-:W-:-:S13]  /*14b30*/  ISETP.EQ.U32.AND P0, PT, R5, 0x1, PT ;  /* 0x000000010500780c */ /* 0x001fda0003f02070 */
[----:B------:R-:W-:Y:S05]  /*14b40*/  @!P0 BRA `(.L_x_1299) ;  /* 0xffffffb000008947 */ /* 0x000fea000383ffff */
[----:B------:R-:W-:Y:S05]  /*14b50*/  BRA `(.L_x_1297) ;  /* 0x0000003000007947 */ /* 0x000fea0003800000 */
.L_x_1298:
[----:B------:R-:W2:Y:S02]  /*14b60*/  LD.E R0, [R2.64] ;  /* 0x0000000602007980 */ /* 0x000ea4000c101900 */
[----:B--2---:R-:W-:-:S05]  /*14b70*/  IMAD.IADD R5, R7, 0x1, R0 ;  /* 0x0000000107057824 */ /* 0x004fca00078e0200 */
[----:B------:R0:W-:Y:S02]  /*14b80*/  ST.E [R2.64], R5 ;  /* 0x0000000502007985 */ /* 0x0001e4000c101906 */
.L_x_1297:
[----:B------:R-:W-:Y:S05]  /*14b90*/  BSYNC B0 ;  /* 0x0000000000007941 */ /* 0x000fea0003800000 */
.L_x_1296:
[----:B------:R-:W2:Y:S01]  /*14ba0*/  ATOM.E.ADD.F16x2.RN.STRONG.GPU P0, RZ, [R2.64+0x4], R27 ;  /* 0x0000041b02ff798a */ /* 0x000ea2000810e9c6 */
[----:B------:R-:W-:Y:S01]  /*14bb0*/  BSSY B0, `(.L_x_1300) ;  /* 0x000000f000007945 */ /* 0x000fe20003800000 */
[----:B--2---:R-:W-:Y:S05]  /*14bc0*/  @P0 BRA `(.L_x_1301) ;  /* 0x000000d000000947 */ /* 0x004fea0003800000 */
[----:B------:R-:W1:Y:S02]  /*14bd0*/  QSPC.E.S P0, RZ, [R2+0x4] ;  /* 0x0000040002ff73aa */ /* 0x000e640000000500 */
[----:B-1----:R-:W-:Y:S05]  /*14be0*/  @!P0 BRA `(.L_x_1302) ;  /* 0x0000008000008947 */ /* 0x002fea0003800000 */
[----:B------:R-:W-:-:S04]  /*14bf0*/  IADD3 R0, R2, 0x4, RZ ;  /* 0x0000000402007810 */ /* 0x000fc80007ffe0ff */
[----:B------:R-:W-:-:S05]  /*14c00*/  LOP3.LUT R0, R0, 0xffffff, RZ, 0xc0, !PT ;  /* 0x00ffffff00007812 */ /* 0x000fca00078ec0ff */
.L_x_1303:
[----:B------:R-:W1:Y:S02]  /*14c10*/  LDS R4, [R0] ;  /* 0x0000000000047984 */ /* 0x000e640000000800 */
[----:B01----:R-:W-:-:S10]  /*14c20*/  HFMA2.MMA R5, R4, 1, 1, R27 ;  /* 0x3c003c0004057835 */ /* 0x003fd4000000001b */
[----:B------:R-:W0:Y:S02]  /*14c30*/  ATOMS.CAST.SPIN R5, [R0], R4, R5 ;  /* 0x000000040005738d */ /* 0x000e240001800005 */
[----:B0-----:R-:W-:-:S13]  /*14c40*/  ISETP.EQ.U32.AND P0, PT, R5, 0x1, PT ;  /* 0x000000010500780c */ /* 0x001fda0003f02070 */
[----:B------:R-:W-:Y:S05]  /*14c50*/  @!P0 BRA `(.L_x_1303) ;  /* 0xffffffb000008947 */ /* 0x000fea000383ffff */
[----:B------:R-:W-:Y:S05]  /*14c60*/  BRA `(.L_x_1301) ;  /* 0x0000003000007947 */ /* 0x000fea0003800000 */
.L_x_1302:
[----:B------:R-:W2:Y:S02]  /*14c70*/  LD.E R0, [R2.64+0x4] ;  /* 0x0000040602007980 */ /* 0x000ea4000c101900 */
[----:B0-2---:R-:W-:-:S05]  /*14c80*/  IMAD.IADD R5, R27, 0x1, R0 ;  /* 0x000000011b057824 */ /* 0x005fca00078e0200 */
[----:B------:R0:W-:Y:S02]  /*14c90*/  ST.E [R2.64+0x4], R5 ;  /* 0x0000040502007985 */ /* 0x0001e4000c101906 */
.L_x_1301:
[----:B------:R-:W-:Y:S05]  /*14ca0*/  BSYNC B0 ;  /* 0x0000000000007941 */ /* 0x000fea0003800000 */
.L_x_1300:
        /* <DEDUP_REMOVED lines=11> */
.L_x_1307:
[----:B------:R-:W0:Y:S02]  /*14d60*/  LDS R4, [R0] ;  /* 0x0000000000047984 */ /* 0x000e240000000800 */
[----:B0-----:R-:W-:-:S06]  /*14d70*/  HADD2 R5, R4, R7 ;  /* 0x0000000704057230 */ /* 0x001fcc0000000000 */
[----:B------:R-:W0:Y:S02]  /*14d80*/  ATOMS.CAST.SPIN R5, [R0], R4, R5 ;  /* 0x000000040005738d */ /* 0x000e240001800005 */
[----:B0-----:R-:W-:-:S13]  /*14d90*/  ISETP.EQ.U32.AND P0, PT, R5, 0x1, PT ;  /* 0x000000010500780c */ /* 0x001fda0003f02070 */
[----:B------:R-:W-:Y:S05]  /*14da0*/  @!P0 BRA `(.L_x_1307) ;  /* 0xffffffb000008947 */ /* 0x000fea000383ffff */
[----:B------:R-:W-:Y:S05]  /*14db0*/  BRA `(.L_x_1305) ;  /* 0x0000003000007947 */ /* 0x000fea0003800000 */
.L_x_1306:
[----:B------:R-:W2:Y:S02]  /*14dc0*/  LD.E R0, [R2.64] ;  /* 0x0000000602007980 */ /* 0x000ea4000c101900 */
[----:B--2---:R-:W-:-:S05]  /*14dd0*/  IMAD.IADD R5, R7, 0x1, R0 ;  /* 0x0000000107057824 */ /* 0x004fca00078e0200 */
[----:B------:R0:W-:Y:S02]  /*14de0*/  ST.E [R2.64], R5 ;  /* 0x0000000502007985 */ /* 0x0001e4000c101906 */
.L_x_1305:
[----:B------:R-:W-:Y:S05]  /*14df0*/  BSYNC B0 ;  /* 0x0000000000007941 */ /* 0x000fea0003800000 */
.L_x_1304:
[----:B------:R-:W2:Y:S02]  /*14e00*/  ATOM.E.ADD.F16x2.RN.STRONG.GPU P0, RZ, [R2.64+0x4], R21 ;  /* 0x0000041502ff798a */ /* 0x000ea4000810e9c6 */
[----:B--2---:R-:W-:Y:S05]  /*14e10*/  @P0 EXIT ;  /* 0x000000000000094d */ /* 0x004fea0003800000 */
[----:B------:R-:W1:Y:S02]  /*14e20*/  QSPC.E.S P0, RZ, [R2+0x4] ;  /* 0x0000040002ff73aa */ /* 0x000e640000000500 */
[----:B-1----:R-:W-:Y:S05]  /*14e30*/  @!P0 BRA `(.L_x_1308) ;  /* 0x0000008000008947 */ /* 0x002fea0003800000 */
[----:B0-----:R-:W-:-:S04]  /*14e40*/  IADD3 R2, R2, 0x4, RZ ;  /* 0x0000000402027810 */ /* 0x001fc80007ffe0ff */
[----:B------:R-:W-:-:S05]  /*14e50*/  LOP3.LUT R2, R2, 0xffffff, RZ, 0xc0, !PT ;  /* 0x00ffffff02027812 */ /* 0x000fca00078ec0ff */
.L_x_1309:
[----:B------:R-:W0:Y:S02]  /*14e60*/  LDS R4, [R2] ;  /* 0x0000000002047984 */ /* 0x000e240000000800 */
[----:B0-----:R-:W-:-:S10]  /*14e70*/  HFMA2.MMA R5, R4, 1, 1, R21 ;  /* 0x3c003c0004057835 */ /* 0x001fd40000000015 */
[----:B------:R-:W0:Y:S02]  /*14e80*/  ATOMS.CAST.SPIN R5, [R2], R4, R5 ;  /* 0x000000040205738d */ /* 0x000e240001800005 */
[----:B0-----:R-:W-:-:S13]  /*14e90*/  ISETP.EQ.U32.AND P0, PT, R5, 0x1, PT ;  /* 0x000000010500780c */ /* 0x001fda0003f02070 */
[----:B------:R-:W-:Y:S05]  /*14ea0*/  @!P0 BRA `(.L_x_1309) ;  /* 0xffffffb000008947 */ /* 0x000fea000383ffff */
[----:B------:R-:W-:Y:S05]  /*14eb0*/  EXIT ;  /* 0x000000000000794d */ /* 0x000fea0003800000 */
.L_x_1308:
[----:B------:R-:W2:Y:S02]  /*14ec0*/  LD.E R0, [R2.64+0x4] ;  /* 0x0000040602007980 */ /* 0x000ea4000c101900 */
[----:B0-2---:R-:W-:-:S05]  /*14ed0*/  IMAD.IADD R5, R21, 0x1, R0 ;  /* 0x0000000115057824 */ /* 0x005fca00078e0200 */
[----:B------:R-:W-:Y:S01]  /*14ee0*/  ST.E [R2.64+0x4], R5 ;  /* 0x0000040502007985 */ /* 0x000fe2000c101906 */
[----:B------:R-:W-:Y:S05]  /*14ef0*/  EXIT ;  /* 0x000000000000794d */ /* 0x000fea0003800000 */
.L_x_1310:
        /* <DEDUP_REMOVED lines=16> */
.L_x_4759:


//--------------------- .text._Z23gemm_half_q_half_kernelILi4ELi176ELb1ELb1ELi32EEvPK6__halfPKjS4_S2_PS0_iiiiPKtS7_iiiiiibS2_i --------------------------
	.section	.text._Z23gemm_half_q_half_kernelILi4ELi176ELb1ELb1ELi32EEvPK6__halfPKjS4_S2_PS0_iiiiPKtS7_iiiiiibS2_i,"ax",@progbits
	.sectioninfo	@"SHI_REGISTERS=111"
	.align	128
        .global         _Z23gemm_half_q_half_kernelILi4ELi176ELb1ELb1ELi32EEvPK6__halfPKjS4_S2_PS0_iiiiPKtS7_iiiiiibS2_i
        .type           _Z23gemm_half_q_half_kernelILi4ELi176ELb1ELb1ELi32EEvPK6__halfPKjS4_S2_PS0_iiiiPKtS7_iiiiiibS2_i,@function
        .size           _Z23gemm_half_q_half_kernelILi4ELi176ELb1ELb1ELi32EEvPK6__halfPKjS4_S2_PS0_iiiiPKtS7_iiiiiibS2_i,(.L_x_4760 - _Z23gemm_half_q_half_kernelILi4ELi176ELb1ELb1ELi32EEvPK6__halfPKjS4_S2_PS0_iiiiPKtS7_iiiiiibS2_i)
        .other          _Z23gemm_half_q_half_kernelILi4ELi176ELb1ELb1ELi32EEvPK6__halfPKjS4_S2_PS0_iiiiPKtS7_iiiiiibS2_i,@"STO_CUDA_ENTRY STV_DEFAULT"
_Z23gemm_half_q_half_kernelILi4ELi176ELb1ELb1ELi32EEvPK6__halfPKjS4_S2_PS0_iiiiPKtS7_iiiiiibS2_i:
.text._Z23gemm_half_q_half_kernelILi4ELi176ELb1ELb1ELi32EEvPK6__halfPKjS4_S2_PS0_iiiiPKtS7_iiiiiibS2_i:
        /* <DEDUP_REMOVED lines=49> */
.L_x_1311:
        /* <DEDUP_REMOVED lines=21> */
.L_x_1316:
        /* <DEDUP_REMOVED lines=36> */
.L_x_1315:
        /* <DEDUP_REMOVED lines=22> */
.L_x_1317:
        /* <DEDUP_REMOVED lines=12> */
.L_x_1314:
[----:B------:R-:W-:Y:S01]  /*08c0*/  ISETP.GT.AND P2, PT, R96, 0x3, PT ;  /* 0x000000036000780c */ /* 0x000fe20003f44270 */
[----:B------:R-:W-:Y:S01]  /*08d0*/  IMAD.SHL.U32 R20, R11, 0x2, RZ ;  /* 0x000000020b147824 */ /* 0x000fe200078e00ff */
[----:B------:R-:W-:Y:S01]  /*08e0*/  PLOP3.LUT P0, PT, PT, PT, PT, 0x80, 0x0 ;  /* 0x000000000000781c */ /* 0x000fe20003f0f070 */
[----:B------:R-:W-:-:S10]  /*08f0*/  IMAD.MOV.U32 R5, RZ, RZ, RZ ;  /* 0x000000ffff057224 */ /* 0x000fd400078e00ff */
[----:B------:R-:W-:Y:S05]  /*0900*/  @!P2 BRA `(.L_x_1318) ;  /* 0x000002600000a947 */ /* 0x000fea0003800000 */
[----:B------:R-:W-:Y:S02]  /*0910*/  PLOP3.LUT P0, PT, PT, PT, PT, 0x8, 0x0 ;  /* 0x000000000000781c */ /* 0x000fe40003f0e170 */
[----:B------:R-:W-:Y:S02]  /*0920*/  IADD3 R22, R96, -0x3, RZ ;  /* 0xfffffffd60167810 */ /* 0x000fe40007ffe0ff */
.L_x_1319:
        /* <DEDUP_REMOVED lines=36> */
.L_x_1318:
        /* <DEDUP_REMOVED lines=22> */
.L_x_1320:
        /* <DEDUP_REMOVED lines=11> */
.L_x_1313:
[----:B------:R-:W-:Y:S05]  /*0d80*/  BSYNC B0 ;  /* 0x0000000000007941 */ /* 0x000fea0003800000 */
.L_x_1312:
        /* <DEDUP_REMOVED lines=14> */
.L_x_1323:
        /* <DEDUP_REMOVED lines=19> */
.L_x_1322:
        /* <DEDUP_REMOVED lines=14> */
.L_x_1324:
[----:B------:R-:W-:-:S13]  /*1080*/  ISETP.LT.OR P0, PT, R5, R96, P0 ;  /* 0x000000600500720c */ /* 0x000fda0000701670 */
[----:B------:R-:W-:Y:S02]  /*1090*/  @P0 IMAD R4, R4, 0x4, R5 ;  /* 0x0000000404040824 */ /* 0x000fe400078e0205 */
[----:B------:R-:W-:Y:S02]  /*10a0*/  @P0 IMAD.MOV.U32 R5, RZ, RZ, 0x2 ;  /* 0x00000002ff050424 */ /* 0x000fe400078e00ff */
[----:B------:R-:W-:-:S04]  /*10b0*/  @P0 IMAD R4, R4, c[0x0][0x18c], R3 ;  /* 0x0000630004040a24 */ /* 0x000fc800078e0203 */
[----:B------:R-:W-:-:S05]  /*10c0*/  @P0 IMAD.WIDE R4, R4, R5, c[0x0][0x180] ;  /* 0x0000600004040625 */ /* 0x000fca00078e0205 */
[----:B------:R1:W-:Y:S02]  /*10d0*/  @P0 STG.E.64 [R4.64], RZ ;  /* 0x000000ff04000986 */ /* 0x0003e4000c101b06 */
.L_x_1321:
        /* <DEDUP_REMOVED lines=54> */
[----:B-----5:R-:W-:Y:S02]  /*1440*/  SHF.R.S32.HI R19, RZ, 0x1f, R20 ;  /* 0x0000001fff137819 */ /* 0x020fe40000011414 */
[----:B------:R-:W-:Y:S02]  /*1450*/  IADD3 R29, P0, R3, R20, RZ ;  /* 0x00000014031d7210 */ /* 0x000fe40007f1e0ff */
[----:B------:R-:W-:Y:S02]  /*1460*/  PRMT R40, RZ, 0x5410, RZ ;  /* 0x00005410ff287816 */ /* 0x000fe400000000ff */
[----:B------:R-:W-:Y:S01]  /*1470*/  PRMT R27, RZ, 0x5410, RZ ;  /* 0x00005410ff1b7816 */ /* 0x000fe200000000ff */
[----:B------:R-:W-:Y:S01]  /*1480*/  IMAD.X R4, R19, 0x1, R18, P0 ;  /* 0x0000000113047824 */ /* 0x000fe200000e0612 */
[----:B------:R-:W-:-:S04]  /*1490*/  LEA R28, P0, R29, c[0x0][0x168], 0x2 ;  /* 0x00005a001d1c7a11 */ /* 0x000fc800078010ff */
[----:B------:R-:W-:Y:S02]  /*14a0*/  LEA.HI.X R29, R29, c[0x0][0x16c], R4, 0x2, P0 ;  /* 0x00005b001d1d7a11 */ /* 0x000fe400000f1404 */
[----:B------:R-:W-:Y:S01]  /*14b0*/  ISETP.GE.OR P0, PT, R94, c[0x0][0x1a8], P2 ;  /* 0x00006a005e007a0c */ /* 0x000fe20001706670 */
[----:B------:R-:W-:Y:S10]  /*14c0*/  @P2 BRA `(.L_x_1325) ;  /* 0x0000034000002947 */ /* 0x000ff40003800000 */
        /* <DEDUP_REMOVED lines=11> */
.L_x_1326:
        /* <DEDUP_REMOVED lines=41> */
.L_x_1325:
[----:B------:R-:W-:Y:S01]  /*1810*/  UMOV UR4, URZ ;  /* 0x0000003f00047c82 */ /* 0x000fe20008000000 */
        /* <DEDUP_REMOVED lines=14> */
.L_x_1344:
[----:B------:R-:W-:Y:S02]  /*1900*/  IMAD.MOV.U32 R18, RZ, RZ, R28 ;  /* 0x000000ffff127224 */ /* 0x000fe400078e001c */
        /* <DEDUP_REMOVED lines=198> */
.L_x_1329:
        /* <DEDUP_REMOVED lines=91> */
.L_x_1330:
        /* <DEDUP_REMOVED lines=93> */
.L_x_1331:
        /* <DEDUP_REMOVED lines=87> */
.L_x_1328:
        /* <DEDUP_REMOVED lines=200> */
.L_x_1333:
        /* <DEDUP_REMOVED lines=91> */
.L_x_1334:
        /* <DEDUP_REMOVED lines=93> */
.L_x_1335:
        /* <DEDUP_REMOVED lines=27> */
[----:B------:R-:W-:Y:S01]  /*5010*/  HADD2.F32 R4, -RZ, R4.H1_H1 ;  /* 0x30000004ff047230 */ /* 0x000fe20000004100 */
        /* <DEDUP_REMOVED lines=10> */
[----:B------:R-:W-:-:S02]  /*50c0*/  FFMA.FTZ R31, R46, R4, R31 ;  /* 0x000000042e1f7223 */ /* 0x000fc4000001001f */
[-C--:B------:R-:W-:Y:S02]  /*50d0*/  FFMA.FTZ R33, R48, R4.reuse, R33 ;  /* 0x0000000430217223 */ /* 0x080fe40000010021 */
[----:B------:R-:W-:Y:S02]  /*50e0*/  FFMA.FTZ R63, R50, R4, R63 ;  /* 0x00000004323f7223 */ /* 0x000fe4000001003f */
[-C--:B------:R-:W-:Y:S01]  /*50f0*/  FFMA.FTZ R4, R39, R62.reuse, R5 ;  /* 0x0000003e27047223 */ /* 0x080fe20000010005 */
[----:B------:R-:W-:Y:S01]  /*5100*/  HADD2.F32 R5, -RZ, R20.H0_H0 ;  /* 0x20000014ff057230 */ /* 0x000fe20000004100 */
[-C--:B------:R-:W-:Y:S02]  /*5110*/  FFMA.FTZ R30, R30, R62.reuse, R31 ;  /* 0x0000003e1e1e7223 */ /* 0x080fe4000001001f */
[-C--:B------:R-:W-:Y:S02]  /*5120*/  FFMA.FTZ R20, R49, R62.reuse, R33 ;  /* 0x0000003e31147223 */ /* 0x080fe40000010021 */
[-C--:B------:R-:W-:Y:S01]  /*5130*/  FFMA.FTZ R4, R5, R61.reuse, R4 ;  /* 0x0000003d05047223 */ /* 0x080fe20000010004 */
[--C-:B-1----:R-:W-:Y:S01]  /*5140*/  HADD2.F32 R5, -RZ, R6.reuse.H0_H0 ;  /* 0x20000006ff057230 */ /* 0x102fe20000004100 */
[----:B------:R-:W-:Y:S01]  /*5150*/  FFMA.FTZ R62, R51, R62, R63 ;  /* 0x0000003e333e7223 */ /* 0x000fe2000001003f */
[----:B------:R-:W-:Y:S01]  /*5160*/  HADD2.F32 R6, -RZ, R6.H1_H1 ;  /* 0x30000006ff067230 */ /* 0x000fe20000004100 */
[-C--:B------:R-:W-:Y:S01]  /*5170*/  FFMA.FTZ R30, R21, R61.reuse, R30 ;  /* 0x0000003d151e7223 */ /* 0x080fe2000001001e */
[--C-:B------:R-:W-:Y:S01]  /*5180*/  HADD2.F32 R21, -RZ, R7.reuse.H1_H1 ;  /* 0x30000007ff157230 */ /* 0x100fe20000004100 */
        /* <DEDUP_REMOVED lines=8> */
[-C--:B------:R-:W-:Y:S01]  /*5210*/  FFMA.FTZ R9, R4, R6.reuse, R9 ;  /* 0x0000000604097223 */ /* 0x080fe20000010009 */
[----:B------:R-:W-:Y:S01]  /*5220*/  HADD2.F32 R4, -RZ, R56.H0_H0 ;  /* 0x20000038ff047230 */ /* 0x000fe20000004100 */
[----:B------:R-:W-:Y:S02]  /*5230*/  FFMA.FTZ R5, R55, R5, R62 ;  /* 0x0000000537057223 */ /* 0x000fe4000001003e */
[-C--:B------:R-:W-:Y:S01]  /*5240*/  FFMA.FTZ R7, R8, R6.reuse, R7 ;  /* 0x0000000608077223 */ /* 0x080fe20000010007 */
[----:B------:R-:W-:Y:S01]  /*5250*/  HADD2.F32 R8, -RZ, R58.H0_H0 ;  /* 0x2000003aff087230 */ /* 0x000fe20000004100 */
        /* <DEDUP_REMOVED lines=23> */
.L_x_1332:
        /* <DEDUP_REMOVED lines=199> */
.L_x_1337:
        /* <DEDUP_REMOVED lines=91> */
.L_x_1338:
        /* <DEDUP_REMOVED lines=93> */
.L_x_1339:
        /* <DEDUP_REMOVED lines=87> */
.L_x_1336:
        /* <DEDUP_REMOVED lines=199> */
.L_x_1341:
        /* <DEDUP_REMOVED lines=91> */
.L_x_1342:
        /* <DEDUP_REMOVED lines=93> */
.L_x_1343:
        /* <DEDUP_REMOVED lines=87> */
.L_x_1340:
        /* <DEDUP_REMOVED lines=8> */
[----:B------:R-:W-:-:S02]  /*8f10*/  IMAD.MOV.U32 R28, RZ, RZ, R18 ;  /* 0x000000ffff1c7224 */ /* 0x000fc400078e0012 */
[----:B------:R-:W-:-:S10]  /*8f20*/  IMAD.MOV.U32 R29, RZ, RZ, R19 ;  /* 0x000000ffff1d7224 */ /* 0x000fd400078e0013 */
[----:B------:R-:W-:Y:S05]  /*8f30*/  @!P0 BRA P2, `(.L_x_1344) ;  /* 0xffff89c000008947 */ /* 0x000fea000103ffff */
.L_x_1327:
        /* <DEDUP_REMOVED lines=8> */
.L_x_1354:
[----:B------:R-:W-:Y:S02]  /*8fc0*/  IMAD.MOV.U32 R4, RZ, RZ, R28 ;  /* 0x000000ffff047224 */ /* 0x000fe400078e001c */
        /* <DEDUP_REMOVED lines=13> */
[--C-:B------:R-:W-:Y:S02]  /*90a0*/  SHF.R.U32.HI R32, RZ, 0xc, R10.reuse ;  /* 0x0000000cff207819 */ /* 0x100fe4000001160a */
[----:B------:R-:W-:Y:S02]  /*90b0*/  SHF.R.U32.HI R35, RZ, 0xc, R11 ;  /* 0x0000000cff237819 */ /* 0x000fe4000001160b */
[----:B------:R-:W-:Y:S02]  /*90c0*/  LOP3.LUT R36, R10, 0x3f003f, RZ, 0xc0, !PT ;  /* 0x003f003f0a247812 */ /* 0x000fe400078ec0ff */
[----:B------:R-:W-:-:S02]  /*90d0*/  SHF.R.U32.HI R37, RZ, 0x6, R10 ;  /* 0x00000006ff257819 */ /* 0x000fc4000001160a */
[----:B------:R-:W-:Y:S02]  /*90e0*/  LOP3.LUT R49, R11, 0x3f003f, RZ, 0xc0, !PT ;  /* 0x003f003f0b317812 */ /* 0x000fe400078ec0ff */
[----:B------:R-:W-:Y:S02]  /*90f0*/  SHF.R.U32.HI R51, RZ, 0x6, R11 ;  /* 0x00000006ff337819 */ /* 0x000fe4000001160b */
[----:B------:R-:W-:Y:S02]  /*9100*/  ISETP.NE.AND P2, PT, R9, RZ, PT ;  /* 0x000000ff0900720c */ /* 0x000fe40003f45270 */
[----:B------:R-:W-:Y:S02]  /*9110*/  LOP3.LUT R6, R8, 0x3f003f, RZ, 0xc0, !PT ;  /* 0x003f003f08067812 */ /* 0x000fe400078ec0ff */
[----:B------:R-:W-:Y:S02]  /*9120*/  LOP3.LUT R29, R29, 0xf000f, RZ, 0xc0, !PT ;  /* 0x000f000f1d1d7812 */ /* 0x000fe400078ec0ff */
[----:B------:R-:W-:-:S04]  /*9130*/  SHF.R.U32.HI R8, RZ, 0x6, R8 ;  /* 0x00000006ff087819 */ /* 0x000fc80000011608 */
[----:B------:R-:W-:-:S04]  /*9140*/  LOP3.LUT R8, R8, 0x3f003f, RZ, 0xc0, !PT ;  /* 0x003f003f08087812 */ /* 0x000fc800078ec0ff */
[----:B------:R-:W-:Y:S02]  /*9150*/  LOP3.LUT R8, R8, 0x64006400, RZ, 0xfc, !PT ;  /* 0x6400640008087812 */ /* 0x000fe400078efcff */
[----:B------:R-:W-:Y:S02]  /*9160*/  LOP3.LUT R37, R37, 0x3f003f, RZ, 0xc0, !PT ;  /* 0x003f003f25257812 */ /* 0x000fe400078ec0ff */
        /* <DEDUP_REMOVED lines=17> */
[----:B------:R-:W-:Y:S02]  /*9280*/  LOP3.LUT R16, R7, 0xf000f, RZ, 0xc0, !PT ;  /* 0x000f000f07107812 */ /* 0x000fe400078ec0ff */
[----:B------:R-:W-:Y:S02]  /*9290*/  LOP3.LUT R18, R32, 0xf000f, RZ, 0xc0, !PT ;  /* 0x000f000f20127812 */ /* 0x000fe400078ec0ff */
[----:B------:R-:W-:Y:S02]  /*92a0*/  SHF.R.U32.HI R38, RZ, 0x8, R19 ;  /* 0x00000008ff267819 */ /* 0x000fe40000011613 */
[----:B------:R-:W-:Y:S02]  /*92b0*/  LOP3.LUT R7, R35, 0xf000f, RZ, 0xc0, !PT ;  /* 0x000f000f23077812 */ /* 0x000fe400078ec0ff */
[----:B------:R-:W-:Y:S02]  /*92c0*/  LOP3.LUT R32, R16, 0x300030, R9, 0xf8, !PT ;  /* 0x0030003010207812 */ /* 0x000fe400078ef809 */
[----:B------:R-:W-:-:S02]  /*92d0*/  LOP3.LUT R35, R29, 0x300030, R30, 0xf8, !PT ;  /* 0x003000301d237812 */ /* 0x000fc400078ef81e */
        /* <DEDUP_REMOVED lines=12> */
[----:B------:R-:W-:Y:S02]  /*93a0*/  LOP3.LUT R9, R12, 0x3f003f, RZ, 0xc0, !PT ;  /* 0x003f003f0c097812 */ /* 0x000fe400078ec0ff */
[--C-:B------:R-:W-:Y:S02]  /*93b0*/  SHF.R.U32.HI R57, RZ, 0xa, R19.reuse ;  /* 0x0000000aff397819 */ /* 0x100fe40000011613 */
[----:B------:R-:W-:Y:S02]  /*93c0*/  SHF.R.U32.HI R55, RZ, 0x6, R19 ;  /* 0x00000006ff377819 */ /* 0x000fe40000011613 */
[----:B------:R-:W-:Y:S02]  /*93d0*/  SHF.R.U32.HI R12, RZ, 0x6, R12 ;  /* 0x00000006ff0c7819 */ /* 0x000fe4000001160c */
        /* <DEDUP_REMOVED lines=10> */
[----:B------:R-:W-:Y:S02]  /*9480*/  LOP3.LUT R13, R7, 0x300030, R20, 0xf8, !PT ;  /* 0x00300030070d7812 */ /* 0x000fe400078ef814 */
        /* <DEDUP_REMOVED lines=112> */
.L_x_1347:
        /* <DEDUP_REMOVED lines=49> */
.L_x_1348:
        /* <DEDUP_REMOVED lines=48> */
.L_x_1349:
        /* <DEDUP_REMOVED lines=45> */
.L_x_1346:
        /* <DEDUP_REMOVED lines=14> */
[----:B------:R-:W-:Y:S02]  /*a550*/  LOP3.LUT R21, R21, 0xf000f, RZ, 0xc0, !PT ;  /* 0x000f000f15157812 */ /* 0x000fe400078ec0ff */
[----:B------:R-:W-:-:S02]  /*a560*/  LOP3.LUT R35, R35, 0xf000f, RZ, 0xc0, !PT ;  /* 0x000f000f23237812 */ /* 0x000fc400078ec0ff */
[----:B------:R-:W-:Y:S02]  /*a570*/  SHF.R.U32.HI R7, RZ, 0xc, R9 ;  /* 0x0000000cff077819 */ /* 0x000fe40000011609 */
[----:B------:R-:W-:Y:S02]  /*a580*/  LOP3.LUT R29, R9, 0x3f003f, RZ, 0xc0, !PT ;  /* 0x003f003f091d7812 */ /* 0x000fe400078ec0ff */
[----:B----4-:R-:W-:Y:S02]  /*a590*/  SHF.R.U32.HI R6, RZ, 0x8, R16 ;  /* 0x00000008ff067819 */ /* 0x010fe40000011610 */
[----:B------:R-:W-:Y:S02]  /*a5a0*/  SHF.R.U32.HI R38, RZ, 0x8, R19 ;  /* 0x00000008ff267819 */ /* 0x000fe40000011613 */
[----:B------:R-:W-:Y:S02]  /*a5b0*/  SHF.R.U32.HI R30, RZ, 0x6, R9 ;  /* 0x00000006ff1e7819 */ /* 0x000fe40000011609 */
[----:B------:R-:W-:-:S02]  /*a5c0*/  SHF.R.U32.HI R34, RZ, 0xc, R10 ;  /* 0x0000000cff227819 */ /* 0x000fc4000001160a */
[----:B------:R-:W-:Y:S02]  /*a5d0*/  LOP3.LUT R36, R10, 0x3f003f, RZ, 0xc0, !PT ;  /* 0x003f003f0a247812 */ /* 0x000fe400078ec0ff */
[----:B------:R-:W-:Y:S02]  /*a5e0*/  SHF.R.U32.HI R37, RZ, 0x6, R10 ;  /* 0x00000006ff257819 */ /* 0x000fe4000001160a */
[--C-:B------:R-:W-:Y:S02]  /*a5f0*/  SHF.R.U32.HI R28, RZ, 0xa, R16.reuse ;  /* 0x0000000aff1c7819 */ /* 0x100fe40000011610 */
[----:B------:R-:W-:Y:S02]  /*a600*/  LOP3.LUT R9, R16, 0x3f003f, RZ, 0xc0, !PT ;  /* 0x003f003f10097812 */ /* 0x000fe400078ec0ff */
        /* <DEDUP_REMOVED lines=11> */
[--C-:B------:R-:W-:Y:S02]  /*a6c0*/  SHF.R.U32.HI R57, RZ, 0xa, R19.reuse ;  /* 0x0000000aff397819 */ /* 0x100fe40000011613 */
[----:B------:R-:W-:Y:S02]  /*a6d0*/  LOP3.LUT R54, R19, 0x3f003f, RZ, 0xc0, !PT ;  /* 0x003f003f13367812 */ /* 0x000fe400078ec0ff */
[----:B------:R-:W-:-:S02]  /*a6e0*/  SHF.R.U32.HI R55, RZ, 0x6, R19 ;  /* 0x00000006ff377819 */ /* 0x000fc40000011613 */
[----:B------:R-:W-:Y:S02]  /*a6f0*/  LOP3.LUT R11, R21, 0x300030, R6, 0xf8, !PT ;  /* 0x00300030150b7812 */ /* 0x000fe400078ef806 */
[----:B------:R-:W-:Y:S02]  /*a700*/  LOP3.LUT R56, R35, 0x300030, R38, 0xf8, !PT ;  /* 0x0030003023387812 */ /* 0x000fe400078ef826 */
[----:B------:R-:W-:Y:S02]  /*a710*/  LOP3.LUT R18, R34, 0xf000f, RZ, 0xc0, !PT ;  /* 0x000f000f22127812 */ /* 0x000fe400078ec0ff */
[--C-:B---3--:R-:W-:Y:S02]  /*a720*/  SHF.R.U32.HI R19, RZ, 0xc, R14.reuse ;  /* 0x0000000cff137819 */ /* 0x108fe4000001160e */
[----:B------:R-:W-:Y:S02]  /*a730*/  LOP3.LUT R21, R14, 0x3f003f, RZ, 0xc0, !PT ;  /* 0x003f003f0e157812 */ /* 0x000fe400078ec0ff */
[----:B------:R-:W-:-:S02]  /*a740*/  SHF.R.U32.HI R38, RZ, 0x6, R14 ;  /* 0x00000006ff267819 */ /* 0x000fc4000001160e */
[----:B------:R-:W-:Y:S02]  /*a750*/  LOP3.LUT R20, R8, 0x3f003f, RZ, 0xc0, !PT ;  /* 0x003f003f08147812 */ /* 0x000fe400078ec0ff */
[----:B------:R-:W-:Y:S02]  /*a760*/  LOP3.LUT R7, R7, 0xf000f, RZ, 0xc0, !PT ;  /* 0x000f000f07077812 */ /* 0x000fe400078ec0ff */
[----:B------:R-:W-:Y:S02]  /*a770*/  SHF.R.U32.HI R14, RZ, 0xc, R15 ;  /* 0x0000000cff0e7819 */ /* 0x000fe4000001160f */
[----:B------:R-:W-:Y:S02]  /*a780*/  SHF.R.U32.HI R8, RZ, 0x6, R8 ;  /* 0x00000006ff087819 */ /* 0x000fe40000011608 */
[----:B------:R-:W-:Y:S02]  /*a790*/  LOP3.LUT R47, R18, 0x300030, R17, 0xf8, !PT ;  /* 0x00300030122f7812 */ /* 0x000fe400078ef811 */
[----:B------:R-:W-:-:S02]  /*a7a0*/  SHF.R.U32.HI R6, RZ, 0xc, R12 ;  /* 0x0000000cff067819 */ /* 0x000fc4000001160c */
[----:B------:R-:W-:Y:S02]  /*a7b0*/  LOP3.LUT R34, R7, 0x300030, R16, 0xf8, !PT ;  /* 0x0030003007227812 */ /* 0x000fe400078ef810 */
[--C-:B------:R-:W-:Y:S02]  /*a7c0*/  SHF.R.U32.HI R18, RZ, 0xc, R13.reuse ;  /* 0x0000000cff127819 */ /* 0x100fe4000001160d */
[----:B------:R-:W-:Y:S02]  /*a7d0*/  LOP3.LUT R14, R14, 0xf000f, RZ, 0xc0, !PT ;  /* 0x000f000f0e0e7812 */ /* 0x000fe400078ec0ff */
[----:B------:R-:W-:Y:S02]  /*a7e0*/  LOP3.LUT R16, R13, 0x3f003f, RZ, 0xc0, !PT ;  /* 0x003f003f0d107812 */ /* 0x000fe400078ec0ff */
[----:B------:R-:W-:Y:S02]  /*a7f0*/  LOP3.LUT R8, R8, 0x3f003f, RZ, 0xc0, !PT ;  /* 0x003f003f08087812 */ /* 0x000fe400078ec0ff */
[----:B------:R-:W-:-:S02]  /*a800*/  SHF.R.U32.HI R17, RZ, 0x6, R13 ;  /* 0x00000006ff117819 */ /* 0x000fc4000001160d */
[----:B------:R-:W-:Y:S02]  /*a810*/  LOP3.LUT R51, R15, 0x3f003f, RZ, 0xc0, !PT ;  /* 0x003f003f0f337812 */ /* 0x000fe400078ec0ff */
[----:B------:R-:W-:Y:S02]  /*a820*/  LOP3.LUT R50, R50, 0x3f003f, RZ, 0xc0, !PT ;  /* 0x003f003f32327812 */ /* 0x000fe400078ec0ff */
[----:B------:R-:W-:Y:S02]  /*a830*/  LOP3.LUT R7, R12, 0x3f003f, RZ, 0xc0, !PT ;  /* 0x003f003f0c077812 */ /* 0x000fe400078ec0ff */
[----:B------:R-:W-:Y:S02]  /*a840*/  SHF.R.U32.HI R53, RZ, 0x6, R15 ;  /* 0x00000006ff357819 */ /* 0x000fe4000001160f */
[----:B------:R-:W-:Y:S02]  /*a850*/  LOP3.LUT R13, R6, 0xf000f, RZ, 0xc0, !PT ;  /* 0x000f000f060d7812 */ /* 0x000fe400078ec0ff */
[----:B------:R-:W-:-:S02]  /*a860*/  SHF.R.U32.HI R12, RZ, 0x6, R12 ;  /* 0x00000006ff0c7819 */ /* 0x000fc4000001160c */
        /* <DEDUP_REMOVED lines=10> */
[----:B------:R-:W-:Y:S02]  /*a910*/  LOP3.LUT R13, R13, 0x300030, R28, 0xf8, !PT ;  /* 0x003000300d0d7812 */ /* 0x000fe400078ef81c */
[----:B------:R-:W-:-:S02]  /*a920*/  LOP3.LUT R53, R53, 0x3f003f, RZ, 0xc0, !PT ;  /* 0x003f003f35357812 */ /* 0x000fc400078ec0ff */
[----:B------:R-:W-:Y:S02]  /*a930*/  LOP3.LUT R55, R55, 0x3f003f, RZ, 0xc0, !PT ;  /* 0x003f003f37377812 */ /* 0x000fe400078ec0ff */
[----:B------:R-:W-:Y:S02]  /*a940*/  LOP3.LUT R35, R18, 0x300030, R33, 0xf8, !PT ;  /* 0x0030003012237812 */ /* 0x000fe400078ef821 */
[----:B------:R-:W-:Y:S02]  /*a950*/  LOP3.LUT R52, R19, 0x300030, R48, 0xf8, !PT ;  /* 0x0030003013347812 */ /* 0x000fe400078ef830 */
        /* <DEDUP_REMOVED lines=110> */
.L_x_1351:
        /* <DEDUP_REMOVED lines=49> */
.L_x_1352:
        /* <DEDUP_REMOVED lines=48> */
.L_x_1353:
        /* <DEDUP_REMOVED lines=46> */
.L_x_1350:
[----:B------:R-:W-:Y:S01]  /*b930*/  IADD3 R94, R94, 0x20, RZ ;  /* 0x000000205e5e7810 */ /* 0x000fe20007ffe0ff */
[----:B------:R-:W-:Y:S01]  /*b940*/  UIMAD UR8, UR5, 0x18, URZ ;  /* 0x00000018050878a4 */ /* 0x000fe2000f8e023f */
[----:B0-----:R-:W-:Y:S01]  /*b950*/  IMAD.WIDE.U32 R4, R3, 0x18, R4 ;  /* 0x0000001803047825 */ /* 0x001fe200078e0004 */
[----:B------:R-:W-:Y:S01]  /*b960*/  UIADD3 UR4, UR4, 0x40, URZ ;  /* 0x0000004004047890 */ /* 0x000fe2000fffe03f */
[C---:B------:R-:W-:Y:S02]  /*b970*/  ISETP.GE.AND P2, PT, R94.reuse, c[0x0][0x1ac], PT ;  /* 0x00006b005e007a0c */ /* 0x040fe40003f46270 */
[----:B------:R-:W-:Y:S01]  /*b980*/  ISETP.LT.AND P3, PT, R94, R95, PT ;  /* 0x0000005f5e00720c */ /* 0x000fe20003f61270 */
[----:B------:R-:W-:Y:S01]  /*b990*/  IMAD.MOV.U32 R28, RZ, RZ, R4 ;  /* 0x000000ffff1c7224 */ /* 0x000fe200078e0004 */
[----:B------:R-:W-:-:S11]  /*b9a0*/  IADD3 R29, R5, UR8, RZ ;  /* 0x00000008051d7c10 */ /* 0x000fd6000fffe0ff */
[----:B------:R-:W-:Y:S05]  /*b9b0*/  @!P2 BRA P3, `(.L_x_1354) ;  /* 0xffffd6000000a947 */ /* 0x000fea000183ffff */
.L_x_1345:
        /* <DEDUP_REMOVED lines=8> */
.L_x_1360:
        /* <DEDUP_REMOVED lines=22> */
[----:B------:R-:W-:Y:S02]  /*bba0*/  SHF.R.U32.HI R29, RZ, 0xe, R16 ;  /* 0x0000000eff1d7819 */ /* 0x000fe40000011610 */
[----:B------:R-:W-:Y:S02]  /*bbb0*/  LOP3.LUT R46, R46, 0x10001, RZ, 0xc0, !PT ;  /* 0x000100012e2e7812 */ /* 0x000fe400078ec0ff */
[----:B------:R-:W-:Y:S02]  /*bbc0*/  SHF.R.U32.HI R31, RZ, 0xe, R17 ;  /* 0x0000000eff1f7819 */ /* 0x000fe40000011611 */
[----:B------:R-:W-:Y:S02]  /*bbd0*/  LOP3.LUT R74, R74, 0x10001, RZ, 0xc0, !PT ;  /* 0x000100014a4a7812 */ /* 0x000fe400078ec0ff */
[----:B------:R-:W-:-:S02]  /*bbe0*/  SHF.R.U32.HI R77, RZ, 0xe, R18 ;  /* 0x0000000eff4d7819 */ /* 0x000fc40000011612 */
[----:B------:R-:W-:Y:S02]  /*bbf0*/  LOP3.LUT R76, R76, 0x10001, RZ, 0xc0, !PT ;  /* 0x000100014c4c7812 */ /* 0x000fe400078ec0ff */
[C---:B------:R-:W-:Y:S02]  /*bc00*/  LOP3.LUT R62, R28.reuse, 0x3e003e0, RZ, 0xc0, !PT ;  /* 0x03e003e01c3e7812 */ /* 0x040fe400078ec0ff */
[----:B------:R-:W-:Y:S02]  /*bc10*/  LOP3.LUT R53, R28, 0x1f001f, RZ, 0xc0, !PT ;  /* 0x001f001f1c357812 */ /* 0x000fe400078ec0ff */
[----:B------:R-:W-:Y:S02]  /*bc20*/  SHF.R.U32.HI R52, RZ, 0xa, R28 ;  /* 0x0000000aff347819 */ /* 0x000fe4000001161c */
[----:B------:R-:W-:Y:S02]  /*bc30*/  SHF.R.U32.HI R28, RZ, 0xd, R12 ;  /* 0x0000000dff1c7819 */ /* 0x000fe4000001160c */
[----:B------:R-:W-:-:S02]  /*bc40*/  LOP3.LUT R29, R46, 0x20002, R29, 0xf8, !PT ;  /* 0x000200022e1d7812 */ /* 0x000fc400078ef81d */
[----:B------:R-:W-:Y:S02]  /*bc50*/  SHF.R.U32.HI R80, RZ, 0xe, R19 ;  /* 0x0000000eff507819 */ /* 0x000fe40000011613 */
[----:B------:R-:W-:Y:S02]  /*bc60*/  SHF.R.U32.HI R75, RZ, 0xd, R13 ;  /* 0x0000000dff4b7819 */ /* 0x000fe4000001160d */
[----:B------:R-:W-:Y:S02]  /*bc70*/  LOP3.LUT R79, R79, 0x10001, RZ, 0xc0, !PT ;  /* 0x000100014f4f7812 */ /* 0x000fe400078ec0ff */
[----:B------:R-:W-:Y:S02]  /*bc80*/  LOP3.LUT R74, R74, 0x20002, R31, 0xf8, !PT ;  /* 0x000200024a4a7812 */ /* 0x000fe400078ef81f */
[----:B------:R-:W-:Y:S02]  /*bc90*/  SHF.R.U32.HI R78, RZ, 0xd, R14 ;  /* 0x0000000dff4e7819 */ /* 0x000fe4000001160e */
[----:B------:R-:W-:-:S02]  /*bca0*/  LOP3.LUT R77, R76, 0x20002, R77, 0xf8, !PT ;  /* 0x000200024c4d7812 */ /* 0x000fc400078ef84d */
[C---:B------:R-:W-:Y:S02]  /*bcb0*/  LOP3.LUT R20, R30.reuse, 0x3e003e0, RZ, 0xc0, !PT ;  /* 0x03e003e01e147812 */ /* 0x040fe400078ec0ff */
[----:B0-----:R-:W-:Y:S02]  /*bcc0*/  LOP3.LUT R2, R30, 0x1f001f, RZ, 0xc0, !PT ;  /* 0x001f001f1e027812 */ /* 0x001fe400078ec0ff */
[----:B------:R-:W-:Y:S02]  /*bcd0*/  SHF.R.U32.HI R3, RZ, 0xa, R30 ;  /* 0x0000000aff037819 */ /* 0x000fe4000001161e */
[----:B------:R-:W-:Y:S02]  /*bce0*/  SHF.R.U32.HI R30, RZ, 0xc, R8 ;  /* 0x0000000cff1e7819 */ /* 0x000fe40000011608 */
[C---:B------:R-:W-:Y:S02]  /*bcf0*/  LOP3.LUT R73, R8.reuse, 0x3e003e0, RZ, 0xc0, !PT ;  /* 0x03e003e008497812 */ /* 0x040fe400078ec0ff */
[----:B------:R-:W-:-:S02]  /*bd00*/  LOP3.LUT R71, R8, 0x1f001f, RZ, 0xc0, !PT ;  /* 0x001f001f08477812 */ /* 0x000fc400078ec0ff */
[----:B------:R-:W-:Y:S02]  /*bd10*/  SHF.R.U32.HI R72, RZ, 0xa, R8 ;  /* 0x0000000aff487819 */ /* 0x000fe40000011608 */
[----:B------:R-:W-:Y:S02]  /*bd20*/  LOP3.LUT R29, R29, 0x40004, R28, 0xf8, !PT ;  /* 0x000400041d1d7812 */ /* 0x000fe400078ef81c */
[----:B------:R-:W-:Y:S02]  /*bd30*/  SHF.R.U32.HI R81, RZ, 0xd, R15 ;  /* 0x0000000dff517819 */ /* 0x000fe4000001160f */
[----:B------:R-:W-:Y:S02]  /*bd40*/  SHF.R.U32.HI R8, RZ, 0xc, R9 ;  /* 0x0000000cff087819 */ /* 0x000fe40000011609 */
[C---:B------:R-:W-:Y:S02]  /*bd50*/  LOP3.LUT R64, R9.reuse, 0x3e003e0, RZ, 0xc0, !PT ;  /* 0x03e003e009407812 */ /* 0x040fe400078ec0ff */
[----:B------:R-:W-:-:S02]  /*bd60*/  LOP3.LUT R68, R9, 0x1f001f, RZ, 0xc0, !PT ;  /* 0x001f001f09447812 */ /* 0x000fc400078ec0ff */
[----:B------:R-:W-:Y:S02]  /*bd70*/  SHF.R.U32.HI R67, RZ, 0xa, R9 ;  /* 0x0000000aff437819 */ /* 0x000fe40000011609 */
[----:B------:R-:W-:Y:S02]  /*bd80*/  LOP3.LUT R80, R79, 0x20002, R80, 0xf8, !PT ;  /* 0x000200024f507812 */ /* 0x000fe400078ef850 */
[----:B------:R-:W-:Y:S02]  /*bd90*/  LOP3.LUT R75, R74, 0x40004, R75, 0xf8, !PT ;  /* 0x000400044a4b7812 */ /* 0x000fe400078ef84b */
[----:B------:R-:W-:Y:S02]  /*bda0*/  SHF.R.U32.HI R9, RZ, 0xc, R10 ;  /* 0x0000000cff097819 */ /* 0x000fe4000001160a */
[----:B------:R-:W-:Y:S02]  /*bdb0*/  LOP3.LUT R78, R77, 0x40004, R78, 0xf8, !PT ;  /* 0x000400044d4e7812 */ /* 0x000fe400078ef84e */
[----:B------:R-:W-:-:S02]  /*bdc0*/  LOP3.LUT R61, R17, 0x3e003e0, RZ, 0xc0, !PT ;  /* 0x03e003e0113d7812 */ /* 0x000fc400078ec0ff */
[----:B------:R-:W-:Y:S02]  /*bdd0*/  LOP3.LUT R48, R17, 0x1f001f, RZ, 0xc0, !PT ;  /* 0x001f001f11307812 */ /* 0x000fe400078ec0ff */
        /* <DEDUP_REMOVED lines=17> */
[C---:B------:R-:W-:Y:S02]  /*bef0*/  LOP3.LUT R18, R13.reuse, 0x3e003e0, RZ, 0xc0, !PT ;  /* 0x03e003e00d127812 */ /* 0x040fe400078ec0ff */
[----:B------:R-:W-:Y:S02]  /*bf00*/  LOP3.LUT R59, R13, 0x1f001f, RZ, 0xc0, !PT ;  /* 0x001f001f0d3b7812 */ /* 0x000fe400078ec0ff */
[----:B------:R-:W-:Y:S02]  /*bf10*/  SHF.R.U32.HI R56, RZ, 0xa, R13 ;  /* 0x0000000aff387819 */ /* 0x000fe4000001160d */
        /* <DEDUP_REMOVED lines=9> */
[--C-:B------:R-:W-:Y:S02]  /*bfb0*/  SHF.R.U32.HI R10, RZ, 0xc, R11.reuse ;  /* 0x0000000cff0a7819 */ /* 0x100fe4000001160b */
[C---:B------:R-:W-:Y:S02]  /*bfc0*/  LOP3.LUT R15, R11.reuse, 0x3e003e0, RZ, 0xc0, !PT ;  /* 0x03e003e00b0f7812 */ /* 0x040fe400078ec0ff */
[----:B------:R-:W-:Y:S02]  /*bfd0*/  LOP3.LUT R54, R11, 0x1f001f, RZ, 0xc0, !PT ;  /* 0x001f001f0b367812 */ /* 0x000fe400078ec0ff */
[--C-:B------:R-:W-:Y:S02]  /*bfe0*/  SHF.R.U32.HI R55, RZ, 0xa, R11.reuse ;  /* 0x0000000aff377819 */ /* 0x100fe4000001160b */
[----:B------:R-:W-:Y:S02]  /*bff0*/  PRMT R11, R82, 0x7610, R11 ;  /* 0x00007610520b7816 */ /* 0x000fe4000000000b */
[----:B------:R-:W-:-:S02]  /*c000*/  LOP3.LUT R80, R61, 0x64006400, RZ, 0xfc, !PT ;  /* 0x640064003d507812 */ /* 0x000fc400078efcff */
[----:B------:R-:W-:Y:S02]  /*c010*/  LOP3.LUT R85, R77, 0x80008, R10, 0xf8, !PT ;  /* 0x000800084d557812 */ /* 0x000fe400078ef80a */
[----:B------:R-:W-:Y:S01]  /*c020*/  PRMT R46, R92, 0x9910, RZ ;  /* 0x000099105c2e7816 */ /* 0x000fe200000000ff */
[----:B------:R-:W-:Y:S01]  /*c030*/  HFMA2 R61, R80, R11.H0_H0, -48, -48 ;  /* 0xd200d200503d7431 */ /* 0x000fe2000004000b */
[----:B------:R-:W-:Y:S02]  /*c040*/  LOP3.LUT R80, R3, 0x1f001f, RZ, 0xc0, !PT ;  /* 0x001f001f03507812 */ /* 0x000fe400078ec0ff */
[----:B------:R-:W-:Y:S02]  /*c050*/  LOP3.LUT R3, R33, 0x64006400, RZ, 0xfc, !PT ;  /* 0x6400640021037812 */ /* 0x000fe400078efcff */
[----:B------:R-:W-:Y:S02]  /*c060*/  LOP3.LUT R62, R62, 0x64006400, RZ, 0xfc, !PT ;  /* 0x640064003e3e7812 */ /* 0x000fe400078efcff */
[----:B------:R-:W-:-:S02]  /*c070*/  LOP3.LUT R78, R73, 0x64006400, RZ, 0xfc, !PT ;  /* 0x64006400494e7812 */ /* 0x000fc400078efcff */
[----:B------:R-:W-:Y:S01]  /*c080*/  LOP3.LUT R33, R34, 0x1f001f, RZ, 0xc0, !PT ;  /* 0x001f001f22217812 */ /* 0x000fe200078ec0ff */
[----:B------:R-:W-:Y:S01]  /*c090*/  HFMA2 R87, R62, R11.H0_H0, -48, -48 ;  /* 0xd200d2003e577431 */ /* 0x000fe2000004000b */
[----:B------:R-:W-:Y:S02]  /*c0a0*/  LOP3.LUT R73, R70, 0x1f001f, RZ, 0xc0, !PT ;  /* 0x001f001f46497812 */ /* 0x000fe400078ec0ff */
[----:B------:R-:W-:Y:S02]  /*c0b0*/  LOP3.LUT R47, R47, 0x1f001f, RZ, 0xc0, !PT ;  /* 0x001f001f2f2f7812 */ /* 0x000fe400078ec0ff */
[----:B------:R-:W-:Y:S02]  /*c0c0*/  ISETP.NE.AND P2, PT, R46, RZ, PT ;  /* 0x000000ff2e00720c */ /* 0x000fe40003f45270 */
        /* <DEDUP_REMOVED lines=43> */
[----:B------:R-:W-:Y:S01]  /*c380*/  LOP3.LUT R34, R66, 0x64006400, RZ, 0xfc, !PT ;  /* 0x6400640042227812 */ /* 0x000fe200078efcff */
[----:B------:R-:W-:Y:S01]  /*c390*/  HADD2 R66, R59, -1040, -1040 ;  /* 0xe410e4103b427430 */ /* 0x000fe20000000000 */
[----:B------:R-:W-:Y:S02]  /*c3a0*/  LOP3.LUT R80, R80, 0x64006400, RZ, 0xfc, !PT ;  /* 0x6400640050507812 */ /* 0x000fe400078efcff */
[----:B------:R-:W-:-:S03]  /*c3b0*/  ISETP.GE.AND P3, PT, R96, 0x2, PT ;  /* 0x000000026000780c */ /* 0x000fc60003f66270 */
[----:B------:R-:W-:Y:S01]  /*c3c0*/  HADD2 R80, R80, -1040, -1040 ;  /* 0xe410e41050507430 */ /* 0x000fe20000000000 */
[----:B--2---:R-:W-:Y:S02]  /*c3d0*/  SHF.R.U32.HI R28, RZ, 0xb, R4 ;  /* 0x0000000bff1c7819 */ /* 0x004fe40000011604 */
[----:B------:R-:W-:Y:S02]  /*c3e0*/  SHF.R.U32.HI R30, RZ, 0xb, R5 ;  /* 0x0000000bff1e7819 */ /* 0x000fe40000011605 */
[----:B------:R-:W-:Y:S02]  /*c3f0*/  SHF.R.U32.HI R74, RZ, 0xb, R6 ;  /* 0x0000000bff4a7819 */ /* 0x000fe40000011606 */
[----:B------:R-:W-:Y:S02]  /*c400*/  LOP3.LUT R28, R29, 0x100010, R28, 0xf8, !PT ;  /* 0x001000101d1c7812 */ /* 0x000fe400078ef81c */
[----:B------:R-:W-:Y:S02]  /*c410*/  LOP3.LUT R29, R31, 0x100010, R30, 0xf8, !PT ;  /* 0x001000101f1d7812 */ /* 0x000fe400078ef81e */
[----:B------:R-:W-:-:S02]  /*c420*/  LOP3.LUT R30, R81, 0x100010, R74, 0xf8, !PT ;  /* 0x00100010511e7812 */ /* 0x000fc400078ef84a */
[----:B------:R-:W-:Y:S02]  /*c430*/  LOP3.LUT R74, R63, 0x64006400, RZ, 0xfc, !PT ;  /* 0x640064003f4a7812 */ /* 0x000fe400078efcff */
[----:B------:R-:W-:Y:S02]  /*c440*/  SHF.R.U32.HI R76, RZ, 0xb, R7 ;  /* 0x0000000bff4c7819 */ /* 0x000fe40000011607 */
[----:B------:R-:W-:Y:S01]  /*c450*/  LOP3.LUT R77, R5, 0x3e003e0, RZ, 0xc0, !PT ;  /* 0x03e003e0054d7812 */ /* 0x000fe200078ec0ff */
[-C--:B------:R-:W-:Y:S01]  /*c460*/  HFMA2 R63, R74, R11.reuse.H0_H0, -48, -48 ;  /* 0xd200d2004a3f7431 */ /* 0x080fe2000004000b */
[----:B------:R-:W-:Y:S02]  /*c470*/  LOP3.LUT R74, R56, 0x1f001f, RZ, 0xc0, !PT ;  /* 0x001f001f384a7812 */ /* 0x000fe400078ec0ff */
[----:B------:R-:W-:Y:S01]  /*c480*/  LOP3.LUT R31, R85, 0x100010, R76, 0xf8, !PT ;  /* 0x00100010551f7812 */ /* 0x000fe200078ef84c */
[----:B------:R-:W-:Y:S01]  /*c490*/  HADD2 R85, R65, -1040, -1040 ;  /* 0xe410e41041557430 */ /* 0x000fe20000000000 */
[----:B------:R-:W-:Y:S01]  /*c4a0*/  LOP3.LUT R79, R6, 0x3e003e0, RZ, 0xc0, !PT ;  /* 0x03e003e0064f7812 */ /* 0x000fe200078ec0ff */
[----:B------:R-:W-:Y:S01]  /*c4b0*/  HADD2 R65, R69, -1040, -1040 ;  /* 0xe410e41045417430 */ /* 0x000fe20000000000 */
[----:B------:R-:W-:Y:S01]  /*c4c0*/  LOP3.LUT R76, R19, 0x64006400, RZ, 0xfc, !PT ;  /* 0x64006400134c7812 */ /* 0x000fe200078efcff */
[----:B------:R-:W-:Y:S01]  /*c4d0*/  HADD2 R69, R3, -1040, -1040 ;  /* 0xe410e41003457430 */ /* 0x000fe20000000000 */
[C---:B------:R-:W-:Y:S01]  /*c4e0*/  LOP3.LUT R75, R4.reuse, 0x3e003e0, RZ, 0xc0, !PT ;  /* 0x03e003e0044b7812 */ /* 0x040fe200078ec0ff */
[-C--:B------:R-:W-:Y:S01]  /*c4f0*/  HFMA2 R19, R64, R11.reuse.H0_H0, -48, -48 ;  /* 0xd200d20040137431 */ /* 0x080fe2000004000b */
[----:B------:R-:W-:Y:S01]  /*c500*/  LOP3.LUT R9, R4, 0x1f001f, RZ, 0xc0, !PT ;  /* 0x001f001f04097812 */ /* 0x000fe200078ec0ff */
[-C--:B------:R-:W-:Y:S01]  /*c510*/  HFMA2 R62, R76, R11.reuse.H0_H0, -48, -48 ;  /* 0xd200d2004c3e7431 */ /* 0x080fe2000004000b */
[----:B------:R-:W-:Y:S01]  /*c520*/  SHF.R.U32.HI R10, RZ, 0xa, R4 ;  /* 0x0000000aff0a7819 */ /* 0x000fe20000011604 */
[----:B------:R-:W-:Y:S01]  /*c530*/  HFMA2 R64, R102, R11.H0_H0, -48, -48 ;  /* 0xd200d20066407431 */ /* 0x000fe2000004000b */
[----:B------:R-:W-:-:S02]  /*c540*/  LOP3.LUT R8, R5, 0x1f001f, RZ, 0xc0, !PT ;  /* 0x001f001f05087812 */ /* 0x000fc400078ec0ff */
[----:B------:R-:W-:Y:S02]  /*c550*/  LOP3.LUT R4, R6, 0x1f001f, RZ, 0xc0, !PT ;  /* 0x001f001f06047812 */ /* 0x000fe400078ec0ff */
[C---:B------:R-:W-:Y:S02]  /*c560*/  LOP3.LUT R83, R7.reuse, 0x3e003e0, RZ, 0xc0, !PT ;  /* 0x03e003e007537812 */ /* 0x040fe400078ec0ff */
[----:B------:R-:W-:Y:S02]  /*c570*/  LOP3.LUT R46, R7, 0x1f001f, RZ, 0xc0, !PT ;  /* 0x001f001f072e7812 */ /* 0x000fe400078ec0ff */
[----:B------:R-:W-:Y:S02]  /*c580*/  LOP3.LUT R39, R74, 0x64006400, RZ, 0xfc, !PT ;  /* 0x640064004a277812 */ /* 0x000fe400078efcff */
[----:B------:R-:W-:Y:S02]  /*c590*/  SHF.R.U32.HI R5, RZ, 0xa, R5 ;  /* 0x0000000aff057819 */ /* 0x000fe40000011605 */
[----:B------:R-:W-:-:S02]  /*c5a0*/  SHF.R.U32.HI R6, RZ, 0xa, R6 ;  /* 0x0000000aff067819 */ /* 0x000fc40000011606 */
[----:B------:R-:W-:Y:S02]  /*c5b0*/  SHF.R.U32.HI R7, RZ, 0xa, R7 ;  /* 0x0000000aff077819 */ /* 0x000fe40000011607 */
        /* <DEDUP_REMOVED lines=159> */
.L_x_1357:
        /* <DEDUP_REMOVED lines=83> */
.L_x_1358:
        /* <DEDUP_REMOVED lines=82> */
.L_x_1359:
        /* <DEDUP_REMOVED lines=79> */
.L_x_1356:
[----:B------:R-:W-:Y:S01]  /*def0*/  IADD3 R94, R94, 0x20, RZ ;  /* 0x000000205e5e7810 */ /* 0x000fe20007ffe0ff */
[----:B------:R-:W-:Y:S01]  /*df00*/  IMAD.WIDE R98, R89, 0x4, R98 ;  /* 0x0000000459627825 */ /* 0x000fe200078e0262 */
[----:B------:R-:W-:Y:S02]  /*df10*/  UIADD3 UR4, UR4, 0x40, URZ ;  /* 0x0000004004047890 */ /* 0x000fe4000fffe03f */
[C---:B------:R-:W-:Y:S01]  /*df20*/  ISETP.GE.AND P2, PT, R94.reuse, c[0x0][0x1b0], PT ;  /* 0x00006c005e007a0c */ /* 0x040fe20003f46270 */
[----:B-----5:R-:W-:Y:S01]  /*df30*/  IMAD.MOV.U32 R28, RZ, RZ, R98 ;  /* 0x000000ffff1c7224 */ /* 0x020fe200078e0062 */
[----:B------:R-:W-:Y:S01]  /*df40*/  ISETP.LT.AND P3, PT, R94, R95, PT ;  /* 0x0000005f5e00720c */ /* 0x000fe20003f61270 */
[----:B------:R-:W-:-:S12]  /*df50*/  IMAD.MOV.U32 R29, RZ, RZ, R99 ;  /* 0x000000ffff1d7224 */ /* 0x000fd800078e0063 */
[----:B------:R-:W-:Y:S05]  /*df60*/  @!P2 BRA P3, `(.L_x_1360) ;  /* 0xffffdad00000a947 */ /* 0x000fea000183ffff */
.L_x_1355:
        /* <DEDUP_REMOVED lines=18> */
.L_x_1364:
[----:B------:R-:W0:Y:S02]  /*e090*/  LDS R4, [R0] ;  /* 0x0000000000047984 */ /* 0x000e240000000800 */
[----:B0-----:R-:W-:-:S06]  /*e0a0*/  HADD2 R5, R4, R45 ;  /* 0x0000002d04057230 */ /* 0x001fcc0000000000 */
[----:B------:R-:W0:Y:S02]  /*e0b0*/  ATOMS.CAST.SPIN R5, [R0], R4, R5 ;  /* 0x000000040005738d */ /* 0x000e240001800005 */
[----:B0-----:R-:W-:-:S13]  /*e0c0*/  ISETP.EQ.U32.AND P0, PT, R5, 0x1, PT ;  /* 0x000000010500780c */ /* 0x001fda0003f02070 */
[----:B------:R-:W-:Y:S05]  /*e0d0*/  @!P0 BRA `(.L_x_1364) ;  /* 0xffffffb000008947 */ /* 0x000fea000383ffff */
[----:B------:R-:W-:Y:S05]  /*e0e0*/  BRA `(.L_x_1362) ;  /* 0x0000003000007947 */ /* 0x000fea0003800000 */
.L_x_1363:
[----:B------:R-:W2:Y:S02]  /*e0f0*/  LD.E R0, [R2.64] ;  /* 0x0000000602007980 */ /* 0x000ea4000c101900 */
[----:B--2---:R-:W-:-:S05]  /*e100*/  IMAD.IADD R5, R45, 0x1, R0 ;  /* 0x000000012d057824 */ /* 0x004fca00078e0200 */
[----:B------:R0:W-:Y:S02]  /*e110*/  ST.E [R2.64], R5 ;  /* 0x0000000502007985 */ /* 0x0001e4000c101906 */
.L_x_1362:
[----:B------:R-:W-:Y:S05]  /*e120*/  BSYNC B0 ;  /* 0x0000000000007941 */ /* 0x000fea0003800000 */
.L_x_1361:
[----:B------:R-:W2:Y:S01]  /*e130*/  ATOM.E.ADD.F16x2.RN.STRONG.GPU P0, RZ, [R2.64+0x4], R7 ;  /* 0x0000040702ff798a */ /* 0x000ea2000810e9c6 */
[----:B------:R-:W-:Y:S01]  /*e140*/  BSSY B0, `(.L_x_1365) ;  /* 0x000000f000007945 */ /* 0x000fe20003800000 */
[----:B--2---:R-:W-:Y:S05]  /*e150*/  @P0 BRA `(.L_x_1366) ;  /* 0x000000d000000947 */ /* 0x004fea0003800000 */
[----:B------:R-:W1:Y:S02]  /*e160*/  QSPC.E.S P0, RZ, [R2+0x4] ;  /* 0x0000040002ff73aa */ /* 0x000e640000000500 */
[----:B-1----:R-:W-:Y:S05]  /*e170*/  @!P0 BRA `(.L_x_1367) ;  /* 0x0000008000008947 */ /* 0x002fea0003800000 */
[----:B------:R-:W-:-:S04]  /*e180*/  IADD3 R0, R2, 0x4, RZ ;  /* 0x0000000402007810 */ /* 0x000fc80007ffe0ff */
[----:B------:R-:W-:-:S05]  /*e190*/  LOP3.LUT R0, R0, 0xffffff, RZ, 0xc0, !PT ;  /* 0x00ffffff00007812 */ /* 0x000fca00078ec0ff */
.L_x_1368:
[----:B------:R-:W1:Y:S02]  /*e1a0*/  LDS R4, [R0] ;  /* 0x0000000000047984 */ /* 0x000e640000000800 */
[----:B01----:R-:W-:-:S10]  /*e1b0*/  HFMA2.MMA R5, R4, 1, 1, R7 ;  /* 0x3c003c0004057835 */ /* 0x003fd40000000007 */
[----:B------:R-:W0:Y:S02]  /*e1c0*/  ATOMS.CAST.SPIN R5, [R0], R4, R5 ;  /* 0x000000040005738d */ /* 0x000e240001800005 */
[----:B0-----:R-:W-:-:S13]  /*e1d0*/  ISETP.EQ.U32.AND P0, PT, R5, 0x1, PT ;  /* 0x000000010500780c */ /* 0x001fda0003f02070 */
[----:B------:R-:W-:Y:S05]  /*e1e0*/  @!P0 BRA `(.L_x_1368) ;  /* 0xffffffb000008947 */ /* 0x000fea000383ffff */
[----:B------:R-:W-:Y:S05]  /*e1f0*/  BRA `(.L_x_1366) ;  /* 0x0000003000007947 */ /* 0x000fea0003800000 */
.L_x_1367:
[----:B------:R-:W2:Y:S02]  /*e200*/  LD.E R0, [R2.64+0x4] ;  /* 0x0000040602007980 */ /* 0x000ea4000c101900 */
[----:B0-2---:R-:W-:-:S05]  /*e210*/  IMAD.IADD R5, R7, 0x1, R0 ;  /* 0x0000000107057824 */ /* 0x005fca00078e0200 */
[----:B------:R0:W-:Y:S02]  /*e220*/  ST.E [R2.64+0x4], R5 ;  /* 0x0000040502007985 */ /* 0x0001e4000c101906 */
.L_x_1366:
[----:B------:R-:W-:Y:S05]  /*e230*/  BSYNC B0 ;  /* 0x0000000000007941 */ /* 0x000fea0003800000 */
.L_x_1365:
        /* <DEDUP_REMOVED lines=12> */
.L_x_1372:
[----:B------:R-:W0:Y:S02]  /*e300*/  LDS R4, [R0] ;  /* 0x0000000000047984 */ /* 0x000e240000000800 */
[----:B0-----:R-:W-:-:S06]  /*e310*/  HADD2 R5, R4, R43 ;  /* 0x0000002b04057230 */ /* 0x001fcc0000000000 */
[----:B------:R-:W0:Y:S02]  /*e320*/  ATOMS.CAST.SPIN R5, [R0], R4, R5 ;  /* 0x000000040005738d */ /* 0x000e240001800005 */
[----:B0-----:R-:W-:-:S13]  /*e330*/  ISETP.EQ.U32.AND P0, PT, R5, 0x1, PT ;  /* 0x000000010500780c */ /* 0x001fda0003f02070 */
[----:B------:R-:W-:Y:S05]  /*e340*/  @!P0 BRA `(.L_x_1372) ;  /* 0xffffffb000008947 */ /* 0x000fea000383ffff */
[----:B------:R-:W-:Y:S05]  /*e350*/  BRA `(.L_x_1370) ;  /* 0x0000003000007947 */ /* 0x000fea0003800000 */
.L_x_1371:
[----:B------:R-:W2:Y:S02]  /*e360*/  LD.E R0, [R2.64] ;  /* 0x0000000602007980 */ /* 0x000ea4000c101900 */
[----:B--2---:R-:W-:-:S05]  /*e370*/  IMAD.IADD R5, R43, 0x1, R0 ;  /* 0x000000012b057824 */ /* 0x004fca00078e0200 */
[----:B------:R0:W-:Y:S02]  /*e380*/  ST.E [R2.64], R5 ;  /* 0x0000000502007985 */ /* 0x0001e4000c101906 */
.L_x_1370:
[----:B------:R-:W-:Y:S05]  /*e390*/  BSYNC B0 ;  /* 0x0000000000007941 */ /* 0x000fea0003800000 */
.L_x_1369:
[----:B------:R-:W2:Y:S01]  /*e3a0*/  ATOM.E.ADD.F16x2.RN.STRONG.GPU P0, RZ, [R2.64+0x4], R91 ;  /* 0x0000045b02ff798a */ /* 0x000ea2000810e9c6 */
[----:B------:R-:W-:Y:S01]  /*e3b0*/  BSSY B0, `(.L_x_1373) ;  /* 0x000000f000007945 */ /* 0x000fe20003800000 */
[----:B--2---:R-:W-:Y:S05]  /*e3c0*/  @P0 BRA `(.L_x_1374) ;  /* 0x000000d000000947 */ /* 0x004fea0003800000 */
[----:B------:R-:W1:Y:S02]  /*e3d0*/  QSPC.E.S P0, RZ, [R2+0x4] ;  /* 0x0000040002ff73aa */ /* 0x000e640000000500 */
[----:B-1----:R-:W-:Y:S05]  /*e3e0*/  @!P0 BRA `(.L_x_1375) ;  /* 0x0000008000008947 */ /* 0x002fea0003800000 */
[----:B------:R-:W-:-:S04]  /*e3f0*/  IADD3 R0, R2, 0x4, RZ ;  /* 0x0000000402007810 */ /* 0x000fc80007ffe0ff */
[----:B------:R-:W-:-:S05]  /*e400*/  LOP3.LUT R0, R0, 0xffffff, RZ, 0xc0, !PT ;  /* 0x00ffffff00007812 */ /* 0x000fca00078ec0ff */
.L_x_1376:
[----:B------:R-:W1:Y:S02]  /*e410*/  LDS R4, [R0] ;  /* 0x0000000000047984 */ /* 0x000e640000000800 */
[----:B01----:R-:W-:-:S10]  /*e420*/  HFMA2.MMA R5, R4, 1, 1, R91 ;  /* 0x3c003c0004057835 */ /* 0x003fd4000000005b */
[----:B------:R-:W0:Y:S02]  /*e430*/  ATOMS.CAST.SPIN R5, [R0], R4, R5 ;  /* 0x000000040005738d */ /* 0x000e240001800005 */
[----:B0-----:R-:W-:-:S13]  /*e440*/  ISETP.EQ.U32.AND P0, PT, R5, 0x1, PT ;  /* 0x000000010500780c */ /* 0x001fda0003f02070 */
[----:B------:R-:W-:Y:S05]  /*e450*/  @!P0 BRA `(.L_x_1376) ;  /* 0xffffffb000008947 */ /* 0x000fea000383ffff */
[----:B------:R-:W-:Y:S05]  /*e460*/  BRA `(.L_x_1374) ;  /* 0x0000003000007947 */ /* 0x000fea0003800000 */
.L_x_1375:
[----:B------:R-:W2:Y:S02]  /*e470*/  LD.E R0, [R2.64+0x4] ;  /* 0x0000040602007980 */ /* 0x000ea4000c101900 */
[----:B0-2---:R-:W-:-:S05]  /*e480*/  IMAD.IADD R5, R91, 0x1, R0 ;  /* 0x000000015b057824 */ /* 0x005fca00078e0200 */
[----:B------:R0:W-:Y:S02]  /*e490*/  ST.E [R2.64+0x4], R5 ;  /* 0x0000040502007985 */ /* 0x0001e4000c101906 */
.L_x_1374:
[----:B------:R-:W-:Y:S05]  /*e4a0*/  BSYNC B0 ;  /* 0x0000000000007941 */ /* 0x000fea0003800000 */
.L_x_1373:
        /* <DEDUP_REMOVED lines=11> */
.L_x_1380:
[----:B------:R-:W0:Y:S02]  /*e560*/  LDS R4, [R0] ;  /* 0x0000000000047984 */ /* 0x000e240000000800 */
[----:B0-----:R-:W-:-:S06]  /*e570*/  HADD2 R5, R4, R41 ;  /* 0x0000002904057230 */ /* 0x001fcc0000000000 */
[----:B------:R-:W0:Y:S02]  /*e580*/  ATOMS.CAST.SPIN R5, [R0], R4, R5 ;  /* 0x000000040005738d */ /* 0x000e240001800005 */
[----:B0-----:R-:W-:-:S13]  /*e590*/  ISETP.EQ.U32.AND P0, PT, R5, 0x1, PT ;  /* 0x000000010500780c */ /* 0x001fda0003f02070 */
[----:B------:R-:W-:Y:S05]  /*e5a0*/  @!P0 BRA `(.L_x_1380) ;  /* 0xffffffb000008947 */ /* 0x000fea000383ffff */
[----:B------:R-:W-:Y:S05]  /*e5b0*/  BRA `(.L_x_1378) ;  /* 0x0000003000007947 */ /* 0x000fea0003800000 */
.L_x_1379:
[----:B------:R-:W2:Y:S02]  /*e5c0*/  LD.E R0, [R2.64] ;  /* 0x0000000602007980 */ /* 0x000ea4000c101900 */
[----:B--2---:R-:W-:-:S05]  /*e5d0*/  IMAD.IADD R5, R41, 0x1, R0 ;  /* 0x0000000129057824 */ /* 0x004fca00078e0200 */
[----:B------:R0:W-:Y:S02]  /*e5e0*/  ST.E [R2.64], R5 ;  /* 0x0000000502007985 */ /* 0x0001e4000c101906 */
.L_x_1378:
[----:B------:R-:W-:Y:S05]  /*e5f0*/  BSYNC B0 ;  /* 0x0000000000007941 */ /* 0x000fea0003800000 */
.L_x_1377:
[----:B------:R-:W2:Y:S01]  /*e600*/  ATOM.E.ADD.F16x2.RN.STRONG.GPU P0, RZ, [R2.64+0x4], R93 ;  /* 0x0000045d02ff798a */ /* 0x000ea2000810e9c6 */
[----:B------:R-:W-:Y:S01]  /*e610*/  BSSY B0, `(.L_x_1381) ;  /* 0x000000f000007945 */ /* 0x000fe20003800000 */
[----:B--2---:R-:W-:Y:S05]  /*e620*/  @P0 BRA `(.L_x_1382) ;  /* 0x000000d000000947 */ /* 0x004fea0003800000 */
[----:B------:R-:W1:Y:S02]  /*e630*/  QSPC.E.S P0, RZ, [R2+0x4] ;  /* 0x0000040002ff73aa */ /* 0x000e640000000500 */
[----:B-1----:R-:W-:Y:S05]  /*e640*/  @!P0 BRA `(.L_x_1383) ;  /* 0x0000008000008947 */ /* 0x002fea0003800000 */
[----:B------:R-:W-:-:S04]  /*e650*/  IADD3 R0, R2, 0x4, RZ ;  /* 0x0000000402007810 */ /* 0x000fc80007ffe0ff */
[----:B------:R-:W-:-:S05]  /*e660*/  LOP3.LUT R0, R0, 0xffffff, RZ, 0xc0, !PT ;  /* 0x00ffffff00007812 */ /* 0x000fca00078ec0ff */
.L_x_1384:
[----:B------:R-:W1:Y:S02]  /*e670*/  LDS R4, [R0] ;  /* 0x0000000000047984 */ /* 0x000e640000000800 */
[----:B01----:R-:W-:-:S10]  /*e680*/  HFMA2.MMA R5, R4, 1, 1, R93 ;  /* 0x3c003c0004057835 */ /* 0x003fd4000000005d */
[----:B------:R-:W0:Y:S02]  /*e690*/  ATOMS.CAST.SPIN R5, [R0], R4, R5 ;  /* 0x000000040005738d */ /* 0x000e240001800005 */
[----:B0-----:R-:W-:-:S13]  /*e6a0*/  ISETP.EQ.U32.AND P0, PT, R5, 0x1, PT ;  /* 0x000000010500780c */ /* 0x001fda0003f02070 */
[----:B------:R-:W-:Y:S05]  /*e6b0*/  @!P0 BRA `(.L_x_1384) ;  /* 0xffffffb000008947 */ /* 0x000fea000383ffff */
[----:B------:R-:W-:Y:S05]  /*e6c0*/  BRA `(.L_x_1382) ;  /* 0x0000003000007947 */ /* 0x000fea0003800000 */
.L_x_1383:
[----:B------:R-:W2:Y:S02]  /*e6d0*/  LD.E R0, [R2.64+0x4] ;  /* 0x0000040602007980 */ /* 0x000ea4000c101900 */
[----:B0-2---:R-:W-:-:S05]  /*e6e0*/  IMAD.IADD R5, R93, 0x1, R0 ;  /* 0x000000015d057824 */ /* 0x005fca00078e0200 */
[----:B------:R0:W-:Y:S02]  /*e6f0*/  ST.E [R2.64+0x4], R5 ;  /* 0x0000040502007985 */ /* 0x0001e4000c101906 */
.L_x_1382:
[----:B------:R-:W-:Y:S05]  /*e700*/  BSYNC B0 ;  /* 0x0000000000007941 */ /* 0x000fea0003800000 */
.L_x_1381:
        /* <DEDUP_REMOVED lines=11> */
.L_x_1388:
[----:B------:R-:W0:Y:S02]  /*e7c0*/  LDS R4, [R0] ;  /* 0x0000000000047984 */ /* 0x000e240000000800 */
[----:B0-----:R-:W-:-:S06]  /*e7d0*/  HADD2 R5, R4, R27 ;  /* 0x0000001b04057230 */ /* 0x001fcc0000000000 */
[----:B------:R-:W0:Y:S02]  /*e7e0*/  ATOMS.CAST.SPIN R5, [R0], R4, R5 ;  /* 0x000000040005738d */ /* 0x000e240001800005 */
[----:B0-----:R-:W-:-:S13]  /*e7f0*/  ISETP.EQ.U32.AND P0, PT, R5, 0x1, PT ;  /* 0x000000010500780c */ /* 0x001fda0003f02070 */
[----:B------:R-:W-:Y:S05]  /*e800*/  @!P0 BRA `(.L_x_1388) ;  /* 0xffffffb000008947 */ /* 0x000fea000383ffff */
[----:B------:R-:W-:Y:S05]  /*e810*/  BRA `(.L_x_1386) ;  /* 0x0000003000007947 */ /* 0x000fea0003800000 */
.L_x_1387:
[----:B------:R-:W2:Y:S02]  /*e820*/  LD.E R0, [R2.64] ;  /* 0x0000000602007980 */ /* 0x000ea4000c101900 */
[----:B--2---:R-:W-:-:S05]  /*e830*/  IMAD.IADD R5, R27, 0x1, R0 ;  /* 0x000000011b057824 */ /* 0x004fca00078e0200 */
[----:B------:R0:W-:Y:S02]  /*e840*/  ST.E [R2.64], R5 ;  /* 0x0000000502007985 */ /* 0x0001e4000c101906 */
.L_x_1386:
[----:B------:R-:W-:Y:S05]  /*e850*/  BSYNC B0 ;  /* 0x0000000000007941 */ /* 0x000fea0003800000 */
.L_x_1385:
[----:B------:R-:W2:Y:S02]  /*e860*/  ATOM.E.ADD.F16x2.RN.STRONG.GPU P0, RZ, [R2.64+0x4], R7 ;  /* 0x0000040702ff798a */ /* 0x000ea4000810e9c6 */
[----:B--2---:R-:W-:Y:S05]  /*e870*/  @P0 EXIT ;  /* 0x000000000000094d */ /* 0x004fea0003800000 */
[----:B------:R-:W1:Y:S02]  /*e880*/  QSPC.E.S P0, RZ, [R2+0x4] ;  /* 0x0000040002ff73aa */ /* 0x000e640000000500 */
[----:B-1----:R-:W-:Y:S05]  /*e890*/  @!P0 BRA `(.L_x_1389) ;  /* 0x0000008000008947 */ /* 0x002fea0003800000 */
[----:B0-----:R-:W-:-:S04]  /*e8a0*/  IADD3 R2, R2, 0x4, RZ ;  /* 0x0000000402027810 */ /* 0x001fc80007ffe0ff */
[----:B------:R-:W-:-:S05]  /*e8b0*/  LOP3.LUT R2, R2, 0xffffff, RZ, 0xc0, !PT ;  /* 0x00ffffff02027812 */ /* 0x000fca00078ec0ff */
.L_x_1390:
[----:B------:R-:W0:Y:S02]  /*e8c0*/  LDS R4, [R2] ;  /* 0x0000000002047984 */ /* 0x000e240000000800 */
[----:B0-----:R-:W-:-:S10]  /*e8d0*/  HFMA2.MMA R5, R4, 1, 1, R7 ;  /* 0x3c003c0004057835 */ /* 0x001fd40000000007 */
[----:B------:R-:W0:Y:S02]  /*e8e0*/  ATOMS.CAST.SPIN R5, [R2], R4, R5 ;  /* 0x000000040205738d */ /* 0x000e240001800005 */
[----:B0-----:R-:W-:-:S13]  /*e8f0*/  ISETP.EQ.U32.AND P0, PT, R5, 0x1, PT ;  /* 0x000000010500780c */ /* 0x001fda0003f02070 */
[----:B------:R-:W-:Y:S05]  /*e900*/  @!P0 BRA `(.L_x_1390) ;  /* 0xffffffb000008947 */ /* 0x000fea000383ffff */
[----:B------:R-:W-:Y:S05]  /*e910*/  EXIT ;  /* 0x000000000000794d */ /* 0x000fea0003800000 */
.L_x_1389:
[----:B------:R-:W2:Y:S02]  /*e920*/  LD.E R0, [R2.64+0x4] ;  /* 0x0000040602007980 */ /* 0x000ea4000c101900 */
[----:B0-2---:R-:W-:-:S05]  /*e930*/  IMAD.IADD R5, R7, 0x1, R0 ;  /* 0x0000000107057824 */ /* 0x005fca00078e0200 */
[----:B------:R-:W-:Y:S01]  /*e940*/  ST.E [R2.64+0x4], R5 ;  /* 0x0000040502007985 */ /* 0x000fe2000c101906 */
[----:B------:R-:W-:Y:S05]  /*e950*/  EXIT ;  /* 0x000000000000794d */ /* 0x000fea0003800000 */
.L_x_1391:
        /* <DEDUP_REMOVED lines=10> */
.L_x_4760:


//--------------------- .text._Z23gemm_half_q_half_kernelILi4ELi152ELb1ELb1ELi32EEvPK6__halfPKjS4_S2_PS0_iiiiPKtS7_iiiiiibS2_i --------------------------
	.section	.text._Z23gemm_half_q_half_kernelILi4ELi152ELb1ELb1ELi32EEvPK6__halfPKjS4_S2_PS0_iiiiPKtS7_iiiiiibS2_i,"ax",@progbits
	.sectioninfo	@"SHI_REGISTERS=115"
	.align	128
        .global         _Z23gemm_half_q_half_kernelILi4ELi152ELb1ELb1ELi32EEvPK6__halfPKjS4_S2_PS0_iiiiPKtS7_iiiiiibS2_i
        .type           _Z23gemm_half_q_half_kernelILi4ELi152ELb1ELb1ELi32EEvPK6__halfPKjS4_S2_PS0_iiiiPKtS7_iiiiiibS2_i,@function
        .size           _Z23gemm_half_q_half_kernelILi4ELi152ELb1ELb1ELi32EEvPK6__halfPKjS4_S2_PS0_iiiiPKtS7_iiiiiibS2_i,(.L_x_4761 - _Z23gemm_half_q_half_kernelILi4ELi152ELb1ELb1ELi32EEvPK6__halfPKjS4_S2_PS0_iiiiPKtS7_iiiiiibS2_i)
        .other          _Z23gemm_half_q_half_kernelILi4ELi152ELb1ELb1ELi32EEvPK6__halfPKjS4_S2_PS0_iiiiPKtS7_iiiiiibS2_i,@"STO_CUDA_ENTRY STV_DEFAULT"
_Z23gemm_half_q_half_kernelILi4ELi152ELb1ELb1ELi32EEvPK6__halfPKjS4_S2_PS0_iiiiPKtS7_iiiiiibS2_i:
.text._Z23gemm_half_q_half_kernelILi4ELi152ELb1ELb1ELi32EEvPK6__halfPKjS4_S2_PS0_iiiiPKtS7_iiiiiibS2_i:
[----:B------:R-:W-:Y:S02]  /*0000*/  MOV R1, c[0x0][0x28] ;  /* 0x00000a0000017a02 */ /* 0x000fe40000000f00 */
[----:B------:R-:W0:Y:S01]  /*0010*/  S2R R2, SR_CTAID.Y ;  /* 0x0000000000027919 */ /* 0x000e220000002600 */
[----:B------:R-:W-:Y:S01]  /*0020*/  MOV R5, 0xfffffffc ;  /* 0xfffffffc00057802 */ /* 0x000fe20000000f00 */
        /* <DEDUP_REMOVED lines=8> */
[----:B0-----:R-:W-:Y:S01]  /*00b0*/  IMAD R98, R2, R5, c[0x0][0x188] ;  /* 0x0000620002627624 */ /* 0x001fe200078e0205 */
[----:B-1----:R-:W-:-:S04]  /*00c0*/  SHF.L.U32 R95, R90, 0x5, RZ ;  /* 0x000000055a5f7819 */ /* 0x002fc800000006ff */
[C---:B------:R-:W-:Y:S02]  /*00d0*/  ISETP.GE.AND P1, PT, R98.reuse, 0x1, PT ;  /* 0x000000016200780c */ /* 0x040fe40003f26270 */
[----:B------:R-:W-:Y:S02]  /*00e0*/  IADD3 R96, R95, 0x20, RZ ;  /* 0x000000205f607810 */ /* 0x000fe40007ffe0ff */
[----:B------:R-:W-:Y:S02]  /*00f0*/  IMNMX R97, R98, 0x4, PT ;  /* 0x0000000462617817 */ /* 0x000fe40003800200 */
[----:B--2---:R-:W-:Y:S02]  /*0100*/  LEA R0, R3, R10, 0x5 ;  /* 0x0000000a03007211 */ /* 0x004fe400078e28ff */
[----:B------:R-:W-:Y:S02]  /*0110*/  PRMT R3, RZ, 0x7610, R3 ;  /* 0x00007610ff037816 */ /* 0x000fe40000000003 */
[----:B------:R-:W-:-:S02]  /*0120*/  SHF.L.U32 R0, R0, 0x2, RZ ;  /* 0x0000000200007819 */ /* 0x000fc400000006ff */
[----:B------:R-:W-:Y:S01]  /*0130*/  IMNMX R96, R96, c[0x0][0x190], PT ;  /* 0x0000640060607a17 */ /* 0x000fe20003800200 */
[----:B------:R-:W-:Y:S05]  /*0140*/  @!P1 BRA `(.L_x_1392) ;  /* 0x000001c000009947 */ /* 0x000fea0003800000 */
[----:B------:R-:W-:Y:S02]  /*0150*/  MOV R4, c[0x0][0x1c8] ;  /* 0x0000720000047a02 */ /* 0x000fe40000000f00 */
[----:B------:R-:W-:-:S05]  /*0160*/  MOV R5, c[0x0][0x1cc] ;  /* 0x0000730000057a02 */ /* 0x000fca0000000f00 */
[----:B------:R-:W2:Y:S01]  /*0170*/  LDG.E.U16 R93, [R4.64] ;  /* 0x00000006045d7981 */ /* 0x000ea2000c1e1500 */
[----:B------:R-:W-:Y:S02]  /*0180*/  ISETP.GE.AND P0, PT, R97, 0x2, PT ;  /* 0x000000026100780c */ /* 0x000fe40003f06270 */
[----:B--2---:R-:W-:-:S11]  /*0190*/  PRMT R3, R93, 0x7610, R3 ;  /* 0x000076105d037816 */ /* 0x004fd60000000003 */
[----:B------:R-:W-:Y:S05]  /*01a0*/  @!P0 BRA `(.L_x_1392) ;  /* 0x0000016000008947 */ /* 0x000fea0003800000 */
[----:B------:R-:W-:-:S04]  /*01b0*/  MOV R8, c[0x0][0x1d0] ;  /* 0x0000740000087a02 */ /* 0x000fc80000000f00 */
        /* <DEDUP_REMOVED lines=21> */
.L_x_1392:
        /* <DEDUP_REMOVED lines=21> */
.L_x_1397:
        /* <DEDUP_REMOVED lines=36> */
.L_x_1396:
        /* <DEDUP_REMOVED lines=22> */
.L_x_1398:
        /* <DEDUP_REMOVED lines=12> */
.L_x_1395:
[----:B------:R-:W-:Y:S01]  /*08c0*/  ISETP.GT.AND P2, PT, R97, 0x3, PT ;  /* 0x000000036100780c */ /* 0x000fe20003f44270 */
[----:B------:R-:W-:Y:S01]  /*08d0*/  HFMA2.MMA R3, -RZ, RZ, 0, 0 ;  /* 0x00000000ff037435 */ /* 0x000fe200000001ff */
[----:B------:R-:W-:Y:S02]  /*08e0*/  SHF.L.U32 R18, R10, 0x1, RZ ;  /* 0x000000010a127819 */ /* 0x000fe400000006ff */
[----:B------:R-:W-:-:S09]  /*08f0*/  PLOP3.LUT P0, PT, PT, PT, PT, 0x80, 0x0 ;  /* 0x000000000000781c */ /* 0x000fd20003f0f070 */
[----:B------:R-:W-:Y:S05]  /*0900*/  @!P2 BRA `(.L_x_1399) ;  /* 0x000002600000a947 */ /* 0x000fea0003800000 */
[----:B------:R-:W-:Y:S02]  /*0910*/  PLOP3.LUT P0, PT, PT, PT, PT, 0x8, 0x0 ;  /* 0x000000000000781c */ /* 0x000fe40003f0e170 */
[----:B------:R-:W-:Y:S02]  /*0920*/  IADD3 R20, R97, -0x3, RZ ;  /* 0xfffffffd61147810 */ /* 0x000fe40007ffe0ff */
.L_x_1400:
        /* <DEDUP_REMOVED lines=36> */
.L_x_1399:
        /* <DEDUP_REMOVED lines=22> */
.L_x_1401:
        /* <DEDUP_REMOVED lines=11> */
.L_x_1394:
[----:B------:R-:W-:Y:S05]  /*0d80*/  BSYNC B0 ;  /* 0x0000000000007941 */ /* 0x000fea0003800000 */
.L_x_1393:
        /* <DEDUP_REMOVED lines=14> */
.L_x_1404:
[----:B0-----:R-:W-:Y:S02]  /*0e70*/  LEA R5, R2, R3, 0x2 ;  /* 0x0000000302057211 */ /* 0x001fe400078e10ff */
[----:B------:R-:W-:Y:S02]  /*0e80*/  IADD3 R3, R3, 0x4, RZ ;  /* 0x0000000403037810 */ /* 0x000fe40007ffe0ff */
[C---:B------:R-:W-:Y:S02]  /*0e90*/  IADD3 R7, R5.reuse, 0x1, RZ ;  /* 0x0000000105077810 */ /* 0x040fe40007ffe0ff */
[C---:B------:R-:W-:Y:S02]  /*0ea0*/  IADD3 R9, R5.reuse, 0x2, RZ ;  /* 0x0000000205097810 */ /* 0x040fe40007ffe0ff */
[C---:B------:R-:W-:Y:S01]  /*0eb0*/  IADD3 R11, R5.reuse, 0x3, RZ ;  /* 0x00000003050b7810 */ /* 0x040fe20007ffe0ff */
[--C-:B------:R-:W-:Y:S01]  /*0ec0*/  IMAD R5, R5, c[0x0][0x18c], R0.reuse ;  /* 0x0000630005057a24 */ /* 0x100fe200078e0200 */
[----:B------:R-:W-:Y:S01]  /*0ed0*/  ISETP.GE.AND P2, PT, R3, R14, PT ;  /* 0x0000000e0300720c */ /* 0x000fe20003f46270 */
[----:B------:R-:W-:-:S02]  /*0ee0*/  IMAD R7, R7, c[0x0][0x18c], R0 ;  /* 0x0000630007077a24 */ /* 0x000fc400078e0200 */
        /* <DEDUP_REMOVED lines=11> */
.L_x_1403:
        /* <DEDUP_REMOVED lines=14> */
.L_x_1405:
[----:B------:R-:W-:-:S13]  /*1080*/  ISETP.LT.OR P0, PT, R3, R97, P0 ;  /* 0x000000610300720c */ /* 0x000fda0000701670 */
[----:B------:R-:W-:Y:S02]  /*1090*/  @P0 LEA R3, R2, R3, 0x2 ;  /* 0x0000000302030211 */ /* 0x000fe400078e10ff */
[----:B------:R-:W-:-:S03]  /*10a0*/  @P0 MOV R2, 0x2 ;  /* 0x0000000200020802 */ /* 0x000fc60000000f00 */
[----:B------:R-:W-:-:S04]  /*10b0*/  @P0 IMAD R3, R3, c[0x0][0x18c], R0 ;  /* 0x0000630003030a24 */ /* 0x000fc800078e0200 */
[----:B------:R-:W-:-:S05]  /*10c0*/  @P0 IMAD.WIDE R2, R3, R2, c[0x0][0x180] ;  /* 0x0000600003020625 */ /* 0x000fca00078e0202 */
[----:B------:R1:W-:Y:S02]  /*10d0*/  @P0 STG.E.64 [R2.64], RZ ;  /* 0x000000ff02000986 */ /* 0x0003e4000c101b06 */
.L_x_1402:
[C---:B------:R-:W-:Y:S01]  /*10e0*/  ISETP.GT.AND P0, PT, R95.reuse, c[0x0][0x1a8], PT ;  /* 0x00006a005f007a0c */ /* 0x040fe20003f04270 */
[----:B------:R-:W-:Y:S01]  /*10f0*/  BAR.SYNC.DEFER_BLOCKING 0x0 ;  /* 0x0000000000007b1d */ /* 0x000fe20000010000 */
[C---:B------:R-:W-:Y:S02]  /*1100*/  ISETP.GT.AND P3, PT, R95.reuse, c[0x0][0x1b0], PT ;  /* 0x00006c005f007a0c */ /* 0x040fe40003f64270 */
[C---:B------:R-:W-:Y:S02]  /*1110*/  ISETP.GT.AND P4, PT, R95.reuse, c[0x0][0x1b4], PT ;  /* 0x00006d005f007a0c */ /* 0x040fe40003f84270 */
[C---:B------:R-:W-:Y:S02]  /*1120*/  ISETP.GT.AND P2, PT, R95.reuse, c[0x0][0x1ac], PT ;  /* 0x00006b005f007a0c */ /* 0x040fe40003f44270 */
[C---:B-1----:R-:W-:Y:S02]  /*1130*/  IMNMX R3, R95.reuse, c[0x0][0x1a8], PT ;  /* 0x00006a005f037a17 */ /* 0x042fe40003800200 */
[----:B------:R-:W-:-:S02]  /*1140*/  ISETP.GT.AND P5, PT, R95, c[0x0][0x1b8], PT ;  /* 0x00006e005f007a0c */ /* 0x000fc40003fa4270 */
[----:B0-----:R-:W-:Y:S02]  /*1150*/  SHF.R.S32.HI R4, RZ, 0x1f, R3 ;  /* 0x0000001fff047819 */ /* 0x001fe40000011403 */
[C---:B------:R-:W-:Y:S02]  /*1160*/  @P0 IMNMX R2, R95.reuse, c[0x0][0x1ac], PT ;  /* 0x00006b005f020a17 */ /* 0x040fe40003800200 */
[C---:B------:R-:W-:Y:S02]  /*1170*/  @P3 IMNMX R6, R95.reuse, c[0x0][0x1b4], PT ;  /* 0x00006d005f063a17 */ /* 0x040fe40003800200 */
[----:B------:R-:W-:Y:S02]  /*1180*/  @P0 IADD3 R2, R2, -c[0x0][0x1a8], RZ ;  /* 0x80006a0002020a10 */ /* 0x000fe40007ffe0ff */
[----:B------:R-:W-:Y:S02]  /*1190*/  LEA.HI R11, R4, R3, RZ, 0x5 ;  /* 0x00000003040b7211 */ /* 0x000fe400078f28ff */
[----:B------:R-:W-:-:S02]  /*11a0*/  @P4 IMNMX R7, R95, c[0x0][0x1b8], PT ;  /* 0x00006e005f074a17 */ /* 0x000fc40003800200 */
[----:B------:R-:W-:Y:S02]  /*11b0*/  @P2 IMNMX R4, R95, c[0x0][0x1b0], PT ;  /* 0x00006c005f042a17 */ /* 0x000fe40003800200 */
[----:B------:R-:W-:Y:S02]  /*11c0*/  @P0 SHF.R.S32.HI R3, RZ, 0x1f, R2 ;  /* 0x0000001fff030819 */ /* 0x000fe40000011402 */
[----:B------:R-:W-:Y:S02]  /*11d0*/  @P3 IADD3 R6, R6, -c[0x0][0x1b0], RZ ;  /* 0x80006c0006063a10 */ /* 0x000fe40007ffe0ff */
[----:B------:R-:W-:Y:S02]  /*11e0*/  @P4 IADD3 R7, R7, -c[0x0][0x1b4], RZ ;  /* 0x80006d0007074a10 */ /* 0x000fe40007ffe0ff */
[----:B------:R-:W-:Y:S02]  /*11f0*/  @P2 IADD3 R5, R4, -c[0x0][0x1ac], RZ ;  /* 0x80006b0004052a10 */ /* 0x000fe40007ffe0ff */
[----:B------:R-:W-:-:S02]  /*1200*/  @P0 LEA.HI R4, R3, R2, RZ, 0x5 ;  /* 0x0000000203040211 */ /* 0x000fc400078f28ff */
[----:B------:R-:W-:Y:S02]  /*1210*/  @P3 SHF.R.S32.HI R3, RZ, 0x1f, R6 ;  /* 0x0000001fff033819 */ /* 0x000fe40000011406 */
[----:B------:R-:W-:Y:S02]  /*1220*/  @P4 SHF.R.S32.HI R8, RZ, 0x1f, R7 ;  /* 0x0000001fff084819 */ /* 0x000fe40000011407 */
[----:B------:R-:W-:Y:S02]  /*1230*/  @P5 IMNMX R9, R95, c[0x0][0x1bc], PT ;  /* 0x00006f005f095a17 */ /* 0x000fe40003800200 */
[----:B------:R-:W-:Y:S02]  /*1240*/  @P3 LEA.HI R6, R3, R6, RZ, 0x5 ;  /* 0x0000000603063211 */ /* 0x000fe400078f28ff */
[----:B------:R-:W-:Y:S02]  /*1250*/  @P2 SHF.R.S32.HI R2, RZ, 0x1f, R5 ;  /* 0x0000001fff022819 */ /* 0x000fe40000011405 */
[----:B------:R-:W-:Y:S01]  /*1260*/  @P4 LEA.HI R8, R8, R7, RZ, 0x5 ;  /* 0x0000000708084211 */ /* 0x000fe200078f28ff */
[----:B------:R-:W-:Y:S01]  /*1270*/  HFMA2.MMA R7, -RZ, RZ, 0, 0 ;  /* 0x00000000ff077435 */ /* 0x000fe200000001ff */
[----:B------:R-:W-:-:S02]  /*1280*/  @P5 IADD3 R9, R9, -c[0x0][0x1b8], RZ ;  /* 0x80006e0009095a10 */ /* 0x000fc40007ffe0ff */
[----:B------:R-:W-:Y:S02]  /*1290*/  @P3 SHF.R.S32.HI R6, RZ, 0x5, R6 ;  /* 0x00000005ff063819 */ /* 0x000fe40000011406 */
[----:B------:R-:W-:Y:S02]  /*12a0*/  @P2 LEA.HI R5, R2, R5, RZ, 0x5 ;  /* 0x0000000502052211 */ /* 0x000fe400078f28ff */
[----:B------:R-:W-:Y:S01]  /*12b0*/  @P0 SHF.R.S32.HI R4, RZ, 0x5, R4 ;  /* 0x00000005ff040819 */ /* 0x000fe20000011404 */
[----:B------:R-:W-:Y:S01]  /*12c0*/  CS2R R2, SRZ ;  /* 0x0000000000027805 */ /* 0x000fe2000001ff00 */
[----:B------:R-:W-:Y:S02]  /*12d0*/  @P5 SHF.R.S32.HI R10, RZ, 0x1f, R9 ;  /* 0x0000001fff0a5819 */ /* 0x000fe40000011409 */
[----:B------:R-:W-:Y:S01]  /*12e0*/  @P3 SHF.L.U32 R7, R6, 0x2, RZ ;  /* 0x0000000206073819 */ /* 0x000fe200000006ff */
[----:B------:R-:W-:Y:S01]  /*12f0*/  @P0 IMAD R3, R4, 0x6, RZ ;  /* 0x0000000604030824 */ /* 0x000fe200078e02ff */
[----:B------:R-:W-:-:S02]  /*1300*/  @P2 SHF.R.S32.HI R5, RZ, 0x5, R5 ;  /* 0x00000005ff052819 */ /* 0x000fc40000011405 */
[----:B------:R-:W-:Y:S02]  /*1310*/  SHF.R.S32.HI R6, RZ, 0x5, R11 ;  /* 0x00000005ff067819 */ /* 0x000fe4000001140b */
[----:B------:R-:W-:Y:S01]  /*1320*/  @P5 LEA.HI R10, R10, R9, RZ, 0x5 ;  /* 0x000000090a0a5211 */ /* 0x000fe200078f28ff */
[----:B------:R-:W-:Y:S01]  /*1330*/  @P2 IMAD R2, R5, 0x5, RZ ;  /* 0x0000000505022824 */ /* 0x000fe200078e02ff */
[----:B------:R-:W-:Y:S01]  /*1340*/  @P4 SHF.R.S32.HI R8, RZ, 0x5, R8 ;  /* 0x00000005ff084819 */ /* 0x000fe20000011408 */
[----:B------:R-:W-:Y:S01]  /*1350*/  IMAD R3, R6, 0x8, R3 ;  /* 0x0000000806037824 */ /* 0x000fe200078e0203 */
[----:B------:R-:W-:Y:S01]  /*1360*/  @P5 SHF.R.S32.HI R10, RZ, 0x5, R10 ;  /* 0x00000005ff0a5819 */ /* 0x000fe2000001140a */
[----:B------:R-:W-:Y:S01]  /*1370*/  CS2R R4, SRZ ;  /* 0x0000000000047805 */ /* 0x000fe2000001ff00 */
[----:B------:R-:W-:Y:S01]  /*1380*/  ISETP.GE.AND P2, PT, R95, R96, PT ;  /* 0x000000605f00720c */ /* 0x000fe20003f46270 */
[----:B------:R-:W-:Y:S01]  /*1390*/  @P4 IMAD R4, R8, 0x3, RZ ;  /* 0x0000000308044824 */ /* 0x000fe200078e02ff */
[----:B------:R-:W-:-:S02]  /*13a0*/  @P5 SHF.L.U32 R5, R10, 0x1, RZ ;  /* 0x000000010a055819 */ /* 0x000fc400000006ff */
[----:B------:R-:W-:Y:S02]  /*13b0*/  IADD3 R2, R7, R3, R2 ;  /* 0x0000000307027210 */ /* 0x000fe40007ffe002 */
[----:B------:R-:W-:Y:S02]  /*13c0*/  SHF.R.S32.HI R16, RZ, 0x1f, R0 ;  /* 0x0000001fff107819 */ /* 0x000fe40000011400 */
[----:B------:R-:W-:Y:S02]  /*13d0*/  IADD3 R2, R5, R2, R4 ;  /* 0x0000000205027210 */ /* 0x000fe40007ffe004 */
[----:B------:R-:W-:Y:S02]  /*13e0*/  PRMT R45, RZ, 0x5410, RZ ;  /* 0x00005410ff2d7816 */ /* 0x000fe400000000ff */
[----:B------:R-:W-:Y:S01]  /*13f0*/  PRMT R44, RZ, 0x5410, RZ ;  /* 0x00005410ff2c7816 */ /* 0x000fe200000000ff */
[----:B-----5:R-:W-:Y:S01]  /*1400*/  IMAD R17, R2, c[0x0][0x18c], RZ ;  /* 0x0000630002117a24 */ /* 0x020fe200078e02ff */
[----:B------:R-:W-:-:S02]  /*1410*/  PRMT R43, RZ, 0x5410, RZ ;  /* 0x00005410ff2b7816 */ /* 0x000fc400000000ff */
        /* <DEDUP_REMOVED lines=8> */
[----:B------:R-:W-:Y:S02]  /*14a0*/  ISETP.GE.OR P0, PT, R95, c[0x0][0x1a8], P2 ;  /* 0x00006a005f007a0c */ /* 0x000fe40001706670 */
[----:B------:R-:W-:Y:S01]  /*14b0*/  PRMT R27, RZ, 0x5410, RZ ;  /* 0x00005410ff1b7816 */ /* 0x000fe200000000ff */
[----:B------:R-:W-:Y:S08]  /*14c0*/  @P2 BRA `(.L_x_1406) ;  /* 0x0000034000002947 */ /* 0x000ff00003800000 */
[----:B------:R-:W-:Y:S02]  /*14d0*/  SHF.L.U32 R2, R90, 0x6, RZ ;  /* 0x000000065a027819 */ /* 0x000fe400000006ff */
[----:B------:R-:W-:-:S05]  /*14e0*/  MOV R21, 0x2 ;  /* 0x0000000200157802 */ /* 0x000fca0000000f00 */
[----:B------:R-:W-:-:S05]  /*14f0*/  IMAD.WIDE R2, R2, R21, c[0x0][0x198] ;  /* 0x0000660002027625 */ /* 0x000fca00078e0215 */
[----:B------:R0:W5:Y:S01]  /*1500*/  LDG.E.U16.CONSTANT R8, [R2.64] ;  /* 0x0000000602087981 */ /* 0x000162000c1e9500 */
[----:B------:R-:W-:Y:S02]  /*1510*/  SHF.R.S32.HI R5, RZ, 0x1f, R0 ;  /* 0x0000001fff057819 */ /* 0x000fe40000011400 */
[----:B------:R-:W-:Y:S02]  /*1520*/  SHF.L.U32 R4, R0, 0x2, RZ ;  /* 0x0000000200047819 */ /* 0x000fe400000006ff */
[----:B------:R-:W-:Y:S02]  /*1530*/  LEA.HI R5, R5, R0, RZ, 0x3 ;  /* 0x0000000005057211 */ /* 0x000fe400078f18ff */
[----:B------:R-:W-:Y:S02]  /*1540*/  MOV R11, RZ ;  /* 0x000000ff000b7202 */ /* 0x000fe40000000f00 */
[----:B------:R-:W-:Y:S02]  /*1550*/  MOV R13, R95 ;  /* 0x0000005f000d7202 */ /* 0x000fe40000000f00 */
[----:B------:R-:W-:-:S02]  /*1560*/  LOP3.LUT R9, R4, 0x10, RZ, 0xc0, !PT ;  /* 0x0000001004097812 */ /* 0x000fc400078ec0ff */
[----:B0-----:R-:W-:Y:S02]  /*1570*/  SHF.R.S32.HI R10, RZ, 0x3, R5 ;  /* 0x00000003ff0a7819 */ /* 0x001fe40000011405 */
.L_x_1407:
[----:B-----5:R-:W-:-:S05]  /*1580*/  IADD3 R4, R8, R11, RZ ;  /* 0x0000000b08047210 */ /* 0x020fca0007ffe0ff */
[----:B------:R-:W-:-:S05]  /*1590*/  IMAD R2, R4, c[0x0][0x18c], RZ ;  /* 0x0000630004027a24 */ /* 0x000fca00078e02ff */
[----:B------:R-:W-:-:S04]  /*15a0*/  SHF.R.S32.HI R3, RZ, 0x1f, R2 ;  /* 0x0000001fff037819 */ /* 0x000fc80000011402 */
[----:B------:R-:W-:Y:S02]  /*15b0*/  LEA.HI R3, R3, R2, RZ, 0x3 ;  /* 0x0000000203037211 */ /* 0x000fe400078f18ff */
[----:B------:R-:W-:Y:S02]  /*15c0*/  MOV R2, 0x4 ;  /* 0x0000000400027802 */ /* 0x000fe40000000f00 */
        /* <DEDUP_REMOVED lines=36> */
.L_x_1406:
        /* <DEDUP_REMOVED lines=15> */
.L_x_1425:
        /* <DEDUP_REMOVED lines=197> */
.L_x_1410:
        /* <DEDUP_REMOVED lines=91> */
.L_x_1411:
        /* <DEDUP_REMOVED lines=93> */
.L_x_1412:
        /* <DEDUP_REMOVED lines=87> */
.L_x_1409:
[----:B0-----:R-:W-:-:S05]  /*3640*/  MOV R13, c[0x0][0x18c] ;  /* 0x00006300000d7a02 */ /* 0x001fca0000000f00 */
        /* <DEDUP_REMOVED lines=199> */
.L_x_1414:
        /* <DEDUP_REMOVED lines=91> */
.L_x_1415:
        /* <DEDUP_REMOVED lines=93> */
.L_x_1416:
        /* <DEDUP_REMOVED lines=87> */
.L_x_1413:
        /* <DEDUP_REMOVED lines=199> */
.L_x_1418:
        /* <DEDUP_REMOVED lines=91> */
.L_x_1419:
        /* <DEDUP_REMOVED lines=93> */
.L_x_1420:
        /* <DEDUP_REMOVED lines=87> */
.L_x_1417:
        /* <DEDUP_REMOVED lines=199> */
.L_x_1422:
        /* <DEDUP_REMOVED lines=91> */
.L_x_1423:
        /* <DEDUP_REMOVED lines=93> */
.L_x_1424:
        /* <DEDUP_REMOVED lines=87> */
.L_x_1421:
[----:B0----5:R-:W-:Y:S01]  /*8e70*/  LEA R4, R90, 0x20, 0x5 ;  /* 0x000000205a047811 */ /* 0x021fe200078e28ff */
[----:B------:R-:W-:Y:S01]  /*8e80*/  UIADD3 UR4, UR4, 0x40, URZ ;  /* 0x0000004004047890 */ /* 0x000fe2000fffe03f */
[----:B------:R-:W-:Y:S01]  /*8e90*/  IADD3 R95, R95, 0x20, RZ ;  /* 0x000000205f5f7810 */ /* 0x000fe20007ffe0ff */
[----:B------:R-:W-:Y:S01]  /*8ea0*/  IMAD.WIDE R14, R13, 0x8, R14 ;  /* 0x000000080d0e7825 */ /* 0x000fe200078e020e */
[----:B------:R-:W-:Y:S02]  /*8eb0*/  IMNMX R4, R4, c[0x0][0x190], PT ;  /* 0x0000640004047a17 */ /* 0x000fe40003800200 */
[----:B------:R-:W-:Y:S01]  /*8ec0*/  ISETP.GE.AND P0, PT, R95, c[0x0][0x1a8], PT ;  /* 0x00006a005f007a0c */ /* 0x000fe20003f06270 */
[----:B------:R-:W-:Y:S01]  /*8ed0*/  IMAD.WIDE R28, R13, 0x8, R28 ;  /* 0x000000080d1c7825 */ /* 0x000fe200078e021c */
[----:B------:R-:W-:-:S13]  /*8ee0*/  ISETP.LT.AND P2, PT, R95, R4, PT ;  /* 0x000000045f00720c */ /* 0x000fda0003f41270 */
[----:B------:R-:W-:Y:S05]  /*8ef0*/  @!P0 BRA P2, `(.L_x_1425) ;  /* 0xffff8a0000008947 */ /* 0x000fea000103ffff */
.L_x_1408:
[----:B------:R-:W-:-:S04]  /*8f00*/  ISETP.GE.AND P0, PT, R95, R96, PT ;  /* 0x000000605f00720c */ /* 0x000fc80003f06270 */
[----:B------:R-:W-:-:S13]  /*8f10*/  ISETP.GE.OR P0, PT, R95, c[0x0][0x1b0], P0 ;  /* 0x00006c005f007a0c */ /* 0x000fda0000706670 */
[----:B------:R-:W-:Y:S05]  /*8f20*/  @P0 BRA `(.L_x_1426) ;  /* 0x0000254000000947 */ /* 0x000fea0003800000 */
[----:B------:R-:W-:-:S04]  /*8f30*/  PRMT R0, R91, 0x9910, RZ ;  /* 0x000099105b007816 */ /* 0x000fc800000000ff */
[----:B------:R-:W-:-:S04]  /*8f40*/  ISETP.NE.AND P0, PT, R0, RZ, PT ;  /* 0x000000ff0000720c */ /* 0x000fc80003f05270 */
[----:B------:R-:W-:Y:S02]  /*8f50*/  ISETP.LT.OR P0, PT, R98, 0x4, !P0 ;  /* 0x000000046200780c */ /* 0x000fe40004701670 */
.L_x_1431:
[----:B------:R-:W-:-:S05]  /*8f60*/  MOV R89, c[0x0][0x18c] ;  /* 0x0000630000597a02 */ /* 0x000fca0000000f00 */
[C---:B------:R-:W-:Y:S02]  /*8f70*/  IMAD.WIDE R16, R89.reuse, 0x4, R28 ;  /* 0x0000000459107825 */ /* 0x040fe400078e021c */
[----:B------:R-:W5:Y:S04]  /*8f80*/  LDG.E.128.CONSTANT R28, [R28.64] ;  /* 0x000000061c1c7981 */ /* 0x000f68000c1e9d00 */
        /* <DEDUP_REMOVED lines=9> */
[----:B------:R-:W-:Y:S01]  /*9020*/  HFMA2.MMA R82, -RZ, RZ, 0, 0.03125 ;  /* 0x00002800ff527435 */ /* 0x000fe200000001ff */
        /* <DEDUP_REMOVED lines=8> */
[----:B0-----:R-:W-:Y:S02]  /*90b0*/  SHF.R.U32.HI R2, RZ, 0xa, R31 ;  /* 0x0000000aff027819 */ /* 0x001fe4000001161f */
        /* <DEDUP_REMOVED lines=18> */
[----:B------:R-:W-:Y:S02]  /*91e0*/  LOP3.LUT R3, R30, 0x1f001f, RZ, 0xc0, !PT ;  /* 0x001f001f1e037812 */ /* 0x000fe400078ec0ff */
[----:B------:R-:W-:Y:S02]  /*91f0*/  SHF.R.U32.HI R32, RZ, 0xa, R30 ;  /* 0x0000000aff207819 */ /* 0x000fe4000001161e */
[----:B------:R-:W-:Y:S02]  /*9200*/  SHF.R.U32.HI R30, RZ, 0xc, R8 ;  /* 0x0000000cff1e7819 */ /* 0x000fe40000011608 */
[C---:B------:R-:W-:Y:S02]  /*9210*/  LOP3.LUT R73, R8.reuse, 0x3e003e0, RZ, 0xc0, !PT ;  /* 0x03e003e008497812 */ /* 0x040fe400078ec0ff */
[----:B------:R-:W-:-:S02]  /*9220*/  LOP3.LUT R71, R8, 0x1f001f, RZ, 0xc0, !PT ;  /* 0x001f001f08477812 */ /* 0x000fc400078ec0ff */
[----:B------:R-:W-:Y:S02]  /*9230*/  SHF.R.U32.HI R72, RZ, 0xa, R8 ;  /* 0x0000000aff487819 */ /* 0x000fe40000011608 */
[----:B------:R-:W-:Y:S02]  /*9240*/  PRMT R47, R93, 0x9910, RZ ;  /* 0x000099105d2f7816 */ /* 0x000fe400000000ff */
[----:B------:R-:W-:Y:S02]  /*9250*/  LOP3.LUT R29, R28, 0x40004, R29, 0xf8, !PT ;  /* 0x000400041c1d7812 */ /* 0x000fe400078ef81d */
[----:B------:R-:W-:Y:S02]  /*9260*/  SHF.R.U32.HI R81, RZ, 0xd, R15 ;  /* 0x0000000dff517819 */ /* 0x000fe4000001160f */
[----:B------:R-:W-:Y:S02]  /*9270*/  SHF.R.U32.HI R8, RZ, 0xc, R9 ;  /* 0x0000000cff087819 */ /* 0x000fe40000011609 */
[----:B------:R-:W-:-:S02]  /*9280*/  LOP3.LUT R64, R9, 0x3e003e0, RZ, 0xc0, !PT ;  /* 0x03e003e009407812 */ /* 0x000fc400078ec0ff */
[----:B------:R-:W-:Y:S02]  /*9290*/  LOP3.LUT R69, R9, 0x1f001f, RZ, 0xc0, !PT ;  /* 0x001f001f09457812 */ /* 0x000fe400078ec0ff */
[----:B------:R-:W-:Y:S02]  /*92a0*/  SHF.R.U32.HI R70, RZ, 0xa, R9 ;  /* 0x0000000aff467819 */ /* 0x000fe40000011609 */
[----:B------:R-:W-:Y:S02]  /*92b0*/  LOP3.LUT R80, R79, 0x20002, R80, 0xf8, !PT ;  /* 0x000200024f507812 */ /* 0x000fe400078ef850 */
[----:B------:R-:W-:Y:S02]  /*92c0*/  LOP3.LUT R75, R74, 0x40004, R75, 0xf8, !PT ;  /* 0x000400044a4b7812 */ /* 0x000fe400078ef84b */
[----:B------:R-:W-:Y:S02]  /*92d0*/  SHF.R.U32.HI R9, RZ, 0xc, R10 ;  /* 0x0000000cff097819 */ /* 0x000fe4000001160a */
[----:B------:R-:W-:-:S02]  /*92e0*/  LOP3.LUT R78, R77, 0x40004, R78, 0xf8, !PT ;  /* 0x000400044d4e7812 */ /* 0x000fc400078ef84e */
[----:B------:R-:W-:Y:S02]  /*92f0*/  ISETP.NE.AND P2, PT, R47, RZ, PT ;  /* 0x000000ff2f00720c */ /* 0x000fe40003f45270 */
[----:B------:R-:W-:Y:S02]  /*9300*/  LOP3.LUT R29, R29, 0x80008, R30, 0xf8, !PT ;  /* 0x000800081d1d7812 */ /* 0x000fe400078ef81e */
[C---:B------:R-:W-:Y:S02]  /*9310*/  LOP3.LUT R63, R16.reuse, 0x3e003e0, RZ, 0xc0, !PT ;  /* 0x03e003e0103f7812 */ /* 0x040fe400078ec0ff */
[----:B------:R-:W-:Y:S02]  /*9320*/  LOP3.LUT R56, R16, 0x1f001f, RZ, 0xc0, !PT ;  /* 0x001f001f10387812 */ /* 0x000fe400078ec0ff */
[----:B------:R-:W-:Y:S02]  /*9330*/  SHF.R.U32.HI R58, RZ, 0xa, R16 ;  /* 0x0000000aff3a7819 */ /* 0x000fe40000011610 */
[----:B------:R-:W-:-:S02]  /*9340*/  LOP3.LUT R62, R17, 0x3e003e0, RZ, 0xc0, !PT ;  /* 0x03e003e0113e7812 */ /* 0x000fc400078ec0ff */
[----:B------:R-:W-:Y:S02]  /*9350*/  LOP3.LUT R50, R17, 0x1f001f, RZ, 0xc0, !PT ;  /* 0x001f001f11327812 */ /* 0x000fe400078ec0ff */
[----:B------:R-:W-:Y:S02]  /*9360*/  SHF.R.U32.HI R54, RZ, 0xa, R17 ;  /* 0x0000000aff367819 */ /* 0x000fe40000011611 */
[----:B------:R-:W-:Y:S02]  /*9370*/  LOP3.LUT R47, R80, 0x40004, R81, 0xf8, !PT ;  /* 0x00040004502f7812 */ /* 0x000fe400078ef851 */
[----:B------:R-:W-:Y:S02]  /*9380*/  LOP3.LUT R31, R75, 0x80008, R8, 0xf8, !PT ;  /* 0x000800084b1f7812 */ /* 0x000fe400078ef808 */
[C---:B------:R-:W-:Y:S02]  /*9390*/  LOP3.LUT R16, R18.reuse, 0x3e003e0, RZ, 0xc0, !PT ;  /* 0x03e003e012107812 */ /* 0x040fe400078ec0ff */
[----:B------:R-:W-:-:S02]  /*93a0*/  LOP3.LUT R38, R18, 0x1f001f, RZ, 0xc0, !PT ;  /* 0x001f001f12267812 */ /* 0x000fc400078ec0ff */
[----:B------:R-:W-:Y:S02]  /*93b0*/  SHF.R.U32.HI R36, RZ, 0xa, R18 ;  /* 0x0000000aff247819 */ /* 0x000fe40000011612 */
[C---:B------:R-:W-:Y:S02]  /*93c0*/  LOP3.LUT R17, R19.reuse, 0x3e003e0, RZ, 0xc0, !PT ;  /* 0x03e003e013117812 */ /* 0x040fe400078ec0ff */
[----:B------:R-:W-:Y:S02]  /*93d0*/  LOP3.LUT R33, R19, 0x1f001f, RZ, 0xc0, !PT ;  /* 0x001f001f13217812 */ /* 0x000fe400078ec0ff */
[----:B------:R-:W-:Y:S02]  /*93e0*/  SHF.R.U32.HI R34, RZ, 0xa, R19 ;  /* 0x0000000aff227819 */ /* 0x000fe40000011613 */
[----:B------:R-:W-:Y:S02]  /*93f0*/  LOP3.LUT R81, R78, 0x80008, R9, 0xf8, !PT ;  /* 0x000800084e517812 */ /* 0x000fe400078ef809 */
        /* <DEDUP_REMOVED lines=19> */
[----:B------:R-:W-:Y:S02]  /*9530*/  PRMT R11, R82, 0x7610, R11 ;  /* 0x00007610520b7816 */ /* 0x000fe4000000000b */
[----:B------:R-:W-:Y:S02]  /*9540*/  LOP3.LUT R18, R18, 0x64006400, RZ, 0xfc, !PT ;  /* 0x6400640012127812 */ /* 0x000fe400078efcff */
[----:B------:R-:W-:Y:S02]  /*9550*/  LOP3.LUT R86, R12, 0x64006400, RZ, 0xfc, !PT ;  /* 0x640064000c567812 */ /* 0x000fe400078efcff */
[----:B------:R-:W-:Y:S02]  /*9560*/  LOP3.LUT R85, R47, 0x80008, R10, 0xf8, !PT ;  /* 0x000800082f557812 */ /* 0x000fe400078ef80a */
[----:B------:R-:W-:Y:S02]  /*9570*/  LOP3.LUT R82, R62, 0x64006400, RZ, 0xfc, !PT ;  /* 0x640064003e527812 */ /* 0x000fe400078efcff */
[----:B------:R-:W-:-:S02]  /*9580*/  LOP3.LUT R51, R51, 0x1f001f, RZ, 0xc0, !PT ;  /* 0x001f001f33337812 */ /* 0x000fc400078ec0ff */
[----:B------:R-:W-:Y:S01]  /*9590*/  LOP3.LUT R84, R20, 0x64006400, RZ, 0xfc, !PT ;  /* 0x6400640014547812 */ /* 0x000fe200078efcff */
[-C--:B------:R-:W-:Y:S01]  /*95a0*/  HFMA2 R20, R18, R11.reuse.H0_H0, -48, -48 ;  /* 0xd200d20012147431 */ /* 0x080fe2000004000b */
        /* <DEDUP_REMOVED lines=25> */
[----:B------:R-:W-:Y:S01]  /*9740*/  HFMA2 R17, R88, R11.H0_H0, -48, -48 ;  /* 0xd200d20058117431 */ /* 0x000fe2000004000b */
[----:B------:R-:W-:Y:S01]  /*9750*/  LOP3.LUT R69, R69, 0x64006400, RZ, 0xfc, !PT ;  /* 0x6400640045457812 */ /* 0x000fe200078efcff */
[----:B------:R-:W-:Y:S01]  /*9760*/  HADD2 R88, R52, -1040, -1040 ;  /* 0xe410e41034587430 */ /* 0x000fe20000000000 */
[----:B------:R-:W-:Y:S02]  /*9770*/  LOP3.LUT R99, R48, 0x64006400, RZ, 0xfc, !PT ;  /* 0x6400640030637812 */ /* 0x000fe400078efcff */
[----:B------:R-:W-:Y:S02]  /*9780*/  LOP3.LUT R72, R54, 0x64006400, RZ, 0xfc, !PT ;  /* 0x6400640036487812 */ /* 0x000fe400078efcff */
        /* <DEDUP_REMOVED lines=34> */
[----:B------:R-:W-:Y:S01]  /*99b0*/  LOP3.LUT R74, R61, 0x64006400, RZ, 0xfc, !PT ;  /* 0x640064003d4a7812 */ /* 0x000fe200078efcff */
[-C--:B------:R-:W-:Y:S01]  /*99c0*/  HFMA2 R61, R82, R11.reuse.H0_H0, -48, -48 ;  /* 0xd200d200523d7431 */ /* 0x080fe2000004000b */
[C---:B------:R-:W-:Y:S02]  /*99d0*/  LOP3.LUT R75, R4.reuse, 0x3e003e0, RZ, 0xc0, !PT ;  /* 0x03e003e0044b7812 */ /* 0x040fe400078ec0ff */
[----:B------:R-:W-:Y:S01]  /*99e0*/  LOP3.LUT R8, R4, 0x1f001f, RZ, 0xc0, !PT ;  /* 0x001f001f04087812 */ /* 0x000fe200078ec0ff */
[----:B------:R-:W-:Y:S01]  /*99f0*/  HFMA2 R87, R74, R11.H0_H0, -48, -48 ;  /* 0xd200d2004a577431 */ /* 0x000fe2000004000b */
[C---:B------:R-:W-:Y:S02]  /*9a00*/  LOP3.LUT R77, R5.reuse, 0x3e003e0, RZ, 0xc0, !PT ;  /* 0x03e003e0054d7812 */ /* 0x040fe400078ec0ff */
[----:B------:R-:W-:Y:S02]  /*9a10*/  LOP3.LUT R9, R5, 0x1f001f, RZ, 0xc0, !PT ;  /* 0x001f001f05097812 */ /* 0x000fe400078ec0ff */
[----:B------:R-:W-:-:S02]  /*9a20*/  LOP3.LUT R79, R6, 0x3e003e0, RZ, 0xc0, !PT ;  /* 0x03e003e0064f7812 */ /* 0x000fc400078ec0ff */
[----:B------:R-:W-:Y:S02]  /*9a30*/  LOP3.LUT R10, R6, 0x1f001f, RZ, 0xc0, !PT ;  /* 0x001f001f060a7812 */ /* 0x000fe400078ec0ff */
[----:B------:R-:W-:Y:S02]  /*9a40*/  SHF.R.U32.HI R76, RZ, 0xb, R7 ;  /* 0x0000000bff4c7819 */ /* 0x000fe40000011607 */
[C---:B------:R-:W-:Y:S02]  /*9a50*/  LOP3.LUT R83, R7.reuse, 0x3e003e0, RZ, 0xc0, !PT ;  /* 0x03e003e007537812 */ /* 0x040fe400078ec0ff */
[----:B------:R-:W-:Y:S02]  /*9a60*/  LOP3.LUT R47, R7, 0x1f001f, RZ, 0xc0, !PT ;  /* 0x001f001f072f7812 */ /* 0x000fe400078ec0ff */
[----:B------:R-:W-:Y:S02]  /*9a70*/  SHF.R.U32.HI R4, RZ, 0xa, R4 ;  /* 0x0000000aff047819 */ /* 0x000fe40000011604 */
[----:B------:R-:W-:-:S02]  /*9a80*/  SHF.R.U32.HI R5, RZ, 0xa, R5 ;  /* 0x0000000aff057819 */ /* 0x000fc40000011605 */
[----:B------:R-:W-:Y:S02]  /*9a90*/  SHF.R.U32.HI R6, RZ, 0xa, R6 ;  /* 0x0000000aff067819 */ /* 0x000fe40000011606 */
[----:B------:R-:W-:Y:S02]  /*9aa0*/  SHF.R.U32.HI R7, RZ, 0xa, R7 ;  /* 0x0000000aff077819 */ /* 0x000fe40000011607 */
        /* <DEDUP_REMOVED lines=11> */
[----:B------:R-:W-:Y:S01]  /*9b60*/  LOP3.LUT R31, R85, 0x100010, R76, 0xf8, !PT ;  /* 0x00100010551f7812 */ /* 0x000fe200078ef84c */
[----:B------:R-:W-:Y:S01]  /*9b70*/  HADD2 R85, R56, -1040, -1040 ;  /* 0xe410e41038557430 */ /* 0x000fe20000000000 */
        /* <DEDUP_REMOVED lines=71> */
[----:B------:R-:W0:Y:S01]  /*9ff0*/  LDS.128 R36, [UR4] ;  /* 0x00000004ff247984 */ /* 0x000e220008000c00 */
[----:B------:R-:W-:-:S02]  /*a000*/  PRMT R26, R26, 0x5410, R25 ;  /* 0x000054101a1a7816 */ /* 0x000fc40000000019 */
        /* <DEDUP_REMOVED lines=76> */
.L_x_1428:
        /* <DEDUP_REMOVED lines=83> */
.L_x_1429:
        /* <DEDUP_REMOVED lines=82> */
.L_x_1430:
        /* <DEDUP_REMOVED lines=79> */
.L_x_1427:
[----:B------:R-:W-:Y:S01]  /*b410*/  IADD3 R95, R95, 0x20, RZ ;  /* 0x000000205f5f7810 */ /* 0x000fe20007ffe0ff */
[----:B------:R-:W-:Y:S01]  /*b420*/  UIADD3 UR4, UR4, 0x40, URZ ;  /* 0x0000004004047890 */ /* 0x000fe2000fffe03f */
[----:B-----5:R-:W-:Y:S02]  /*b430*/  IMAD.WIDE R28, R89, 0x4, R100 ;  /* 0x00000004591c7825 */ /* 0x020fe400078e0264 */
[C---:B------:R-:W-:Y:S02]  /*b440*/  ISETP.GE.AND P2, PT, R95.reuse, c[0x0][0x1b0], PT ;  /* 0x00006c005f007a0c */ /* 0x040fe40003f46270 */
[----:B------:R-:W-:-:S13]  /*b450*/  ISETP.LT.AND P3, PT, R95, R96, PT ;  /* 0x000000605f00720c */ /* 0x000fda0003f61270 */
[----:B------:R-:W-:Y:S05]  /*b460*/  @!P2 BRA P3, `(.L_x_1431) ;  /* 0xffffdaf00000a947 */ /* 0x000fea000183ffff */
.L_x_1426:
[----:B------:R-:W-:-:S04]  /*b470*/  LEA R90, R90, 0x20, 0x5 ;  /* 0x000000205a5a7811 */ /* 0x000fc800078e28ff */
        /* <DEDUP_REMOVED lines=11> */
.L_x_1449:
[----:B------:R-:W-:Y:S05]  /*b530*/  @!P1 BRA `(.L_x_1433) ;  /* 0x0000668000009947 */ /* 0x000fea0003800000 */
[----:B------:R-:W2:Y:S01]  /*b540*/  LDG.E.128.CONSTANT R4, [R28.64] ;  /* 0x000000061c047981 */ /* 0x000ea2000c1e9d00 */
[----:B0-----:R-:W-:Y:S02]  /*b550*/  PRMT R3, R93, 0x9910, RZ ;  /* 0x000099105d037816 */ /* 0x001fe400000000ff */
[----:B------:R-:W-:-:S02]  /*b560*/  MOV R0, 0x2c00 ;  /* 0x00002c0000007802 */ /* 0x000fc40000000f00 */
[----:B------:R-:W-:Y:S02]  /*b570*/  ISETP.NE.AND P2, PT, R3, RZ, PT ;  /* 0x000000ff0300720c */ /* 0x000fe40003f45270 */
[----:B------:R-:W-:Y:S02]  /*b580*/  ISETP.GE.AND P3, PT, R97, 0x2, PT ;  /* 0x000000026100780c */ /* 0x000fe40003f66270 */
[C---:B--2---:R-:W-:Y:S02]  /*b590*/  LOP3.LUT R2, R4.reuse, 0xf000f, RZ, 0xc0, !PT ;  /* 0x000f000f04027812 */ /* 0x044fe400078ec0ff */
[----:B------:R-:W-:Y:S02]  /*b5a0*/  LOP3.LUT R3, R4, 0xf000f0, RZ, 0xc0, !PT ;  /* 0x00f000f004037812 */ /* 0x000fe400078ec0ff */
[----:B------:R-:W-:Y:S02]  /*b5b0*/  LOP3.LUT R8, R5, 0xf000f, RZ, 0xc0, !PT ;  /* 0x000f000f05087812 */ /* 0x000fe400078ec0ff */
[----:B------:R-:W-:-:S02]  /*b5c0*/  SHF.R.U32.HI R4, RZ, 0x8, R4 ;  /* 0x00000008ff047819 */ /* 0x000fc40000011604 */
[----:B------:R-:W-:Y:S02]  /*b5d0*/  SHF.R.U32.HI R10, RZ, 0x8, R5 ;  /* 0x00000008ff0a7819 */ /* 0x000fe40000011605 */
[----:B------:R-:W-:Y:S02]  /*b5e0*/  SHF.R.U32.HI R20, RZ, 0x8, R7 ;  /* 0x00000008ff147819 */ /* 0x000fe40000011607 */
[----:B------:R-:W-:Y:S02]  /*b5f0*/  SHF.R.U32.HI R13, RZ, 0x8, R6 ;  /* 0x00000008ff0d7819 */ /* 0x000fe40000011606 */
[C---:B------:R-:W-:Y:S02]  /*b600*/  LOP3.LUT R11, R6.reuse, 0xf000f, RZ, 0xc0, !PT ;  /* 0x000f000f060b7812 */ /* 0x040fe400078ec0ff */
[----:B------:R-:W-:Y:S02]  /*b610*/  LOP3.LUT R12, R6, 0xf000f0, RZ, 0xc0, !PT ;  /* 0x00f000f0060c7812 */ /* 0x000fe400078ec0ff */
[----:B------:R-:W-:-:S02]  /*b620*/  LOP3.LUT R9, R5, 0xf000f0, RZ, 0xc0, !PT ;  /* 0x00f000f005097812 */ /* 0x000fc400078ec0ff */
[----:B------:R-:W-:Y:S02]  /*b630*/  LOP3.LUT R6, R8, 0x64006400, RZ, 0xfc, !PT ;  /* 0x6400640008067812 */ /* 0x000fe400078efcff */
[C---:B------:R-:W-:Y:S02]  /*b640*/  LOP3.LUT R14, R7.reuse, 0xf000f, RZ, 0xc0, !PT ;  /* 0x000f000f070e7812 */ /* 0x040fe400078ec0ff */
[----:B------:R-:W-:Y:S01]  /*b650*/  LOP3.LUT R15, R7, 0xf000f0, RZ, 0xc0, !PT ;  /* 0x00f000f0070f7812 */ /* 0x000fe200078ec0ff */
[----:B------:R-:W-:Y:S01]  /*b660*/  HADD2 R6, R6, -1032, -1032 ;  /* 0xe408e40806067430 */ /* 0x000fe20000000000 */
        /* <DEDUP_REMOVED lines=125> */
.L_x_1434:
        /* <DEDUP_REMOVED lines=52> */
[----:B------:R-:W-:Y:S01]  /*c180*/  HADD2.F32 R37, -RZ, R14.H1_H1 ;  /* 0x3000000eff257230 */ /* 0x000fe20000004100 */
[-C--:B------:R-:W-:Y:S01]  /*c190*/  FFMA.FTZ R35, R35, R21.reuse, R34 ;  /* 0x0000001523237223 */ /* 0x080fe20000010022 */
[----:B------:R-:W-:Y:S02]  /*c1a0*/  HADD2.F32 R20, -RZ, R12.H1_H1 ;  /* 0x3000000cff147230 */ /* 0x000fe40000004100 */
        /* <DEDUP_REMOVED lines=36> */
.L_x_1436:
        /* <DEDUP_REMOVED lines=90> */
.L_x_1437:
        /* <DEDUP_REMOVED lines=87> */
.L_x_1435:
        /* <DEDUP_REMOVED lines=61> */
[----:B------:R-:W-:Y:S02]  /*d2d0*/  HADD2.F32 R46, -RZ, R8.H1_H1 ;  /* 0x30000008ff2e7230 */ /* 0x000fe40000004100 */
[----:B------:R-:W-:Y:S02]  /*d2e0*/  HADD2.F32 R48, -RZ, R11.H1_H1 ;  /* 0x3000000bff307230 */ /* 0x000fe40000004100 */
[----:B------:R-:W-:Y:S02]  /*d2f0*/  HADD2.F32 R50, -RZ, R13.H1_H1 ;  /* 0x3000000dff327230 */ /* 0x000fe40000004100 */
        /* <DEDUP_REMOVED lines=13> */
[--C-:B------:R-:W-:Y:S01]  /*d3d0*/  HADD2.F32 R32, -RZ, R7.reuse.H0_H0 ;  /* 0x20000007ff207230 */ /* 0x100fe20000004100 */
        /* <DEDUP_REMOVED lines=25> */
[----:B------:R-:W-:Y:S02]  /*d570*/  HADD2.F32 R32, -RZ, R17.H1_H1 ;  /* 0x30000011ff207230 */ /* 0x000fe40000004100 */
        /* <DEDUP_REMOVED lines=38> */
.L_x_1438:
        /* <DEDUP_REMOVED lines=91> */
.L_x_1440:
        /* <DEDUP_REMOVED lines=90> */
.L_x_1441:
        /* <DEDUP_REMOVED lines=39> */
[----:B------:R-:W-:Y:S01]  /*e5a0*/  FFMA.FTZ R34, R13, R34, R31 ;  /* 0x000000220d227223 */ /* 0x000fe2000001001f */
[----:B------:R-:W-:-:S02]  /*e5b0*/  HADD2.F32 R8, -RZ, R5.H0_H0 ;  /* 0x20000005ff087230 */ /* 0x000fc40000004100 */
[----:B------:R-:W-:Y:S01]  /*e5c0*/  HADD2.F32 R10, -RZ, R5.H1_H1 ;  /* 0x30000005ff0a7230 */ /* 0x000fe20000004100 */
[----:B------:R-:W-:Y:S01]  /*e5d0*/  FFMA.FTZ R5, R11, R7, R6 ;  /* 0x000000070b057223 */ /* 0x000fe20000010006 */
[----:B------:R-:W-:Y:S01]  /*e5e0*/  HADD2.F32 R11, -RZ, R17.H0_H0 ;  /* 0x20000011ff0b7230 */ /* 0x000fe20000004100 */
[----:B------:R-:W-:Y:S01]  /*e5f0*/  FFMA.FTZ R34, R14, R35, R34 ;  /* 0x000000230e227223 */ /* 0x000fe20000010022 */
[----:B------:R-:W-:Y:S02]  /*e600*/  HADD2.F32 R13, -RZ, R19.H0_H0 ;  /* 0x20000013ff0d7230 */ /* 0x000fe40000004100 */
[----:B------:R-:W-:Y:S01]  /*e610*/  HADD2.F32 R6, -RZ, R21.H0_H0 ;  /* 0x20000015ff067230 */ /* 0x000fe20000004100 */
[-C--:B------:R-:W-:Y:S01]  /*e620*/  FFMA.FTZ R11, R11, R7.reuse, R12 ;  /* 0x000000070b0b7223 */ /* 0x080fe2000001000c */
[----:B------:R-:W-:Y:S01]  /*e630*/  HADD2.F32 R4, -RZ, R4.H1_H1 ;  /* 0x30000004ff047230 */ /* 0x000fe20000004100 */
[-C--:B------:R-:W-:Y:S01]  /*e640*/  FFMA.FTZ R13, R13, R7.reuse, R32 ;  /* 0x000000070d0d7223 */ /* 0x080fe20000010020 */
[----:B------:R-:W-:Y:S01]  /*e650*/  HADD2.F32 R15, -RZ, R15.H1_H1 ;  /* 0x3000000fff0f7230 */ /* 0x000fe20000004100 */
[----:B------:R-:W-:Y:S01]  /*e660*/  FFMA.FTZ R7, R6, R7, R34 ;  /* 0x0000000706077223 */ /* 0x000fe20000010022 */
[----:B------:R-:W-:-:S02]  /*e670*/  HADD2.F32 R17, -RZ, R17.H1_H1 ;  /* 0x30000011ff117230 */ /* 0x000fc40000004100 */
        /* <DEDUP_REMOVED lines=34> */
.L_x_1439:
        /* <DEDUP_REMOVED lines=141> */
.L_x_1442:
        /* <DEDUP_REMOVED lines=91> */
.L_x_1444:
        /* <DEDUP_REMOVED lines=90> */
.L_x_1445:
        /* <DEDUP_REMOVED lines=87> */
.L_x_1443:
        /* <DEDUP_REMOVED lines=103> */
[--C-:B------:R-:W-:Y:S01]  /*108a0*/  HADD2.F32 R34, -RZ, R17.reuse.H0_H0 ;  /* 0x20000011ff227230 */ /* 0x100fe20000004100 */
[----:B------:R-:W-:Y:S01]  /*108b0*/  FFMA.FTZ R2, R2, R31, R19 ;  /* 0x0000001f02027223 */ /* 0x000fe20000010013 */
[----:B------:R-:W-:Y:S01]  /*108c0*/  HADD2.F32 R35, -RZ, R18.H0_H0 ;  /* 0x20000012ff237230 */ /* 0x000fe20000004100 */
[----:B------:R-:W-:Y:S01]  /*108d0*/  FFMA.FTZ R19, R31, R20, R3 ;  /* 0x000000141f137223 */ /* 0x000fe20000010003 */
        /* <DEDUP_REMOVED lines=34> */
.L_x_1446:
        /* <DEDUP_REMOVED lines=91> */
.L_x_1447:
        /* <DEDUP_REMOVED lines=90> */
.L_x_1448:
        /* <DEDUP_REMOVED lines=19> */
[-C--:B------:R-:W-:Y:S01]  /*11780*/  FFMA.FTZ R31, R12, R20.reuse, R31 ;  /* 0x000000140c1f7223 */ /* 0x080fe2000001001f */
[----:B------:R-:W-:Y:S01]  /*11790*/  HADD2.F32 R12, -RZ, R4.H0_H0 ;  /* 0x20000004ff0c7230 */ /* 0x000fe20000004100 */
[----:B------:R-:W-:Y:S01]  /*117a0*/  FFMA.FTZ R19, R46, R19, RZ ;  /* 0x000000132e137223 */ /* 0x000fe200000100ff */
[----:B------:R-:W-:Y:S01]  /*117b0*/  HADD2.F32 R5, -RZ, R5.H1_H1 ;  /* 0x30000005ff057230 */ /* 0x000fe20000004100 */
[----:B------:R-:W-:-:S02]  /*117c0*/  FFMA.FTZ R11, R34, R20, R11 ;  /* 0x00000014220b7223 */ /* 0x000fc4000001000b */
[----:B------:R-:W-:Y:S01]  /*117d0*/  FFMA.FTZ R33, R13, R20, R33 ;  /* 0x000000140d217223 */ /* 0x000fe20000010021 */
[--C-:B------:R-:W-:Y:S01]  /*117e0*/  HADD2.F32 R13, -RZ, R6.reuse.H0_H0 ;  /* 0x20000006ff0d7230 */ /* 0x100fe20000004100 */
[----:B------:R-:W-:Y:S01]  /*117f0*/  FFMA.FTZ R14, R14, R30, R31 ;  /* 0x0000001e0e0e7223 */ /* 0x000fe2000001001f */
[--C-:B------:R-:W-:Y:S01]  /*11800*/  HADD2.F32 R31, -RZ, R7.reuse.H0_H0 ;  /* 0x20000007ff1f7230 */ /* 0x100fe20000004100 */
[----:B------:R-:W-:Y:S01]  /*11810*/  FFMA.FTZ R19, R32, R20, R19 ;  /* 0x0000001420137223 */ /* 0x000fe20000010013 */
        /* <DEDUP_REMOVED lines=58> */
.L_x_1433:
[----:B------:R-:W-:Y:S01]  /*11bc0*/  IADD3 R95, R95, 0x20, RZ ;  /* 0x000000205f5f7810 */ /* 0x000fe20007ffe0ff */
[----:B------:R-:W-:Y:S01]  /*11bd0*/  UIADD3 UR4, UR4, 0x40, URZ ;  /* 0x0000004004047890 */ /* 0x000fe2000fffe03f */
[----:B0-----:R-:W-:Y:S02]  /*11be0*/  MOV R3, c[0x0][0x18c] ;  /* 0x0000630000037a02 */ /* 0x001fe40000000f00 */
[C---:B------:R-:W-:Y:S02]  /*11bf0*/  ISETP.GE.AND P2, PT, R95.reuse, c[0x0][0x1b4], PT ;  /* 0x00006d005f007a0c */ /* 0x040fe40003f46270 */
[----:B------:R-:W-:Y:S01]  /*11c00*/  ISETP.LT.AND P3, PT, R95, R96, PT ;  /* 0x000000605f00720c */ /* 0x000fe20003f61270 */
[----:B------:R-:W-:-:S12]  /*11c10*/  IMAD.WIDE R28, R3, 0x10, R28 ;  /* 0x00000010031c7825 */ /* 0x000fd800078e021c */
[----:B------:R-:W-:Y:S05]  /*11c20*/  @!P2 BRA P3, `(.L_x_1449) ;  /* 0xffff99000000a947 */ /* 0x000fea000183ffff */
.L_x_1432:
[----:B------:R-:W-:Y:S05]  /*11c30*/  @!P1 EXIT ;  /* 0x000000000000994d */ /* 0x000fea0003800000 */
[----:B------:R-:W1:Y:S01]  /*11c40*/  S2R R0, SR_CTAID.X ;  /* 0x0000000000007919 */ /* 0x000e620000002500 */
[----:B------:R-:W-:Y:S01]  /*11c50*/  IMAD.MOV.U32 R5, RZ, RZ, 0x2 ;  /* 0x00000002ff057424 */ /* 0x000fe200078e00ff */
[----:B------:R-:W-:Y:S02]  /*11c60*/  HMUL2 R45, R45, R93.H0_H0 ;  /* 0x2000005d2d2d7232 */ /* 0x000fe40000000000 */
[----:B0-----:R-:W1:Y:S04]  /*11c70*/  S2R R3, SR_TID.X ;  /* 0x0000000000037919 */ /* 0x001e680000002100 */
[----:B------:R-:W0:Y:S01]  /*11c80*/  S2R R2, SR_CTAID.Y ;  /* 0x0000000000027919 */ /* 0x000e220000002600 */
[----:B-1----:R-:W-:Y:S02]  /*11c90*/  LEA R3, R0, R3, 0x5 ;  /* 0x0000000300037211 */ /* 0x002fe400078e28ff */
[----:B0-----:R-:W-:-:S02]  /*11ca0*/  SHF.L.U32 R0, R2, 0x2, RZ ;  /* 0x0000000202007819 */ /* 0x001fc400000006ff */
        /* <DEDUP_REMOVED lines=10> */
.L_x_1453:
[----:B------:R-:W0:Y:S02]  /*11d50*/  LDS R4, [R0] ;  /* 0x0000000000047984 */ /* 0x000e240000000800 */
[----:B0-----:R-:W-:-:S10]  /*11d60*/  HFMA2.MMA R5, R4, 1, 1, R45 ;  /* 0x3c003c0004057835 */ /* 0x001fd4000000002d */
[----:B------:R-:W0:Y:S02]  /*11d70*/  ATOMS.CAST.SPIN R5, [R0], R4, R5 ;  /* 0x000000040005738d */ /* 0x000e240001800005 */
[----:B0-----:R-:W-:-:S13]  /*11d80*/  ISETP.EQ.U32.AND P0, PT, R5, 0x1, PT ;  /* 0x000000010500780c */ /* 0x001fda0003f02070 */
[----:B------:R-:W-:Y:S05]  /*11d90*/  @!P0 BRA `(.L_x_1453) ;  /* 0xffffffb000008947 */ /* 0x000fea000383ffff */
[----:B------:R-:W-:Y:S05]  /*11da0*/  BRA `(.L_x_1451) ;  /* 0x0000003000007947 */ /* 0x000fea0003800000 */
.L_x_1452:
[----:B------:R-:W2:Y:S02]  /*11db0*/  LD.E R0, [R2.64] ;  /* 0x0000000602007980 */ /* 0x000ea4000c101900 */
[----:B--2---:R-:W-:-:S05]  /*11dc0*/  IADD3 R5, R45, R0, RZ ;  /* 0x000000002d057210 */ /* 0x004fca0007ffe0ff */
[----:B------:R0:W-:Y:S02]  /*11dd0*/  ST.E [R2.64], R5 ;  /* 0x0000000502007985 */ /* 0x0001e4000c101906 */
.L_x_1451:
[----:B------:R-:W-:Y:S05]  /*11de0*/  BSYNC B0 ;  /* 0x0000000000007941 */ /* 0x000fea0003800000 */
.L_x_1450:
[----:B------:R-:W2:Y:S01]  /*11df0*/  ATOM.E.ADD.F16x2.RN.STRONG.GPU P0, RZ, [R2.64+0x4], R93 ;  /* 0x0000045d02ff798a */ /* 0x000ea2000810e9c6 */
[----:B------:R-:W-:Y:S01]  /*11e00*/  BSSY B0, `(.L_x_1454) ;  /* 0x000000f000007945 */ /* 0x000fe20003800000 */
[----:B--2---:R-:W-:Y:S05]  /*11e10*/  @P0 BRA `(.L_x_1455) ;  /* 0x000000d000000947 */ /* 0x004fea0003800000 */
[----:B------:R-:W1:Y:S02]  /*11e20*/  QSPC.E.S P0, RZ, [R2+0x4] ;  /* 0x0000040002ff73aa */ /* 0x000e640000000500 */
[----:B-1----:R-:W-:Y:S05]  /*11e30*/  @!P0 BRA `(.L_x_1456) ;  /* 0x0000008000008947 */ /* 0x002fea0003800000 */
[----:B------:R-:W-:-:S04]  /*11e40*/  IADD3 R0, R2, 0x4, RZ ;  /* 0x0000000402007810 */ /* 0x000fc80007ffe0ff */
[----:B------:R-:W-:-:S05]  /*11e50*/  LOP3.LUT R0, R0, 0xffffff, RZ, 0xc0, !PT ;  /* 0x00ffffff00007812 */ /* 0x000fca00078ec0ff */
.L_x_1457:
[----:B------:R-:W1:Y:S02]  /*11e60*/  LDS R4, [R0] ;  /* 0x0000000000047984 */ /* 0x000e640000000800 */
[----:B01----:R-:W-:-:S06]  /*11e70*/  HADD2 R5, R4, R93 ;  /* 0x0000005d04057230 */ /* 0x003fcc0000000000 */
[----:B------:R-:W0:Y:S02]  /*11e80*/  ATOMS.CAST.SPIN R5, [R0], R4, R5 ;  /* 0x000000040005738d */ /* 0x000e240001800005 */
[----:B0-----:R-:W-:-:S13]  /*11e90*/  ISETP.EQ.U32.AND P0, PT, R5, 0x1, PT ;  /* 0x000000010500780c */ /* 0x001fda0003f02070 */
[----:B------:R-:W-:Y:S05]  /*11ea0*/  @!P0 BRA `(.L_x_1457) ;  /* 0xffffffb000008947 */ /* 0x000fea000383ffff */
[----:B------:R-:W-:Y:S05]  /*11eb0*/  BRA `(.L_x_1455) ;  /* 0x0000003000007947 */ /* 0x000fea0003800000 */
.L_x_1456:
[----:B------:R-:W2:Y:S02]  /*11ec0*/  LD.E R0, [R2.64+0x4] ;  /* 0x0000040602007980 */ /* 0x000ea4000c101900 */
[----:B0-2---:R-:W-:-:S05]  /*11ed0*/  IADD3 R5, R93, R0, RZ ;  /* 0x000000005d057210 */ /* 0x005fca0007ffe0ff */
[----:B------:R0:W-:Y:S02]  /*11ee0*/  ST.E [R2.64+0x4], R5 ;  /* 0x0000040502007985 */ /* 0x0001e4000c101906 */
.L_x_1455:
[----:B------:R-:W-:Y:S05]  /*11ef0*/  BSYNC B0 ;  /* 0x0000000000007941 */ /* 0x000fea0003800000 */
.L_x_1454:
        /* <DEDUP_REMOVED lines=12> */
.L_x_1461:
[----:B------:R-:W0:Y:S02]  /*11fc0*/  LDS R4, [R0] ;  /* 0x0000000000047984 */ /* 0x000e240000000800 */
[----:B0-----:R-:W-:-:S10]  /*11fd0*/  HFMA2.MMA R5, R4, 1, 1, R43 ;  /* 0x3c003c0004057835 */ /* 0x001fd4000000002b */
[----:B------:R-:W0:Y:S02]  /*11fe0*/  ATOMS.CAST.SPIN R5, [R0], R4, R5 ;  /* 0x000000040005738d */ /* 0x000e240001800005 */
[----:B0-----:R-:W-:-:S13]  /*11ff0*/  ISETP.EQ.U32.AND P0, PT, R5, 0x1, PT ;  /* 0x000000010500780c */ /* 0x001fda0003f02070 */
[----:B------:R-:W-:Y:S05]  /*12000*/  @!P0 BRA `(.L_x_1461) ;  /* 0xffffffb000008947 */ /* 0x000fea000383ffff */
[----:B------:R-:W-:Y:S05]  /*12010*/  BRA `(.L_x_1459) ;  /* 0x0000003000007947 */ /* 0x000fea0003800000 */
.L_x_1460:
[----:B------:R-:W2:Y:S02]  /*12020*/  LD.E R0, [R2.64] ;  /* 0x0000000602007980 */ /* 0x000ea4000c101900 */
[----:B--2---:R-:W-:-:S05]  /*12030*/  IADD3 R5, R43, R0, RZ ;  /* 0x000000002b057210 */ /* 0x004fca0007ffe0ff */
[----:B------:R0:W-:Y:S02]  /*12040*/  ST.E [R2.64], R5 ;  /* 0x0000000502007985 */ /* 0x0001e4000c101906 */
.L_x_1459:
[----:B------:R-:W-:Y:S05]  /*12050*/  BSYNC B0 ;  /* 0x0000000000007941 */ /* 0x000fea0003800000 */
.L_x_1458:
[----:B------:R-:W2:Y:S01]  /*12060*/  ATOM.E.ADD.F16x2.RN.STRONG.GPU P0, RZ, [R2.64+0x4], R7 ;  /* 0x0000040702ff798a */ /* 0x000ea2000810e9c6 */
[----:B------:R-:W-:Y:S01]  /*12070*/  BSSY B0, `(.L_x_1462) ;  /* 0x000000f000007945 */ /* 0x000fe20003800000 */
[----:B--2---:R-:W-:Y:S05]  /*12080*/  @P0 BRA `(.L_x_1463) ;  /* 0x000000d000000947 */ /* 0x004fea0003800000 */
[----:B------:R-:W1:Y:S02]  /*12090*/  QSPC.E.S P0, RZ, [R2+0x4] ;  /* 0x0000040002ff73aa */ /* 0x000e640000000500 */
[----:B-1----:R-:W-:Y:S05]  /*120a0*/  @!P0 BRA `(.L_x_1464) ;  /* 0x0000008000008947 */ /* 0x002fea0003800000 */
[----:B------:R-:W-:-:S04]  /*120b0*/  IADD3 R0, R2, 0x4, RZ ;  /* 0x0000000402007810 */ /* 0x000fc80007ffe0ff */
[----:B------:R-:W-:-:S05]  /*120c0*/  LOP3.LUT R0, R0, 0xffffff, RZ, 0xc0, !PT ;  /* 0x00ffffff00007812 */ /* 0x000fca00078ec0ff */
.L_x_1465:
[----:B------:R-:W1:Y:S02]  /*120d0*/  LDS R4, [R0] ;  /* 0x0000000000047984 */ /* 0x000e640000000800 */
[----:B01----:R-:W-:-:S06]  /*120e0*/  HADD2 R5, R4, R7 ;  /* 0x0000000704057230 */ /* 0x003fcc0000000000 */
[----:B------:R-:W0:Y:S02]  /*120f0*/  ATOMS.CAST.SPIN R5, [R0], R4, R5 ;  /* 0x000000040005738d */ /* 0x000e240001800005 */
[----:B0-----:R-:W-:-:S13]  /*12100*/  ISETP.EQ.U32.AND P0, PT, R5, 0x1, PT ;  /* 0x000000010500780c */ /* 0x001fda0003f02070 */
[----:B------:R-:W-:Y:S05]  /*12110*/  @!P0 BRA `(.L_x_1465) ;  /* 0xffffffb000008947 */ /* 0x000fea000383ffff */
[----:B------:R-:W-:Y:S05]  /*12120*/  BRA `(.L_x_1463) ;  /* 0x0000003000007947 */ /* 0x000fea0003800000 */
.L_x_1464:
[----:B------:R-:W2:Y:S02]  /*12130*/  LD.E R0, [R2.64+0x4] ;  /* 0x0000040602007980 */ /* 0x000ea4000c101900 */
[----:B0-2---:R-:W-:-:S05]  /*12140*/  IADD3 R5, R7, R0, RZ ;  /* 0x0000000007057210 */ /* 0x005fca0007ffe0ff */
[----:B------:R0:W-:Y:S02]  /*12150*/  ST.E [R2.64+0x4], R5 ;  /* 0x0000040502007985 */ /* 0x0001e4000c101906 */
.L_x_1463:
[----:B------:R-:W-:Y:S05]  /*12160*/  BSYNC B0 ;  /* 0x0000000000007941 */ /* 0x000fea0003800000 */
.L_x_1462:
        /* <DEDUP_REMOVED lines=11> */
.L_x_1469:
[----:B------:R-:W0:Y:S02]  /*12220*/  LDS R4, [R0] ;  /* 0x0000000000047984 */ /* 0x000e240000000800 */
[----:B0-----:R-:W-:-:S10]  /*12230*/  HFMA2.MMA R5, R4, 1, 1, R41 ;  /* 0x3c003c0004057835 */ /* 0x001fd40000000029 */
[----:B------:R-:W0:Y:S02]  /*12240*/  ATOMS.CAST.SPIN R5, [R0], R4, R5 ;  /* 0x000000040005738d */ /* 0x000e240001800005 */
[----:B0-----:R-:W-:-:S13]  /*12250*/  ISETP.EQ.U32.AND P0, PT, R5, 0x1, PT ;  /* 0x000000010500780c */ /* 0x001fda0003f02070 */
[----:B------:R-:W-:Y:S05]  /*12260*/  @!P0 BRA `(.L_x_1469) ;  /* 0xffffffb000008947 */ /* 0x000fea000383ffff */
[----:B------:R-:W-:Y:S05]  /*12270*/  BRA `(.L_x_1467) ;  /* 0x0000003000007947 */ /* 0x000fea0003800000 */
.L_x_1468:
[----:B------:R-:W2:Y:S02]  /*12280*/  LD.E R0, [R2.64] ;  /* 0x0000000602007980 */ /* 0x000ea4000c101900 */
[----:B--2---:R-:W-:-:S05]  /*12290*/  IADD3 R5, R41, R0, RZ ;  /* 0x0000000029057210 */ /* 0x004fca0007ffe0ff */
[----:B------:R0:W-:Y:S02]  /*122a0*/  ST.E [R2.64], R5 ;  /* 0x0000000502007985 */ /* 0x0001e4000c101906 */
.L_x_1467:
[----:B------:R-:W-:Y:S05]  /*122b0*/  BSYNC B0 ;  /* 0x0000000000007941 */ /* 0x000fea0003800000 */
.L_x_1466:
[----:B------:R-:W2:Y:S01]  /*122c0*/  ATOM.E.ADD.F16x2.RN.STRONG.GPU P0, RZ, [R2.64+0x4], R7 ;  /* 0x0000040702ff798a */ /* 0x000ea2000810e9c6 */
[----:B------:R-:W-:Y:S01]  /*122d0*/  BSSY B0, `(.L_x_1470) ;  /* 0x000000f000007945 */ /* 0x000fe20003800000 */
[----:B--2---:R-:W-:Y:S05]  /*122e0*/  @P0 BRA `(.L_x_1471) ;  /* 0x000000d000000947 */ /* 0x004fea0003800000 */
[----:B------:R-:W1:Y:S02]  /*122f0*/  QSPC.E.S P0, RZ, [R2+0x4] ;  /* 0x0000040002ff73aa */ /* 0x000e640000000500 */
[----:B-1----:R-:W-:Y:S05]  /*12300*/  @!P0 BRA `(.L_x_1472) ;  /* 0x0000008000008947 */ /* 0x002fea0003800000 */
[----:B------:R-:W-:-:S04]  /*12310*/  IADD3 R0, R2, 0x4, RZ ;  /* 0x0000000402007810 */ /* 0x000fc80007ffe0ff */
[----:B------:R-:W-:-:S05]  /*12320*/  LOP3.LUT R0, R0, 0xffffff, RZ, 0xc0, !PT ;  /* 0x00ffffff00007812 */ /* 0x000fca00078ec0ff */
.L_x_1473:
[----:B------:R-:W1:Y:S02]  /*12330*/  LDS R4, [R0] ;  /* 0x0000000000047984 */ /* 0x000e640000000800 */
[----:B01----:R-:W-:-:S06]  /*12340*/  HADD2 R5, R4, R7 ;  /* 0x0000000704057230 */ /* 0x003fcc0000000000 */
[----:B------:R-:W0:Y:S02]  /*12350*/  ATOMS.CAST.SPIN R5, [R0], R4, R5 ;  /* 0x000000040005738d */ /* 0x000e240001800005 */
[----:B0-----:R-:W-:-:S13]  /*12360*/  ISETP.EQ.U32.AND P0, PT, R5, 0x1, PT ;  /* 0x000000010500780c */ /* 0x001fda0003f02070 */
[----:B------:R-:W-:Y:S05]  /*12370*/  @!P0 BRA `(.L_x_1473) ;  /* 0xffffffb000008947 */ /* 0x000fea000383ffff */
[----:B------:R-:W-:Y:S05]  /*12380*/  BRA `(.L_x_1471) ;  /* 0x0000003000007947 */ /* 0x000fea0003800000 */
.L_x_1472:
[----:B------:R-:W2:Y:S02]  /*12390*/  LD.E R0, [R2.64+0x4] ;  /* 0x0000040602007980 */ /* 0x000ea4000c101900 */
[----:B0-2---:R-:W-:-:S05]  /*123a0*/  IADD3 R5, R7, R0, RZ ;  /* 0x0000000007057210 */ /* 0x005fca0007ffe0ff */
[----:B------:R0:W-:Y:S02]  /*123b0*/  ST.E [R2.64+0x4], R5 ;  /* 0x0000040502007985 */ /* 0x0001e4000c101906 */
.L_x_1471:
[----:B------:R-:W-:Y:S05]  /*123c0*/  BSYNC B0 ;  /* 0x0000000000007941 */ /* 0x000fea0003800000 */
.L_x_1470:
        /* <DEDUP_REMOVED lines=11> */
.L_x_1477:
[----:B------:R-:W0:Y:S02]  /*12480*/  LDS R4, [R0] ;  /* 0x0000000000047984 */ /* 0x000e240000000800 */
[----:B0-----:R-:W-:-:S10]  /*12490*/  HFMA2.MMA R5, R4, 1, 1, R27 ;  /* 0x3c003c0004057835 */ /* 0x001fd4000000001b */
[----:B------:R-:W0:Y:S02]  /*124a0*/  ATOMS.CAST.SPIN R5, [R0], R4, R5 ;  /* 0x000000040005738d */ /* 0x000e240001800005 */
[----:B0-----:R-:W-:-:S13]  /*124b0*/  ISETP.EQ.U32.AND P0, PT, R5, 0x1, PT ;  /* 0x000000010500780c */ /* 0x001fda0003f02070 */
[----:B------:R-:W-:Y:S05]  /*124c0*/  @!P0 BRA `(.L_x_1477) ;  /* 0xffffffb000008947 */ /* 0x000fea000383ffff */
[----:B------:R-:W-:Y:S05]  /*124d0*/  BRA `(.L_x_1475) ;  /* 0x0000003000007947 */ /* 0x000fea0003800000 */
.L_x_1476:
[----:B------:R-:W2:Y:S02]  /*124e0*/  LD.E R0, [R2.64] ;  /* 0x0000000602007980 */ /* 0x000ea4000c101900 */
[----:B--2---:R-:W-:-:S05]  /*124f0*/  IADD3 R5, R27, R0, RZ ;  /* 0x000000001b057210 */ /* 0x004fca0007ffe0ff */
[----:B------:R0:W-:Y:S02]  /*12500*/  ST.E [R2.64], R5 ;  /* 0x0000000502007985 */ /* 0x0001e4000c101906 */
.L_x_1475:
[----:B------:R-:W-:Y:S05]  /*12510*/  BSYNC B0 ;  /* 0x0000000000007941 */ /* 0x000fea0003800000 */
.L_x_1474:
[----:B------:R-:W2:Y:S02]  /*12520*/  ATOM.E.ADD.F16x2.RN.STRONG.GPU P0, RZ, [R2.64+0x4], R91 ;  /* 0x0000045b02ff798a */ /* 0x000ea4000810e9c6 */
[----:B--2---:R-:W-:Y:S05]  /*12530*/  @P0 EXIT ;  /* 0x000000000000094d */ /* 0x004fea0003800000 */
[----:B------:R-:W1:Y:S02]  /*12540*/  QSPC.E.S P0, RZ, [R2+0x4] ;  /* 0x0000040002ff73aa */ /* 0x000e640000000500 */
[----:B-1----:R-:W-:Y:S05]  /*12550*/  @!P0 BRA `(.L_x_1478) ;  /* 0x0000008000008947 */ /* 0x002fea0003800000 */
[----:B0-----:R-:W-:-:S04]  /*12560*/  IADD3 R2, R2, 0x4, RZ ;  /* 0x0000000402027810 */ /* 0x001fc80007ffe0ff */
[----:B------:R-:W-:-:S05]  /*12570*/  LOP3.LUT R2, R2, 0xffffff, RZ, 0xc0, !PT ;  /* 0x00ffffff02027812 */ /* 0x000fca00078ec0ff */
.L_x_1479:
[----:B------:R-:W0:Y:S02]  /*12580*/  LDS R4, [R2] ;  /* 0x0000000002047984 */ /* 0x000e240000000800 */
[----:B0-----:R-:W-:-:S06]  /*12590*/  HADD2 R5, R4, R91 ;  /* 0x0000005b04057230 */ /* 0x001fcc0000000000 */
[----:B------:R-:W0:Y:S02]  /*125a0*/  ATOMS.CAST.SPIN R5, [R2], R4, R5 ;  /* 0x000000040205738d */ /* 0x000e240001800005 */
[----:B0-----:R-:W-:-:S13]  /*125b0*/  ISETP.EQ.U32.AND P0, PT, R5, 0x1, PT ;  /* 0x000000010500780c */ /* 0x001fda0003f02070 */
[----:B------:R-:W-:Y:S05]  /*125c0*/  @!P0 BRA `(.L_x_1479) ;  /* 0xffffffb000008947 */ /* 0x000fea000383ffff */
[----:B------:R-:W-:Y:S05]  /*125d0*/  EXIT ;  /* 0x000000000000794d */ /* 0x000fea0003800000 */
.L_x_1478:
[----:B------:R-:W2:Y:S02]  /*125e0*/  LD.E R0, [R2.64+0x4] ;  /* 0x0000040602007980 */ /* 0x000ea4000c101900 */
[----:B0-2---:R-:W-:-:S05]  /*125f0*/  IADD3 R5, R91, R0, RZ ;  /* 0x000000005b057210 */ /* 0x005fca0007ffe0ff */
[----:B------:R-:W-:Y:S01]  /*12600*/  ST.E [R2.64+0x4], R5 ;  /* 0x0000040502007985 */ /* 0x000fe2000c101906 */
[----:B------:R-:W-:Y:S05]  /*12610*/  EXIT ;  /* 0x000000000000794d */ /* 0x000fea0003800000 */
.L_x_1480:
        /* <DEDUP_REMOVED lines=14> */
.L_x_4761:


//--------------------- .text._Z23gemm_half_q_half_kernelILi4ELi140ELb1ELb1ELi32EEvPK6__halfPKjS4_S2_PS0_iiiiPKtS7_iiiiiibS2_i --------------------------
	.section	.text._Z23gemm_half_q_half_kernelILi4ELi140ELb1ELb1ELi32EEvPK6__halfPKjS4_S2_PS0_iiiiPKtS7_iiiiiibS2_i,"ax",@progbits
	.sectioninfo	@"SHI_REGISTERS=106"
	.align	128
        .global         _Z23gemm_half_q_half_kernelILi4ELi140ELb1ELb1ELi32EEvPK6__halfPKjS4_S2_PS0_iiiiPKtS7_iiiiiibS2_i
        .type           _Z23gemm_half_q_half_kernelILi4ELi140ELb1ELb1ELi32EEvPK6__halfPKjS4_S2_PS0_iiiiPKtS7_iiiiiibS2_i,@function
        .size           _Z23gemm_half_q_half_kernelILi4ELi140ELb1ELb1ELi32EEvPK6__halfPKjS4_S2_PS0_iiiiPKtS7_iiiiiibS2_i,(.L_x_4762 - _Z23gemm_half_q_half_kernelILi4ELi140ELb1ELb1ELi32EEvPK6__halfPKjS4_S2_PS0_iiiiPKtS7_iiiiiibS2_i)
        .other          _Z23gemm_half_q_half_kernelILi4ELi140ELb1ELb1ELi32EEvPK6__halfPKjS4_S2_PS0_iiiiPKtS7_iiiiiibS2_i,@"STO_CUDA_ENTRY STV_DEFAULT"
_Z23gemm_half_q_half_kernelILi4ELi140ELb1ELb1ELi32EEvPK6__halfPKjS4_S2_PS0_iiiiPKtS7_iiiiiibS2_i:
.text._Z23gemm_half_q_half_kernelILi4ELi140ELb1ELb1ELi32EEvPK6__halfPKjS4_S2_PS0_iiiiPKtS7_iiiiiibS2_i:
        /* <DEDUP_REMOVED lines=49> */
.L_x_1481:
        /* <DEDUP_REMOVED lines=21> */
.L_x_1486:
        /* <DEDUP_REMOVED lines=36> */
.L_x_1485:
        /* <DEDUP_REMOVED lines=22> */
.L_x_1487:
        /* <DEDUP_REMOVED lines=12> */
.L_x_1484:
[----:B------:R-:W-:Y:S01]  /*08c0*/  ISETP.GT.AND P2, PT, R96, 0x3, PT ;  /* 0x000000036000780c */ /* 0x000fe20003f44270 */
[----:B------:R-:W-:Y:S01]  /*08d0*/  HFMA2.MMA R5, -RZ, RZ, 0, 0 ;  /* 0x00000000ff057435 */ /* 0x000fe200000001ff */
[----:B------:R-:W-:Y:S02]  /*08e0*/  SHF.L.U32 R20, R11, 0x1, RZ ;  /* 0x000000010b147819 */ /* 0x000fe400000006ff */
[----:B------:R-:W-:-:S09]  /*08f0*/  PLOP3.LUT P0, PT, PT, PT, PT, 0x80, 0x0 ;  /* 0x000000000000781c */ /* 0x000fd20003f0f070 */
[----:B------:R-:W-:Y:S05]  /*0900*/  @!P2 BRA `(.L_x_1488) ;  /* 0x000002600000a947 */ /* 0x000fea0003800000 */
[----:B------:R-:W-:Y:S02]  /*0910*/  PLOP3.LUT P0, PT, PT, PT, PT, 0x8, 0x0 ;  /* 0x000000000000781c */ /* 0x000fe40003f0e170 */
[----:B------:R-:W-:Y:S02]  /*0920*/  IADD3 R22, R96, -0x3, RZ ;  /* 0xfffffffd60167810 */ /* 0x000fe40007ffe0ff */
.L_x_1489:
        /* <DEDUP_REMOVED lines=36> */
.L_x_1488:
        /* <DEDUP_REMOVED lines=22> */
.L_x_1490:
        /* <DEDUP_REMOVED lines=11> */
.L_x_1483:
[----:B------:R-:W-:Y:S05]  /*0d80*/  BSYNC B0 ;  /* 0x0000000000007941 */ /* 0x000fea0003800000 */
.L_x_1482:
        /* <DEDUP_REMOVED lines=14> */
.L_x_1493:
        /* <DEDUP_REMOVED lines=19> */
.L_x_1492:
        /* <DEDUP_REMOVED lines=14> */
.L_x_1494:
[----:B------:R-:W-:-:S13]  /*1080*/  ISETP.LT.OR P0, PT, R5, R96, P0 ;  /* 0x000000600500720c */ /* 0x000fda0000701670 */
[----:B------:R-:W-:Y:S02]  /*1090*/  @P0 LEA R4, R4, R5, 0x2 ;  /* 0x0000000504040211 */ /* 0x000fe400078e10ff */
[----:B------:R-:W-:-:S03]  /*10a0*/  @P0 MOV R5, 0x2 ;  /* 0x0000000200050802 */ /* 0x000fc60000000f00 */
[----:B------:R-:W-:-:S04]  /*10b0*/  @P0 IMAD R4, R4, c[0x0][0x18c], R3 ;  /* 0x0000630004040a24 */ /* 0x000fc800078e0203 */
[----:B------:R-:W-:-:S05]  /*10c0*/  @P0 IMAD.WIDE R4, R4, R5, c[0x0][0x180] ;  /* 0x0000600004040625 */ /* 0x000fca00078e0205 */
[----:B------:R1:W-:Y:S02]  /*10d0*/  @P0 STG.E.64 [R4.64], RZ ;  /* 0x000000ff04000986 */ /* 0x0003e4000c101b06 */
.L_x_1491:
        /* <DEDUP_REMOVED lines=9> */
[----:B------:R-:W-:Y:S02]  /*1170*/  @P3 IMNMX R8, R94, c[0x0][0x1b4], PT ;  /* 0x00006d005e083a17 */ /* 0x000fe40003800200 */
        /* <DEDUP_REMOVED lines=10> */
[----:B------:R-:W-:Y:S02]  /*1220*/  @P5 IMNMX R11, R94, c[0x0][0x1bc], PT ;  /* 0x00006f005e0b5a17 */ /* 0x000fe40003800200 */
[----:B------:R-:W-:Y:S02]  /*1230*/  @P4 SHF.R.S32.HI R10, RZ, 0x1f, R9 ;  /* 0x0000001fff0a4819 */ /* 0x000fe40000011409 */
[----:B------:R-:W-:Y:S02]  /*1240*/  @P3 LEA.HI R8, R5, R8, RZ, 0x5 ;  /* 0x0000000805083211 */ /* 0x000fe400078f28ff */
[----:B------:R-:W-:Y:S02]  /*1250*/  @P2 SHF.R.S32.HI R4, RZ, 0x1f, R7 ;  /* 0x0000001fff042819 */ /* 0x000fe40000011407 */
[----:B------:R-:W-:-:S02]  /*1260*/  @P5 IADD3 R11, R11, -c[0x0][0x1b8], RZ ;  /* 0x80006e000b0b5a10 */ /* 0x000fc40007ffe0ff */
[----:B------:R-:W-:Y:S01]  /*1270*/  @P4 LEA.HI R10, R10, R9, RZ, 0x5 ;  /* 0x000000090a0a4211 */ /* 0x000fe200078f28ff */
[----:B------:R-:W-:Y:S01]  /*1280*/  HFMA2.MMA R9, -RZ, RZ, 0, 0 ;  /* 0x00000000ff097435 */ /* 0x000fe200000001ff */
[----:B------:R-:W-:Y:S02]  /*1290*/  @P0 SHF.R.S32.HI R6, RZ, 0x5, R6 ;  /* 0x00000005ff060819 */ /* 0x000fe40000011406 */
[----:B------:R-:W-:Y:S02]  /*12a0*/  @P3 SHF.R.S32.HI R8, RZ, 0x5, R8 ;  /* 0x00000005ff083819 */ /* 0x000fe40000011408 */
[----:B------:R-:W-:Y:S02]  /*12b0*/  @P2 LEA.HI R7, R4, R7, RZ, 0x5 ;  /* 0x0000000704072211 */ /* 0x000fe400078f28ff */
[----:B------:R-:W-:Y:S01]  /*12c0*/  @P5 SHF.R.S32.HI R12, RZ, 0x1f, R11 ;  /* 0x0000001fff0c5819 */ /* 0x000fe2000001140b */
[----:B------:R-:W-:Y:S01]  /*12d0*/  CS2R R4, SRZ ;  /* 0x0000000000047805 */ /* 0x000fe2000001ff00 */
[----:B------:R-:W-:Y:S01]  /*12e0*/  @P3 SHF.L.U32 R9, R8, 0x2, RZ ;  /* 0x0000000208093819 */ /* 0x000fe200000006ff */
[----:B------:R-:W-:Y:S01]  /*12f0*/  @P0 IMAD R5, R6, 0x6, RZ ;  /* 0x0000000606050824 */ /* 0x000fe200078e02ff */
[----:B------:R-:W-:-:S02]  /*1300*/  @P2 SHF.R.S32.HI R7, RZ, 0x5, R7 ;  /* 0x00000005ff072819 */ /* 0x000fc40000011407 */
[----:B------:R-:W-:Y:S02]  /*1310*/  @P5 LEA.HI R12, R12, R11, RZ, 0x5 ;  /* 0x0000000b0c0c5211 */ /* 0x000fe400078f28ff */
[----:B------:R-:W-:Y:S02]  /*1320*/  SHF.R.S32.HI R8, RZ, 0x5, R13 ;  /* 0x00000005ff087819 */ /* 0x000fe4000001140d */
[----:B------:R-:W-:Y:S02]  /*1330*/  @P2 LEA R4, R7, R7, 0x2 ;  /* 0x0000000707042211 */ /* 0x000fe400078e10ff */
[----:B------:R-:W-:Y:S01]  /*1340*/  @P4 SHF.R.S32.HI R10, RZ, 0x5, R10 ;  /* 0x00000005ff0a4819 */ /* 0x000fe2000001140a */
[----:B------:R-:W-:Y:S01]  /*1350*/  CS2R R6, SRZ ;  /* 0x0000000000067805 */ /* 0x000fe2000001ff00 */
[----:B------:R-:W-:Y:S02]  /*1360*/  @P5 SHF.R.S32.HI R12, RZ, 0x5, R12 ;  /* 0x00000005ff0c5819 */ /* 0x000fe4000001140c */
[----:B------:R-:W-:-:S02]  /*1370*/  LEA R5, R8, R5, 0x3 ;  /* 0x0000000508057211 */ /* 0x000fc400078e18ff */
[----:B------:R-:W-:Y:S02]  /*1380*/  @P4 LEA R6, R10, R10, 0x1 ;  /* 0x0000000a0a064211 */ /* 0x000fe400078e08ff */
[----:B------:R-:W-:Y:S02]  /*1390*/  @P5 SHF.L.U32 R7, R12, 0x1, RZ ;  /* 0x000000010c075819 */ /* 0x000fe400000006ff */
[----:B------:R-:W-:Y:S02]  /*13a0*/  IADD3 R4, R9, R5, R4 ;  /* 0x0000000509047210 */ /* 0x000fe40007ffe004 */
[----:B------:R-:W-:Y:S02]  /*13b0*/  ISETP.GE.AND P2, PT, R94, R95, PT ;  /* 0x0000005f5e00720c */ /* 0x000fe40003f46270 */
[----:B------:R-:W-:Y:S02]  /*13c0*/  IADD3 R4, R7, R4, R6 ;  /* 0x0000000407047210 */ /* 0x000fe40007ffe006 */
[----:B------:R-:W-:-:S02]  /*13d0*/  SHF.R.S32.HI R18, RZ, 0x1f, R3 ;  /* 0x0000001fff127819 */ /* 0x000fc40000011403 */
[----:B------:R-:W-:Y:S01]  /*13e0*/  PRMT R44, RZ, 0x5410, RZ ;  /* 0x00005410ff2c7816 */ /* 0x000fe200000000ff */
[----:B------:R-:W-:Y:S01]  /*13f0*/  IMAD R28, R4, c[0x0][0x18c], RZ ;  /* 0x00006300041c7a24 */ /* 0x000fe200078e02ff */
[----:B------:R-:W-:Y:S02]  /*1400*/  PRMT R43, RZ, 0x5410, RZ ;  /* 0x00005410ff2b7816 */ /* 0x000fe400000000ff */
[----:B------:R-:W-:Y:S02]  /*1410*/  PRMT R42, RZ, 0x5410, RZ ;  /* 0x00005410ff2a7816 */ /* 0x000fe400000000ff */
[----:B------:R-:W-:Y:S02]  /*1420*/  SHF.R.S32.HI R29, RZ, 0x1f, R28 ;  /* 0x0000001fff1d7819 */ /* 0x000fe4000001141c */
[----:B------:R-:W-:Y:S02]  /*1430*/  IADD3 R20, P0, R3, R28, RZ ;  /* 0x0000001c03147210 */ /* 0x000fe40007f1e0ff */
[----:B------:R-:W-:-:S02]  /*1440*/  PRMT R41, RZ, 0x5410, RZ ;  /* 0x00005410ff297816 */ /* 0x000fc400000000ff */
[----:B------:R-:W-:Y:S02]  /*1450*/  IADD3.X R5, R29, R18, RZ, P0, !PT ;  /* 0x000000121d057210 */ /* 0x000fe400007fe4ff */
[C---:B-----5:R-:W-:Y:S02]  /*1460*/  LEA R19, P0, R20.reuse, c[0x0][0x168], 0x2 ;  /* 0x00005a0014137a11 */ /* 0x060fe400078010ff */
[----:B------:R-:W-:Y:S02]  /*1470*/  PRMT R40, RZ, 0x5410, RZ ;  /* 0x00005410ff287816 */ /* 0x000fe400000000ff */
[----:B------:R-:W-:Y:S02]  /*1480*/  LEA.HI.X R20, R20, c[0x0][0x16c], R5, 0x2, P0 ;  /* 0x00005b0014147a11 */ /* 0x000fe400000f1405 */
[----:B------:R-:W-:Y:S02]  /*1490*/  ISETP.GE.OR P0, PT, R94, c[0x0][0x1a8], P2 ;  /* 0x00006a005e007a0c */ /* 0x000fe40001706670 */
[----:B------:R-:W-:-:S02]  /*14a0*/  PRMT R27, RZ, 0x5410, RZ ;  /* 0x00005410ff1b7816 */ /* 0x000fc400000000ff */
[----:B------:R-:W-:Y:S01]  /*14b0*/  PRMT R26, RZ, 0x5410, RZ ;  /* 0x00005410ff1a7816 */ /* 0x000fe200000000ff */
[----:B------:R-:W-:Y:S05]  /*14c0*/  @P2 BRA `(.L_x_1495) ;  /* 0x0000034000002947 */ /* 0x000fea0003800000 */
        /* <DEDUP_REMOVED lines=11> */
.L_x_1496:
        /* <DEDUP_REMOVED lines=28> */
[----:B---3--:R-:W-:Y:S01]  /*1740*/  IADD3 R14, R9, R14, RZ ;  /* 0x0000000e090e7210 */ /* 0x008fe20007ffe0ff */
[----:B------:R-:W-:-:S02]  /*1750*/  IMAD R16, R16, R16, RZ ;  /* 0x0000001010107224 */ /* 0x000fc400078e02ff */
[----:B------:R-:W-:Y:S01]  /*1760*/  IMAD R4, R4, R4, RZ ;  /* 0x0000000404047224 */ /* 0x000fe200078e02ff */
[----:B------:R-:W4:Y:S01]  /*1770*/  I2F.F16 R17, R17 ;  /* 0x0000001100117306 */ /* 0x000f220000200c00 */
[----:B------:R-:W-:-:S07]  /*1780*/  ISETP.GE.AND P2, PT, R14, R95, PT ;  /* 0x0000005f0e00720c */ /* 0x000fce0003f46270 */
        /* <DEDUP_REMOVED lines=8> */
.L_x_1495:
[----:B------:R-:W-:Y:S01]  /*1810*/  UMOV UR4, URZ ;  /* 0x0000003f00047c82 */ /* 0x000fe20008000000 */
[----:B------:R-:W-:Y:S02]  /*1820*/  PRMT R21, RZ, 0x5410, RZ ;  /* 0x00005410ff157816 */ /* 0x000fe400000000ff */
[----:B------:R-:W-:Y:S02]  /*1830*/  MOV R16, R19 ;  /* 0x0000001300107202 */ /* 0x000fe40000000f00 */
[----:B------:R-:W-:Y:S01]  /*1840*/  MOV R17, R20 ;  /* 0x0000001400117202 */ /* 0x000fe20000000f00 */
        /* <DEDUP_REMOVED lines=13> */
.L_x_1514:
[----:B------:R-:W-:Y:S01]  /*1920*/  MOV R18, R4 ;  /* 0x0000000400127202 */ /* 0x000fe20000000f00 */
        /* <DEDUP_REMOVED lines=197> */
.L_x_1499:
        /* <DEDUP_REMOVED lines=91> */
.L_x_1500:
        /* <DEDUP_REMOVED lines=93> */
.L_x_1501:
        /* <DEDUP_REMOVED lines=87> */
.L_x_1498:
        /* <DEDUP_REMOVED lines=200> */
.L_x_1503:
        /* <DEDUP_REMOVED lines=91> */
.L_x_1504:
        /* <DEDUP_REMOVED lines=93> */
.L_x_1505:
        /* <DEDUP_REMOVED lines=87> */
.L_x_1502:
        /* <DEDUP_REMOVED lines=199> */
.L_x_1507:
        /* <DEDUP_REMOVED lines=91> */
.L_x_1508:
        /* <DEDUP_REMOVED lines=93> */
.L_x_1509:
        /* <DEDUP_REMOVED lines=87> */
.L_x_1506:
        /* <DEDUP_REMOVED lines=199> */
.L_x_1511:
        /* <DEDUP_REMOVED lines=91> */
.L_x_1512:
        /* <DEDUP_REMOVED lines=93> */
.L_x_1513:
        /* <DEDUP_REMOVED lines=87> */
.L_x_1510:
[----:B0----5:R-:W-:Y:S01]  /*8ea0*/  LEA R4, R2, 0x20, 0x5 ;  /* 0x0000002002047811 */ /* 0x021fe200078e28ff */
[C---:B------:R-:W-:Y:S01]  /*8eb0*/  IMAD.WIDE R18, R15.reuse, 0x8, R18 ;  /* 0x000000080f127825 */ /* 0x040fe200078e0212 */
[----:B------:R-:W-:Y:S01]  /*8ec0*/  IADD3 R94, R94, 0x20, RZ ;  /* 0x000000205e5e7810 */ /* 0x000fe20007ffe0ff */
[----:B------:R-:W-:Y:S01]  /*8ed0*/  UIADD3 UR4, UR4, 0x40, URZ ;  /* 0x0000004004047890 */ /* 0x000fe2000fffe03f */
[----:B------:R-:W-:Y:S01]  /*8ee0*/  IMNMX R5, R4, c[0x0][0x190], PT ;  /* 0x0000640004057a17 */ /* 0x000fe20003800200 */
[----:B------:R-:W-:Y:S01]  /*8ef0*/  IMAD.WIDE R16, R15, 0x8, R16 ;  /* 0x000000080f107825 */ /* 0x000fe200078e0210 */
[C---:B------:R-:W-:Y:S02]  /*8f00*/  ISETP.GE.AND P0, PT, R94.reuse, c[0x0][0x1a8], PT ;  /* 0x00006a005e007a0c */ /* 0x040fe40003f06270 */
[----:B------:R-:W-:Y:S02]  /*8f10*/  ISETP.LT.AND P2, PT, R94, R5, PT ;  /* 0x000000055e00720c */ /* 0x000fe40003f41270 */
[----:B------:R-:W-:-:S11]  /*8f20*/  MOV R4, R18 ;  /* 0x0000001200047202 */ /* 0x000fd60000000f00 */
[----:B------:R-:W-:Y:S05]  /*8f30*/  @!P0 BRA P2, `(.L_x_1514) ;  /* 0xffff89e000008947 */ /* 0x000fea000103ffff */
.L_x_1497:
        /* <DEDUP_REMOVED lines=10> */
.L_x_1532:
[----:B------:R-:W-:Y:S05]  /*8fe0*/  @!P1 BRA `(.L_x_1516) ;  /* 0x0000668000009947 */ /* 0x000fea0003800000 */
[----:B------:R-:W2:Y:S01]  /*8ff0*/  LDG.E.128.CONSTANT R8, [R16.64] ;  /* 0x0000000610087981 */ /* 0x000ea2000c1e9d00 */
[----:B------:R-:W-:Y:S02]  /*9000*/  PRMT R13, R92, 0x9910, RZ ;  /* 0x000099105c0d7816 */ /* 0x000fe400000000ff */
        /* <DEDUP_REMOVED lines=9> */
[C---:B------:R-:W-:Y:S02]  /*90a0*/  LOP3.LUT R20, R10.reuse, 0xf000f, RZ, 0xc0, !PT ;  /* 0x000f000f0a147812 */ /* 0x040fe400078ec0ff */
[----:B------:R-:W-:Y:S02]  /*90b0*/  LOP3.LUT R28, R10, 0xf000f0, RZ, 0xc0, !PT ;  /* 0x00f000f00a1c7812 */ /* 0x000fe400078ec0ff */
[----:B------:R-:W-:Y:S02]  /*90c0*/  SHF.R.U32.HI R34, RZ, 0x8, R11 ;  /* 0x00000008ff227819 */ /* 0x000fe4000001160b */
[----:B------:R-:W-:-:S02]  /*90d0*/  LOP3.LUT R10, R12, 0x64006400, RZ, 0xfc, !PT ;  /* 0x640064000c0a7812 */ /* 0x000fc400078efcff */
[----:B------:R-:W-:Y:S02]  /*90e0*/  LOP3.LUT R18, R9, 0xf000f0, RZ, 0xc0, !PT ;  /* 0x00f000f009127812 */ /* 0x000fe400078ec0ff */
[C---:B------:R-:W-:Y:S01]  /*90f0*/  LOP3.LUT R30, R11.reuse, 0xf000f, RZ, 0xc0, !PT ;  /* 0x000f000f0b1e7812 */ /* 0x040fe200078ec0ff */
        /* <DEDUP_REMOVED lines=127> */
.L_x_1517:
        /* <DEDUP_REMOVED lines=91> */
.L_x_1519:
        /* <DEDUP_REMOVED lines=90> */
.L_x_1520:
        /* <DEDUP_REMOVED lines=87> */
.L_x_1518:
[----:B------:R-:W-:-:S05]  /*a9b0*/  MOV R15, c[0x0][0x18c] ;  /* 0x00006300000f7a02 */ /* 0x000fca0000000f00 */
[----:B------:R-:W-:-:S05]  /*a9c0*/  IMAD.WIDE R12, R15, 0x4, R16 ;  /* 0x000000040f0c7825 */ /* 0x000fca00078e0210 */
[----:B------:R-:W2:Y:S02]  /*a9d0*/  LDG.E.128.CONSTANT R8, [R12.64] ;  /* 0x000000060c087981 */ /* 0x000ea4000c1e9d00 */
[----:B--2---:R-:W-:Y:S02]  /*a9e0*/  LOP3.LUT R14, R8, 0xf000f, RZ, 0xc0, !PT ;  /* 0x000f000f080e7812 */ /* 0x004fe400078ec0ff */
        /* <DEDUP_REMOVED lines=9> */
[----:B------:R-:W-:-:S02]  /*aa80*/  LOP3.LUT R10, R14, 0x64006400, RZ, 0xfc, !PT ;  /* 0x640064000e0a7812 */ /* 0x000fc400078efcff */
[----:B------:R-:W-:Y:S02]  /*aa90*/  SHF.R.U32.HI R8, RZ, 0x8, R8 ;  /* 0x00000008ff087819 */ /* 0x000fe40000011608 */
[----:B------:R-:W-:Y:S01]  /*aaa0*/  LOP3.LUT R14, R19, 0x64006400, RZ, 0xfc, !PT ;  /* 0x64006400130e7812 */ /* 0x000fe200078efcff */
[----:B------:R-:W-:Y:S01]  /*aab0*/  HADD2 R10, R10, -1032, -1032 ;  /* 0xe408e4080a0a7430 */ /* 0x000fe20000000000 */
[C---:B------:R-:W-:Y:S02]  /*aac0*/  LOP3.LUT R11, R28.reuse, 0xf000f, RZ, 0xc0, !PT ;  /* 0x000f000f1c0b7812 */ /* 0x040fe400078ec0ff */
[----:B------:R-:W-:Y:S01]  /*aad0*/  LOP3.LUT R28, R28, 0xf000f0, RZ, 0xc0, !PT ;  /* 0x00f000f01c1c7812 */ /* 0x000fe200078ec0ff */
[----:B------:R-:W-:Y:S01]  /*aae0*/  HADD2 R14, R14, -1032, -1032 ;  /* 0xe408e4080e0e7430 */ /* 0x000fe20000000000 */
        /* <DEDUP_REMOVED lines=29> */
[-C--:B------:R-:W-:Y:S02]  /*acc0*/  HFMA2 R18, R20, R3.reuse.H0_H0, -72, -72 ;  /* 0xd480d48014127431 */ /* 0x080fe40000040003 */
[----:B------:R-:W-:-:S02]  /*acd0*/  HFMA2 R20, R30, R3.H0_H0, -72, -72 ;  /* 0xd480d4801e147431 */ /* 0x000fc40000040003 */
[----:B------:R-:W-:Y:S02]  /*ace0*/  HADD2 R30, R9, -1032, -1032 ;  /* 0xe408e408091e7430 */ /* 0x000fe40000000000 */
[-C--:B------:R-:W-:Y:S02]  /*acf0*/  HFMA2 R31, R8, R3.reuse.H0_H0, -72, -72 ;  /* 0xd480d480081f7431 */ /* 0x080fe40000040003 */
        /* <DEDUP_REMOVED lines=11> */
[----:B------:R-:W-:Y:S02]  /*adb0*/  HADD2.F32 R54, -RZ, R29.H1_H1 ;  /* 0x3000001dff367230 */ /* 0x000fe40000004100 */
[--C-:B0-----:R-:W-:Y:S02]  /*adc0*/  HADD2.F32 R45, -RZ, R38.reuse.H0_H0 ;  /* 0x20000026ff2d7230 */ /* 0x101fe40000004100 */
[----:B------:R-:W-:-:S02]  /*add0*/  HADD2.F32 R46, -RZ, R38.H1_H1 ;  /* 0x30000026ff2e7230 */ /* 0x000fc40000004100 */
        /* <DEDUP_REMOVED lines=9> */
[C---:B------:R-:W-:Y:S02]  /*ae70*/  FFMA.FTZ R48, R46.reuse, R51, R48 ;  /* 0x000000332e307223 */ /* 0x040fe40000010030 */
        /* <DEDUP_REMOVED lines=65> */
.L_x_1521:
        /* <DEDUP_REMOVED lines=91> */
.L_x_1523:
        /* <DEDUP_REMOVED lines=90> */
.L_x_1524:
        /* <DEDUP_REMOVED lines=31> */
[-C--:B------:R-:W-:Y:S01]  /*bfd0*/  FFMA.FTZ R14, R14, R46.reuse, R49 ;  /* 0x0000002e0e0e7223 */ /* 0x080fe20000010031 */
[--C-:B------:R-:W-:Y:S01]  /*bfe0*/  HADD2.F32 R38, -RZ, R29.reuse.H0_H0 ;  /* 0x2000001dff267230 */ /* 0x100fe20000004100 */
        /* <DEDUP_REMOVED lines=12> */
[----:B------:R-:W-:Y:S02]  /*c0b0*/  HADD2.F32 R8, -RZ, R8.H1_H1 ;  /* 0x30000008ff087230 */ /* 0x000fe40000004100 */
[----:B------:R-:W-:Y:S01]  /*c0c0*/  HADD2.F32 R29, -RZ, R34.H0_H0 ;  /* 0x20000022ff1d7230 */ /* 0x000fe20000004100 */
[-C--:B------:R-:W-:Y:S01]  /*c0d0*/  FFMA.FTZ R19, R19, R11.reuse, R20 ;  /* 0x0000000b13137223 */ /* 0x080fe20000010014 */
        /* <DEDUP_REMOVED lines=39> */
.L_x_1522:
        /* <DEDUP_REMOVED lines=141> */
.L_x_1525:
        /* <DEDUP_REMOVED lines=91> */
.L_x_1527:
        /* <DEDUP_REMOVED lines=90> */
.L_x_1528:
        /* <DEDUP_REMOVED lines=87> */
.L_x_1526:
        /* <DEDUP_REMOVED lines=15> */
[----:B------:R-:W-:Y:S02]  /*ddd0*/  SHF.R.U32.HI R35, RZ, 0x8, R11 ;  /* 0x00000008ff237819 */ /* 0x000fe4000001160b */
        /* <DEDUP_REMOVED lines=43> */
[--C-:B------:R-:W-:Y:S02]  /*e090*/  HADD2.F32 R50, -RZ, R29.reuse.H0_H0 ;  /* 0x2000001dff327230 */ /* 0x100fe40000004100 */
[----:B------:R-:W-:Y:S02]  /*e0a0*/  HADD2.F32 R45, -RZ, R20.H1_H1 ;  /* 0x30000014ff2d7230 */ /* 0x000fe40000004100 */
[----:B------:R-:W-:Y:S02]  /*e0b0*/  HADD2.F32 R47, -RZ, R28.H1_H1 ;  /* 0x3000001cff2f7230 */ /* 0x000fe40000004100 */
[----:B------:R-:W-:Y:S02]  /*e0c0*/  HADD2.F32 R49, -RZ, R29.H1_H1 ;  /* 0x3000001dff317230 */ /* 0x000fe40000004100 */
        /* <DEDUP_REMOVED lines=78> */
.L_x_1529:
        /* <DEDUP_REMOVED lines=91> */
.L_x_1530:
        /* <DEDUP_REMOVED lines=90> */
.L_x_1531:
        /* <DEDUP_REMOVED lines=87> */
.L_x_1516:
[----:B------:R-:W-:Y:S01]  /*f670*/  IADD3 R94, R94, 0x20, RZ ;  /* 0x000000205e5e7810 */ /* 0x000fe20007ffe0ff */
[----:B------:R-:W-:Y:S01]  /*f680*/  UIADD3 UR4, UR4, 0x40, URZ ;  /* 0x0000004004047890 */ /* 0x000fe2000fffe03f */
[----:B------:R-:W-:Y:S02]  /*f690*/  MOV R3, c[0x0][0x18c] ;  /* 0x0000630000037a02 */ /* 0x000fe40000000f00 */
[C---:B------:R-:W-:Y:S02]  /*f6a0*/  ISETP.GE.AND P2, PT, R94.reuse, c[0x0][0x1b4], PT ;  /* 0x00006d005e007a0c */ /* 0x040fe40003f46270 */
[----:B------:R-:W-:Y:S01]  /*f6b0*/  ISETP.LT.AND P3, PT, R94, R95, PT ;  /* 0x0000005f5e00720c */ /* 0x000fe20003f61270 */
[----:B------:R-:W-:-:S12]  /*f6c0*/  IMAD.WIDE R16, R3, 0x10, R16 ;  /* 0x0000001003107825 */ /* 0x000fd800078e0210 */
[----:B------:R-:W-:Y:S05]  /*f6d0*/  @!P2 BRA P3, `(.L_x_1532) ;  /* 0xffff99000000a947 */ /* 0x000fea000183ffff */
.L_x_1515:
        /* <DEDUP_REMOVED lines=8> */
.L_x_1538:
[----:B------:R-:W-:-:S05]  /*f760*/  MOV R89, c[0x0][0x18c] ;  /* 0x0000630000597a02 */ /* 0x000fca0000000f00 */
[C---:B0-----:R-:W-:Y:S02]  /*f770*/  IMAD.WIDE R2, R89.reuse, 0x4, R16 ;  /* 0x0000000459027825 */ /* 0x041fe400078e0210 */
[----:B------:R-:W5:Y:S04]  /*f780*/  LDG.E.128.CONSTANT R16, [R16.64] ;  /* 0x0000000610107981 */ /* 0x000f68000c1e9d00 */
[----:B------:R0:W5:Y:S01]  /*f790*/  LDG.E.128.CONSTANT R8, [R2.64] ;  /* 0x0000000602087981 */ /* 0x000162000c1e9d00 */
[----:B------:R-:W-:Y:S01]  /*f7a0*/  IMAD.WIDE R98, R89, 0x4, R2 ;  /* 0x0000000459627825 */ /* 0x000fe200078e0202 */
[----:B------:R-:W-:Y:S05]  /*f7b0*/  @!P1 BRA `(.L_x_1534) ;  /* 0x000022a000009947 */ /* 0x000fea0003800000 */
[----:B------:R-:W2:Y:S01]  /*f7c0*/  LDG.E.128.CONSTANT R4, [R98.64] ;  /* 0x0000000662047981 */ /* 0x000ea2000c1e9d00 */
[----:B-----5:R-:W-:Y:S02]  /*f7d0*/  SHF.R.U32.HI R15, RZ, 0xf, R17 ;  /* 0x0000000fff0f7819 */ /* 0x020fe40000011611 */
        /* <DEDUP_REMOVED lines=22> */
[C---:B0-----:R-:W-:Y:S02]  /*f940*/  LOP3.LUT R2, R16.reuse, 0x380038, RZ, 0xc0, !PT ;  /* 0x0038003810027812 */ /* 0x041fe400078ec0ff */
[----:B------:R-:W-:Y:S02]  /*f950*/  SHF.R.U32.HI R33, RZ, 0x6, R16 ;  /* 0x00000006ff217819 */ /* 0x000fe40000011610 */
[----:B------:R-:W-:-:S02]  /*f960*/  LOP3.LUT R50, R16, 0x70007, RZ, 0xc0, !PT ;  /* 0x0007000710327812 */ /* 0x000fc400078ec0ff */
[C---:B------:R-:W-:Y:S02]  /*f970*/  LOP3.LUT R19, R10.reuse, 0x380038, RZ, 0xc0, !PT ;  /* 0x003800380a137812 */ /* 0x040fe400078ec0ff */
[----:B------:R-:W-:Y:S02]  /*f980*/  SHF.R.U32.HI R37, RZ, 0x6, R10 ;  /* 0x00000006ff257819 */ /* 0x000fe4000001160a */
[----:B------:R-:W-:Y:S02]  /*f990*/  LOP3.LUT R57, R10, 0x70007, RZ, 0xc0, !PT ;  /* 0x000700070a397812 */ /* 0x000fe400078ec0ff */
[C---:B------:R-:W-:Y:S02]  /*f9a0*/  LOP3.LUT R16, R9.reuse, 0x380038, RZ, 0xc0, !PT ;  /* 0x0038003809107812 */ /* 0x040fe400078ec0ff */
[----:B------:R-:W-:Y:S02]  /*f9b0*/  SHF.R.U32.HI R36, RZ, 0x6, R9 ;  /* 0x00000006ff247819 */ /* 0x000fe40000011609 */
[----:B------:R-:W-:Y:S01]  /*f9c0*/  LOP3.LUT R53, R9, 0x70007, RZ, 0xc0, !PT ;  /* 0x0007000709357812 */ /* 0x000fe200078ec0ff */
[----:B------:R-:W-:Y:S01]  /*f9d0*/  HFMA2.MMA R9, -RZ, RZ, 0, 0.125 ;  /* 0x00003000ff097435 */ /* 0x000fe200000001ff */
[----:B------:R-:W-:-:S02]  /*f9e0*/  LOP3.LUT R10, R11, 0x380038, RZ, 0xc0, !PT ;  /* 0x003800380b0a7812 */ /* 0x000fc400078ec0ff */
[----:B------:R-:W-:Y:S02]  /*f9f0*/  SHF.R.U32.HI R49, RZ, 0x6, R11 ;  /* 0x00000006ff317819 */ /* 0x000fe4000001160b */
[----:B------:R-:W-:Y:S02]  /*fa00*/  LOP3.LUT R58, R11, 0x70007, RZ, 0xc0, !PT ;  /* 0x000700070b3a7812 */ /* 0x000fe400078ec0ff */
[----:B------:R-:W-:Y:S02]  /*fa10*/  LOP3.LUT R3, R0, 0x10001, RZ, 0xc0, !PT ;  /* 0x0001000100037812 */ /* 0x000fe400078ec0ff */
[----:B------:R-:W-:Y:S02]  /*fa20*/  LOP3.LUT R11, R15, 0x20002, R8, 0xf8, !PT ;  /* 0x000200020f0b7812 */ /* 0x000fe400078ef808 */
[----:B------:R-:W-:Y:S02]  /*fa30*/  LOP3.LUT R20, R20, 0x20002, R29, 0xf8, !PT ;  /* 0x0002000214147812 */ /* 0x000fe400078ef81d */
[----:B------:R-:W-:-:S02]  /*fa40*/  LOP3.LUT R18, R18, 0x20002, R31, 0xf8, !PT ;  /* 0x0002000212127812 */ /* 0x000fc400078ef81f */
[----:B------:R-:W-:Y:S02]  /*fa50*/  MOV R28, 0x2400 ;  /* 0x00002400001c7802 */ /* 0x000fe40000000f00 */
        /* <DEDUP_REMOVED lines=268> */
.L_x_1535:
        /* <DEDUP_REMOVED lines=83> */
.L_x_1536:
        /* <DEDUP_REMOVED lines=82> */
.L_x_1537:
        /* <DEDUP_REMOVED lines=79> */
.L_x_1534:
[----:B------:R-:W-:Y:S01]  /*11a60*/  IADD3 R94, R94, 0x20, RZ ;  /* 0x000000205e5e7810 */ /* 0x000fe20007ffe0ff */
[----:B------:R-:W-:Y:S01]  /*11a70*/  UIADD3 UR4, UR4, 0x40, URZ ;  /* 0x0000004004047890 */ /* 0x000fe2000fffe03f */
[----:B-----5:R-:W-:Y:S02]  /*11a80*/  IMAD.WIDE R16, R89, 0x4, R98 ;  /* 0x0000000459107825 */ /* 0x020fe400078e0262 */
[C---:B------:R-:W-:Y:S02]  /*11a90*/  ISETP.GE.AND P2, PT, R94.reuse, c[0x0][0x1b8], PT ;  /* 0x00006e005e007a0c */ /* 0x040fe40003f46270 */
[----:B------:R-:W-:-:S13]  /*11aa0*/  ISETP.LT.AND P3, PT, R94, R95, PT ;  /* 0x0000005f5e00720c */ /* 0x000fda0003f61270 */
[----:B------:R-:W-:Y:S05]  /*11ab0*/  @!P2 BRA P3, `(.L_x_1538) ;  /* 0xffffdca00000a947 */ /* 0x000fea000183ffff */
.L_x_1533:
[----:B------:R-:W-:Y:S05]  /*11ac0*/  @!P1 EXIT ;  /* 0x000000000000994d */ /* 0x000fea0003800000 */
[----:B------:R-:W1:Y:S01]  /*11ad0*/  S2R R0, SR_CTAID.X ;  /* 0x0000000000007919 */ /* 0x000e620000002500 */
[----:B------:R-:W-:Y:S01]  /*11ae0*/  MOV R5, 0x2 ;  /* 0x0000000200057802 */ /* 0x000fe20000000f00 */
        /* <DEDUP_REMOVED lines=15> */
.L_x_1542:
[----:B------:R-:W0:Y:S02]  /*11be0*/  LDS R4, [R0] ;  /* 0x0000000000047984 */ /* 0x000e240000000800 */
[----:B0-----:R-:W-:-:S06]  /*11bf0*/  HADD2 R5, R4, R7 ;  /* 0x0000000704057230 */ /* 0x001fcc0000000000 */
[----:B------:R-:W0:Y:S02]  /*11c00*/  ATOMS.CAST.SPIN R5, [R0], R4, R5 ;  /* 0x000000040005738d */ /* 0x000e240001800005 */
[----:B0-----:R-:W-:-:S13]  /*11c10*/  ISETP.EQ.U32.AND P0, PT, R5, 0x1, PT ;  /* 0x000000010500780c */ /* 0x001fda0003f02070 */
[----:B------:R-:W-:Y:S05]  /*11c20*/  @!P0 BRA `(.L_x_1542) ;  /* 0xffffffb000008947 */ /* 0x000fea000383ffff */
[----:B------:R-:W-:Y:S05]  /*11c30*/  BRA `(.L_x_1540) ;  /* 0x0000003000007947 */ /* 0x000fea0003800000 */
.L_x_1541:
[----:B------:R-:W2:Y:S02]  /*11c40*/  LD.E R0, [R2.64] ;  /* 0x0000000602007980 */ /* 0x000ea4000c101900 */
[----:B--2---:R-:W-:-:S05]  /*11c50*/  IADD3 R5, R7, R0, RZ ;  /* 0x0000000007057210 */ /* 0x004fca0007ffe0ff */
[----:B------:R0:W-:Y:S02]  /*11c60*/  ST.E [R2.64], R5 ;  /* 0x0000000502007985 */ /* 0x0001e4000c101906 */
.L_x_1540:
[----:B------:R-:W-:Y:S05]  /*11c70*/  BSYNC B0 ;  /* 0x0000000000007941 */ /* 0x000fea0003800000 */
.L_x_1539:
[----:B------:R-:W2:Y:S01]  /*11c80*/  ATOM.E.ADD.F16x2.RN.STRONG.GPU P0, RZ, [R2.64+0x4], R43 ;  /* 0x0000042b02ff798a */ /* 0x000ea2000810e9c6 */
[----:B------:R-:W-:Y:S01]  /*11c90*/  BSSY B0, `(.L_x_1543) ;  /* 0x000000f000007945 */ /* 0x000fe20003800000 */
[----:B--2---:R-:W-:Y:S05]  /*11ca0*/  @P0 BRA `(.L_x_1544) ;  /* 0x000000d000000947 */ /* 0x004fea0003800000 */
[----:B------:R-:W1:Y:S02]  /*11cb0*/  QSPC.E.S P0, RZ, [R2+0x4] ;  /* 0x0000040002ff73aa */ /* 0x000e640000000500 */
[----:B-1----:R-:W-:Y:S05]  /*11cc0*/  @!P0 BRA `(.L_x_1545) ;  /* 0x0000008000008947 */ /* 0x002fea0003800000 */
[----:B------:R-:W-:-:S04]  /*11cd0*/  IADD3 R0, R2, 0x4, RZ ;  /* 0x0000000402007810 */ /* 0x000fc80007ffe0ff */
[----:B------:R-:W-:-:S05]  /*11ce0*/  LOP3.LUT R0, R0, 0xffffff, RZ, 0xc0, !PT ;  /* 0x00ffffff00007812 */ /* 0x000fca00078ec0ff */
.L_x_1546:
[----:B------:R-:W1:Y:S02]  /*11cf0*/  LDS R4, [R0] ;  /* 0x0000000000047984 */ /* 0x000e640000000800 */
[----:B01----:R-:W-:-:S10]  /*11d00*/  HFMA2.MMA R5, R4, 1, 1, R43 ;  /* 0x3c003c0004057835 */ /* 0x003fd4000000002b */
[----:B------:R-:W0:Y:S02]  /*11d10*/  ATOMS.CAST.SPIN R5, [R0], R4, R5 ;  /* 0x000000040005738d */ /* 0x000e240001800005 */
[----:B0-----:R-:W-:-:S13]  /*11d20*/  ISETP.EQ.U32.AND P0, PT, R5, 0x1, PT ;  /* 0x000000010500780c */ /* 0x001fda0003f02070 */
[----:B------:R-:W-:Y:S05]  /*11d30*/  @!P0 BRA `(.L_x_1546) ;  /* 0xffffffb000008947 */ /* 0x000fea000383ffff */
[----:B------:R-:W-:Y:S05]  /*11d40*/  BRA `(.L_x_1544) ;  /* 0x0000003000007947 */ /* 0x000fea0003800000 */
.L_x_1545:
[----:B------:R-:W2:Y:S02]  /*11d50*/  LD.E R0, [R2.64+0x4] ;  /* 0x0000040602007980 */ /* 0x000ea4000c101900 */
[----:B0-2---:R-:W-:-:S05]  /*11d60*/  IADD3 R5, R43, R0, RZ ;  /* 0x000000002b057210 */ /* 0x005fca0007ffe0ff */
[----:B------:R0:W-:Y:S02]  /*11d70*/  ST.E [R2.64+0x4], R5 ;  /* 0x0000040502007985 */ /* 0x0001e4000c101906 */
.L_x_1544:
[----:B------:R-:W-:Y:S05]  /*11d80*/  BSYNC B0 ;  /* 0x0000000000007941 */ /* 0x000fea0003800000 */
.L_x_1543:
        /* <DEDUP_REMOVED lines=12> */
.L_x_1550:
[----:B------:R-:W0:Y:S02]  /*11e50*/  LDS R4, [R0] ;  /* 0x0000000000047984 */ /* 0x000e240000000800 */
[----:B0-----:R-:W-:-:S06]  /*11e60*/  HADD2 R5, R4, R7 ;  /* 0x0000000704057230 */ /* 0x001fcc0000000000 */
[----:B------:R-:W0:Y:S02]  /*11e70*/  ATOMS.CAST.SPIN R5, [R0], R4, R5 ;  /* 0x000000040005738d */ /* 0x000e240001800005 */
[----:B0-----:R-:W-:-:S13]  /*11e80*/  ISETP.EQ.U32.AND P0, PT, R5, 0x1, PT ;  /* 0x000000010500780c */ /* 0x001fda0003f02070 */
[----:B------:R-:W-:Y:S05]  /*11e90*/  @!P0 BRA `(.L_x_1550) ;  /* 0xffffffb000008947 */ /* 0x000fea000383ffff */
[----:B------:R-:W-:Y:S05]  /*11ea0*/  BRA `(.L_x_1548) ;  /* 0x0000003000007947 */ /* 0x000fea0003800000 */
.L_x_1549:
[----:B------:R-:W2:Y:S02]  /*11eb0*/  LD.E R0, [R2.64] ;  /* 0x0000000602007980 */ /* 0x000ea4000c101900 */
[----:B--2---:R-:W-:-:S05]  /*11ec0*/  IADD3 R5, R7, R0, RZ ;  /* 0x0000000007057210 */ /* 0x004fca0007ffe0ff */
[----:B------:R0:W-:Y:S02]  /*11ed0*/  ST.E [R2.64], R5 ;  /* 0x0000000502007985 */ /* 0x0001e4000c101906 */
.L_x_1548:
[----:B------:R-:W-:Y:S05]  /*11ee0*/  BSYNC B0 ;  /* 0x0000000000007941 */ /* 0x000fea0003800000 */
.L_x_1547:
[----:B------:R-:W2:Y:S01]  /*11ef0*/  ATOM.E.ADD.F16x2.RN.STRONG.GPU P0, RZ, [R2.64+0x4], R41 ;  /* 0x0000042902ff798a */ /* 0x000ea2000810e9c6 */
[----:B------:R-:W-:Y:S01]  /*11f00*/  BSSY B0, `(.L_x_1551) ;  /* 0x000000f000007945 */ /* 0x000fe20003800000 */
[----:B--2---:R-:W-:Y:S05]  /*11f10*/  @P0 BRA `(.L_x_1552) ;  /* 0x000000d000000947 */ /* 0x004fea0003800000 */
[----:B------:R-:W1:Y:S02]  /*11f20*/  QSPC.E.S P0, RZ, [R2+0x4] ;  /* 0x0000040002ff73aa */ /* 0x000e640000000500 */
[----:B-1----:R-:W-:Y:S05]  /*11f30*/  @!P0 BRA `(.L_x_1553) ;  /* 0x0000008000008947 */ /* 0x002fea0003800000 */
[----:B------:R-:W-:-:S04]  /*11f40*/  IADD3 R0, R2, 0x4, RZ ;  /* 0x0000000402007810 */ /* 0x000fc80007ffe0ff */
[----:B------:R-:W-:-:S05]  /*11f50*/  LOP3.LUT R0, R0, 0xffffff, RZ, 0xc0, !PT ;  /* 0x00ffffff00007812 */ /* 0x000fca00078ec0ff */
.L_x_1554:
[----:B------:R-:W1:Y:S02]  /*11f60*/  LDS R4, [R0] ;  /* 0x0000000000047984 */ /* 0x000e640000000800 */
[----:B01----:R-:W-:-:S10]  /*11f70*/  HFMA2.MMA R5, R4, 1, 1, R41 ;  /* 0x3c003c0004057835 */ /* 0x003fd40000000029 */
[----:B------:R-:W0:Y:S02]  /*11f80*/  ATOMS.CAST.SPIN R5, [R0], R4, R5 ;  /* 0x000000040005738d */ /* 0x000e240001800005 */
[----:B0-----:R-:W-:-:S13]  /*11f90*/  ISETP.EQ.U32.AND P0, PT, R5, 0x1, PT ;  /* 0x000000010500780c */ /* 0x001fda0003f02070 */
[----:B------:R-:W-:Y:S05]  /*11fa0*/  @!P0 BRA `(.L_x_1554) ;  /* 0xffffffb000008947 */ /* 0x000fea000383ffff */
[----:B------:R-:W-:Y:S05]  /*11fb0*/  BRA `(.L_x_1552) ;  /* 0x0000003000007947 */ /* 0x000fea0003800000 */
.L_x_1553:
[----:B------:R-:W2:Y:S02]  /*11fc0*/  LD.E R0, [R2.64+0x4] ;  /* 0x0000040602007980 */ /* 0x000ea4000c101900 */
[----:B0-2---:R-:W-:-:S05]  /*11fd0*/  IADD3 R5, R41, R0, RZ ;  /* 0x0000000029057210 */ /* 0x005fca0007ffe0ff */
[----:B------:R0:W-:Y:S02]  /*11fe0*/  ST.E [R2.64+0x4], R5 ;  /* 0x0000040502007985 */ /* 0x0001e4000c101906 */
.L_x_1552:
[----:B------:R-:W-:Y:S05]  /*11ff0*/  BSYNC B0 ;  /* 0x0000000000007941 */ /* 0x000fea0003800000 */
.L_x_1551:
        /* <DEDUP_REMOVED lines=11> */
.L_x_1558:
[----:B------:R-:W0:Y:S02]  /*120b0*/  LDS R4, [R0] ;  /* 0x0000000000047984 */ /* 0x000e240000000800 */
[----:B0-----:R-:W-:-:S06]  /*120c0*/  HADD2 R5, R4, R7 ;  /* 0x0000000704057230 */ /* 0x001fcc0000000000 */
[----:B------:R-:W0:Y:S02]  /*120d0*/  ATOMS.CAST.SPIN R5, [R0], R4, R5 ;  /* 0x000000040005738d */ /* 0x000e240001800005 */
[----:B0-----:R-:W-:-:S13]  /*120e0*/  ISETP.EQ.U32.AND P0, PT, R5, 0x1, PT ;  /* 0x000000010500780c */ /* 0x001fda0003f02070 */
[----:B------:R-:W-:Y:S05]  /*120f0*/  @!P0 BRA `(.L_x_1558) ;  /* 0xffffffb000008947 */ /* 0x000fea000383ffff */
[----:B------:R-:W-:Y:S05]  /*12100*/  BRA `(.L_x_1556) ;  /* 0x0000003000007947 */ /* 0x000fea0003800000 */
.L_x_1557:
[----:B------:R-:W2:Y:S02]  /*12110*/  LD.E R0, [R2.64] ;  /* 0x0000000602007980 */ /* 0x000ea4000c101900 */
[----:B--2---:R-:W-:-:S05]  /*12120*/  IADD3 R5, R7, R0, RZ ;  /* 0x0000000007057210 */ /* 0x004fca0007ffe0ff */
[----:B------:R0:W-:Y:S02]  /*12130*/  ST.E [R2.64], R5 ;  /* 0x0000000502007985 */ /* 0x0001e4000c101906 */
.L_x_1556:
[----:B------:R-:W-:Y:S05]  /*12140*/  BSYNC B0 ;  /* 0x0000000000007941 */ /* 0x000fea0003800000 */
.L_x_1555:
[----:B------:R-:W2:Y:S01]  /*12150*/  ATOM.E.ADD.F16x2.RN.STRONG.GPU P0, RZ, [R2.64+0x4], R27 ;  /* 0x0000041b02ff798a */ /* 0x000ea2000810e9c6 */
[----:B------:R-:W-:Y:S01]  /*12160*/  BSSY B0, `(.L_x_1559) ;  /* 0x000000f000007945 */ /* 0x000fe20003800000 */
[----:B--2---:R-:W-:Y:S05]  /*12170*/  @P0 BRA `(.L_x_1560) ;  /* 0x000000d000000947 */ /* 0x004fea0003800000 */
[----:B------:R-:W1:Y:S02]  /*12180*/  QSPC.E.S P0, RZ, [R2+0x4] ;  /* 0x0000040002ff73aa */ /* 0x000e640000000500 */
[----:B-1----:R-:W-:Y:S05]  /*12190*/  @!P0 BRA `(.L_x_1561) ;  /* 0x0000008000008947 */ /* 0x002fea0003800000 */
[----:B------:R-:W-:-:S04]  /*121a0*/  IADD3 R0, R2, 0x4, RZ ;  /* 0x0000000402007810 */ /* 0x000fc80007ffe0ff */
[----:B------:R-:W-:-:S05]  /*121b0*/  LOP3.LUT R0, R0, 0xffffff, RZ, 0xc0, !PT ;  /* 0x00ffffff00007812 */ /* 0x000fca00078ec0ff */
.L_x_1562:
[----:B------:R-:W1:Y:S02]  /*121c0*/  LDS R4, [R0] ;  /* 0x0000000000047984 */ /* 0x000e640000000800 */
[----:B01----:R-:W-:-:S10]  /*121d0*/  HFMA2.MMA R5, R4, 1, 1, R27 ;  /* 0x3c003c0004057835 */ /* 0x003fd4000000001b */
[----:B------:R-:W0:Y:S02]  /*121e0*/  ATOMS.CAST.SPIN R5, [R0], R4, R5 ;  /* 0x000000040005738d */ /* 0x000e240001800005 */
[----:B0-----:R-:W-:-:S13]  /*121f0*/  ISETP.EQ.U32.AND P0, PT, R5, 0x1, PT ;  /* 0x000000010500780c */ /* 0x001fda0003f02070 */
[----:B------:R-:W-:Y:S05]  /*12200*/  @!P0 BRA `(.L_x_1562) ;  /* 0xffffffb000008947 */ /* 0x000fea000383ffff */
[----:B------:R-:W-:Y:S05]  /*12210*/  BRA `(.L_x_1560) ;  /* 0x0000003000007947 */ /* 0x000fea0003800000 */
.L_x_1561:
[----:B------:R-:W2:Y:S02]  /*12220*/  LD.E R0, [R2.64+0x4] ;  /* 0x0000040602007980 */ /* 0x000ea4000c101900 */
[----:B0-2---:R-:W-:-:S05]  /*12230*/  IADD3 R5, R27, R0, RZ ;  /* 0x000000001b057210 */ /* 0x005fca0007ffe0ff */
[----:B------:R0:W-:Y:S02]  /*12240*/  ST.E [R2.64+0x4], R5 ;  /* 0x0000040502007985 */ /* 0x0001e4000c101906 */
.L_x_1560:
[----:B------:R-:W-:Y:S05]  /*12250*/  BSYNC B0 ;  /* 0x0000000000007941 */ /* 0x000fea0003800000 */
.L_x_1559:
        /* <DEDUP_REMOVED lines=11> */
.L_x_1566:
[----:B------:R-:W0:Y:S02]  /*12310*/  LDS R4, [R0] ;  /* 0x0000000000047984 */ /* 0x000e240000000800 */
[----:B0-----:R-:W-:-:S06]  /*12320*/  HADD2 R5, R4, R7 ;  /* 0x0000000704057230 */ /* 0x001fcc0000000000 */
[----:B------:R-:W0:Y:S02]  /*12330*/  ATOMS.CAST.SPIN R5, [R0], R4, R5 ;  /* 0x000000040005738d */ /* 0x000e240001800005 */
[----:B0-----:R-:W-:-:S13]  /*12340*/  ISETP.EQ.U32.AND P0, PT, R5, 0x1, PT ;  /* 0x000000010500780c */ /* 0x001fda0003f02070 */
[----:B------:R-:W-:Y:S05]  /*12350*/  @!P0 BRA `(.L_x_1566) ;  /* 0xffffffb000008947 */ /* 0x000fea000383ffff */
[----:B------:R-:W-:Y:S05]  /*12360*/  BRA `(.L_x_1564) ;  /* 0x0000003000007947 */ /* 0x000fea0003800000 */
.L_x_1565:
[----:B------:R-:W2:Y:S02]  /*12370*/  LD.E R0, [R2.64] ;  /* 0x0000000602007980 */ /* 0x000ea4000c101900 */
[----:B--2---:R-:W-:-:S05]  /*12380*/  IADD3 R5, R7, R0, RZ ;  /* 0x0000000007057210 */ /* 0x004fca0007ffe0ff */
[----:B------:R0:W-:Y:S02]  /*12390*/  ST.E [R2.64], R5 ;  /* 0x0000000502007985 */ /* 0x0001e4000c101906 */
.L_x_1564:
[----:B------:R-:W-:Y:S05]  /*123a0*/  BSYNC B0 ;  /* 0x0000000000007941 */ /* 0x000fea0003800000 */
.L_x_1563:
[----:B------:R-:W2:Y:S02]  /*123b0*/  ATOM.E.ADD.F16x2.RN.STRONG.GPU P0, RZ, [R2.64+0x4], R21 ;  /* 0x0000041502ff798a */ /* 0x000ea4000810e9c6 */
[----:B--2---:R-:W-:Y:S05]  /*123c0*/  @P0 EXIT ;  /* 0x000000000000094d */ /* 0x004fea0003800000 */
[----:B------:R-:W1:Y:S02]  /*123d0*/  QSPC.E.S P0, RZ, [R2+0x4] ;  /* 0x0000040002ff73aa */ /* 0x000e640000000500 */
[----:B-1----:R-:W-:Y:S05]  /*123e0*/  @!P0 BRA `(.L_x_1567) ;  /* 0x0000008000008947 */ /* 0x002fea0003800000 */
[----:B0-----:R-:W-:-:S04]  /*123f0*/  IADD3 R2, R2, 0x4, RZ ;  /* 0x0000000402027810 */ /* 0x001fc80007ffe0ff */
[----:B------:R-:W-:-:S05]  /*12400*/  LOP3.LUT R2, R2, 0xffffff, RZ, 0xc0, !PT ;  /* 0x00ffffff02027812 */ /* 0x000fca00078ec0ff */
.L_x_1568:
[----:B------:R-:W0:Y:S02]  /*12410*/  LDS R4, [R2] ;  /* 0x0000000002047984 */ /* 0x000e240000000800 */
[----:B0-----:R-:W-:-:S10]  /*12420*/  HFMA2.MMA R5, R4, 1, 1, R21 ;  /* 0x3c003c0004057835 */ /* 0x001fd40000000015 */
[----:B------:R-:W0:Y:S02]  /*12430*/  ATOMS.CAST.SPIN R5, [R2], R4, R5 ;  /* 0x000000040205738d */ /* 0x000e240001800005 */
[----:B0-----:R-:W-:-:S13]  /*12440*/  ISETP.EQ.U32.AND P0, PT, R5, 0x1, PT ;  /* 0x000000010500780c */ /* 0x001fda0003f02070 */
[----:B------:R-:W-:Y:S05]  /*12450*/  @!P0 BRA `(.L_x_1568) ;  /* 0xffffffb000008947 */ /* 0x000fea000383ffff */
[----:B------:R-:W-:Y:S05]  /*12460*/  EXIT ;  /* 0x000000000000794d */ /* 0x000fea0003800000 */
.L_x_1567:
[----:B------:R-:W2:Y:S02]  /*12470*/  LD.E R0, [R2.64+0x4] ;  /* 0x0000040602007980 */ /* 0x000ea4000c101900 */
[----:B0-2---:R-:W-:-:S05]  /*12480*/  IADD3 R5, R21, R0, RZ ;  /* 0x0000000015057210 */ /* 0x005fca0007ffe0ff */
[----:B------:R-:W-:Y:S01]  /*12490*/  ST.E [R2.64+0x4], R5 ;  /* 0x0000040502007985 */ /* 0x000fe2000c101906 */
[----:B------:R-:W-:Y:S05]  /*124a0*/  EXIT ;  /* 0x000000000000794d */ /* 0x000fea0003800000 */
.L_x_1569:
        /* <DEDUP_REMOVED lines=13> */
.L_x_4762:


//--------------------- .text._Z23gemm_half_q_half_kernelILi4ELi20ELb1ELb1ELi32EEvPK6__halfPKjS4_S2_PS0_iiiiPKtS7_iiiiiibS2_i --------------------------
	.section	.text._Z23gemm_half_q_half_kernelILi4ELi20ELb1ELb1ELi32EEvPK6__halfPKjS4_S2_PS0_iiiiPKtS7_iiiiiibS2_i,"ax",@progbits
	.sectioninfo	@"SHI_REGISTERS=115"
	.align	128
        .global         _Z23gemm_half_q_half_kernelILi4ELi20ELb1ELb1ELi32EEvPK6__halfPKjS4_S2_PS0_iiiiPKtS7_iiiiiibS2_i
        .type           _Z23gemm_half_q_half_kernelILi4ELi20ELb1ELb1ELi32EEvPK6__halfPKjS4_S2_PS0_iiiiPKtS7_iiiiiibS2_i,@function
        .size           _Z23gemm_half_q_half_kernelILi4ELi20ELb1ELb1ELi32EEvPK6__halfPKjS4_S2_PS0_iiiiPKtS7_iiiiiibS2_i,(.L_x_4763 - _Z23gemm_half_q_half_kernelILi4ELi20ELb1ELb1ELi32EEvPK6__halfPKjS4_S2_PS0_iiiiPKtS7_iiiiiibS2_i)
        .other          _Z23gemm_half_q_half_kernelILi4ELi20ELb1ELb1ELi32EEvPK6__halfPKjS4_S2_PS0_iiiiPKtS7_iiiiiibS2_i,@"STO_CUDA_ENTRY STV_DEFAULT"
_Z23gemm_half_q_half_kernelILi4ELi20ELb1ELb1ELi32EEvPK6__halfPKjS4_S2_PS0_iiiiPKtS7_iiiiiibS2_i:
.text._Z23gemm_half_q_half_kernelILi4ELi20ELb1ELb1ELi32EEvPK6__halfPKjS4_S2_PS0_iiiiPKtS7_iiiiiibS2_i:
        /* <DEDUP_REMOVED lines=8> */
[----:B------:R-:W2:Y:S01]  /*0080*/  S2R R10, SR_CTAID.X ;  /* 0x00000000000a7919 */ /* 0x000ea20000002500 */
[----:B------:R-:W-:Y:S02]  /*0090*/  PRMT R89, RZ, 0x7610, R89 ;  /* 0x00007610ff597816 */ /* 0x000fe40000000059 */
[----:B------:R-:W-:Y:S01]  /*00a0*/  PRMT R6, RZ, 0x7610, R6 ;  /* 0x00007610ff067816 */ /* 0x000fe20000000006 */
[----:B------:R-:W3:Y:S01]  /*00b0*/  S2R R14, SR_TID.X ;  /* 0x00000000000e7919 */ /* 0x000ee20000002100 */
        /* <DEDUP_REMOVED lines=36> */
.L_x_1570:
        /* <DEDUP_REMOVED lines=16> */
[----:B------:R-:W-:Y:S02]  /*0400*/  IMAD.SHL.U32 R11, R14, 0x2, RZ ;  /* 0x000000020e0b7824 */ /* 0x000fe400078e00ff */
[----:B------:R-:W-:Y:S02]  /*0410*/  IMAD.SHL.U32 R3, R2, 0x4, RZ ;  /* 0x0000000402037824 */ /* 0x000fe400078e00ff */
[----:B------:R-:W-:-:S03]  /*0420*/  IMAD.MOV.U32 R12, RZ, RZ, RZ ;  /* 0x000000ffff0c7224 */ /* 0x000fc600078e00ff */
[----:B--2---:R-:W-:-:S04]  /*0430*/  IADD3 R6, P0, R4, R3, RZ ;  /* 0x0000000304067210 */ /* 0x004fc80007f1e0ff */
[----:B------:R-:W-:Y:S02]  /*0440*/  LEA.HI.X.SX32 R3, R3, RZ, 0x1, P0 ;  /* 0x000000ff03037211 */ /* 0x000fe400000f0eff */
[----:B------:R-:W-:-:S04]  /*0450*/  LEA R2, P0, R6, c[0x0][0x160], 0x1 ;  /* 0x0000580006027a11 */ /* 0x000fc800078008ff */
[----:B------:R-:W-:Y:S02]  /*0460*/  LEA.HI.X R3, R6, c[0x0][0x164], R3, 0x1, P0 ;  /* 0x0000590006037a11 */ /* 0x000fe400000f0c03 */
[----:B------:R-:W-:Y:S01]  /*0470*/  PLOP3.LUT P0, PT, PT, PT, PT, 0x80, 0x0 ;  /* 0x000000000000781c */ /* 0x000fe20003f0f070 */
[----:B------:R-:W-:Y:S05]  /*0480*/  @!P2 BRA `(.L_x_1574) ;  /* 0x000001300000a947 */ /* 0x000fea0003800000 */
[----:B------:R-:W-:Y:S02]  /*0490*/  PLOP3.LUT P0, PT, PT, PT, PT, 0x8, 0x0 ;  /* 0x000000000000781c */ /* 0x000fe40003f0e170 */
[----:B------:R-:W-:-:S05]  /*04a0*/  IADD3 R15, R95, -0x3, RZ ;  /* 0xfffffffd5f0f7810 */ /* 0x000fca0007ffe0ff */
.L_x_1575:
        /* <DEDUP_REMOVED lines=17> */
.L_x_1574:
        /* <DEDUP_REMOVED lines=17> */
.L_x_1573:
[----:B------:R-:W-:Y:S01]  /*06d0*/  IMAD R4, R13, c[0x0][0x190], RZ ;  /* 0x000064000d047a24 */ /* 0x000fe200078e02ff */
[----:B------:R-:W-:Y:S01]  /*06e0*/  ISETP.GT.AND P2, PT, R95, 0x3, PT ;  /* 0x000000035f00780c */ /* 0x000fe20003f44270 */
[----:B------:R-:W-:Y:S02]  /*06f0*/  IMAD.SHL.U32 R11, R14, 0x2, RZ ;  /* 0x000000020e0b7824 */ /* 0x000fe400078e00ff */
[----:B------:R-:W-:Y:S02]  /*0700*/  IMAD.SHL.U32 R4, R4, 0x4, RZ ;  /* 0x0000000404047824 */ /* 0x000fe400078e00ff */
[----:B------:R-:W-:-:S03]  /*0710*/  IMAD.MOV.U32 R12, RZ, RZ, RZ ;  /* 0x000000ffff0c7224 */ /* 0x000fc600078e00ff */
[----:B------:R-:W-:-:S04]  /*0720*/  IADD3 R3, P0, R3, R4, RZ ;  /* 0x0000000403037210 */ /* 0x000fc80007f1e0ff */
[----:B------:R-:W-:Y:S02]  /*0730*/  LEA.HI.X.SX32 R4, R4, R2, 0x1, P0 ;  /* 0x0000000204047211 */ /* 0x000fe400000f0eff */
[----:B------:R-:W-:-:S04]  /*0740*/  LEA R2, P0, R3, c[0x0][0x160], 0x1 ;  /* 0x0000580003027a11 */ /* 0x000fc800078008ff */
[----:B------:R-:W-:Y:S02]  /*0750*/  LEA.HI.X R3, R3, c[0x0][0x164], R4, 0x1, P0 ;  /* 0x0000590003037a11 */ /* 0x000fe400000f0c04 */
[----:B------:R-:W-:Y:S01]  /*0760*/  PLOP3.LUT P0, PT, PT, PT, PT, 0x80, 0x0 ;  /* 0x000000000000781c */ /* 0x000fe20003f0f070 */
[----:B------:R-:W-:Y:S05]  /*0770*/  @!P2 BRA `(.L_x_1576) ;  /* 0x000001300000a947 */ /* 0x000fea0003800000 */
[----:B------:R-:W-:Y:S02]  /*0780*/  PLOP3.LUT P0, PT, PT, PT, PT, 0x8, 0x0 ;  /* 0x000000000000781c */ /* 0x000fe40003f0e170 */
[----:B------:R-:W-:-:S05]  /*0790*/  IADD3 R15, R95, -0x3, RZ ;  /* 0xfffffffd5f0f7810 */ /* 0x000fca0007ffe0ff */
.L_x_1577:
        /* <DEDUP_REMOVED lines=17> */
.L_x_1576:
        /* <DEDUP_REMOVED lines=15> */
.L_x_1572:
[----:B------:R-:W-:Y:S05]  /*09a0*/  BSYNC B0 ;  /* 0x0000000000007941 */ /* 0x000fea0003800000 */
.L_x_1571:
        /* <DEDUP_REMOVED lines=18> */
.L_x_1580:
        /* <DEDUP_REMOVED lines=11> */
.L_x_1579:
        /* <DEDUP_REMOVED lines=10> */
.L_x_1578:
[----:B------:R-:W-:Y:S01]  /*0c20*/  BAR.SYNC.DEFER_BLOCKING 0x0 ;  /* 0x0000000000007b1d */ /* 0x000fe20000010000 */
[C---:B------:R-:W-:Y:S02]  /*0c30*/  ISETP.GT.AND P0, PT, R93.reuse, c[0x0][0x1a8], PT ;  /* 0x00006a005d007a0c */ /* 0x040fe40003f04270 */
[C---:B------:R-:W-:Y:S02]  /*0c40*/  ISETP.GT.AND P3, PT, R93.reuse, c[0x0][0x1b0], PT ;  /* 0x00006c005d007a0c */ /* 0x040fe40003f64270 */
[C---:B------:R-:W-:Y:S02]  /*0c50*/  ISETP.GT.AND P2, PT, R93.reuse, c[0x0][0x1ac], PT ;  /* 0x00006b005d007a0c */ /* 0x040fe40003f44270 */
[C---:B-1----:R-:W-:Y:S02]  /*0c60*/  IMNMX R3, R93.reuse, c[0x0][0x1a8], PT ;  /* 0x00006a005d037a17 */ /* 0x042fe40003800200 */
[----:B------:R-:W-:Y:S02]  /*0c70*/  ISETP.GT.AND P4, PT, R93, c[0x0][0x1b4], PT ;  /* 0x00006d005d007a0c */ /* 0x000fe40003f84270 */
[----:B------:R-:W-:-:S02]  /*0c80*/  SHF.R.S32.HI R4, RZ, 0x1f, R3 ;  /* 0x0000001fff047819 */ /* 0x000fc40000011403 */
        /* <DEDUP_REMOVED lines=57> */
.L_x_1582:
        /* <DEDUP_REMOVED lines=41> */
.L_x_1581:
        /* <DEDUP_REMOVED lines=12> */
[----:B------:R-:W-:Y:S01]  /*1370*/  PRMT R40, RZ, 0x7610, R40 ;  /* 0x00007610ff287816 */ /* 0x000fe20000000028 */
[----:B------:R-:W-:Y:S02]  /*1380*/  UMOV UR4, URZ ;  /* 0x0000003f00047c82 */ /* 0x000fe40008000000 */
.L_x_1588:
[----:B------:R-:W-:-:S04]  /*1390*/  IMAD.MOV.U32 R96, RZ, RZ, 0x4 ;  /* 0x00000004ff607424 */ /* 0x000fc800078e00ff */
[C---:B------:R-:W-:Y:S02]  /*13a0*/  IMAD.WIDE R16, R96.reuse, c[0x0][0x18c], R28 ;  /* 0x0000630060107a25 */ /* 0x040fe400078e021c */
[----:B------:R-:W5:Y:S04]  /*13b0*/  LDG.E.128.CONSTANT R28, [R28.64] ;  /* 0x000000061c1c7981 */ /* 0x000f68000c1e9d00 */
[C---:B------:R-:W-:Y:S02]  /*13c0*/  IMAD.WIDE R12, R96.reuse, c[0x0][0x18c], R16 ;  /* 0x00006300600c7a25 */ /* 0x040fe400078e0210 */
[----:B------:R-:W5:Y:S04]  /*13d0*/  LDG.E.128.CONSTANT R16, [R16.64] ;  /* 0x0000000610107981 */ /* 0x000f68000c1e9d00 */
[----:B0-----:R-:W-:-:S02]  /*13e0*/  IMAD.WIDE R2, R96, c[0x0][0x18c], R12 ;  /* 0x0000630060027a25 */ /* 0x001fc400078e020c */
[----:B------:R-:W5:Y:S04]  /*13f0*/  LDG.E.128.CONSTANT R12, [R12.64] ;  /* 0x000000060c0c7981 */ /* 0x000f68000c1e9d00 */
[----:B------:R0:W5:Y:S01]  /*1400*/  LDG.E.128.CONSTANT R8, [R2.64] ;  /* 0x0000000602087981 */ /* 0x000162000c1e9d00 */
[----:B------:R-:W-:Y:S01]  /*1410*/  IMAD.WIDE R100, R96, c[0x0][0x18c], R2 ;  /* 0x0000630060647a25 */ /* 0x000fe200078e0202 */
        /* <DEDUP_REMOVED lines=28> */
[C---:B------:R-:W-:Y:S02]  /*15e0*/  LOP3.LUT R39, R19.reuse, 0x3e003e0, RZ, 0xc0, !PT ;  /* 0x03e003e013277812 */ /* 0x040fe400078ec0ff */
[----:B0-----:R-:W-:-:S02]  /*15f0*/  LOP3.LUT R3, R19, 0x1f001f, RZ, 0xc0, !PT ;  /* 0x001f001f13037812 */ /* 0x001fc400078ec0ff */
[----:B------:R-:W-:Y:S02]  /*1600*/  SHF.R.U32.HI R28, RZ, 0xa, R19 ;  /* 0x0000000aff1c7819 */ /* 0x000fe40000011613 */
[----:B------:R-:W-:Y:S02]  /*1610*/  SHF.R.U32.HI R18, RZ, 0xd, R13 ;  /* 0x0000000dff127819 */ /* 0x000fe4000001160d */
[----:B------:R-:W-:Y:S02]  /*1620*/  LOP3.LUT R79, R79, 0x10001, RZ, 0xc0, !PT ;  /* 0x000100014f4f7812 */ /* 0x000fe400078ec0ff */
        /* <DEDUP_REMOVED lines=8> */
[----:B------:R-:W-:-:S02]  /*16b0*/  LOP3.LUT R73, R8, 0x3e003e0, RZ, 0xc0, !PT ;  /* 0x03e003e008497812 */ /* 0x000fc400078ec0ff */
[----:B------:R-:W-:Y:S02]  /*16c0*/  LOP3.LUT R71, R8, 0x1f001f, RZ, 0xc0, !PT ;  /* 0x001f001f08477812 */ /* 0x000fe400078ec0ff */
[----:B------:R-:W-:Y:S02]  /*16d0*/  SHF.R.U32.HI R72, RZ, 0xa, R8 ;  /* 0x0000000aff487819 */ /* 0x000fe40000011608 */
[----:B------:R-:W-:Y:S02]  /*16e0*/  SHF.R.U32.HI R81, RZ, 0xd, R15 ;  /* 0x0000000dff517819 */ /* 0x000fe4000001160f */
[----:B------:R-:W-:Y:S02]  /*16f0*/  SHF.R.U32.HI R8, RZ, 0xc, R9 ;  /* 0x0000000cff087819 */ /* 0x000fe40000011609 */
[C---:B------:R-:W-:Y:S02]  /*1700*/  LOP3.LUT R64, R9.reuse, 0x3e003e0, RZ, 0xc0, !PT ;  /* 0x03e003e009407812 */ /* 0x040fe400078ec0ff */
[----:B------:R-:W-:-:S02]  /*1710*/  LOP3.LUT R69, R9, 0x1f001f, RZ, 0xc0, !PT ;  /* 0x001f001f09457812 */ /* 0x000fc400078ec0ff */
[----:B------:R-:W-:Y:S02]  /*1720*/  SHF.R.U32.HI R70, RZ, 0xa, R9 ;  /* 0x0000000aff467819 */ /* 0x000fe40000011609 */
[----:B------:R-:W-:Y:S02]  /*1730*/  PRMT R74, R91, 0x9910, RZ ;  /* 0x000099105b4a7816 */ /* 0x000fe400000000ff */
[----:B------:R-:W-:Y:S02]  /*1740*/  LOP3.LUT R80, R79, 0x20002, R80, 0xf8, !PT ;  /* 0x000200024f507812 */ /* 0x000fe400078ef850 */
[----:B------:R-:W-:Y:S02]  /*1750*/  LOP3.LUT R75, R75, 0x40004, R18, 0xf8, !PT ;  /* 0x000400044b4b7812 */ /* 0x000fe400078ef812 */
[----:B------:R-:W-:Y:S02]  /*1760*/  SHF.R.U32.HI R9, RZ, 0xc, R10 ;  /* 0x0000000cff097819 */ /* 0x000fe4000001160a */
[----:B------:R-:W-:-:S02]  /*1770*/  LOP3.LUT R78, R78, 0x40004, R19, 0xf8, !PT ;  /* 0x000400044e4e7812 */ /* 0x000fc400078ef813 */
[----:B------:R-:W-:Y:S02]  /*1780*/  LOP3.LUT R17, R16, 0x80008, R17, 0xf8, !PT ;  /* 0x0008000810117812 */ /* 0x000fe400078ef811 */
[----:B------:R-:W-:Y:S02]  /*1790*/  ISETP.NE.AND P0, PT, R74, RZ, PT ;  /* 0x000000ff4a00720c */ /* 0x000fe40003f05270 */
[----:B------:R-:W-:Y:S02]  /*17a0*/  LOP3.LUT R47, R80, 0x40004, R81, 0xf8, !PT ;  /* 0x00040004502f7812 */ /* 0x000fe400078ef851 */
        /* <DEDUP_REMOVED lines=31> */
[----:B------:R-:W-:Y:S02]  /*19a0*/  LOP3.LUT R78, R73, 0x64006400, RZ, 0xfc, !PT ;  /* 0x64006400494e7812 */ /* 0x000fe400078efcff */
[----:B------:R-:W-:-:S02]  /*19b0*/  SHF.R.U32.HI R31, RZ, 0xa, R31 ;  /* 0x0000000aff1f7819 */ /* 0x000fc4000001161f */
        /* <DEDUP_REMOVED lines=61> */
[----:B------:R-:W-:Y:S01]  /*1d90*/  ISETP.GE.AND P2, PT, R95, 0x2, PT ;  /* 0x000000025f00780c */ /* 0x000fe20003f46270 */
[----:B------:R-:W-:Y:S02]  /*1da0*/  HADD2 R82, R82, -1040, -1040 ;  /* 0xe410e41052527430 */ /* 0x000fe40000000000 */
[----:B------:R-:W-:Y:S01]  /*1db0*/  HADD2 R46, R46, -1040, -1040 ;  /* 0xe410e4102e2e7430 */ /* 0x000fe20000000000 */
[----:B--2---:R-:W-:Y:S02]  /*1dc0*/  SHF.R.U32.HI R16, RZ, 0xb, R4 ;  /* 0x0000000bff107819 */ /* 0x004fe40000011604 */
[----:B------:R-:W-:Y:S02]  /*1dd0*/  SHF.R.U32.HI R18, RZ, 0xb, R5 ;  /* 0x0000000bff127819 */ /* 0x000fe40000011605 */
[----:B------:R-:W-:Y:S02]  /*1de0*/  SHF.R.U32.HI R74, RZ, 0xb, R6 ;  /* 0x0000000bff4a7819 */ /* 0x000fe40000011606 */
[----:B------:R-:W-:-:S02]  /*1df0*/  LOP3.LUT R16, R17, 0x100010, R16, 0xf8, !PT ;  /* 0x0010001011107812 */ /* 0x000fc400078ef810 */
[----:B------:R-:W-:Y:S02]  /*1e00*/  LOP3.LUT R17, R19, 0x100010, R18, 0xf8, !PT ;  /* 0x0010001013117812 */ /* 0x000fe400078ef812 */
[----:B------:R-:W-:Y:S02]  /*1e10*/  LOP3.LUT R18, R81, 0x100010, R74, 0xf8, !PT ;  /* 0x0010001051127812 */ /* 0x000fe400078ef84a */
[----:B------:R-:W-:Y:S01]  /*1e20*/  LOP3.LUT R74, R45, 0x64006400, RZ, 0xfc, !PT ;  /* 0x640064002d4a7812 */ /* 0x000fe200078efcff */
[-C--:B------:R-:W-:Y:S01]  /*1e30*/  HFMA2 R45, R78, R11.reuse.H0_H0, -48, -48 ;  /* 0xd200d2004e2d7431 */ /* 0x080fe2000004000b */
[C---:B------:R-:W-:Y:S01]  /*1e40*/  LOP3.LUT R75, R4.reuse, 0x3e003e0, RZ, 0xc0, !PT ;  /* 0x03e003e0044b7812 */ /* 0x040fe200078ec0ff */
[-C--:B------:R-:W-:Y:S01]  /*1e50*/  HFMA2 R78, R104, R11.reuse.H0_H0, -48, -48 ;  /* 0xd200d200684e7431 */ /* 0x080fe2000004000b */
[----:B------:R-:W-:Y:S01]  /*1e60*/  LOP3.LUT R8, R4, 0x1f001f, RZ, 0xc0, !PT ;  /* 0x001f001f04087812 */ /* 0x000fe200078ec0ff */
[----:B------:R-:W-:Y:S01]  /*1e70*/  HFMA2 R87, R74, R11.H0_H0, -48, -48 ;  /* 0xd200d2004a577431 */ /* 0x000fe2000004000b */
[----:B------:R-:W-:-:S02]  /*1e80*/  LOP3.LUT R77, R5, 0x3e003e0, RZ, 0xc0, !PT ;  /* 0x03e003e0054d7812 */ /* 0x000fc400078ec0ff */
[----:B------:R-:W-:Y:S02]  /*1e90*/  LOP3.LUT R9, R5, 0x1f001f, RZ, 0xc0, !PT ;  /* 0x001f001f05097812 */ /* 0x000fe400078ec0ff */
[C---:B------:R-:W-:Y:S02]  /*1ea0*/  LOP3.LUT R79, R6.reuse, 0x3e003e0, RZ, 0xc0, !PT ;  /* 0x03e003e0064f7812 */ /* 0x040fe400078ec0ff */
[----:B------:R-:W-:Y:S02]  /*1eb0*/  LOP3.LUT R10, R6, 0x1f001f, RZ, 0xc0, !PT ;  /* 0x001f001f060a7812 */ /* 0x000fe400078ec0ff */
[----:B------:R-:W-:Y:S02]  /*1ec0*/  SHF.R.U32.HI R76, RZ, 0xb, R7 ;  /* 0x0000000bff4c7819 */ /* 0x000fe40000011607 */
[C---:B------:R-:W-:Y:S02]  /*1ed0*/  LOP3.LUT R83, R7.reuse, 0x3e003e0, RZ, 0xc0, !PT ;  /* 0x03e003e007537812 */ /* 0x040fe400078ec0ff */
[----:B------:R-:W-:-:S02]  /*1ee0*/  LOP3.LUT R47, R7, 0x1f001f, RZ, 0xc0, !PT ;  /* 0x001f001f072f7812 */ /* 0x000fc400078ec0ff */
[----:B------:R-:W-:Y:S02]  /*1ef0*/  SHF.R.U32.HI R4, RZ, 0xa, R4 ;  /* 0x0000000aff047819 */ /* 0x000fe40000011604 */
[----:B------:R-:W-:Y:S02]  /*1f00*/  SHF.R.U32.HI R5, RZ, 0xa, R5 ;  /* 0x0000000aff057819 */ /* 0x000fe40000011605 */
[----:B------:R-:W-:Y:S02]  /*1f10*/  SHF.R.U32.HI R6, RZ, 0xa, R6 ;  /* 0x0000000aff067819 */ /* 0x000fe40000011606 */
[----:B------:R-:W-:Y:S02]  /*1f20*/  SHF.R.U32.HI R7, RZ, 0xa, R7 ;  /* 0x0000000aff077819 */ /* 0x000fe40000011607 */
[----:B------:R-:W-:Y:S02]  /*1f30*/  LOP3.LUT R74, R29, 0x1f001f, RZ, 0xc0, !PT ;  /* 0x001f001f1d4a7812 */ /* 0x000fe400078ec0ff */
[----:B------:R-:W-:-:S02]  /*1f40*/  LOP3.LUT R14, R75, 0x64006400, RZ, 0xfc, !PT ;  /* 0x640064004b0e7812 */ /* 0x000fc400078efcff */
[----:B------:R-:W-:Y:S01]  /*1f50*/  LOP3.LUT R29, R65, 0x64006400, RZ, 0xfc, !PT ;  /* 0x64006400411d7812 */ /* 0x000fe200078efcff */
[----:B------:R-:W-:Y:S01]  /*1f60*/  HADD2 R65, R67, -1040, -1040 ;  /* 0xe410e41043417430 */ /* 0x000fe20000000000 */
[----:B------:R-:W-:Y:S01]  /*1f70*/  LOP3.LUT R75, R55, 0x1f001f, RZ, 0xc0, !PT ;  /* 0x001f001f374b7812 */ /* 0x000fe200078ec0ff */
[----:B------:R-:W-:Y:S01]  /*1f80*/  HFMA2 R14, R14, R11.H0_H0, -48, -48 ;  /* 0xd200d2000e0e7431 */ /* 0x000fe2000004000b */
[----:B------:R-:W-:Y:S01]  /*1f90*/  LOP3.LUT R51, R47, 0x64006400, RZ, 0xfc, !PT ;  /* 0x640064002f337812 */ /* 0x000fe200078efcff */
[----:B------:R-:W-:Y:S01]  /*1fa0*/  HADD2 R67, R34, -1040, -1040 ;  /* 0xe410e41022437430 */ /* 0x000fe20000000000 */
[----:B------:R-:W-:Y:S01]  /*1fb0*/  LOP3.LUT R19, R85, 0x100010, R76, 0xf8, !PT ;  /* 0x0010001055137812 */ /* 0x000fe200078ef84c */
        /* <DEDUP_REMOVED lines=148> */
.L_x_1585:
        /* <DEDUP_REMOVED lines=83> */
.L_x_1586:
        /* <DEDUP_REMOVED lines=85> */
.L_x_1587:
        /* <DEDUP_REMOVED lines=79> */
.L_x_1584:
[----:B------:R-:W-:Y:S01]  /*3870*/  LEA R0, R97, 0x20, 0x5 ;  /* 0x0000002061007811 */ /* 0x000fe200078e28ff */
[----:B------:R-:W-:Y:S01]  /*3880*/  UIADD3 UR4, UR4, 0x40, URZ ;  /* 0x0000004004047890 */ /* 0x000fe2000fffe03f */
[----:B------:R-:W-:Y:S01]  /*3890*/  IADD3 R93, R93, 0x20, RZ ;  /* 0x000000205d5d7810 */ /* 0x000fe20007ffe0ff */
[----:B-----5:R-:W-:Y:S01]  /*38a0*/  IMAD.WIDE R28, R96, c[0x0][0x18c], R100 ;  /* 0x00006300601c7a25 */ /* 0x020fe200078e0264 */
[----:B------:R-:W-:Y:S02]  /*38b0*/  IMNMX R0, R0, c[0x0][0x190], PT ;  /* 0x0000640000007a17 */ /* 0x000fe40003800200 */
[C---:B------:R-:W-:Y:S02]  /*38c0*/  ISETP.GE.AND P0, PT, R93.reuse, c[0x0][0x1b0], PT ;  /* 0x00006c005d007a0c */ /* 0x040fe40003f06270 */
[----:B------:R-:W-:-:S13]  /*38d0*/  ISETP.LT.AND P2, PT, R93, R0, PT ;  /* 0x000000005d00720c */ /* 0x000fda0003f41270 */
[----:B------:R-:W-:Y:S05]  /*38e0*/  @!P0 BRA P2, `(.L_x_1588) ;  /* 0xffffdaa000008947 */ /* 0x000fea000103ffff */
.L_x_1583:
[----:B------:R-:W-:-:S04]  /*38f0*/  ISETP.GE.AND P0, PT, R93, R94, PT ;  /* 0x0000005e5d00720c */ /* 0x000fc80003f06270 */
[----:B------:R-:W-:-:S13]  /*3900*/  ISETP.GE.OR P0, PT, R93, c[0x0][0x1b8], P0 ;  /* 0x00006e005d007a0c */ /* 0x000fda0000706670 */
[----:B------:R-:W-:Y:S05]  /*3910*/  @P0 BRA `(.L_x_1589) ;  /* 0x0000239000000947 */ /* 0x000fea0003800000 */
[----:B------:R-:W-:-:S04]  /*3920*/  PRMT R0, R92, 0x9910, RZ ;  /* 0x000099105c007816 */ /* 0x000fc800000000ff */
[----:B------:R-:W-:-:S04]  /*3930*/  ISETP.NE.AND P0, PT, R0, RZ, PT ;  /* 0x000000ff0000720c */ /* 0x000fc80003f05270 */
[----:B------:R-:W-:Y:S02]  /*3940*/  ISETP.LT.OR P0, PT, R98, 0x4, !P0 ;  /* 0x000000046200780c */ /* 0x000fe40004701670 */
.L_x_1594:
[----:B------:R-:W-:Y:S01]  /*3950*/  IMAD.MOV.U32 R96, RZ, RZ, 0x4 ;  /* 0x00000004ff607424 */ /* 0x000fe200078e00ff */
[----:B-----5:R1:W5:Y:S03]  /*3960*/  LDG.E.128.CONSTANT R12, [R28.64] ;  /* 0x000000061c0c7981 */ /* 0x020366000c1e9d00 */
[----:B0-----:R-:W-:-:S05]  /*3970*/  IMAD.WIDE R2, R96, c[0x0][0x18c], R28 ;  /* 0x0000630060027a25 */ /* 0x001fca00078e021c */
[----:B------:R1:W5:Y:S01]  /*3980*/  LDG.E.128.CONSTANT R8, [R2.64] ;  /* 0x0000000602087981 */ /* 0x000362000c1e9d00 */
[----:B------:R-:W-:Y:S01]  /*3990*/  IMAD.WIDE R98, R96, c[0x0][0x18c], R2 ;  /* 0x0000630060627a25 */ /* 0x000fe200078e0202 */
[----:B------:R-:W-:Y:S05]  /*39a0*/  @!P1 BRA `(.L_x_1590) ;  /* 0x000022a000009947 */ /* 0x000fea0003800000 */
[----:B------:R-:W2:Y:S01]  /*39b0*/  LDG.E.128.CONSTANT R4, [R98.64] ;  /* 0x0000000662047981 */ /* 0x000ea2000c1e9d00 */
[----:B-----5:R-:W-:Y:S02]  /*39c0*/  SHF.R.U32.HI R20, RZ, 0xf, R13 ;  /* 0x0000000fff147819 */ /* 0x020fe4000001160d */
[----:B------:R-:W-:Y:S02]  /*39d0*/  SHF.R.U32.HI R0, RZ, 0xf, R12 ;  /* 0x0000000fff007819 */ /* 0x000fe4000001160c */
[--C-:B-1----:R-:W-:Y:S02]  /*39e0*/  SHF.R.U32.HI R28, RZ, 0xf, R14.reuse ;  /* 0x0000000fff1c7819 */ /* 0x102fe4000001160e */
        /* <DEDUP_REMOVED lines=9> */
[----:B------:R-:W-:-:S02]  /*3a80*/  SHF.R.U32.HI R17, RZ, 0xe, R8 ;  /* 0x0000000eff117819 */ /* 0x000fc40000011608 */
[C---:B------:R-:W-:Y:S02]  /*3a90*/  LOP3.LUT R3, R8.reuse, 0x380038, RZ, 0xc0, !PT ;  /* 0x0038003808037812 */ /* 0x040fe400078ec0ff */
[----:B------:R-:W-:Y:S02]  /*3aa0*/  SHF.R.U32.HI R49, RZ, 0x6, R8 ;  /* 0x00000006ff317819 */ /* 0x000fe40000011608 */
        /* <DEDUP_REMOVED lines=11> */
[----:B------:R-:W-:Y:S02]  /*3b60*/  PRMT R0, R10, 0x7610, R0 ;  /* 0x000076100a007816 */ /* 0x000fe40000000000 */
[----:B------:R-:W-:Y:S02]  /*3b70*/  LOP3.LUT R61, R20, 0x20002, R29, 0xf8, !PT ;  /* 0x00020002143d7812 */ /* 0x000fe400078ef81d */
[C---:B------:R-:W-:Y:S02]  /*3b80*/  LOP3.LUT R15, R11.reuse, 0x380038, RZ, 0xc0, !PT ;  /* 0x003800380b0f7812 */ /* 0x040fe400078ec0ff */
[----:B------:R-:W-:Y:S02]  /*3b90*/  SHF.R.U32.HI R53, RZ, 0x6, R11 ;  /* 0x00000006ff357819 */ /* 0x000fe4000001160b */
[----:B------:R-:W-:-:S02]  /*3ba0*/  LOP3.LUT R70, R11, 0x70007, RZ, 0xc0, !PT ;  /* 0x000700070b467812 */ /* 0x000fc400078ec0ff */
[----:B------:R-:W-:Y:S02]  /*3bb0*/  LOP3.LUT R19, R8, 0x20002, R17, 0xf8, !PT ;  /* 0x0002000208137812 */ /* 0x000fe400078ef811 */
[----:B------:R-:W-:Y:S02]  /*3bc0*/  LOP3.LUT R10, R28, 0x20002, R31, 0xf8, !PT ;  /* 0x000200021c0a7812 */ /* 0x000fe400078ef81f */
[----:B------:R-:W-:Y:S02]  /*3bd0*/  LOP3.LUT R20, R30, 0x20002, R37, 0xf8, !PT ;  /* 0x000200021e147812 */ /* 0x000fe400078ef825 */
[C---:B------:R-:W-:Y:S02]  /*3be0*/  LOP3.LUT R2, R12.reuse, 0x380038, RZ, 0xc0, !PT ;  /* 0x003800380c027812 */ /* 0x040fe400078ec0ff */
[----:B------:R-:W-:Y:S02]  /*3bf0*/  PRMT R8, R91, 0x9910, RZ ;  /* 0x000099105b087816 */ /* 0x000fe400000000ff */
[----:B------:R-:W-:-:S02]  /*3c00*/  LOP3.LUT R56, R12, 0x70007, RZ, 0xc0, !PT ;  /* 0x000700070c387812 */ /* 0x000fc400078ec0ff */
[----:B------:R-:W-:Y:S02]  /*3c10*/  LOP3.LUT R62, R3, 0x64006400, RZ, 0xfc, !PT ;  /* 0x64006400033e7812 */ /* 0x000fe400078efcff */
[C---:B------:R-:W-:Y:S02]  /*3c20*/  LOP3.LUT R12, R13.reuse, 0x380038, RZ, 0xc0, !PT ;  /* 0x003800380d0c7812 */ /* 0x040fe400078ec0ff */
[----:B------:R-:W-:Y:S02]  /*3c30*/  SHF.R.U32.HI R33, RZ, 0x6, R13 ;  /* 0x00000006ff217819 */ /* 0x000fe4000001160d */
[----:B------:R-:W-:Y:S02]  /*3c40*/  LOP3.LUT R52, R13, 0x70007, RZ, 0xc0, !PT ;  /* 0x000700070d347812 */ /* 0x000fe400078ec0ff */
[----:B------:R-:W-:Y:S02]  /*3c50*/  LOP3.LUT R3, R34, 0x380038, RZ, 0xc0, !PT ;  /* 0x0038003822037812 */ /* 0x000fe400078ec0ff */
[----:B------:R-:W-:-:S02]  /*3c60*/  LOP3.LUT R13, R9, 0x380038, RZ, 0xc0, !PT ;  /* 0x00380038090d7812 */ /* 0x000fc400078ec0ff */
[----:B------:R-:W-:Y:S02]  /*3c70*/  SHF.R.U32.HI R38, RZ, 0x6, R9 ;  /* 0x00000006ff267819 */ /* 0x000fe40000011609 */
        /* <DEDUP_REMOVED lines=28> */
[----:B------:R-:W-:Y:S01]  /*3e40*/  HADD2 R84, R52, -1028, -1028 ;  /* 0xe404e40434547430 */ /* 0x000fe20000000000 */
[----:B------:R-:W-:-:S02]  /*3e50*/  ISETP.GE.AND P3, PT, R95, 0x2, PT ;  /* 0x000000025f00780c */ /* 0x000fc40003f66270 */
        /* <DEDUP_REMOVED lines=12> */
[--C-:B------:R-:W-:Y:S02]  /*3f20*/  SHF.R.U32.HI R29, RZ, 0xd, R6.reuse ;  /* 0x0000000dff1d7819 */ /* 0x100fe40000011606 */
[C---:B------:R-:W-:Y:S01]  /*3f30*/  LOP3.LUT R17, R6.reuse, 0x380038, RZ, 0xc0, !PT ;  /* 0x0038003806117812 */ /* 0x040fe200078ec0ff */
[----:B------:R-:W-:Y:S01]  /*3f40*/  HFMA2 R20, R20, R9.H0_H0, -132, -132 ;  /* 0xd820d82014147431 */ /* 0x000fe20000040009 */
[----:B------:R-:W-:Y:S02]  /*3f50*/  SHF.R.U32.HI R39, RZ, 0x6, R6 ;  /* 0x00000006ff277819 */ /* 0x000fe40000011606 */
[----:B------:R-:W-:Y:S02]  /*3f60*/  LOP3.LUT R54, R6, 0x70007, RZ, 0xc0, !PT ;  /* 0x0007000706367812 */ /* 0x000fe400078ec0ff */
[----:B------:R-:W-:Y:S02]  /*3f70*/  SHF.R.U32.HI R45, RZ, 0x6, R7 ;  /* 0x00000006ff2d7819 */ /* 0x000fe40000011607 */
        /* <DEDUP_REMOVED lines=40> */
[C---:B------:R-:W-:Y:S01]  /*4200*/  LOP3.LUT R7, R39.reuse, 0x380038, RZ, 0xc0, !PT ;  /* 0x0038003827077812 */ /* 0x040fe200078ec0ff */
        /* <DEDUP_REMOVED lines=176> */
.L_x_1591:
        /* <DEDUP_REMOVED lines=83> */
.L_x_1592:
        /* <DEDUP_REMOVED lines=82> */
.L_x_1593:
        /* <DEDUP_REMOVED lines=79> */
.L_x_1590:
[----:B------:R-:W-:Y:S01]  /*5c50*/  IADD3 R93, R93, 0x20, RZ ;  /* 0x000000205d5d7810 */ /* 0x000fe20007ffe0ff */
[----:B------:R-:W-:Y:S01]  /*5c60*/  UIADD3 UR4, UR4, 0x40, URZ ;  /* 0x0000004004047890 */ /* 0x000fe2000fffe03f */
[----:B-1----:R-:W-:Y:S02]  /*5c70*/  IMAD.WIDE R28, R96, c[0x0][0x18c], R98 ;  /* 0x00006300601c7a25 */ /* 0x002fe400078e0262 */
[C---:B------:R-:W-:Y:S02]  /*5c80*/  ISETP.GE.AND P2, PT, R93.reuse, c[0x0][0x1b8], PT ;  /* 0x00006e005d007a0c */ /* 0x040fe40003f46270 */
[----:B------:R-:W-:-:S13]  /*5c90*/  ISETP.LT.AND P3, PT, R93, R94, PT ;  /* 0x0000005e5d00720c */ /* 0x000fda0003f61270 */
[----:B------:R-:W-:Y:S05]  /*5ca0*/  @!P2 BRA P3, `(.L_x_1594) ;  /* 0xffffdca00000a947 */ /* 0x000fea000183ffff */
.L_x_1589:
[----:B------:R-:W-:Y:S05]  /*5cb0*/  @!P1 EXIT ;  /* 0x000000000000994d */ /* 0x000fea0003800000 */
[----:B0-----:R-:W0:Y:S01]  /*5cc0*/  S2R R3, SR_CTAID.X ;  /* 0x0000000000037919 */ /* 0x001e220000002500 */
        /* <DEDUP_REMOVED lines=16> */
.L_x_1598:
[----:B------:R-:W0:Y:S02]  /*5dd0*/  LDS R4, [R0] ;  /* 0x0000000000047984 */ /* 0x000e240000000800 */
[----:B0-----:R-:W-:-:S06]  /*5de0*/  HADD2 R5, R4, R7 ;  /* 0x0000000704057230 */ /* 0x001fcc0000000000 */
[----:B------:R-:W0:Y:S02]  /*5df0*/  ATOMS.CAST.SPIN R5, [R0], R4, R5 ;  /* 0x000000040005738d */ /* 0x000e240001800005 */
[----:B0-----:R-:W-:-:S13]  /*5e00*/  ISETP.EQ.U32.AND P0, PT, R5, 0x1, PT ;  /* 0x000000010500780c */ /* 0x001fda0003f02070 */
[----:B------:R-:W-:Y:S05]  /*5e10*/  @!P0 BRA `(.L_x_1598) ;  /* 0xffffffb000008947 */ /* 0x000fea000383ffff */
[----:B------:R-:W-:Y:S05]  /*5e20*/  BRA `(.L_x_1596) ;  /* 0x0000003000007947 */ /* 0x000fea0003800000 */
.L_x_1597:
[----:B------:R-:W2:Y:S02]  /*5e30*/  LD.E R0, [R2.64] ;  /* 0x0000000602007980 */ /* 0x000ea4000c101900 */
[----:B--2---:R-:W-:-:S05]  /*5e40*/  IMAD.IADD R5, R7, 0x1, R0 ;  /* 0x0000000107057824 */ /* 0x004fca00078e0200 */
[----:B------:R0:W-:Y:S02]  /*5e50*/  ST.E [R2.64], R5 ;  /* 0x0000000502007985 */ /* 0x0001e4000c101906 */
.L_x_1596:
[----:B------:R-:W-:Y:S05]  /*5e60*/  BSYNC B0 ;  /* 0x0000000000007941 */ /* 0x000fea0003800000 */
.L_x_1595:
[----:B------:R-:W2:Y:S01]  /*5e70*/  ATOM.E.ADD.F16x2.RN.STRONG.GPU P0, RZ, [R2.64+0x4], R27 ;  /* 0x0000041b02ff798a */ /* 0x000ea2000810e9c6 */
[----:B------:R-:W-:Y:S01]  /*5e80*/  BSSY B0, `(.L_x_1599) ;  /* 0x000000f000007945 */ /* 0x000fe20003800000 */
[----:B--2---:R-:W-:Y:S05]  /*5e90*/  @P0 BRA `(.L_x_1600) ;  /* 0x000000d000000947 */ /* 0x004fea0003800000 */
[----:B------:R-:W1:Y:S02]  /*5ea0*/  QSPC.E.S P0, RZ, [R2+0x4] ;  /* 0x0000040002ff73aa */ /* 0x000e640000000500 */
[----:B-1----:R-:W-:Y:S05]  /*5eb0*/  @!P0 BRA `(.L_x_1601) ;  /* 0x0000008000008947 */ /* 0x002fea0003800000 */
[----:B------:R-:W-:-:S04]  /*5ec0*/  IADD3 R0, R2, 0x4, RZ ;  /* 0x0000000402007810 */ /* 0x000fc80007ffe0ff */
[----:B------:R-:W-:-:S05]  /*5ed0*/  LOP3.LUT R0, R0, 0xffffff, RZ, 0xc0, !PT ;  /* 0x00ffffff00007812 */ /* 0x000fca00078ec0ff */
.L_x_1602:
[----:B------:R-:W1:Y:S02]  /*5ee0*/  LDS R4, [R0] ;  /* 0x0000000000047984 */ /* 0x000e640000000800 */
[----:B01----:R-:W-:-:S10]  /*5ef0*/  HFMA2.MMA R5, R4, 1, 1, R27 ;  /* 0x3c003c0004057835 */ /* 0x003fd4000000001b */
[----:B------:R-:W0:Y:S02]  /*5f00*/  ATOMS.CAST.SPIN R5, [R0], R4, R5 ;  /* 0x000000040005738d */ /* 0x000e240001800005 */
[----:B0-----:R-:W-:-:S13]  /*5f10*/  ISETP.EQ.U32.AND P0, PT, R5, 0x1, PT ;  /* 0x000000010500780c */ /* 0x001fda0003f02070 */
[----:B------:R-:W-:Y:S05]  /*5f20*/  @!P0 BRA `(.L_x_1602) ;  /* 0xffffffb000008947 */ /* 0x000fea000383ffff */
[----:B------:R-:W-:Y:S05]  /*5f30*/  BRA `(.L_x_1600) ;  /* 0x0000003000007947 */ /* 0x000fea0003800000 */
.L_x_1601:
[----:B------:R-:W2:Y:S02]  /*5f40*/  LD.E R0, [R2.64+0x4] ;  /* 0x0000040602007980 */ /* 0x000ea4000c101900 */
[----:B0-2---:R-:W-:-:S05]  /*5f50*/  IMAD.IADD R5, R27, 0x1, R0 ;  /* 0x000000011b057824 */ /* 0x005fca00078e0200 */
[----:B------:R0:W-:Y:S02]  /*5f60*/  ST.E [R2.64+0x4], R5 ;  /* 0x0000040502007985 */ /* 0x0001e4000c101906 */
.L_x_1600:
[----:B------:R-:W-:Y:S05]  /*5f70*/  BSYNC B0 ;  /* 0x0000000000007941 */ /* 0x000fea0003800000 */
.L_x_1599:
        /* <DEDUP_REMOVED lines=11> */
.L_x_1606:
[----:B------:R-:W0:Y:S02]  /*6030*/  LDS R4, [R0] ;  /* 0x0000000000047984 */ /* 0x000e240000000800 */
[----:B0-----:R-:W-:-:S06]  /*6040*/  HADD2 R5, R4, R7 ;  /* 0x0000000704057230 */ /* 0x001fcc0000000000 */
[----:B------:R-:W0:Y:S02]  /*6050*/  ATOMS.CAST.SPIN R5, [R0], R4, R5 ;  /* 0x000000040005738d */ /* 0x000e240001800005 */
[----:B0-----:R-:W-:-:S13]  /*6060*/  ISETP.EQ.U32.AND P0, PT, R5, 0x1, PT ;  /* 0x000000010500780c */ /* 0x001fda0003f02070 */
[----:B------:R-:W-:Y:S05]  /*6070*/  @!P0 BRA `(.L_x_1606) ;  /* 0xffffffb000008947 */ /* 0x000fea000383ffff */
[----:B------:R-:W-:Y:S05]  /*6080*/  BRA `(.L_x_1604) ;  /* 0x0000003000007947 */ /* 0x000fea0003800000 */
.L_x_1605:
[----:B------:R-:W2:Y:S02]  /*6090*/  LD.E R0, [R2.64] ;  /* 0x0000000602007980 */ /* 0x000ea4000c101900 */
[----:B--2---:R-:W-:-:S05]  /*60a0*/  IMAD.IADD R5, R7, 0x1, R0 ;  /* 0x0000000107057824 */ /* 0x004fca00078e0200 */
[----:B------:R0:W-:Y:S02]  /*60b0*/  ST.E [R2.64], R5 ;  /* 0x0000000502007985 */ /* 0x0001e4000c101906 */
.L_x_1604:
[----:B------:R-:W-:Y:S05]  /*60c0*/  BSYNC B0 ;  /* 0x0000000000007941 */ /* 0x000fea0003800000 */
.L_x_1603:
[----:B------:R-:W2:Y:S01]  /*60d0*/  ATOM.E.ADD.F16x2.RN.STRONG.GPU P0, RZ, [R2.64+0x4], R25 ;  /* 0x0000041902ff798a */ /* 0x000ea2000810e9c6 */
[----:B------:R-:W-:Y:S01]  /*60e0*/  BSSY B0, `(.L_x_1607) ;  /* 0x000000f000007945 */ /* 0x000fe20003800000 */
[----:B--2---:R-:W-:Y:S05]  /*60f0*/  @P0 BRA `(.L_x_1608) ;  /* 0x000000d000000947 */ /* 0x004fea0003800000 */
[----:B------:R-:W1:Y:S02]  /*6100*/  QSPC.E.S P0, RZ, [R2+0x4] ;  /* 0x0000040002ff73aa */ /* 0x000e640000000500 */
[----:B-1----:R-:W-:Y:S05]  /*6110*/  @!P0 BRA `(.L_x_1609) ;  /* 0x0000008000008947 */ /* 0x002fea0003800000 */
[----:B------:R-:W-:-:S04]  /*6120*/  IADD3 R0, R2, 0x4, RZ ;  /* 0x0000000402007810 */ /* 0x000fc80007ffe0ff */
[----:B------:R-:W-:-:S05]  /*6130*/  LOP3.LUT R0, R0, 0xffffff, RZ, 0xc0, !PT ;  /* 0x00ffffff00007812 */ /* 0x000fca00078ec0ff */
.L_x_1610:
[----:B------:R-:W1:Y:S02]  /*6140*/  LDS R4, [R0] ;  /* 0x0000000000047984 */ /* 0x000e640000000800 */
[----:B01----:R-:W-:-:S10]  /*6150*/  HFMA2.MMA R5, R4, 1, 1, R25 ;  /* 0x3c003c0004057835 */ /* 0x003fd40000000019 */
[----:B------:R-:W0:Y:S02]  /*6160*/  ATOMS.CAST.SPIN R5, [R0], R4, R5 ;  /* 0x000000040005738d */ /* 0x000e240001800005 */
[----:B0-----:R-:W-:-:S13]  /*6170*/  ISETP.EQ.U32.AND P0, PT, R5, 0x1, PT ;  /* 0x000000010500780c */ /* 0x001fda0003f02070 */
[----:B------:R-:W-:Y:S05]  /*6180*/  @!P0 BRA `(.L_x_1610) ;  /* 0xffffffb000008947 */ /* 0x000fea000383ffff */
[----:B------:R-:W-:Y:S05]  /*6190*/  BRA `(.L_x_1608) ;  /* 0x0000003000007947 */ /* 0x000fea0003800000 */
.L_x_1609:
[----:B------:R-:W2:Y:S02]  /*61a0*/  LD.E R0, [R2.64+0x4] ;  /* 0x0000040602007980 */ /* 0x000ea4000c101900 */
[----:B0-2---:R-:W-:-:S05]  /*61b0*/  IMAD.IADD R5, R25, 0x1, R0 ;  /* 0x0000000119057824 */ /* 0x005fca00078e0200 */
[----:B------:R0:W-:Y:S02]  /*61c0*/  ST.E [R2.64+0x4], R5 ;  /* 0x0000040502007985 */ /* 0x0001e4000c101906 */
.L_x_1608:
[----:B------:R-:W-:Y:S05]  /*61d0*/  BSYNC B0 ;  /* 0x0000000000007941 */ /* 0x000fea0003800000 */
.L_x_1607:
        /* <DEDUP_REMOVED lines=11> */
.L_x_1614:
[----:B------:R-:W0:Y:S02]  /*6290*/  LDS R4, [R0] ;  /* 0x0000000000047984 */ /* 0x000e240000000800 */
[----:B0-----:R-:W-:-:S06]  /*62a0*/  HADD2 R5, R4, R7 ;  /* 0x0000000704057230 */ /* 0x001fcc0000000000 */
[----:B------:R-:W0:Y:S02]  /*62b0*/  ATOMS.CAST.SPIN R5, [R0], R4, R5 ;  /* 0x000000040005738d */ /* 0x000e240001800005 */
[----:B0-----:R-:W-:-:S13]  /*62c0*/  ISETP.EQ.U32.AND P0, PT, R5, 0x1, PT ;  /* 0x000000010500780c */ /* 0x001fda0003f02070 */
[----:B------:R-:W-:Y:S05]  /*62d0*/  @!P0 BRA `(.L_x_1614) ;  /* 0xffffffb000008947 */ /* 0x000fea000383ffff */
[----:B------:R-:W-:Y:S05]  /*62e0*/  BRA `(.L_x_1612) ;  /* 0x0000003000007947 */ /* 0x000fea0003800000 */
.L_x_1613:
[----:B------:R-:W2:Y:S02]  /*62f0*/  LD.E R0, [R2.64] ;  /* 0x0000000602007980 */ /* 0x000ea4000c101900 */
[----:B--2---:R-:W-:-:S05]  /*6300*/  IMAD.IADD R5, R7, 0x1, R0 ;  /* 0x0000000107057824 */ /* 0x004fca00078e0200 */
[----:B------:R0:W-:Y:S02]  /*6310*/  ST.E [R2.64], R5 ;  /* 0x0000000502007985 */ /* 0x0001e4000c101906 */
.L_x_1612:
[----:B------:R-:W-:Y:S05]  /*6320*/  BSYNC B0 ;  /* 0x0000000000007941 */ /* 0x000fea0003800000 */
.L_x_1611:
[----:B------:R-:W2:Y:S01]  /*6330*/  ATOM.E.ADD.F16x2.RN.STRONG.GPU P0, RZ, [R2.64+0x4], R23 ;  /* 0x0000041702ff798a */ /* 0x000ea2000810e9c6 */
[----:B------:R-:W-:Y:S01]  /*6340*/  BSSY B0, `(.L_x_1615) ;  /* 0x000000f000007945 */ /* 0x000fe20003800000 */
[----:B--2---:R-:W-:Y:S05]  /*6350*/  @P0 BRA `(.L_x_1616) ;  /* 0x000000d000000947 */ /* 0x004fea0003800000 */
[----:B------:R-:W1:Y:S02]  /*6360*/  QSPC.E.S P0, RZ, [R2+0x4] ;  /* 0x0000040002ff73aa */ /* 0x000e640000000500 */
[----:B-1----:R-:W-:Y:S05]  /*6370*/  @!P0 BRA `(.L_x_1617) ;  /* 0x0000008000008947 */ /* 0x002fea0003800000 */
[----:B------:R-:W-:-:S04]  /*6380*/  IADD3 R0, R2, 0x4, RZ ;  /* 0x0000000402007810 */ /* 0x000fc80007ffe0ff */
[----:B------:R-:W-:-:S05]  /*6390*/  LOP3.LUT R0, R0, 0xffffff, RZ, 0xc0, !PT ;  /* 0x00ffffff00007812 */ /* 0x000fca00078ec0ff */
.L_x_1618:
[----:B------:R-:W1:Y:S02]  /*63a0*/  LDS R4, [R0] ;  /* 0x0000000000047984 */ /* 0x000e640000000800 */
[----:B01----:R-:W-:-:S10]  /*63b0*/  HFMA2.MMA R5, R4, 1, 1, R23 ;  /* 0x3c003c0004057835 */ /* 0x003fd40000000017 */
[----:B------:R-:W0:Y:S02]  /*63c0*/  ATOMS.CAST.SPIN R5, [R0], R4, R5 ;  /* 0x000000040005738d */ /* 0x000e240001800005 */
[----:B0-----:R-:W-:-:S13]  /*63d0*/  ISETP.EQ.U32.AND P0, PT, R5, 0x1, PT ;  /* 0x000000010500780c */ /* 0x001fda0003f02070 */
[----:B------:R-:W-:Y:S05]  /*63e0*/  @!P0 BRA `(.L_x_1618) ;  /* 0xffffffb000008947 */ /* 0x000fea000383ffff */
[----:B------:R-:W-:Y:S05]  /*63f0*/  BRA `(.L_x_1616) ;  /* 0x0000003000007947 */ /* 0x000fea0003800000 */
.L_x_1617:
[----:B------:R-:W2:Y:S02]  /*6400*/  LD.E R0, [R2.64+0x4] ;  /* 0x0000040602007980 */ /* 0x000ea4000c101900 */
[----:B0-2---:R-:W-:-:S05]  /*6410*/  IMAD.IADD R5, R23, 0x1, R0 ;  /* 0x0000000117057824 */ /* 0x005fca00078e0200 */
[----:B------:R0:W-:Y:S02]  /*6420*/  ST.E [R2.64+0x4], R5 ;  /* 0x0000040502007985 */ /* 0x0001e4000c101906 */
.L_x_1616:
[----:B------:R-:W-:Y:S05]  /*6430*/  BSYNC B0 ;  /* 0x0000000000007941 */ /* 0x000fea0003800000 */
.L_x_1615:
        /* <DEDUP_REMOVED lines=11> */
.L_x_1622:
[----:B------:R-:W0:Y:S02]  /*64f0*/  LDS R4, [R0] ;  /* 0x0000000000047984 */ /* 0x000e240000000800 */
[----:B0-----:R-:W-:-:S06]  /*6500*/  HADD2 R5, R4, R7 ;  /* 0x0000000704057230 */ /* 0x001fcc0000000000 */
[----:B------:R-:W0:Y:S02]  /*6510*/  ATOMS.CAST.SPIN R5, [R0], R4, R5 ;  /* 0x000000040005738d */ /* 0x000e240001800005 */
[----:B0-----:R-:W-:-:S13]  /*6520*/  ISETP.EQ.U32.AND P0, PT, R5, 0x1, PT ;  /* 0x000000010500780c */ /* 0x001fda0003f02070 */
[----:B------:R-:W-:Y:S05]  /*6530*/  @!P0 BRA `(.L_x_1622) ;  /* 0xffffffb000008947 */ /* 0x000fea000383ffff */
[----:B------:R-:W-:Y:S05]  /*6540*/  BRA `(.L_x_1620) ;  /* 0x0000003000007947 */ /* 0x000fea0003800000 */
.L_x_1621:
[----:B------:R-:W2:Y:S02]  /*6550*/  LD.E R0, [R2.64] ;  /* 0x0000000602007980 */ /* 0x000ea4000c101900 */
[----:B--2---:R-:W-:-:S05]  /*6560*/  IMAD.IADD R5, R7, 0x1, R0 ;  /* 0x0000000107057824 */ /* 0x004fca00078e0200 */
[----:B------:R0:W-:Y:S02]  /*6570*/  ST.E [R2.64], R5 ;  /* 0x0000000502007985 */ /* 0x0001e4000c101906 */
.L_x_1620:
[----:B------:R-:W-:Y:S05]  /*6580*/  BSYNC B0 ;  /* 0x0000000000007941 */ /* 0x000fea0003800000 */
.L_x_1619:
[----:B------:R-:W2:Y:S02]  /*6590*/  ATOM.E.ADD.F16x2.RN.STRONG.GPU P0, RZ, [R2.64+0x4], R21 ;  /* 0x0000041502ff798a */ /* 0x000ea4000810e9c6 */
[----:B--2---:R-:W-:Y:S05]  /*65a0*/  @P0 EXIT ;  /* 0x000000000000094d */ /* 0x004fea0003800000 */
[----:B------:R-:W1:Y:S02]  /*65b0*/  QSPC.E.S P0, RZ, [R2+0x4] ;  /* 0x0000040002ff73aa */ /* 0x000e640000000500 */
[----:B-1----:R-:W-:Y:S05]  /*65c0*/  @!P0 BRA `(.L_x_1623) ;  /* 0x0000008000008947 */ /* 0x002fea0003800000 */
[----:B0-----:R-:W-:-:S04]  /*65d0*/  IADD3 R2, R2, 0x4, RZ ;  /* 0x0000000402027810 */ /* 0x001fc80007ffe0ff */
[----:B------:R-:W-:-:S05]  /*65e0*/  LOP3.LUT R2, R2, 0xffffff, RZ, 0xc0, !PT ;  /* 0x00ffffff02027812 */ /* 0x000fca00078ec0ff */
.L_x_1624:
[----:B------:R-:W0:Y:S02]  /*65f0*/  LDS R4, [R2] ;  /* 0x0000000002047984 */ /* 0x000e240000000800 */
[----:B0-----:R-:W-:-:S10]  /*6600*/  HFMA2.MMA R5, R4, 1, 1, R21 ;  /* 0x3c003c0004057835 */ /* 0x001fd40000000015 */
[----:B------:R-:W0:Y:S02]  /*6610*/  ATOMS.CAST.SPIN R5, [R2], R4, R5 ;  /* 0x000000040205738d */ /* 0x000e240001800005 */
[----:B0-----:R-:W-:-:S13]  /*6620*/  ISETP.EQ.U32.AND P0, PT, R5, 0x1, PT ;  /* 0x000000010500780c */ /* 0x001fda0003f02070 */
[----:B------:R-:W-:Y:S05]  /*6630*/  @!P0 BRA `(.L_x_1624) ;  /* 0xffffffb000008947 */ /* 0x000fea000383ffff */
[----:B------:R-:W-:Y:S05]  /*6640*/  EXIT ;  /* 0x000000000000794d */ /* 0x000fea0003800000 */
.L_x_1623:
[----:B------:R-:W2:Y:S02]  /*6650*/  LD.E R0, [R2.64+0x4] ;  /* 0x0000040602007980 */ /* 0x000ea4000c101900 */
[----:B0-2---:R-:W-:-:S05]  /*6660*/  IMAD.IADD R5, R21, 0x1, R0 ;  /* 0x0000000115057824 */ /* 0x005fca00078e0200 */
[----:B------:R-:W-:Y:S01]  /*6670*/  ST.E [R2.64+0x4], R5 ;  /* 0x0000040502007985 */ /* 0x000fe2000c101906 */
[----:B------:R-:W-:Y:S05]  /*6680*/  EXIT ;  /* 0x000000000000794d */ /* 0x000fea0003800000 */
.L_x_1625:
        /* <DEDUP_REMOVED lines=15> */
.L_x_4763:


//--------------------- .text._Z23gemm_half_q_half_kernelILi4ELi38ELb1ELb1ELi32EEvPK6__halfPKjS4_S2_PS0_iiiiPKtS7_iiiiiibS2_i --------------------------
	.section	.text._Z23gemm_half_q_half_kernelILi4ELi38ELb1ELb1ELi32EEvPK6__halfPKjS4_S2_PS0_iiiiPKtS7_iiiiiibS2_i,"ax",@progbits
	.sectioninfo	@"SHI_REGISTERS=108"
	.align	128
        .global         _Z23gemm_half_q_half_kernelILi4ELi38ELb1ELb1ELi32EEvPK6__halfPKjS4_S2_PS0_iiiiPKtS7_iiiiiibS2_i
        .type           _Z23gemm_half_q_half_kernelILi4ELi38ELb1ELb1ELi32EEvPK6__halfPKjS4_S2_PS0_iiiiPKtS7_iiiiiibS2_i,@function
        .size           _Z23gemm_half_q_half_kernelILi4ELi38ELb1ELb1ELi32EEvPK6__halfPKjS4_S2_PS0_iiiiPKtS7_iiiiiibS2_i,(.L_x_4764 - _Z23gemm_half_q_half_kernelILi4ELi38ELb1ELb1ELi32EEvPK6__halfPKjS4_S2_PS0_iiiiPKtS7_iiiiiibS2_i)
        .other          _Z23gemm_half_q_half_kernelILi4ELi38ELb1ELb1ELi32EEvPK6__halfPKjS4_S2_PS0_iiiiPKtS7_iiiiiibS2_i,@"STO_CUDA_ENTRY STV_DEFAULT"
_Z23gemm_half_q_half_kernelILi4ELi38ELb1ELb1ELi32EEvPK6__halfPKjS4_S2_PS0_iiiiPKtS7_iiiiiibS2_i:
.text._Z23gemm_half_q_half_kernelILi4ELi38ELb1ELb1ELi32EEvPK6__halfPKjS4_S2_PS0_iiiiPKtS7_iiiiiibS2_i:
        /* <DEDUP_REMOVED lines=48> */
.L_x_1626:
        /* <DEDUP_REMOVED lines=21> */
.L_x_1631:
        /* <DEDUP_REMOVED lines=36> */
.L_x_1630:
        /* <DEDUP_REMOVED lines=22> */
.L_x_1632:
        /* <DEDUP_REMOVED lines=12> */
.L_x_1629:
[----:B------:R-:W-:Y:S01]  /*08b0*/  ISETP.GT.AND P2, PT, R97, 0x3, PT ;  /* 0x000000036100780c */ /* 0x000fe20003f44270 */
[----:B------:R-:W-:Y:S01]  /*08c0*/  IMAD.SHL.U32 R18, R10, 0x2, RZ ;  /* 0x000000020a127824 */ /* 0x000fe200078e00ff */
[----:B------:R-:W-:Y:S01]  /*08d0*/  PLOP3.LUT P0, PT, PT, PT, PT, 0x80, 0x0 ;  /* 0x000000000000781c */ /* 0x000fe20003f0f070 */
[----:B------:R-:W-:-:S10]  /*08e0*/  IMAD.MOV.U32 R3, RZ, RZ, RZ ;  /* 0x000000ffff037224 */ /* 0x000fd400078e00ff */
[----:B------:R-:W-:Y:S05]  /*08f0*/  @!P2 BRA `(.L_x_1633) ;  /* 0x000002600000a947 */ /* 0x000fea0003800000 */
[----:B------:R-:W-:Y:S02]  /*0900*/  PLOP3.LUT P0, PT, PT, PT, PT, 0x8, 0x0 ;  /* 0x000000000000781c */ /* 0x000fe40003f0e170 */
[----:B------:R-:W-:Y:S02]  /*0910*/  IADD3 R20, R97, -0x3, RZ ;  /* 0xfffffffd61147810 */ /* 0x000fe40007ffe0ff */
.L_x_1634:
        /* <DEDUP_REMOVED lines=36> */
.L_x_1633:
        /* <DEDUP_REMOVED lines=22> */
.L_x_1635:
        /* <DEDUP_REMOVED lines=11> */
.L_x_1628:
[----:B------:R-:W-:Y:S05]  /*0d70*/  BSYNC B0 ;  /* 0x0000000000007941 */ /* 0x000fea0003800000 */
.L_x_1627:
        /* <DEDUP_REMOVED lines=14> */
.L_x_1638:
        /* <DEDUP_REMOVED lines=19> */
.L_x_1637:
        /* <DEDUP_REMOVED lines=14> */
.L_x_1639:
[----:B------:R-:W-:-:S13]  /*1070*/  ISETP.LT.OR P0, PT, R3, R97, P0 ;  /* 0x000000610300720c */ /* 0x000fda0000701670 */
[----:B------:R-:W-:Y:S02]  /*1080*/  @P0 IMAD R3, R2, 0x4, R3 ;  /* 0x0000000402030824 */ /* 0x000fe400078e0203 */
[----:B------:R-:W-:Y:S02]  /*1090*/  @P0 IMAD.MOV.U32 R2, RZ, RZ, 0x2 ;  /* 0x00000002ff020424 */ /* 0x000fe400078e00ff */
[----:B------:R-:W-:-:S04]  /*10a0*/  @P0 IMAD R3, R3, c[0x0][0x18c], R0 ;  /* 0x0000630003030a24 */ /* 0x000fc800078e0200 */
[----:B------:R-:W-:-:S05]  /*10b0*/  @P0 IMAD.WIDE R2, R3, R2, c[0x0][0x180] ;  /* 0x0000600003020625 */ /* 0x000fca00078e0202 */
[----:B------:R1:W-:Y:S02]  /*10c0*/  @P0 STG.E.64 [R2.64], RZ ;  /* 0x000000ff02000986 */ /* 0x0003e4000c101b06 */
.L_x_1636:
        /* <DEDUP_REMOVED lines=46> */
[----:B------:R-:W-:Y:S02]  /*13b0*/  IADD3 R2, R5, R2, R4 ;  /* 0x0000000205027210 */ /* 0x000fe40007ffe004 */
[----:B------:R-:W-:-:S03]  /*13c0*/  SHF.R.S32.HI R4, RZ, 0x1f, R0 ;  /* 0x0000001fff047819 */ /* 0x000fc60000011400 */
[----:B------:R-:W-:-:S05]  /*13d0*/  IMAD R3, R2, c[0x0][0x18c], RZ ;  /* 0x0000630002037a24 */ /* 0x000fca00078e02ff */
[----:B------:R-:W-:-:S04]  /*13e0*/  IADD3 R16, P2, R0, R3, RZ ;  /* 0x0000000300107210 */ /* 0x000fc80007f5e0ff */
[----:B------:R-:W-:Y:S02]  /*13f0*/  LEA R2, P3, R16, c[0x0][0x168], 0x2 ;  /* 0x00005a0010027a11 */ /* 0x000fe400078610ff */
[----:B-----5:R-:W-:Y:S01]  /*1400*/  LEA.HI.X.SX32 R17, R3, R4, 0x1, P2 ;  /* 0x0000000403117211 */ /* 0x020fe200010f0eff */
        /* <DEDUP_REMOVED lines=12> */
.L_x_1641:
        /* <DEDUP_REMOVED lines=41> */
.L_x_1640:
        /* <DEDUP_REMOVED lines=14> */
.L_x_1651:
[----:B------:R-:W-:Y:S05]  /*1840*/  @!P1 BRA `(.L_x_1643) ;  /* 0x000014c000009947 */ /* 0x000fea0003800000 */
[----:B------:R-:W-:Y:S01]  /*1850*/  IMAD.MOV.U32 R9, RZ, RZ, 0x4 ;  /* 0x00000004ff097424 */ /* 0x000fe200078e00ff */
        /* <DEDUP_REMOVED lines=26> */
[----:B------:R-:W-:Y:S02]  /*1a00*/  LOP3.LUT R16, R16, 0xf000f, RZ, 0xc0, !PT ;  /* 0x000f000f10107812 */ /* 0x000fe400078ec0ff */
[----:B------:R-:W-:Y:S02]  /*1a10*/  LOP3.LUT R9, R28, 0xf000f, RZ, 0xc0, !PT ;  /* 0x000f000f1c097812 */ /* 0x000fe400078ec0ff */
[--C-:B------:R-:W-:Y:S02]  /*1a20*/  SHF.R.U32.HI R39, RZ, 0x8, R11.reuse ;  /* 0x00000008ff277819 */ /* 0x100fe4000001160b */
[----:B------:R-:W-:-:S02]  /*1a30*/  SHF.R.U32.HI R50, RZ, 0xa, R11 ;  /* 0x0000000aff327819 */ /* 0x000fc4000001160b */
[----:B------:R-:W-:Y:S02]  /*1a40*/  LOP3.LUT R49, R11, 0x3f003f, RZ, 0xc0, !PT ;  /* 0x003f003f0b317812 */ /* 0x000fe400078ec0ff */
[----:B------:R-:W-:Y:S02]  /*1a50*/  SHF.R.U32.HI R51, RZ, 0x6, R11 ;  /* 0x00000006ff337819 */ /* 0x000fe4000001160b */
[----:B------:R-:W-:Y:S02]  /*1a60*/  LOP3.LUT R28, R38, 0xf000f, RZ, 0xc0, !PT ;  /* 0x000f000f261c7812 */ /* 0x000fe400078ec0ff */
[--C-:B------:R-:W-:Y:S02]  /*1a70*/  SHF.R.U32.HI R34, RZ, 0x8, R10.reuse ;  /* 0x00000008ff227819 */ /* 0x100fe4000001160a */
[----:B------:R-:W-:Y:S02]  /*1a80*/  SHF.R.U32.HI R37, RZ, 0xa, R10 ;  /* 0x0000000aff257819 */ /* 0x000fe4000001160a */
[----:B------:R-:W-:-:S02]  /*1a90*/  LOP3.LUT R35, R10, 0x3f003f, RZ, 0xc0, !PT ;  /* 0x003f003f0a237812 */ /* 0x000fc400078ec0ff */
[----:B------:R-:W-:Y:S02]  /*1aa0*/  SHF.R.U32.HI R36, RZ, 0x6, R10 ;  /* 0x00000006ff247819 */ /* 0x000fe4000001160a */
[----:B------:R-:W-:Y:S02]  /*1ab0*/  LOP3.LUT R11, R33, 0xf000f, RZ, 0xc0, !PT ;  /* 0x000f000f210b7812 */ /* 0x000fe400078ec0ff */
[----:B------:R-:W-:Y:S02]  /*1ac0*/  LOP3.LUT R10, R16, 0x300030, R13, 0xf8, !PT ;  /* 0x00300030100a7812 */ /* 0x000fe400078ef80d */
[----:B------:R-:W-:Y:S02]  /*1ad0*/  LOP3.LUT R0, R12, 0x3f003f, RZ, 0xc0, !PT ;  /* 0x003f003f0c007812 */ /* 0x000fe400078ec0ff */
[----:B---3--:R-:W-:Y:S02]  /*1ae0*/  SHF.R.U32.HI R13, RZ, 0xc, R5 ;  /* 0x0000000cff0d7819 */ /* 0x008fe40000011605 */
[----:B------:R-:W-:-:S02]  /*1af0*/  SHF.R.U32.HI R12, RZ, 0x6, R12 ;  /* 0x00000006ff0c7819 */ /* 0x000fc4000001160c */
[----:B------:R-:W-:Y:S02]  /*1b00*/  LOP3.LUT R33, R9, 0x300030, R8, 0xf8, !PT ;  /* 0x0030003009217812 */ /* 0x000fe400078ef808 */
[----:B------:R-:W-:Y:S02]  /*1b10*/  LOP3.LUT R52, R28, 0x300030, R39, 0xf8, !PT ;  /* 0x003000301c347812 */ /* 0x000fe400078ef827 */
[----:B------:R-:W-:Y:S02]  /*1b20*/  SHF.R.U32.HI R16, RZ, 0xc, R6 ;  /* 0x0000000cff107819 */ /* 0x000fe40000011606 */
[----:B------:R-:W-:Y:S02]  /*1b30*/  LOP3.LUT R38, R11, 0x300030, R34, 0xf8, !PT ;  /* 0x003000300b267812 */ /* 0x000fe400078ef822 */
[----:B------:R-:W-:Y:S02]  /*1b40*/  SHF.R.U32.HI R9, RZ, 0xc, R4 ;  /* 0x0000000cff097819 */ /* 0x000fe40000011604 */
[----:B------:R-:W-:-:S02]  /*1b50*/  SHF.R.U32.HI R39, RZ, 0xc, R7 ;  /* 0x0000000cff277819 */ /* 0x000fc40000011607 */
[----:B------:R-:W-:Y:S02]  /*1b60*/  LOP3.LUT R31, R31, 0x3f003f, RZ, 0xc0, !PT ;  /* 0x003f003f1f1f7812 */ /* 0x000fe400078ec0ff */
[----:B------:R-:W-:Y:S02]  /*1b70*/  LOP3.LUT R28, R6, 0x3f003f, RZ, 0xc0, !PT ;  /* 0x003f003f061c7812 */ /* 0x000fe400078ec0ff */
[----:B------:R-:W-:Y:S02]  /*1b80*/  SHF.R.U32.HI R34, RZ, 0x6, R6 ;  /* 0x00000006ff227819 */ /* 0x000fe40000011606 */
[----:B------:R-:W-:Y:S02]  /*1b90*/  LOP3.LUT R11, R5, 0x3f003f, RZ, 0xc0, !PT ;  /* 0x003f003f050b7812 */ /* 0x000fe400078ec0ff */
[----:B------:R-:W-:Y:S02]  /*1ba0*/  LOP3.LUT R47, R7, 0x3f003f, RZ, 0xc0, !PT ;  /* 0x003f003f072f7812 */ /* 0x000fe400078ec0ff */
[----:B------:R-:W-:-:S02]  /*1bb0*/  SHF.R.U32.HI R48, RZ, 0x6, R7 ;  /* 0x00000006ff307819 */ /* 0x000fc40000011607 */
[----:B------:R-:W-:Y:S02]  /*1bc0*/  LOP3.LUT R6, R13, 0xf000f, RZ, 0xc0, !PT ;  /* 0x000f000f0d067812 */ /* 0x000fe400078ec0ff */
[----:B------:R-:W-:Y:S02]  /*1bd0*/  LOP3.LUT R8, R4, 0x3f003f, RZ, 0xc0, !PT ;  /* 0x003f003f04087812 */ /* 0x000fe400078ec0ff */
[----:B------:R-:W-:Y:S02]  /*1be0*/  SHF.R.U32.HI R5, RZ, 0x6, R5 ;  /* 0x00000006ff057819 */ /* 0x000fe40000011605 */
[----:B------:R-:W-:Y:S02]  /*1bf0*/  LOP3.LUT R16, R16, 0xf000f, RZ, 0xc0, !PT ;  /* 0x000f000f10107812 */ /* 0x000fe400078ec0ff */
[----:B------:R-:W-:Y:S02]  /*1c00*/  LOP3.LUT R12, R12, 0x3f003f, RZ, 0xc0, !PT ;  /* 0x003f003f0c0c7812 */ /* 0x000fe400078ec0ff */
[----:B------:R-:W-:-:S02]  /*1c10*/  LOP3.LUT R17, R17, 0x64006400, RZ, 0xfc, !PT ;  /* 0x6400640011117812 */ /* 0x000fc400078efcff */
[----:B------:R-:W-:Y:S02]  /*1c20*/  SHF.R.U32.HI R4, RZ, 0x6, R4 ;  /* 0x00000006ff047819 */ /* 0x000fe40000011604 */
[----:B------:R-:W-:Y:S02]  /*1c30*/  LOP3.LUT R9, R9, 0xf000f, RZ, 0xc0, !PT ;  /* 0x000f000f09097812 */ /* 0x000fe400078ec0ff */
[----:B------:R-:W-:Y:S02]  /*1c40*/  LOP3.LUT R13, R39, 0xf000f, RZ, 0xc0, !PT ;  /* 0x000f000f270d7812 */ /* 0x000fe400078ec0ff */
[----:B------:R-:W-:Y:S02]  /*1c50*/  LOP3.LUT R31, R31, 0x64006400, RZ, 0xfc, !PT ;  /* 0x640064001f1f7812 */ /* 0x000fe400078efcff */
[----:B------:R-:W-:Y:S02]  /*1c60*/  LOP3.LUT R7, R6, 0x300030, R15, 0xf8, !PT ;  /* 0x0030003006077812 */ /* 0x000fe400078ef80f */
[----:B------:R-:W-:-:S02]  /*1c70*/  LOP3.LUT R18, R18, 0x3f003f, RZ, 0xc0, !PT ;  /* 0x003f003f12127812 */ /* 0x000fc400078ec0ff */
[----:B------:R-:W-:Y:S02]  /*1c80*/  LOP3.LUT R47, R47, 0x64006400, RZ, 0xfc, !PT ;  /* 0x640064002f2f7812 */ /* 0x000fe400078efcff */
[----:B------:R-:W-:Y:S02]  /*1c90*/  LOP3.LUT R48, R48, 0x3f003f, RZ, 0xc0, !PT ;  /* 0x003f003f30307812 */ /* 0x000fe400078ec0ff */
[----:B------:R-:W-:Y:S02]  /*1ca0*/  LOP3.LUT R39, R16, 0x300030, R37, 0xf8, !PT ;  /* 0x0030003010277812 */ /* 0x000fe400078ef825 */
[----:B------:R-:W-:Y:S02]  /*1cb0*/  LOP3.LUT R46, R46, 0x3f003f, RZ, 0xc0, !PT ;  /* 0x003f003f2e2e7812 */ /* 0x000fe400078ec0ff */
[----:B------:R-:W-:Y:S01]  /*1cc0*/  LOP3.LUT R15, R12, 0x64006400, RZ, 0xfc, !PT ;  /* 0x640064000c0f7812 */ /* 0x000fe200078efcff */
[----:B------:R-:W-:Y:S01]  /*1cd0*/  HADD2 R12, R17, -1056, -1056 ;  /* 0xe420e420110c7430 */ /* 0x000fe20000000000 */
[----:B------:R-:W-:-:S02]  /*1ce0*/  LOP3.LUT R6, R5, 0x3f003f, RZ, 0xc0, !PT ;  /* 0x003f003f05067812 */ /* 0x000fc400078ec0ff */
[----:B------:R-:W-:Y:S01]  /*1cf0*/  LOP3.LUT R51, R51, 0x3f003f, RZ, 0xc0, !PT ;  /* 0x003f003f33337812 */ /* 0x000fe200078ec0ff */
[----:B------:R-:W-:Y:S01]  /*1d00*/  HADD2 R17, R31, -1056, -1056 ;  /* 0xe420e4201f117430 */ /* 0x000fe20000000000 */
        /* <DEDUP_REMOVED lines=110> */
.L_x_1644:
        /* <DEDUP_REMOVED lines=49> */
.L_x_1645:
        /* <DEDUP_REMOVED lines=51> */
.L_x_1646:
        /* <DEDUP_REMOVED lines=46> */
.L_x_1643:
[----:B------:R-:W-:Y:S01]  /*2d10*/  IMAD.MOV.U32 R17, RZ, RZ, c[0x0][0x18c] ;  /* 0x00006300ff117624 */ /* 0x000fe200078e00ff */
[----:B------:R-:W-:Y:S06]  /*2d20*/  @!P1 BRA `(.L_x_1647) ;  /* 0x000014c000009947 */ /* 0x000fec0003800000 */
[----:B------:R-:W-:-:S05]  /*2d30*/  IMAD.WIDE R18, R17, 0xc, R2 ;  /* 0x0000000c11127825 */ /* 0x000fca00078e0202 */
[----:B------:R-:W2:Y:S01]  /*2d40*/  LDG.E.128.CONSTANT R4, [R18.64] ;  /* 0x0000000612047981 */ /* 0x000ea2000c1e9d00 */
[----:B------:R-:W-:-:S06]  /*2d50*/  IMAD.WIDE R8, R17, 0x4, R18 ;  /* 0x0000000411087825 */ /* 0x000fcc00078e0212 */
        /* <DEDUP_REMOVED lines=17> */
[----:B------:R-:W-:Y:S02]  /*2e70*/  SHF.R.U32.HI R16, RZ, 0xc, R4 ;  /* 0x0000000cff107819 */ /* 0x000fe40000011604 */
        /* <DEDUP_REMOVED lines=20> */
[----:B------:R-:W-:Y:S02]  /*2fc0*/  LOP3.LUT R49, R13, 0x300030, R12, 0xf8, !PT ;  /* 0x003000300d317812 */ /* 0x000fe400078ef80c */
[----:B------:R-:W-:-:S02]  /*2fd0*/  LOP3.LUT R54, R15, 0x300030, R14, 0xf8, !PT ;  /* 0x003000300f367812 */ /* 0x000fc400078ef80e */
[----:B------:R-:W-:Y:S02]  /*2fe0*/  LOP3.LUT R34, R29, 0x300030, R6, 0xf8, !PT ;  /* 0x003000301d227812 */ /* 0x000fe400078ef806 */
[--C-:B---3--:R-:W-:Y:S02]  /*2ff0*/  SHF.R.U32.HI R12, RZ, 0xc, R9.reuse ;  /* 0x0000000cff0c7819 */ /* 0x108fe40000011609 */
[----:B------:R-:W-:Y:S02]  /*3000*/  LOP3.LUT R13, R9, 0x3f003f, RZ, 0xc0, !PT ;  /* 0x003f003f090d7812 */ /* 0x000fe400078ec0ff */
[----:B------:R-:W-:Y:S02]  /*3010*/  SHF.R.U32.HI R14, RZ, 0x6, R9 ;  /* 0x00000006ff0e7819 */ /* 0x000fe40000011609 */
[----:B------:R-:W-:Y:S02]  /*3020*/  LOP3.LUT R31, R16, 0x300030, R5, 0xf8, !PT ;  /* 0x00300030101f7812 */ /* 0x000fe400078ef805 */
[----:B------:R-:W-:-:S02]  /*3030*/  SHF.R.U32.HI R6, RZ, 0xc, R8 ;  /* 0x0000000cff067819 */ /* 0x000fc40000011608 */
[--C-:B------:R-:W-:Y:S02]  /*3040*/  SHF.R.U32.HI R9, RZ, 0xc, R10.reuse ;  /* 0x0000000cff097819 */ /* 0x100fe4000001160a */
[----:B------:R-:W-:Y:S02]  /*3050*/  SHF.R.U32.HI R16, RZ, 0xc, R11 ;  /* 0x0000000cff107819 */ /* 0x000fe4000001160b */
[----:B------:R-:W-:Y:S02]  /*3060*/  LOP3.LUT R4, R4, 0x3f003f, RZ, 0xc0, !PT ;  /* 0x003f003f04047812 */ /* 0x000fe400078ec0ff */
[----:B------:R-:W-:Y:S02]  /*3070*/  LOP3.LUT R15, R10, 0x3f003f, RZ, 0xc0, !PT ;  /* 0x003f003f0a0f7812 */ /* 0x000fe400078ec0ff */
[----:B------:R-:W-:Y:S02]  /*3080*/  SHF.R.U32.HI R37, RZ, 0x6, R10 ;  /* 0x00000006ff257819 */ /* 0x000fe4000001160a */
[----:B------:R-:W-:-:S02]  /*3090*/  LOP3.LUT R48, R11, 0x3f003f, RZ, 0xc0, !PT ;  /* 0x003f003f0b307812 */ /* 0x000fc400078ec0ff */
[----:B------:R-:W-:Y:S02]  /*30a0*/  LOP3.LUT R5, R8, 0x3f003f, RZ, 0xc0, !PT ;  /* 0x003f003f08057812 */ /* 0x000fe400078ec0ff */
[----:B------:R-:W-:Y:S02]  /*30b0*/  SHF.R.U32.HI R51, RZ, 0x6, R11 ;  /* 0x00000006ff337819 */ /* 0x000fe4000001160b */
        /* <DEDUP_REMOVED lines=129> */
.L_x_1648:
        /* <DEDUP_REMOVED lines=49> */
.L_x_1649:
        /* <DEDUP_REMOVED lines=51> */
.L_x_1650:
        /* <DEDUP_REMOVED lines=46> */
.L_x_1647:
        /* <DEDUP_REMOVED lines=8> */
.L_x_1642:
[----:B------:R-:W-:-:S04]  /*4270*/  ISETP.GE.AND P0, PT, R95, R96, PT ;  /* 0x000000605f00720c */ /* 0x000fc80003f06270 */
[----:B------:R-:W-:-:S13]  /*4280*/  ISETP.GE.OR P0, PT, R95, c[0x0][0x1b8], P0 ;  /* 0x00006e005f007a0c */ /* 0x000fda0000706670 */
[----:B------:R-:W-:Y:S05]  /*4290*/  @P0 BRA `(.L_x_1652) ;  /* 0x000023b000000947 */ /* 0x000fea0003800000 */
[----:B------:R-:W-:-:S04]  /*42a0*/  PRMT R0, R94, 0x9910, RZ ;  /* 0x000099105e007816 */ /* 0x000fc800000000ff */
[----:B------:R-:W-:-:S04]  /*42b0*/  ISETP.NE.AND P0, PT, R0, RZ, PT ;  /* 0x000000ff0000720c */ /* 0x000fc80003f05270 */
[----:B------:R-:W-:Y:S02]  /*42c0*/  ISETP.LT.OR P0, PT, R98, 0x4, !P0 ;  /* 0x000000046200780c */ /* 0x000fe40004701670 */
.L_x_1657:
[----:B------:R-:W-:Y:S02]  /*42d0*/  IMAD.MOV.U32 R89, RZ, RZ, c[0x0][0x18c] ;  /* 0x00006300ff597624 */ /* 0x000fe400078e00ff */
[----:B-----5:R-:W-:Y:S02]  /*42e0*/  IMAD.MOV.U32 R12, RZ, RZ, R2 ;  /* 0x000000ffff0c7224 */ /* 0x020fe400078e0002 */
[----:B------:R-:W-:-:S04]  /*42f0*/  IMAD.MOV.U32 R13, RZ, RZ, R3 ;  /* 0x000000ffff0d7224 */ /* 0x000fc800078e0003 */
[C---:B------:R-:W-:Y:S02]  /*4300*/  IMAD.WIDE R2, R89.reuse, 0x4, R12 ;  /* 0x0000000459027825 */ /* 0x040fe400078e020c */
[----:B------:R-:W5:Y:S04]  /*4310*/  LDG.E.128.CONSTANT R12, [R12.64] ;  /* 0x000000060c0c7981 */ /* 0x000f68000c1e9d00 */
[----:B------:R0:W5:Y:S01]  /*4320*/  LDG.E.128.CONSTANT R8, [R2.64] ;  /* 0x0000000602087981 */ /* 0x000162000c1e9d00 */
[----:B------:R-:W-:Y:S01]  /*4330*/  IMAD.WIDE R100, R89, 0x4, R2 ;  /* 0x0000000459647825 */ /* 0x000fe200078e0202 */
[----:B------:R-:W-:Y:S05]  /*4340*/  @!P1 BRA `(.L_x_1653) ;  /* 0x000022a000009947 */ /* 0x000fea0003800000 */
[----:B------:R-:W2:Y:S01]  /*4350*/  LDG.E.128.CONSTANT R4, [R100.64] ;  /* 0x0000000664047981 */ /* 0x000ea2000c1e9d00 */
[----:B-----5:R-:W-:Y:S02]  /*4360*/  SHF.R.U32.HI R0, RZ, 0xf, R12 ;  /* 0x0000000fff007819 */ /* 0x020fe4000001160c */
[----:B------:R-:W-:-:S02]  /*4370*/  SHF.R.U32.HI R28, RZ, 0xf, R15 ;  /* 0x0000000fff1c7819 */ /* 0x000fc4000001160f */
[--C-:B------:R-:W-:Y:S02]  /*4380*/  SHF.R.U32.HI R29, RZ, 0xe, R11.reuse ;  /* 0x0000000eff1d7819 */ /* 0x100fe4000001160b */
[C---:B------:R-:W-:Y:S02]  /*4390*/  LOP3.LUT R62, R11.reuse, 0x380038, RZ, 0xc0, !PT ;  /* 0x003800380b3e7812 */ /* 0x040fe400078ec0ff */
[----:B------:R-:W-:Y:S02]  /*43a0*/  SHF.R.U32.HI R48, RZ, 0x6, R11 ;  /* 0x00000006ff307819 */ /* 0x000fe4000001160b */
[----:B------:R-:W-:Y:S02]  /*43b0*/  LOP3.LUT R70, R11, 0x70007, RZ, 0xc0, !PT ;  /* 0x000700070b467812 */ /* 0x000fe400078ec0ff */
[----:B------:R-:W-:Y:S02]  /*43c0*/  SHF.R.U32.HI R17, RZ, 0xf, R13 ;  /* 0x0000000fff117819 */ /* 0x000fe4000001160d */
[----:B------:R-:W-:-:S02]  /*43d0*/  SHF.R.U32.HI R19, RZ, 0xf, R14 ;  /* 0x0000000fff137819 */ /* 0x000fc4000001160e */
[C---:B------:R-:W-:Y:S02]  /*43e0*/  LOP3.LUT R18, R14.reuse, 0x380038, RZ, 0xc0, !PT ;  /* 0x003800380e127812 */ /* 0x040fe400078ec0ff */
[----:B------:R-:W-:Y:S02]  /*43f0*/  SHF.R.U32.HI R33, RZ, 0x6, R14 ;  /* 0x00000006ff217819 */ /* 0x000fe4000001160e */
[----:B------:R-:W-:Y:S02]  /*4400*/  LOP3.LUT R37, R14, 0x70007, RZ, 0xc0, !PT ;  /* 0x000700070e257812 */ /* 0x000fe400078ec0ff */
[C---:B------:R-:W-:Y:S02]  /*4410*/  LOP3.LUT R61, R15.reuse, 0x380038, RZ, 0xc0, !PT ;  /* 0x003800380f3d7812 */ /* 0x040fe400078ec0ff */
[----:B------:R-:W-:Y:S02]  /*4420*/  SHF.R.U32.HI R35, RZ, 0x6, R15 ;  /* 0x00000006ff237819 */ /* 0x000fe4000001160f */
[----:B------:R-:W-:-:S02]  /*4430*/  LOP3.LUT R46, R15, 0x70007, RZ, 0xc0, !PT ;  /* 0x000700070f2e7812 */ /* 0x000fc400078ec0ff */
[----:B------:R-:W-:Y:S02]  /*4440*/  PRMT R11, R93, 0x9910, RZ ;  /* 0x000099105d0b7816 */ /* 0x000fe400000000ff */
[----:B------:R-:W-:Y:S02]  /*4450*/  SHF.R.U32.HI R14, RZ, 0xe, R8 ;  /* 0x0000000eff0e7819 */ /* 0x000fe40000011608 */
[--C-:B------:R-:W-:Y:S02]  /*4460*/  SHF.R.U32.HI R20, RZ, 0xe, R10.reuse ;  /* 0x0000000eff147819 */ /* 0x100fe4000001160a */
[C---:B------:R-:W-:Y:S02]  /*4470*/  LOP3.LUT R15, R10.reuse, 0x380038, RZ, 0xc0, !PT ;  /* 0x003800380a0f7812 */ /* 0x040fe400078ec0ff */
[----:B------:R-:W-:Y:S02]  /*4480*/  SHF.R.U32.HI R45, RZ, 0x6, R10 ;  /* 0x00000006ff2d7819 */ /* 0x000fe4000001160a */
[----:B------:R-:W-:Y:S01]  /*4490*/  LOP3.LUT R58, R10, 0x70007, RZ, 0xc0, !PT ;  /* 0x000700070a3a7812 */ /* 0x000fe200078ec0ff */
[----:B------:R-:W-:Y:S01]  /*44a0*/  IMAD.MOV.U32 R10, RZ, RZ, 0x2400 ;  /* 0x00002400ff0a7424 */ /* 0x000fe200078e00ff */
[----:B0-----:R-:W-:-:S02]  /*44b0*/  LOP3.LUT R3, R0, 0x10001, RZ, 0xc0, !PT ;  /* 0x0001000100037812 */ /* 0x001fc400078ec0ff */
[C---:B------:R-:W-:Y:S02]  /*44c0*/  LOP3.LUT R2, R12.reuse, 0x380038, RZ, 0xc0, !PT ;  /* 0x003800380c027812 */ /* 0x040fe400078ec0ff */
[----:B------:R-:W-:Y:S02]  /*44d0*/  SHF.R.U32.HI R34, RZ, 0x6, R12 ;  /* 0x00000006ff227819 */ /* 0x000fe4000001160c */
[----:B------:R-:W-:Y:S02]  /*44e0*/  LOP3.LUT R47, R12, 0x70007, RZ, 0xc0, !PT ;  /* 0x000700070c2f7812 */ /* 0x000fe400078ec0ff */
[----:B------:R-:W-:Y:S02]  /*44f0*/  SHF.R.U32.HI R38, RZ, 0x6, R8 ;  /* 0x00000006ff267819 */ /* 0x000fe40000011608 */
[----:B------:R-:W-:Y:S02]  /*4500*/  LOP3.LUT R28, R28, 0x10001, RZ, 0xc0, !PT ;  /* 0x000100011c1c7812 */ /* 0x000fe400078ec0ff */
[----:B------:R-:W-:-:S02]  /*4510*/  LOP3.LUT R12, R8, 0x380038, RZ, 0xc0, !PT ;  /* 0x00380038080c7812 */ /* 0x000fc400078ec0ff */
[----:B------:R-:W-:Y:S02]  /*4520*/  LOP3.LUT R56, R8, 0x70007, RZ, 0xc0, !PT ;  /* 0x0007000708387812 */ /* 0x000fe400078ec0ff */
[----:B------:R-:W-:Y:S02]  /*4530*/  SHF.R.U32.HI R8, RZ, 0xe, R9 ;  /* 0x0000000eff087819 */ /* 0x000fe40000011609 */
[----:B------:R-:W-:Y:S02]  /*4540*/  LOP3.LUT R17, R17, 0x10001, RZ, 0xc0, !PT ;  /* 0x0001000111117812 */ /* 0x000fe400078ec0ff */
[----:B------:R-:W-:Y:S02]  /*4550*/  ISETP.NE.AND P2, PT, R11, RZ, PT ;  /* 0x000000ff0b00720c */ /* 0x000fe40003f45270 */
[----:B------:R-:W-:Y:S02]  /*4560*/  LOP3.LUT R14, R3, 0x20002, R14, 0xf8, !PT ;  /* 0x00020002030e7812 */ /* 0x000fe400078ef80e */
[----:B------:R-:W-:-:S02]  /*4570*/  LOP3.LUT R19, R19, 0x10001, RZ, 0xc0, !PT ;  /* 0x0001000113137812 */ /* 0x000fc400078ec0ff */
[----:B------:R-:W-:Y:S02]  /*4580*/  SHF.R.U32.HI R32, RZ, 0x6, R13 ;  /* 0x00000006ff207819 */ /* 0x000fe4000001160d */
[----:B------:R-:W-:Y:S02]  /*4590*/  LOP3.LUT R3, R28, 0x20002, R29, 0xf8, !PT ;  /* 0x000200021c037812 */ /* 0x000fe400078ef81d */
[C---:B------:R-:W-:Y:S02]  /*45a0*/  LOP3.LUT R16, R13.reuse, 0x380038, RZ, 0xc0, !PT ;  /* 0x003800380d107812 */ /* 0x040fe400078ec0ff */
[----:B------:R-:W-:Y:S02]  /*45b0*/  LOP3.LUT R36, R13, 0x70007, RZ, 0xc0, !PT ;  /* 0x000700070d247812 */ /* 0x000fe400078ec0ff */
[----:B------:R-:W-:Y:S02]  /*45c0*/  PRMT R0, R10, 0x7610, R0 ;  /* 0x000076100a007816 */ /* 0x000fe40000000000 */
[----:B------:R-:W-:-:S02]  /*45d0*/  LOP3.LUT R13, R9, 0x380038, RZ, 0xc0, !PT ;  /* 0x00380038090d7812 */ /* 0x000fc400078ec0ff */
[----:B------:R-:W-:Y:S02]  /*45e0*/  SHF.R.U32.HI R39, RZ, 0x6, R9 ;  /* 0x00000006ff277819 */ /* 0x000fe40000011609 */
[----:B------:R-:W-:Y:S01]  /*45f0*/  LOP3.LUT R53, R9, 0x70007, RZ, 0xc0, !PT ;  /* 0x0007000709357812 */ /* 0x000fe200078ec0ff */
[----:B------:R-:W-:Y:S01]  /*4600*/  IMAD.MOV.U32 R9, RZ, RZ, 0x3000 ;  /* 0x00003000ff097424 */ /* 0x000fe200078e00ff */
[----:B------:R-:W-:Y:S02]  /*4610*/  LOP3.LUT R10, R17, 0x20002, R8, 0xf8, !PT ;  /* 0x00020002110a7812 */ /* 0x000fe400078ef808 */
[----:B------:R-:W-:Y:S02]  /*4620*/  LOP3.LUT R19, R19, 0x20002, R20, 0xf8, !PT ;  /* 0x0002000213137812 */ /* 0x000fe400078ef814 */
        /* <DEDUP_REMOVED lines=31> */
[----:B------:R-:W-:Y:S02]  /*4820*/  ISETP.GE.AND P3, PT, R97, 0x2, PT ;  /* 0x000000026100780c */ /* 0x000fe40003f66270 */
[----:B--2---:R-:W-:Y:S02]  /*4830*/  SHF.R.U32.HI R31, RZ, 0xd, R5 ;  /* 0x0000000dff1f7819 */ /* 0x004fe40000011605 */
[----:B------:R-:W-:-:S02]  /*4840*/  LOP3.LUT R11, R5, 0x380038, RZ, 0xc0, !PT ;  /* 0x00380038050b7812 */ /* 0x000fc400078ec0ff */
[----:B------:R-:W-:Y:S02]  /*4850*/  SHF.R.U32.HI R49, RZ, 0x6, R5 ;  /* 0x00000006ff317819 */ /* 0x000fe40000011605 */
        /* <DEDUP_REMOVED lines=8> */
[----:B------:R-:W-:Y:S02]  /*48e0*/  LOP3.LUT R20, R5, 0x64006400, RZ, 0xfc, !PT ;  /* 0x6400640005147812 */ /* 0x000fe400078efcff */
[----:B------:R-:W-:Y:S02]  /*48f0*/  SHF.R.U32.HI R52, RZ, 0x6, R7 ;  /* 0x00000006ff347819 */ /* 0x000fe40000011607 */
[----:B------:R-:W-:Y:S01]  /*4900*/  LOP3.LUT R28, R3, 0x40004, R28, 0xf8, !PT ;  /* 0x00040004031c7812 */ /* 0x000fe200078ef81c */
[----:B------:R-:W-:Y:S01]  /*4910*/  HFMA2 R20, R20, R9.H0_H0, -132, -132 ;  /* 0xd820d82014147431 */ /* 0x000fe20000040009 */
[----:B------:R-:W-:-:S02]  /*4920*/  LOP3.LUT R5, R49, 0x380038, RZ, 0xc0, !PT ;  /* 0x0038003831057812 */ /* 0x000fc400078ec0ff */
[----:B------:R-:W-:Y:S02]  /*4930*/  LOP3.LUT R3, R34, 0x380038, RZ, 0xc0, !PT ;  /* 0x0038003822037812 */ /* 0x000fe400078ec0ff */
[----:B------:R-:W-:Y:S02]  /*4940*/  LOP3.LUT R63, R7, 0x380038, RZ, 0xc0, !PT ;  /* 0x00380038073f7812 */ /* 0x000fe400078ec0ff */
[----:B------:R-:W-:Y:S02]  /*4950*/  LOP3.LUT R8, R4, 0x380038, RZ, 0xc0, !PT ;  /* 0x0038003804087812 */ /* 0x000fe400078ec0ff */
[----:B------:R-:W-:Y:S02]  /*4960*/  LOP3.LUT R6, R6, 0x64006400, RZ, 0xfc, !PT ;  /* 0x6400640006067812 */ /* 0x000fe400078efcff */
[----:B------:R-:W-:Y:S02]  /*4970*/  LOP3.LUT R66, R11, 0x64006400, RZ, 0xfc, !PT ;  /* 0x640064000b427812 */ /* 0x000fe400078efcff */
[--C-:B------:R-:W-:Y:S01]  /*4980*/  SHF.R.U32.HI R29, RZ, 0xd, R4.reuse ;  /* 0x0000000dff1d7819 */ /* 0x100fe20000011604 */
[-C--:B------:R-:W-:Y:S01]  /*4990*/  HFMA2 R77, R6, R9.reuse.H0_H0, -132, -132 ;  /* 0xd820d820064d7431 */ /* 0x080fe20000040009 */
[----:B------:R-:W-:Y:S01]  /*49a0*/  SHF.R.U32.HI R50, RZ, 0x6, R4 ;  /* 0x00000006ff327819 */ /* 0x000fe20000011604 */
        /* <DEDUP_REMOVED lines=19> */
[----:B------:R-:W-:-:S02]  /*4ae0*/  LOP3.LUT R31, R10, 0x40004, R31, 0xf8, !PT ;  /* 0x000400040a1f7812 */ /* 0x000fc400078ef81f */
[----:B------:R-:W-:Y:S02]  /*4af0*/  LOP3.LUT R12, R3, 0x64006400, RZ, 0xfc, !PT ;  /* 0x64006400030c7812 */ /* 0x000fe400078efcff */
[----:B------:R-:W-:Y:S02]  /*4b00*/  LOP3.LUT R8, R33, 0x1c001c0, RZ, 0xc0, !PT ;  /* 0x01c001c021087812 */ /* 0x000fe400078ec0ff */
[----:B------:R-:W-:Y:S01]  /*4b10*/  LOP3.LUT R67, R6, 0x64006400, RZ, 0xfc, !PT ;  /* 0x6400640006437812 */ /* 0x000fe200078efcff */
[----:B------:R-:W-:Y:S01]  /*4b20*/  HFMA2 R12, R12, R9.H0_H0, -132, -132 ;  /* 0xd820d8200c0c7431 */ /* 0x000fe20000040009 */
[----:B------:R-:W-:Y:S02]  /*4b30*/  LOP3.LUT R29, R14, 0x40004, R29, 0xf8, !PT ;  /* 0x000400040e1d7812 */ /* 0x000fe400078ef81d */
[----:B------:R-:W-:Y:S01]  /*4b40*/  LOP3.LUT R10, R13, 0x64006400, RZ, 0xfc, !PT ;  /* 0x640064000d0a7812 */ /* 0x000fe200078efcff */
[----:B------:R-:W-:Y:S01]  /*4b50*/  HFMA2 R67, R67, R0.H0_H0, -20, -20 ;  /* 0xcd00cd0043437431 */ /* 0x000fe20000040000 */
[----:B------:R-:W-:-:S02]  /*4b60*/  LOP3.LUT R3, R2, 0x64006400, RZ, 0xfc, !PT ;  /* 0x6400640002037812 */ /* 0x000fc400078efcff */
[----:B------:R-:W-:Y:S01]  /*4b70*/  LOP3.LUT R75, R66, 0x64006400, RZ, 0xfc, !PT ;  /* 0x64006400424b7812 */ /* 0x000fe200078efcff */
[----:B------:R-:W-:Y:S01]  /*4b80*/  HFMA2 R61, R10, R9.H0_H0, -132, -132 ;  /* 0xd820d8200a3d7431 */ /* 0x000fe20000040009 */
        /* <DEDUP_REMOVED lines=11> */
[----:B------:R-:W-:Y:S01]  /*4c40*/  LOP3.LUT R30, R19, 0x40004, R30, 0xf8, !PT ;  /* 0x00040004131e7812 */ /* 0x000fe200078ef81e */
        /* <DEDUP_REMOVED lines=166> */
.L_x_1654:
        /* <DEDUP_REMOVED lines=83> */
.L_x_1655:
        /* <DEDUP_REMOVED lines=82> */
.L_x_1656:
        /* <DEDUP_REMOVED lines=79> */
.L_x_1653:
[----:B------:R-:W-:Y:S01]  /*65f0*/  IADD3 R95, R95, 0x20, RZ ;  /* 0x000000205f5f7810 */ /* 0x000fe20007ffe0ff */
[----:B------:R-:W-:Y:S01]  /*6600*/  UIADD3 UR4, UR4, 0x40, URZ ;  /* 0x0000004004047890 */ /* 0x000fe2000fffe03f */
[----:B0-----:R-:W-:Y:S02]  /*6610*/  IMAD.WIDE R2, R89, 0x4, R100 ;  /* 0x0000000459027825 */ /* 0x001fe400078e0264 */
[C---:B------:R-:W-:Y:S02]  /*6620*/  ISETP.GE.AND P2, PT, R95.reuse, c[0x0][0x1b8], PT ;  /* 0x00006e005f007a0c */ /* 0x040fe40003f46270 */
[----:B------:R-:W-:-:S13]  /*6630*/  ISETP.LT.AND P3, PT, R95, R96, PT ;  /* 0x000000605f00720c */ /* 0x000fda0003f61270 */
[----:B------:R-:W-:Y:S05]  /*6640*/  @!P2 BRA P3, `(.L_x_1657) ;  /* 0xffffdc800000a947 */ /* 0x000fea000183ffff */
.L_x_1652:
        /* <DEDUP_REMOVED lines=10> */
[----:B------:R-:W-:-:S06]  /*66f0*/  SHF.L.U64.HI R0, R13, 0x2, R0 ;  /* 0x000000020d007819 */ /* 0x000fcc0000010200 */
.L_x_1663:
        /* <DEDUP_REMOVED lines=25> */
[----:B------:R-:W-:Y:S02]  /*6890*/  LOP3.LUT R15, R6, 0x64006400, RZ, 0xfc, !PT ;  /* 0x64006400060f7812 */ /* 0x000fe400078efcff */
[----:B------:R-:W-:Y:S01]  /*68a0*/  LOP3.LUT R6, R51, 0xc000c, RZ, 0xc0, !PT ;  /* 0x000c000c33067812 */ /* 0x000fe200078ec0ff */
[-C--:B------:R-:W-:Y:S01]  /*68b0*/  HFMA2 R17, R5, R8.reuse.H1_H1, -258, -258 ;  /* 0xdc08dc0805117431 */ /* 0x080fe20000060008 */
[----:B------:R-:W-:Y:S01]  /*68c0*/  LOP3.LUT R5, R49, 0x300030, RZ, 0xc0, !PT ;  /* 0x0030003031057812 */ /* 0x000fe200078ec0ff */
[----:B------:R-:W-:Y:S01]  /*68d0*/  HFMA2 R15, R15, R8.H1_H1, -258, -258 ;  /* 0xdc08dc080f0f7431 */ /* 0x000fe20000060008 */
[----:B------:R-:W-:-:S02]  /*68e0*/  SHF.R.U32.HI R55, RZ, 0x8, R7 ;  /* 0x00000008ff377819 */ /* 0x000fc40000011607 */
[C---:B------:R-:W-:Y:S02]  /*68f0*/  LOP3.LUT R31, R7.reuse, 0x300030, RZ, 0xc0, !PT ;  /* 0x00300030071f7812 */ /* 0x040fe400078ec0ff */
[C---:B------:R-:W-:Y:S02]  /*6900*/  LOP3.LUT R39, R7.reuse, 0xc000c0, RZ, 0xc0, !PT ;  /* 0x00c000c007277812 */ /* 0x040fe400078ec0ff */
[----:B------:R-:W-:Y:S02]  /*6910*/  LOP3.LUT R54, R7, 0x30003, RZ, 0xc0, !PT ;  /* 0x0003000307367812 */ /* 0x000fe400078ec0ff */
[----:B------:R-:W-:Y:S02]  /*6920*/  LOP3.LUT R7, R53, 0xc000c, RZ, 0xc0, !PT ;  /* 0x000c000c35077812 */ /* 0x000fe400078ec0ff */
[----:B------:R-:W-:Y:S02]  /*6930*/  LOP3.LUT R6, R6, 0x64006400, RZ, 0xfc, !PT ;  /* 0x6400640006067812 */ /* 0x000fe400078efcff */
[----:B------:R-:W-:-:S02]  /*6940*/  LOP3.LUT R9, R4, 0xc000c, RZ, 0xc0, !PT ;  /* 0x000c000c04097812 */ /* 0x000fc400078ec0ff */
[----:B------:R-:W-:Y:S01]  /*6950*/  LOP3.LUT R5, R5, 0x64006400, RZ, 0xfc, !PT ;  /* 0x6400640005057812 */ /* 0x000fe200078efcff */
[-C--:B------:R-:W-:Y:S01]  /*6960*/  HFMA2 R18, R6, R8.reuse.H1_H1, -258, -258 ;  /* 0xdc08dc0806127431 */ /* 0x080fe20000060008 */
[----:B------:R-:W-:Y:S02]  /*6970*/  LOP3.LUT R7, R7, 0x64006400, RZ, 0xfc, !PT ;  /* 0x6400640007077812 */ /* 0x000fe400078efcff */
        /* <DEDUP_REMOVED lines=31> */
[C---:B------:R-:W-:Y:S01]  /*6b70*/  LOP3.LUT R11, R4.reuse, 0xc000c0, RZ, 0xc0, !PT ;  /* 0x00c000c0040b7812 */ /* 0x040fe200078ec0ff */
        /* <DEDUP_REMOVED lines=82> */
.L_x_1660:
        /* <DEDUP_REMOVED lines=49> */
.L_x_1661:
        /* <DEDUP_REMOVED lines=48> */
.L_x_1662:
        /* <DEDUP_REMOVED lines=46> */
.L_x_1659:
[----:B------:R-:W-:Y:S01]  /*7990*/  IADD3 R95, R95, 0x10, RZ ;  /* 0x000000105f5f7810 */ /* 0x000fe20007ffe0ff */
[----:B------:R-:W-:Y:S01]  /*79a0*/  UIADD3 UR4, UR4, 0x20, URZ ;  /* 0x0000002004047890 */ /* 0x000fe2000fffe03f */
[----:B------:R-:W-:Y:S02]  /*79b0*/  LEA R2, P3, R13, R2, 0x2 ;  /* 0x000000020d027211 */ /* 0x000fe400078610ff */
[C---:B------:R-:W-:Y:S02]  /*79c0*/  ISETP.GE.AND P2, PT, R95.reuse, c[0x0][0x1bc], PT ;  /* 0x00006f005f007a0c */ /* 0x040fe40003f46270 */
[----:B------:R-:W-:Y:S01]  /*79d0*/  ISETP.LT.AND P4, PT, R95, R96, PT ;  /* 0x000000605f00720c */ /* 0x000fe20003f81270 */
[----:B------:R-:W-:-:S12]  /*79e0*/  IMAD.X R3, R3, 0x1, R0, P3 ;  /* 0x0000000103037824 */ /* 0x000fd800018e0600 */
[----:B------:R-:W-:Y:S05]  /*79f0*/  @!P2 BRA P4, `(.L_x_1663) ;  /* 0xffffed000000a947 */ /* 0x000fea000203ffff */
.L_x_1658:
        /* <DEDUP_REMOVED lines=18> */
.L_x_1667:
[----:B------:R-:W0:Y:S02]  /*7b20*/  LDS R4, [R0] ;  /* 0x0000000000047984 */ /* 0x000e240000000800 */
[----:B0-----:R-:W-:-:S06]  /*7b30*/  HADD2 R5, R4, R7 ;  /* 0x0000000704057230 */ /* 0x001fcc0000000000 */
[----:B------:R-:W0:Y:S02]  /*7b40*/  ATOMS.CAST.SPIN R5, [R0], R4, R5 ;  /* 0x000000040005738d */ /* 0x000e240001800005 */
[----:B0-----:R-:W-:-:S13]  /*7b50*/  ISETP.EQ.U32.AND P0, PT, R5, 0x1, PT ;  /* 0x000000010500780c */ /* 0x001fda0003f02070 */
[----:B------:R-:W-:Y:S05]  /*7b60*/  @!P0 BRA `(.L_x_1667) ;  /* 0xffffffb000008947 */ /* 0x000fea000383ffff */
[----:B------:R-:W-:Y:S05]  /*7b70*/  BRA `(.L_x_1665) ;  /* 0x0000003000007947 */ /* 0x000fea0003800000 */
.L_x_1666:
[----:B------:R-:W2:Y:S02]  /*7b80*/  LD.E R0, [R2.64] ;  /* 0x0000000602007980 */ /* 0x000ea4000c101900 */
[----:B--2---:R-:W-:-:S05]  /*7b90*/  IMAD.IADD R5, R7, 0x1, R0 ;  /* 0x0000000107057824 */ /* 0x004fca00078e0200 */
[----:B------:R0:W-:Y:S02]  /*7ba0*/  ST.E [R2.64], R5 ;  /* 0x0000000502007985 */ /* 0x0001e4000c101906 */
.L_x_1665:
[----:B------:R-:W-:Y:S05]  /*7bb0*/  BSYNC B0 ;  /* 0x0000000000007941 */ /* 0x000fea0003800000 */
.L_x_1664:
[----:B------:R-:W2:Y:S01]  /*7bc0*/  ATOM.E.ADD.F16x2.RN.STRONG.GPU P0, RZ, [R2.64+0x4], R27 ;  /* 0x0000041b02ff798a */ /* 0x000ea2000810e9c6 */
[----:B------:R-:W-:Y:S01]  /*7bd0*/  BSSY B0, `(.L_x_1668) ;  /* 0x000000f000007945 */ /* 0x000fe20003800000 */
[----:B--2---:R-:W-:Y:S05]  /*7be0*/  @P0 BRA `(.L_x_1669) ;  /* 0x000000d000000947 */ /* 0x004fea0003800000 */
[----:B------:R-:W1:Y:S02]  /*7bf0*/  QSPC.E.S P0, RZ, [R2+0x4] ;  /* 0x0000040002ff73aa */ /* 0x000e640000000500 */
[----:B-1----:R-:W-:Y:S05]  /*7c00*/  @!P0 BRA `(.L_x_1670) ;  /* 0x0000008000008947 */ /* 0x002fea0003800000 */
[----:B------:R-:W-:-:S04]  /*7c10*/  IADD3 R0, R2, 0x4, RZ ;  /* 0x0000000402007810 */ /* 0x000fc80007ffe0ff */
[----:B------:R-:W-:-:S05]  /*7c20*/  LOP3.LUT R0, R0, 0xffffff, RZ, 0xc0, !PT ;  /* 0x00ffffff00007812 */ /* 0x000fca00078ec0ff */
.L_x_1671:
[----:B------:R-:W1:Y:S02]  /*7c30*/  LDS R4, [R0] ;  /* 0x0000000000047984 */ /* 0x000e640000000800 */
[----:B01----:R-:W-:-:S10]  /*7c40*/  HFMA2.MMA R5, R4, 1, 1, R27 ;  /* 0x3c003c0004057835 */ /* 0x003fd4000000001b */
[----:B------:R-:W0:Y:S02]  /*7c50*/  ATOMS.CAST.SPIN R5, [R0], R4, R5 ;  /* 0x000000040005738d */ /* 0x000e240001800005 */
[----:B0-----:R-:W-:-:S13]  /*7c60*/  ISETP.EQ.U32.AND P0, PT, R5, 0x1, PT ;  /* 0x000000010500780c */ /* 0x001fda0003f02070 */
[----:B------:R-:W-:Y:S05]  /*7c70*/  @!P0 BRA `(.L_x_1671) ;  /* 0xffffffb000008947 */ /* 0x000fea000383ffff */
[----:B------:R-:W-:Y:S05]  /*7c80*/  BRA `(.L_x_1669) ;  /* 0x0000003000007947 */ /* 0x000fea0003800000 */
.L_x_1670:
[----:B------:R-:W2:Y:S02]  /*7c90*/  LD.E R0, [R2.64+0x4] ;  /* 0x0000040602007980 */ /* 0x000ea4000c101900 */
[----:B0-2---:R-:W-:-:S05]  /*7ca0*/  IMAD.IADD R5, R27, 0x1, R0 ;  /* 0x000000011b057824 */ /* 0x005fca00078e0200 */
[----:B------:R0:W-:Y:S02]  /*7cb0*/  ST.E [R2.64+0x4], R5 ;  /* 0x0000040502007985 */ /* 0x0001e4000c101906 */
.L_x_1669:
[----:B------:R-:W-:Y:S05]  /*7cc0*/  BSYNC B0 ;  /* 0x0000000000007941 */ /* 0x000fea0003800000 */
.L_x_1668:
        /* <DEDUP_REMOVED lines=11> */
.L_x_1675:
[----:B------:R-:W0:Y:S02]  /*7d80*/  LDS R4, [R0] ;  /* 0x0000000000047984 */ /* 0x000e240000000800 */
[----:B0-----:R-:W-:-:S06]  /*7d90*/  HADD2 R5, R4, R7 ;  /* 0x0000000704057230 */ /* 0x001fcc0000000000 */
[----:B------:R-:W0:Y:S02]  /*7da0*/  ATOMS.CAST.SPIN R5, [R0], R4, R5 ;  /* 0x000000040005738d */ /* 0x000e240001800005 */
[----:B0-----:R-:W-:-:S13]  /*7db0*/  ISETP.EQ.U32.AND P0, PT, R5, 0x1, PT ;  /* 0x000000010500780c */ /* 0x001fda0003f02070 */
[----:B------:R-:W-:Y:S05]  /*7dc0*/  @!P0 BRA `(.L_x_1675) ;  /* 0xffffffb000008947 */ /* 0x000fea000383ffff */
[----:B------:R-:W-:Y:S05]  /*7dd0*/  BRA `(.L_x_1673) ;  /* 0x0000003000007947 */ /* 0x000fea0003800000 */
.L_x_1674:
[----:B------:R-:W2:Y:S02]  /*7de0*/  LD.E R0, [R2.64] ;  /* 0x0000000602007980 */ /* 0x000ea4000c101900 */
[----:B--2---:R-:W-:-:S05]  /*7df0*/  IMAD.IADD R5, R7, 0x1, R0 ;  /* 0x0000000107057824 */ /* 0x004fca00078e0200 */
[----:B------:R0:W-:Y:S02]  /*7e00*/  ST.E [R2.64], R5 ;  /* 0x0000000502007985 */ /* 0x0001e4000c101906 */
.L_x_1673:
[----:B------:R-:W-:Y:S05]  /*7e10*/  BSYNC B0 ;  /* 0x0000000000007941 */ /* 0x000fea0003800000 */
.L_x_1672:
[----:B------:R-:W2:Y:S01]  /*7e20*/  ATOM.E.ADD.F16x2.RN.STRONG.GPU P0, RZ, [R2.64+0x4], R25 ;  /* 0x0000041902ff798a */ /* 0x000ea2000810e9c6 */
[----:B------:R-:W-:Y:S01]  /*7e30*/  BSSY B0, `(.L_x_1676) ;  /* 0x000000f000007945 */ /* 0x000fe20003800000 */
[----:B--2---:R-:W-:Y:S05]  /*7e40*/  @P0 BRA `(.L_x_1677) ;  /* 0x000000d000000947 */ /* 0x004fea0003800000 */
[----:B------:R-:W1:Y:S02]  /*7e50*/  QSPC.E.S P0, RZ, [R2+0x4] ;  /* 0x0000040002ff73aa */ /* 0x000e640000000500 */
[----:B-1----:R-:W-:Y:S05]  /*7e60*/  @!P0 BRA `(.L_x_1678) ;  /* 0x0000008000008947 */ /* 0x002fea0003800000 */
[----:B------:R-:W-:-:S04]  /*7e70*/  IADD3 R0, R2, 0x4, RZ ;  /* 0x0000000402007810 */ /* 0x000fc80007ffe0ff */
[----:B------:R-:W-:-:S05]  /*7e80*/  LOP3.LUT R0, R0, 0xffffff, RZ, 0xc0, !PT ;  /* 0x00ffffff00007812 */ /* 0x000fca00078ec0ff */
.L_x_1679:
[----:B------:R-:W1:Y:S02]  /*7e90*/  LDS R4, [R0] ;  /* 0x0000000000047984 */ /* 0x000e640000000800 */
[----:B01----:R-:W-:-:S10]  /*7ea0*/  HFMA2.MMA R5, R4, 1, 1, R25 ;  /* 0x3c003c0004057835 */ /* 0x003fd40000000019 */
[----:B------:R-:W0:Y:S02]  /*7eb0*/  ATOMS.CAST.SPIN R5, [R0], R4, R5 ;  /* 0x000000040005738d */ /* 0x000e240001800005 */
[----:B0-----:R-:W-:-:S13]  /*7ec0*/  ISETP.EQ.U32.AND P0, PT, R5, 0x1, PT ;  /* 0x000000010500780c */ /* 0x001fda0003f02070 */
[----:B------:R-:W-:Y:S05]  /*7ed0*/  @!P0 BRA `(.L_x_1679) ;  /* 0xffffffb000008947 */ /* 0x000fea000383ffff */
[----:B------:R-:W-:Y:S05]  /*7ee0*/  BRA `(.L_x_1677) ;  /* 0x0000003000007947 */ /* 0x000fea0003800000 */
.L_x_1678:
[----:B------:R-:W2:Y:S02]  /*7ef0*/  LD.E R0, [R2.64+0x4] ;  /* 0x0000040602007980 */ /* 0x000ea4000c101900 */
[----:B0-2---:R-:W-:-:S05]  /*7f00*/  IMAD.IADD R5, R25, 0x1, R0 ;  /* 0x0000000119057824 */ /* 0x005fca00078e0200 */
[----:B------:R0:W-:Y:S02]  /*7f10*/  ST.E [R2.64+0x4], R5 ;  /* 0x0000040502007985 */ /* 0x0001e4000c101906 */
.L_x_1677:
[----:B------:R-:W-:Y:S05]  /*7f20*/  BSYNC B0 ;  /* 0x0000000000007941 */ /* 0x000fea0003800000 */
.L_x_1676:
        /* <DEDUP_REMOVED lines=11> */
.L_x_1683:
[----:B------:R-:W0:Y:S02]  /*7fe0*/  LDS R4, [R0] ;  /* 0x0000000000047984 */ /* 0x000e240000000800 */
[----:B0-----:R-:W-:-:S06]  /*7ff0*/  HADD2 R5, R4, R7 ;  /* 0x0000000704057230 */ /* 0x001fcc0000000000 */
[----:B------:R-:W0:Y:S02]  /*8000*/  ATOMS.CAST.SPIN R5, [R0], R4, R5 ;  /* 0x000000040005738d */ /* 0x000e240001800005 */
[----:B0-----:R-:W-:-:S13]  /*8010*/  ISETP.EQ.U32.AND P0, PT, R5, 0x1, PT ;  /* 0x000000010500780c */ /* 0x001fda0003f02070 */
[----:B------:R-:W-:Y:S05]  /*8020*/  @!P0 BRA `(.L_x_1683) ;  /* 0xffffffb000008947 */ /* 0x000fea000383ffff */
[----:B------:R-:W-:Y:S05]  /*8030*/  BRA `(.L_x_1681) ;  /* 0x0000003000007947 */ /* 0x000fea0003800000 */
.L_x_1682:
[----:B------:R-:W2:Y:S02]  /*8040*/  LD.E R0, [R2.64] ;  /* 0x0000000602007980 */ /* 0x000ea4000c101900 */
[----:B--2---:R-:W-:-:S05]  /*8050*/  IMAD.IADD R5, R7, 0x1, R0 ;  /* 0x0000000107057824 */ /* 0x004fca00078e0200 */
[----:B------:R0:W-:Y:S02]  /*8060*/  ST.E [R2.64], R5 ;  /* 0x0000000502007985 */ /* 0x0001e4000c101906 */
.L_x_1681:
[----:B------:R-:W-:Y:S05]  /*8070*/  BSYNC B0 ;  /* 0x0000000000007941 */ /* 0x000fea0003800000 */
.L_x_1680:
[----:B------:R-:W2:Y:S01]  /*8080*/  ATOM.E.ADD.F16x2.RN.STRONG.GPU P0, RZ, [R2.64+0x4], R23 ;  /* 0x0000041702ff798a */ /* 0x000ea2000810e9c6 */
[----:B------:R-:W-:Y:S01]  /*8090*/  BSSY B0, `(.L_x_1684) ;  /* 0x000000f000007945 */ /* 0x000fe20003800000 */
[----:B--2---:R-:W-:Y:S05]  /*80a0*/  @P0 BRA `(.L_x_1685) ;  /* 0x000000d000000947 */ /* 0x004fea0003800000 */
[----:B------:R-:W1:Y:S02]  /*80b0*/  QSPC.E.S P0, RZ, [R2+0x4] ;  /* 0x0000040002ff73aa */ /* 0x000e640000000500 */
[----:B-1----:R-:W-:Y:S05]  /*80c0*/  @!P0 BRA `(.L_x_1686) ;  /* 0x0000008000008947 */ /* 0x002fea0003800000 */
[----:B------:R-:W-:-:S04]  /*80d0*/  IADD3 R0, R2, 0x4, RZ ;  /* 0x0000000402007810 */ /* 0x000fc80007ffe0ff */
[----:B------:R-:W-:-:S05]  /*80e0*/  LOP3.LUT R0, R0, 0xffffff, RZ, 0xc0, !PT ;  /* 0x00ffffff00007812 */ /* 0x000fca00078ec0ff */
.L_x_1687:
[----:B------:R-:W1:Y:S02]  /*80f0*/  LDS R4, [R0] ;  /* 0x0000000000047984 */ /* 0x000e640000000800 */
[----:B01----:R-:W-:-:S10]  /*8100*/  HFMA2.MMA R5, R4, 1, 1, R23 ;  /* 0x3c003c0004057835 */ /* 0x003fd40000000017 */
[----:B------:R-:W0:Y:S02]  /*8110*/  ATOMS.CAST.SPIN R5, [R0], R4, R5 ;  /* 0x000000040005738d */ /* 0x000e240001800005 */
[----:B0-----:R-:W-:-:S13]  /*8120*/  ISETP.EQ.U32.AND P0, PT, R5, 0x1, PT ;  /* 0x000000010500780c */ /* 0x001fda0003f02070 */
[----:B------:R-:W-:Y:S05]  /*8130*/  @!P0 BRA `(.L_x_1687) ;  /* 0xffffffb000008947 */ /* 0x000fea000383ffff */
[----:B------:R-:W-:Y:S05]  /*8140*/  BRA `(.L_x_1685) ;  /* 0x0000003000007947 */ /* 0x000fea0003800000 */
.L_x_1686:
[----:B------:R-:W2:Y:S02]  /*8150*/  LD.E R0, [R2.64+0x4] ;  /* 0x0000040602007980 */ /* 0x000ea4000c101900 */
[----:B0-2---:R-:W-:-:S05]  /*8160*/  IMAD.IADD R5, R23, 0x1, R0 ;  /* 0x0000000117057824 */ /* 0x005fca00078e0200 */
[----:B------:R0:W-:Y:S02]  /*8170*/  ST.E [R2.64+0x4], R5 ;  /* 0x0000040502007985 */ /* 0x0001e4000c101906 */
.L_x_1685:
[----:B------:R-:W-:Y:S05]  /*8180*/  BSYNC B0 ;  /* 0x0000000000007941 */ /* 0x000fea0003800000 */
.L_x_1684:
        /* <DEDUP_REMOVED lines=11> */
.L_x_1691:
[----:B------:R-:W0:Y:S02]  /*8240*/  LDS R4, [R0] ;  /* 0x0000000000047984 */ /* 0x000e240000000800 */
[----:B0-----:R-:W-:-:S06]  /*8250*/  HADD2 R5, R4, R7 ;  /* 0x0000000704057230 */ /* 0x001fcc0000000000 */
[----:B------:R-:W0:Y:S02]  /*8260*/  ATOMS.CAST.SPIN R5, [R0], R4, R5 ;  /* 0x000000040005738d */ /* 0x000e240001800005 */
[----:B0-----:R-:W-:-:S13]  /*8270*/  ISETP.EQ.U32.AND P0, PT, R5, 0x1, PT ;  /* 0x000000010500780c */ /* 0x001fda0003f02070 */
[----:B------:R-:W-:Y:S05]  /*8280*/  @!P0 BRA `(.L_x_1691) ;  /* 0xffffffb000008947 */ /* 0x000fea000383ffff */
[----:B------:R-:W-:Y:S05]  /*8290*/  BRA `(.L_x_1689) ;  /* 0x0000003000007947 */ /* 0x000fea0003800000 */
.L_x_1690:
[----:B------:R-:W2:Y:S02]  /*82a0*/  LD.E R0, [R2.64] ;  /* 0x0000000602007980 */ /* 0x000ea4000c101900 */
[----:B--2---:R-:W-:-:S05]  /*82b0*/  IMAD.IADD R5, R7, 0x1, R0 ;  /* 0x0000000107057824 */ /* 0x004fca00078e0200 */
[----:B------:R0:W-:Y:S02]  /*82c0*/  ST.E [R2.64], R5 ;  /* 0x0000000502007985 */ /* 0x0001e4000c101906 */
.L_x_1689:
[----:B------:R-:W-:Y:S05]  /*82d0*/  BSYNC B0 ;  /* 0x0000000000007941 */ /* 0x000fea0003800000 */
.L_x_1688:
[----:B------:R-:W2:Y:S02]  /*82e0*/  ATOM.E.ADD.F16x2.RN.STRONG.GPU P0, RZ, [R2.64+0x4], R21 ;  /* 0x0000041502ff798a */ /* 0x000ea4000810e9c6 */
[----:B--2---:R-:W-:Y:S05]  /*82f0*/  @P0 EXIT ;  /* 0x000000000000094d */ /* 0x004fea0003800000 */
[----:B------:R-:W1:Y:S02]  /*8300*/  QSPC.E.S P0, RZ, [R2+0x4] ;  /* 0x0000040002ff73aa */ /* 0x000e640000000500 */
[----:B-1----:R-:W-:Y:S05]  /*8310*/  @!P0 BRA `(.L_x_1692) ;  /* 0x0000008000008947 */ /* 0x002fea0003800000 */
[----:B0-----:R-:W-:-:S04]  /*8320*/  IADD3 R2, R2, 0x4, RZ ;  /* 0x0000000402027810 */ /* 0x001fc80007ffe0ff */
[----:B------:R-:W-:-:S05]  /*8330*/  LOP3.LUT R2, R2, 0xffffff, RZ, 0xc0, !PT ;  /* 0x00ffffff02027812 */ /* 0x000fca00078ec0ff */
.L_x_1693:
[----:B------:R-:W0:Y:S02]  /*8340*/  LDS R4, [R2] ;  /* 0x0000000002047984 */ /* 0x000e240000000800 */
[----:B0-----:R-:W-:-:S10]  /*8350*/  HFMA2.MMA R5, R4, 1, 1, R21 ;  /* 0x3c003c0004057835 */ /* 0x001fd40000000015 */
[----:B------:R-:W0:Y:S02]  /*8360*/  ATOMS.CAST.SPIN R5, [R2], R4, R5 ;  /* 0x000000040205738d */ /* 0x000e240001800005 */
[----:B0-----:R-:W-:-:S13]  /*8370*/  ISETP.EQ.U32.AND P0, PT, R5, 0x1, PT ;  /* 0x000000010500780c */ /* 0x001fda0003f02070 */
[----:B------:R-:W-:Y:S05]  /*8380*/  @!P0 BRA `(.L_x_1693) ;  /* 0xffffffb000008947 */ /* 0x000fea000383ffff */
[----:B------:R-:W-:Y:S05]  /*8390*/  EXIT ;  /* 0x000000000000794d */ /* 0x000fea0003800000 */
.L_x_1692:
[----:B------:R-:W2:Y:S02]  /*83a0*/  LD.E R0, [R2.64+0x4] ;  /* 0x0000040602007980 */ /* 0x000ea4000c101900 */
[----:B0-2---:R-:W-:-:S05]  /*83b0*/  IMAD.IADD R5, R21, 0x1, R0 ;  /* 0x0000000115057824 */ /* 0x005fca00078e0200 */
[----:B------:R-:W-:Y:S01]  /*83c0*/  ST.E [R2.64+0x4], R5 ;  /* 0x0000040502007985 */ /* 0x000fe2000c101906 */
[----:B------:R-:W-:Y:S05]  /*83d0*/  EXIT ;  /* 0x000000000000794d */ /* 0x000fea0003800000 */
.L_x_1694:
        /* <DEDUP_REMOVED lines=10> */
.L_x_4764:


//--------------------- .text._Z23gemm_half_q_half_kernelILi4ELi128ELb1ELb1ELi32EEvPK6__halfPKjS4_S2_PS0_iiiiPKtS7_iiiiiibS2_i --------------------------
	.section	.text._Z23gemm_half_q_half_kernelILi4ELi128ELb1ELb1ELi32EEvPK6__halfPKjS4_S2_PS0_iiiiPKtS7_iiiiiibS2_i,"ax",@progbits
	.sectioninfo	@"SHI_REGISTERS=71"
	.align	128
        .global         _Z23gemm_half_q_half_kernelILi4ELi128ELb1ELb1ELi32EEvPK6__halfPKjS4_S2_PS0_iiiiPKtS7_iiiiiibS2_i
        .type           _Z23gemm_half_q_half_kernelILi4ELi128ELb1ELb1ELi32EEvPK6__halfPKjS4_S2_PS0_iiiiPKtS7_iiiiiibS2_i,@function
        .size           _Z23gemm_half_q_half_kernelILi4ELi128ELb1ELb1ELi32EEvPK6__halfPKjS4_S2_PS0_iiiiPKtS7_iiiiiibS2_i,(.L_x_4765 - _Z23gemm_half_q_half_kernelILi4ELi128ELb1ELb1ELi32EEvPK6__halfPKjS4_S2_PS0_iiiiPKtS7_iiiiiibS2_i)
        .other          _Z23gemm_half_q_half_kernelILi4ELi128ELb1ELb1ELi32EEvPK6__halfPKjS4_S2_PS0_iiiiPKtS7_iiiiiibS2_i,@"STO_CUDA_ENTRY STV_DEFAULT"
_Z23gemm_half_q_half_kernelILi4ELi128ELb1ELb1ELi32EEvPK6__halfPKjS4_S2_PS0_iiiiPKtS7_iiiiiibS2_i:
.text._Z23gemm_half_q_half_kernelILi4ELi128ELb1ELb1ELi32EEvPK6__halfPKjS4_S2_PS0_iiiiPKtS7_iiiiiibS2_i:
        /* <DEDUP_REMOVED lines=8> */
[----:B------:R-:W2:Y:S04]  /*0080*/  S2R R18, SR_TID.X ;  /* 0x0000000000127919 */ /* 0x000ea80000002100 */
[----:B------:R-:W2:Y:S01]  /*0090*/  S2R R7, SR_CTAID.X ;  /* 0x0000000000077919 */ /* 0x000ea20000002500 */
[----:B0-----:R-:W-:Y:S01]  /*00a0*/  IMAD R2, R10, R3, c[0x0][0x188] ;  /* 0x000062000a027624 */ /* 0x001fe200078e0203 */
[----:B------:R-:W-:Y:S01]  /*00b0*/  PRMT R3, RZ, 0x7610, R3 ;  /* 0x00007610ff037816 */ /* 0x000fe20000000003 */
[----:B-1----:R-:W-:-:S03]  /*00c0*/  IMAD.SHL.U32 R5, R9, 0x20, RZ ;  /* 0x0000002009057824 */ /* 0x002fc600078e00ff */
[C---:B------:R-:W-:Y:S02]  /*00d0*/  ISETP.GE.AND P1, PT, R2.reuse, 0x1, PT ;  /* 0x000000010200780c */ /* 0x040fe40003f26270 */
[----:B------:R-:W-:Y:S02]  /*00e0*/  IMNMX R6, R2, 0x4, PT ;  /* 0x0000000402067817 */ /* 0x000fe40003800200 */
[----:B------:R-:W-:Y:S01]  /*00f0*/  IADD3 R8, R5, 0x20, RZ ;  /* 0x0000002005087810 */ /* 0x000fe20007ffe0ff */
[----:B--2---:R-:W-:Y:S01]  /*0100*/  IMAD R14, R7, 0x20, R18 ;  /* 0x00000020070e7824 */ /* 0x004fe200078e0212 */
[----:B------:R-:W-:Y:S02]  /*0110*/  PRMT R7, RZ, 0x7610, R7 ;  /* 0x00007610ff077816 */ /* 0x000fe40000000007 */
[----:B------:R-:W-:Y:S02]  /*0120*/  IMNMX R8, R8, c[0x0][0x190], PT ;  /* 0x0000640008087a17 */ /* 0x000fe40003800200 */
[----:B------:R-:W-:-:S03]  /*0130*/  SHF.L.U32 R14, R14, 0x2, RZ ;  /* 0x000000020e0e7819 */ /* 0x000fc600000006ff */
        /* <DEDUP_REMOVED lines=30> */
.L_x_1695:
        /* <DEDUP_REMOVED lines=21> */
.L_x_1700:
        /* <DEDUP_REMOVED lines=36> */
.L_x_1699:
        /* <DEDUP_REMOVED lines=22> */
.L_x_1701:
        /* <DEDUP_REMOVED lines=12> */
.L_x_1698:
[----:B------:R-:W-:Y:S01]  /*08d0*/  ISETP.GT.AND P2, PT, R6, 0x3, PT ;  /* 0x000000030600780c */ /* 0x000fe20003f44270 */
[----:B------:R-:W-:Y:S01]  /*08e0*/  IMAD.SHL.U32 R30, R18, 0x2, RZ ;  /* 0x00000002121e7824 */ /* 0x000fe200078e00ff */
[----:B------:R-:W-:Y:S01]  /*08f0*/  PLOP3.LUT P0, PT, PT, PT, PT, 0x80, 0x0 ;  /* 0x000000000000781c */ /* 0x000fe20003f0f070 */
[----:B------:R-:W-:-:S10]  /*0900*/  IMAD.MOV.U32 R11, RZ, RZ, RZ ;  /* 0x000000ffff0b7224 */ /* 0x000fd400078e00ff */
[----:B------:R-:W-:Y:S05]  /*0910*/  @!P2 BRA `(.L_x_1702) ;  /* 0x000002600000a947 */ /* 0x000fea0003800000 */
[----:B------:R-:W-:Y:S02]  /*0920*/  PLOP3.LUT P0, PT, PT, PT, PT, 0x8, 0x0 ;  /* 0x000000000000781c */ /* 0x000fe40003f0e170 */
[----:B------:R-:W-:Y:S02]  /*0930*/  IADD3 R32, R6, -0x3, RZ ;  /* 0xfffffffd06207810 */ /* 0x000fe40007ffe0ff */
.L_x_1703:
        /* <DEDUP_REMOVED lines=36> */
.L_x_1702:
        /* <DEDUP_REMOVED lines=22> */
.L_x_1704:
        /* <DEDUP_REMOVED lines=11> */
.L_x_1697:
[----:B------:R-:W-:Y:S05]  /*0d90*/  BSYNC B0 ;  /* 0x0000000000007941 */ /* 0x000fea0003800000 */
.L_x_1696:
        /* <DEDUP_REMOVED lines=14> */
.L_x_1707:
        /* <DEDUP_REMOVED lines=19> */
.L_x_1706:
        /* <DEDUP_REMOVED lines=14> */
.L_x_1708:
[----:B------:R-:W-:-:S13]  /*1090*/  ISETP.LT.OR P0, PT, R11, R6, P0 ;  /* 0x000000060b00720c */ /* 0x000fda0000701670 */
[----:B------:R-:W-:Y:S01]  /*10a0*/  @P0 LEA R11, R10, R11, 0x2 ;  /* 0x0000000b0a0b0211 */ /* 0x000fe200078e10ff */
[----:B------:R-:W-:-:S04]  /*10b0*/  @P0 IMAD.MOV.U32 R10, RZ, RZ, 0x2 ;  /* 0x00000002ff0a0424 */ /* 0x000fc800078e00ff */
[----:B------:R-:W-:-:S04]  /*10c0*/  @P0 IMAD R11, R11, c[0x0][0x18c], R14 ;  /* 0x000063000b0b0a24 */ /* 0x000fc800078e020e */
[----:B------:R-:W-:-:S05]  /*10d0*/  @P0 IMAD.WIDE R10, R11, R10, c[0x0][0x180] ;  /* 0x000060000b0a0625 */ /* 0x000fca00078e020a */
[----:B------:R1:W-:Y:S02]  /*10e0*/  @P0 STG.E.64 [R10.64], RZ ;  /* 0x000000ff0a000986 */ /* 0x0003e4000c101b08 */
.L_x_1705:
        /* <DEDUP_REMOVED lines=9> */
[----:B------:R-:W-:Y:S02]  /*1180*/  LEA.HI R21, R12, R11, RZ, 0x5 ;  /* 0x0000000b0c157211 */ /* 0x000fe400078f28ff */
[C---:B------:R-:W-:Y:S02]  /*1190*/  @P4 IMNMX R12, R5.reuse, c[0x0][0x1b0], PT ;  /* 0x00006c00050c4a17 */ /* 0x040fe40003800200 */
[----:B------:R-:W-:Y:S02]  /*11a0*/  @P0 IADD3 R10, R10, -c[0x0][0x1a8], RZ ;  /* 0x80006a000a0a0a10 */ /* 0x000fe40007ffe0ff */
[----:B------:R-:W-:-:S02]  /*11b0*/  @P5 IMNMX R13, R5, c[0x0][0x1b4], PT ;  /* 0x00006d00050d5a17 */ /* 0x000fc40003800200 */
[----:B------:R-:W-:Y:S02]  /*11c0*/  @P4 IADD3 R12, R12, -c[0x0][0x1ac], RZ ;  /* 0x80006b000c0c4a10 */ /* 0x000fe40007ffe0ff */
[----:B------:R-:W-:Y:S02]  /*11d0*/  @P0 SHF.R.S32.HI R11, RZ, 0x1f, R10 ;  /* 0x0000001fff0b0819 */ /* 0x000fe4000001140a */
[----:B------:R-:W-:Y:S02]  /*11e0*/  @P5 IADD3 R15, R13, -c[0x0][0x1b0], RZ ;  /* 0x80006c000d0f5a10 */ /* 0x000fe40007ffe0ff */
[----:B------:R-:W-:Y:S02]  /*11f0*/  @P4 SHF.R.S32.HI R13, RZ, 0x1f, R12 ;  /* 0x0000001fff0d4819 */ /* 0x000fe4000001140c */
[----:B------:R-:W-:Y:S02]  /*1200*/  @P2 IMNMX R16, R5, c[0x0][0x1b8], PT ;  /* 0x00006e0005102a17 */ /* 0x000fe40003800200 */
[----:B------:R-:W-:-:S02]  /*1210*/  @P0 LEA.HI R11, R11, R10, RZ, 0x5 ;  /* 0x0000000a0b0b0211 */ /* 0x000fc400078f28ff */
[----:B------:R-:W-:Y:S02]  /*1220*/  @P4 LEA.HI R10, R13, R12, RZ, 0x5 ;  /* 0x0000000c0d0a4211 */ /* 0x000fe400078f28ff */
[----:B------:R-:W-:Y:S01]  /*1230*/  @P2 IADD3 R17, R16, -c[0x0][0x1b4], RZ ;  /* 0x80006d0010112a10 */ /* 0x000fe20007ffe0ff */
[----:B------:R-:W-:Y:S01]  /*1240*/  CS2R R12, SRZ ;  /* 0x00000000000c7805 */ /* 0x000fe2000001ff00 */
[----:B------:R-:W-:Y:S02]  /*1250*/  @P5 SHF.R.S32.HI R16, RZ, 0x1f, R15 ;  /* 0x0000001fff105819 */ /* 0x000fe4000001140f */
[----:B------:R-:W-:Y:S02]  /*1260*/  @P3 IMNMX R19, R5, c[0x0][0x1bc], PT ;  /* 0x00006f0005133a17 */ /* 0x000fe40003800200 */
[----:B------:R-:W-:Y:S02]  /*1270*/  @P4 SHF.R.S32.HI R10, RZ, 0x5, R10 ;  /* 0x00000005ff0a4819 */ /* 0x000fe4000001140a */
[----:B------:R-:W-:Y:S01]  /*1280*/  @P5 LEA.HI R16, R16, R15, RZ, 0x5 ;  /* 0x0000000f10105211 */ /* 0x000fe200078f28ff */
[----:B------:R-:W-:Y:S01]  /*1290*/  IMAD.MOV.U32 R15, RZ, RZ, RZ ;  /* 0x000000ffff0f7224 */ /* 0x000fe200078e00ff */
[----:B------:R-:W-:Y:S01]  /*12a0*/  @P3 IADD3 R19, R19, -c[0x0][0x1b8], RZ ;  /* 0x80006e0013133a10 */ /* 0x000fe20007ffe0ff */
[----:B------:R-:W-:Y:S01]  /*12b0*/  @P4 IMAD R12, R10, 0x5, RZ ;  /* 0x000000050a0c4824 */ /* 0x000fe200078e02ff */
[----:B------:R-:W-:-:S02]  /*12c0*/  ISETP.GE.AND P4, PT, R5, R8, PT ;  /* 0x000000080500720c */ /* 0x000fc40003f86270 */
[----:B------:R-:W-:Y:S02]  /*12d0*/  @P0 SHF.R.S32.HI R11, RZ, 0x5, R11 ;  /* 0x00000005ff0b0819 */ /* 0x000fe4000001140b */
[----:B------:R-:W-:Y:S02]  /*12e0*/  @P5 SHF.R.S32.HI R16, RZ, 0x5, R16 ;  /* 0x00000005ff105819 */ /* 0x000fe40000011410 */
[----:B------:R-:W-:Y:S01]  /*12f0*/  @P2 SHF.R.S32.HI R18, RZ, 0x1f, R17 ;  /* 0x0000001fff122819 */ /* 0x000fe20000011411 */
[----:B------:R-:W-:Y:S01]  /*1300*/  @P0 IMAD R13, R11, 0x6, RZ ;  /* 0x000000060b0d0824 */ /* 0x000fe200078e02ff */
[----:B------:R-:W-:Y:S01]  /*1310*/  @P3 SHF.R.S32.HI R20, RZ, 0x1f, R19 ;  /* 0x0000001fff143819 */ /* 0x000fe20000011413 */
[----:B------:R-:W-:Y:S01]  /*1320*/  @P5 IMAD.SHL.U32 R15, R16, 0x4, RZ ;  /* 0x00000004100f5824 */ /* 0x000fe200078e00ff */
[----:B------:R-:W-:Y:S01]  /*1330*/  @P2 LEA.HI R18, R18, R17, RZ, 0x5 ;  /* 0x0000001112122211 */ /* 0x000fe200078f28ff */
[----:B------:R-:W-:Y:S01]  /*1340*/  CS2R R10, SRZ ;  /* 0x00000000000a7805 */ /* 0x000fe2000001ff00 */
[----:B------:R-:W-:-:S02]  /*1350*/  @P3 LEA.HI R20, R20, R19, RZ, 0x5 ;  /* 0x0000001314143211 */ /* 0x000fc400078f28ff */
[----:B------:R-:W-:Y:S02]  /*1360*/  SHF.R.S32.HI R16, RZ, 0x5, R21 ;  /* 0x00000005ff107819 */ /* 0x000fe40000011415 */
[----:B------:R-:W-:Y:S02]  /*1370*/  @P2 SHF.R.S32.HI R18, RZ, 0x5, R18 ;  /* 0x00000005ff122819 */ /* 0x000fe40000011412 */
[----:B------:R-:W-:Y:S02]  /*1380*/  @P3 SHF.R.S32.HI R20, RZ, 0x5, R20 ;  /* 0x00000005ff143819 */ /* 0x000fe40000011414 */
[----:B------:R-:W-:Y:S01]  /*1390*/  LEA R13, R16, R13, 0x3 ;  /* 0x0000000d100d7211 */ /* 0x000fe200078e18ff */
[----:B------:R-:W-:Y:S01]  /*13a0*/  @P2 IMAD R10, R18, 0x3, RZ ;  /* 0x00000003120a2824 */ /* 0x000fe200078e02ff */
[----:B------:R-:W-:Y:S01]  /*13b0*/  ISETP.GE.AND P0, PT, R5, R8, PT ;  /* 0x000000080500720c */ /* 0x000fe20003f06270 */
[----:B------:R-:W-:Y:S01]  /*13c0*/  @P3 IMAD.SHL.U32 R11, R20, 0x2, RZ ;  /* 0x00000002140b3824 */ /* 0x000fe200078e00ff */
[----:B------:R-:W-:Y:S01]  /*13d0*/  IADD3 R26, R15, R13, R12 ;  /* 0x0000000d0f1a7210 */ /* 0x000fe20007ffe00c */
[----:B------:R-:W-:Y:S05]  /*13e0*/  @P4 BRA `(.L_x_1709) ;  /* 0x0000034000004947 */ /* 0x000fea0003800000 */
[----:B------:R-:W-:Y:S02]  /*13f0*/  IMAD.SHL.U32 R12, R9, 0x40, RZ ;  /* 0x00000040090c7824 */ /* 0x000fe400078e00ff */
[----:B------:R-:W-:-:S04]  /*1400*/  IMAD.MOV.U32 R27, RZ, RZ, 0x2 ;  /* 0x00000002ff1b7424 */ /* 0x000fc800078e00ff */
[----:B------:R-:W-:-:S05]  /*1410*/  IMAD.WIDE R12, R12, R27, c[0x0][0x198] ;  /* 0x000066000c0c7625 */ /* 0x000fca00078e021b */
[----:B------:R0:W5:Y:S01]  /*1420*/  LDG.E.U16.CONSTANT R9, [R12.64] ;  /* 0x000000080c097981 */ /* 0x000162000c1e9500 */
[----:B------:R-:W-:Y:S01]  /*1430*/  SHF.R.S32.HI R17, RZ, 0x1f, R14 ;  /* 0x0000001fff117819 */ /* 0x000fe2000001140e */
[----:B------:R-:W-:Y:S01]  /*1440*/  IMAD.MOV.U32 R22, RZ, RZ, RZ ;  /* 0x000000ffff167224 */ /* 0x000fe200078e00ff */
[----:B------:R-:W-:Y:S01]  /*1450*/  SHF.L.U32 R15, R14, 0x2, RZ ;  /* 0x000000020e0f7819 */ /* 0x000fe200000006ff */
[----:B------:R-:W-:Y:S01]  /*1460*/  IMAD.MOV.U32 R21, RZ, RZ, R5 ;  /* 0x000000ffff157224 */ /* 0x000fe200078e0005 */
[----:B------:R-:W-:Y:S02]  /*1470*/  LEA.HI R17, R17, R14, RZ, 0x3 ;  /* 0x0000000e11117211 */ /* 0x000fe400078f18ff */
[----:B------:R-:W-:Y:S02]  /*1480*/  LOP3.LUT R15, R15, 0x10, RZ, 0xc0, !PT ;  /* 0x000000100f0f7812 */ /* 0x000fe400078ec0ff */
[----:B------:R-:W-:Y:S02]  /*1490*/  SHF.R.S32.HI R20, RZ, 0x3, R17 ;  /* 0x00000003ff147819 */ /* 0x000fe40000011411 */
.L_x_1710:
[----:B-----5:R-:W-:-:S04]  /*14a0*/  IMAD.IADD R16, R9, 0x1, R22 ;  /* 0x0000000109107824 */ /* 0x020fc800078e0216 */
[----:B0-----:R-:W-:-:S05]  /*14b0*/  IMAD R12, R16, c[0x0][0x18c], RZ ;  /* 0x00006300100c7a24 */ /* 0x001fca00078e02ff */
[----:B------:R-:W-:-:S04]  /*14c0*/  SHF.R.S32.HI R13, RZ, 0x1f, R12 ;  /* 0x0000001fff0d7819 */ /* 0x000fc8000001140c */
[----:B------:R-:W-:Y:S01]  /*14d0*/  LEA.HI R13, R13, R12, RZ, 0x3 ;  /* 0x0000000c0d0d7211 */ /* 0x000fe200078f18ff */
[----:B------:R-:W-:-:S03]  /*14e0*/  HFMA2.MMA R12, -RZ, RZ, 0, 2.384185791015625e-07 ;  /* 0x00000004ff0c7435 */ /* 0x000fc600000001ff */
[----:B------:R-:W-:-:S07]  /*14f0*/  LEA.HI.SX32 R13, R13, R20, 0x1d ;  /* 0x000000140d0d7211 */ /* 0x000fce00078feaff */
        /* <DEDUP_REMOVED lines=35> */
.L_x_1709:
[----:B------:R-:W-:Y:S02]  /*1730*/  ISETP.GE.OR P0, PT, R5, c[0x0][0x1a8], P0 ;  /* 0x00006a0005007a0c */ /* 0x000fe40000706670 */
[----:B------:R-:W-:Y:S02]  /*1740*/  IADD3 R15, R11, R26, R10 ;  /* 0x0000001a0b0f7210 */ /* 0x000fe40007ffe00a */
[----:B------:R-:W-:-:S02]  /*1750*/  PRMT R8, RZ, 0x5410, RZ ;  /* 0x00005410ff087816 */ /* 0x000fc400000000ff */
        /* <DEDUP_REMOVED lines=8> */
[----:B------:R-:W-:Y:S01]  /*17e0*/  IMAD R15, R15, c[0x0][0x18c], RZ ;  /* 0x000063000f0f7a24 */ /* 0x000fe200078e02ff */
[----:B------:R-:W-:Y:S01]  /*17f0*/  ULDC UR4, c[0x0][0x18c] ;  /* 0x0000630000047ab9 */ /* 0x000fe20000000800 */
[----:B------:R-:W-:Y:S01]  /*1800*/  SHF.R.S32.HI R17, RZ, 0x1f, R14 ;  /* 0x0000001fff117819 */ /* 0x000fe2000001140e */
[----:B------:R-:W-:Y:S01]  /*1810*/  USHF.R.S32.HI UR4, URZ, 0x1f, UR4 ;  /* 0x0000001f3f047899 */ /* 0x000fe20008011404 */
[----:B------:R-:W-:Y:S01]  /*1820*/  HADD2.F32 R24, -RZ, R24.H0_H0 ;  /* 0x20000018ff187230 */ /* 0x000fe20000004100 */
[--C-:B------:R-:W-:Y:S01]  /*1830*/  SHF.R.S32.HI R16, RZ, 0x1f, R15.reuse ;  /* 0x0000001fff107819 */ /* 0x100fe2000001140f */
[----:B-----5:R-:W-:Y:S01]  /*1840*/  HADD2.F32 R25, -RZ, R25.H0_H0 ;  /* 0x20000019ff197230 */ /* 0x020fe20000004100 */
[C---:B------:R-:W-:Y:S02]  /*1850*/  IADD3 R59, P0, P2, R14.reuse, c[0x0][0x18c], R15 ;  /* 0x000063000e3b7a10 */ /* 0x040fe40007a1e00f */
[----:B------:R-:W-:-:S02]  /*1860*/  IADD3 R15, P3, R14, R15, RZ ;  /* 0x0000000f0e0f7210 */ /* 0x000fc40007f7e0ff */
[----:B------:R-:W-:Y:S01]  /*1870*/  IADD3.X R14, R17, UR4, R16, P0, P2 ;  /* 0x00000004110e7c10 */ /* 0x000fe200087e4410 */
[----:B------:R-:W-:Y:S01]  /*1880*/  UMOV UR4, URZ ;  /* 0x0000003f00047c82 */ /* 0x000fe20008000000 */
[----:B------:R-:W-:Y:S01]  /*1890*/  LEA R58, P0, R59, c[0x0][0x168], 0x2 ;  /* 0x00005a003b3a7a11 */ /* 0x000fe200078010ff */
[----:B------:R-:W-:Y:S01]  /*18a0*/  IMAD.X R16, R16, 0x1, R17, P3 ;  /* 0x0000000110107824 */ /* 0x000fe200018e0611 */
[----:B------:R-:W-:Y:S02]  /*18b0*/  LEA R60, P2, R15, c[0x0][0x168], 0x2 ;  /* 0x00005a000f3c7a11 */ /* 0x000fe400078410ff */
[----:B------:R-:W-:Y:S01]  /*18c0*/  LEA.HI.X R59, R59, c[0x0][0x16c], R14, 0x2, P0 ;  /* 0x00005b003b3b7a11 */ /* 0x000fe200000f140e */
[----:B------:R-:W-:Y:S01]  /*18d0*/  HADD2.F32 R14, -RZ, R18.H0_H0 ;  /* 0x20000012ff0e7230 */ /* 0x000fe20000004100 */
[----:B------:R-:W-:Y:S01]  /*18e0*/  LEA.HI.X R61, R15, c[0x0][0x16c], R16, 0x2, P2 ;  /* 0x00005b000f3d7a11 */ /* 0x000fe200010f1410 */
[----:B------:R-:W-:Y:S01]  /*18f0*/  HADD2.F32 R15, -RZ, R19.H0_H0 ;  /* 0x20000013ff0f7230 */ /* 0x000fe20000004100 */
[----:B------:R-:W-:-:S02]  /*1900*/  PRMT R8, R8, 0x5410, RZ ;  /* 0x0000541008087816 */ /* 0x000fc400000000ff */
.L_x_1728:
[----:B-----5:R-:W-:Y:S05]  /*1910*/  @!P1 BRA `(.L_x_1712) ;  /* 0x00001d3000009947 */ /* 0x020fea0003800000 */
        /* <DEDUP_REMOVED lines=33> */
[----:B------:R-:W-:Y:S01]  /*1b30*/  SHF.R.U32.HI R44, RZ, 0x8, R17 ;  /* 0x00000008ff2c7819 */ /* 0x000fe20000011611 */
[----:B------:R5:W0:Y:S01]  /*1b40*/  I2F.F16 R28, R47 ;  /* 0x0000002f001c7306 */ /* 0x000a220000200c00 */
[----:B------:R-:W-:Y:S02]  /*1b50*/  IADD3 R16, R16, -0x80, RZ ;  /* 0xffffff8010107810 */ /* 0x000fe40007ffe0ff */
[----:B------:R-:W-:Y:S02]  /*1b60*/  LOP3.LUT R46, R44, 0xff, RZ, 0xc0, !PT ;  /* 0x000000ff2c2e7812 */ /* 0x000fe400078ec0ff */
[----:B------:R-:W-:Y:S02]  /*1b70*/  LEA.HI R37, R22, 0xffffff80, RZ, 0x8 ;  /* 0xffffff8016257811 */ /* 0x000fe400078f40ff */
[----:B------:R-:W-:Y:S01]  /*1b80*/  LEA.HI R36, R23, 0xffffff80, RZ, 0x8 ;  /* 0xffffff8017247811 */ /* 0x000fe200078f40ff */
[----:B------:R0:W1:Y:S01]  /*1b90*/  I2F.F16 R44, R16 ;  /* 0x00000010002c7306 */ /* 0x0000620000200c00 */
[----:B-----5:R-:W-:-:S02]  /*1ba0*/  SHF.R.U32.HI R47, RZ, 0x8, R18 ;  /* 0x00000008ff2f7819 */ /* 0x020fc40000011612 */
[----:B------:R-:W-:Y:S02]  /*1bb0*/  SHF.R.U32.HI R18, RZ, 0x10, R18 ;  /* 0x00000010ff127819 */ /* 0x000fe40000011612 */
[----:B------:R-:W-:Y:S02]  /*1bc0*/  LOP3.LUT R47, R47, 0xff, RZ, 0xc0, !PT ;  /* 0x000000ff2f2f7812 */ /* 0x000fe400078ec0ff */
[----:B------:R-:W-:Y:S01]  /*1bd0*/  LOP3.LUT R18, R18, 0xff, RZ, 0xc0, !PT ;  /* 0x000000ff12127812 */ /* 0x000fe200078ec0ff */
[----:B------:R-:W1:Y:S01]  /*1be0*/  I2F.F16 R40, R40 ;  /* 0x0000002800287306 */ /* 0x000e620000200c00 */
[--C-:B0-----:R-:W-:Y:S02]  /*1bf0*/  SHF.R.U32.HI R16, RZ, 0x8, R19.reuse ;  /* 0x00000008ff107819 */ /* 0x101fe40000011613 */
[----:B------:R-:W-:Y:S02]  /*1c00*/  SHF.R.U32.HI R19, RZ, 0x10, R19 ;  /* 0x00000010ff137819 */ /* 0x000fe40000011613 */
[----:B------:R-:W-:-:S02]  /*1c10*/  LOP3.LUT R16, R16, 0xff, RZ, 0xc0, !PT ;  /* 0x000000ff10107812 */ /* 0x000fc400078ec0ff */
[----:B------:R-:W-:Y:S01]  /*1c20*/  IADD3 R18, R18, -0x80, RZ ;  /* 0xffffff8012127810 */ /* 0x000fe20007ffe0ff */
[----:B------:R-:W0:Y:S01]  /*1c30*/  I2F.F16 R37, R37 ;  /* 0x0000002500257306 */ /* 0x000e220000200c00 */
[----:B------:R-:W-:Y:S02]  /*1c40*/  IADD3 R50, R16, -0x80, RZ ;  /* 0xffffff8010327810 */ /* 0x000fe40007ffe0ff */
[----:B------:R-:W-:Y:S02]  /*1c50*/  SHF.R.U32.HI R16, RZ, 0x8, R20 ;  /* 0x00000008ff107819 */ /* 0x000fe40000011614 */
[----:B------:R-:W-:Y:S02]  /*1c60*/  LOP3.LUT R19, R19, 0xff, RZ, 0xc0, !PT ;  /* 0x000000ff13137812 */ /* 0x000fe400078ec0ff */
[----:B------:R-:W-:Y:S01]  /*1c70*/  LOP3.LUT R16, R16, 0xff, RZ, 0xc0, !PT ;  /* 0x000000ff10107812 */ /* 0x000fe200078ec0ff */
[----:B------:R-:W0:Y:S01]  /*1c80*/  I2F.F16 R36, R36 ;  /* 0x0000002400247306 */ /* 0x000e220000200c00 */
[----:B------:R-:W-:-:S02]  /*1c90*/  IADD3 R48, R47, -0x80, RZ ;  /* 0xffffff802f307810 */ /* 0x000fc40007ffe0ff */
[----:B------:R-:W-:Y:S02]  /*1ca0*/  IADD3 R19, R19, -0x80, RZ ;  /* 0xffffff8013137810 */ /* 0x000fe40007ffe0ff */
[----:B------:R-:W-:Y:S02]  /*1cb0*/  IADD3 R16, R16, -0x80, RZ ;  /* 0xffffff8010107810 */ /* 0x000fe40007ffe0ff */
[----:B------:R-:W-:Y:S01]  /*1cc0*/  SHF.R.U32.HI R17, RZ, 0x10, R17 ;  /* 0x00000010ff117819 */ /* 0x000fe20000011611 */
[----:B------:R5:W0:Y:S01]  /*1cd0*/  I2F.F16 R47, R18 ;  /* 0x00000012002f7306 */ /* 0x000a220000200c00 */
[----:B------:R-:W-:Y:S02]  /*1ce0*/  LEA.HI R39, R20, 0xffffff80, RZ, 0x8 ;  /* 0xffffff8014277811 */ /* 0x000fe400078f40ff */
[----:B------:R-:W-:Y:S02]  /*1cf0*/  LEA.HI R38, R21, 0xffffff80, RZ, 0x8 ;  /* 0xffffff8015267811 */ /* 0x000fe400078f40ff */
[----:B------:R-:W-:-:S02]  /*1d00*/  SHF.R.U32.HI R20, RZ, 0x10, R20 ;  /* 0x00000010ff147819 */ /* 0x000fc40000011614 */
[----:B------:R-:W-:Y:S01]  /*1d10*/  LOP3.LUT R17, R17, 0xff, RZ, 0xc0, !PT ;  /* 0x000000ff11117812 */ /* 0x000fe200078ec0ff */
[----:B------:R0:W1:Y:S01]  /*1d20*/  I2F.F16 R49, R19 ;  /* 0x0000001300317306 */ /* 0x0000620000200c00 */
[--C-:B-----5:R-:W-:Y:S02]  /*1d30*/  SHF.R.U32.HI R18, RZ, 0x8, R21.reuse ;  /* 0x00000008ff127819 */ /* 0x120fe40000011615 */
        /* <DEDUP_REMOVED lines=9> */
[--C-:B-----5:R-:W-:Y:S02]  /*1dd0*/  SHF.R.U32.HI R16, RZ, 0x8, R23.reuse ;  /* 0x00000008ff107819 */ /* 0x120fe40000011617 */
[----:B------:R-:W-:Y:S02]  /*1de0*/  SHF.R.U32.HI R23, RZ, 0x10, R23 ;  /* 0x00000010ff177819 */ /* 0x000fe40000011617 */
[----:B------:R-:W-:-:S02]  /*1df0*/  LOP3.LUT R16, R16, 0xff, RZ, 0xc0, !PT ;  /* 0x000000ff10107812 */ /* 0x000fc400078ec0ff */
[----:B------:R-:W-:Y:S01]  /*1e00*/  LOP3.LUT R23, R23, 0xff, RZ, 0xc0, !PT ;  /* 0x000000ff17177812 */ /* 0x000fe200078ec0ff */
[----:B------:R5:W0:Y:S01]  /*1e10*/  I2F.F16 R54, R18 ;  /* 0x0000001200367306 */ /* 0x000a220000200c00 */
[----:B------:R-:W-:Y:S02]  /*1e20*/  LOP3.LUT R21, R21, 0xff, RZ, 0xc0, !PT ;  /* 0x000000ff15157812 */ /* 0x000fe400078ec0ff */
[----:B------:R-:W-:Y:S02]  /*1e30*/  LOP3.LUT R19, R19, 0xff, RZ, 0xc0, !PT ;  /* 0x000000ff13137812 */ /* 0x000fe400078ec0ff */
[----:B------:R-:W-:Y:S02]  /*1e40*/  IADD3 R46, R46, -0x80, RZ ;  /* 0xffffff802e2e7810 */ /* 0x000fe40007ffe0ff */
        /* <DEDUP_REMOVED lines=23> */
[----:B------:R-:W0:Y:S08]  /*1fc0*/  I2F.F16 R22, R22 ;  /* 0x0000001600167306 */ /* 0x000e300000200c00 */
[----:B------:R-:W0:Y:S08]  /*1fd0*/  I2F.F16 R16, R16 ;  /* 0x0000001000107306 */ /* 0x000e300000200c00 */
[----:B------:R-:W0:Y:S01]  /*1fe0*/  I2F.F16 R23, R23 ;  /* 0x0000001700177306 */ /* 0x000e220000200c00 */
        /* <DEDUP_REMOVED lines=8> */
[--C-:B0-----:R-:W-:Y:S02]  /*2070*/  HADD2.F32 R56, -RZ, R18.reuse.H0_H0 ;  /* 0x20000012ff387230 */ /* 0x101fe40000004100 */
[----:B------:R-:W-:-:S03]  /*2080*/  HADD2.F32 R18, -RZ, R18.H1_H1 ;  /* 0x30000012ff127230 */ /* 0x000fc60000004100 */
[----:B------:R-:W-:Y:S01]  /*2090*/  FFMA.FTZ R62, R57, R56, RZ ;  /* 0x00000038393e7223 */ /* 0x000fe200000100ff */
[----:B------:R-:W-:Y:S01]  /*20a0*/  HADD2.F32 R57, -RZ, R45.H0_H0 ;  /* 0x2000002dff397230 */ /* 0x000fe20000004100 */
[----:B------:R-:W-:-:S04]  /*20b0*/  FFMA.FTZ R67, R56, R67, RZ ;  /* 0x0000004338437223 */ /* 0x000fc800000100ff */
[----:B------:R-:W-:Y:S01]  /*20c0*/  FFMA.FTZ R62, R57, R18, R62 ;  /* 0x00000012393e7223 */ /* 0x000fe2000001003e */
[--C-:B------:R-:W-:Y:S02]  /*20d0*/  HADD2.F32 R57, -RZ, R19.reuse.H0_H0 ;  /* 0x20000013ff397230 */ /* 0x100fe40000004100 */
[----:B------:R-:W-:-:S03]  /*20e0*/  HADD2.F32 R19, -RZ, R19.H1_H1 ;  /* 0x30000013ff137230 */ /* 0x000fc60000004100 */
[----:B------:R-:W-:Y:S01]  /*20f0*/  FFMA.FTZ R63, R63, R57, R62 ;  /* 0x000000393f3f7223 */ /* 0x000fe2000001003e */
[----:B------:R-:W-:-:S05]  /*2100*/  HADD2.F32 R62, -RZ, R43.H0_H0 ;  /* 0x2000002bff3e7230 */ /* 0x000fca0000004100 */
[----:B------:R-:W-:Y:S01]  /*2110*/  FFMA.FTZ R63, R62, R19, R63 ;  /* 0x000000133e3f7223 */ /* 0x000fe2000001003f */
[--C-:B-1----:R-:W-:Y:S02]  /*2120*/  HADD2.F32 R62, -RZ, R20.reuse.H0_H0 ;  /* 0x20000014ff3e7230 */ /* 0x102fe40000004100 */
[----:B------:R-:W-:-:S03]  /*2130*/  HADD2.F32 R20, -RZ, R20.H1_H1 ;  /* 0x30000014ff147230 */ /* 0x000fc60000004100 */
[----:B------:R-:W-:Y:S01]  /*2140*/  FFMA.FTZ R64, R64, R62, R63 ;  /* 0x0000003e40407223 */ /* 0x000fe2000001003f */
[----:B------:R-:W-:-:S05]  /*2150*/  HADD2.F32 R63, -RZ, R52.H0_H0 ;  /* 0x20000034ff3f7230 */ /* 0x000fca0000004100 */
[----:B------:R-:W-:Y:S01]  /*2160*/  FFMA.FTZ R64, R63, R20, R64 ;  /* 0x000000143f407223 */ /* 0x000fe20000010040 */
[--C-:B------:R-:W-:Y:S02]  /*2170*/  HADD2.F32 R63, -RZ, R21.reuse.H0_H0 ;  /* 0x20000015ff3f7230 */ /* 0x100fe40000004100 */
[----:B------:R-:W-:-:S03]  /*2180*/  HADD2.F32 R21, -RZ, R21.H1_H1 ;  /* 0x30000015ff157230 */ /* 0x000fc60000004100 */
[----:B------:R-:W-:Y:S01]  /*2190*/  FFMA.FTZ R65, R65, R63, R64 ;  /* 0x0000003f41417223 */ /* 0x000fe20000010040 */
[----:B------:R-:W-:-:S05]  /*21a0*/  HADD2.F32 R64, -RZ, R39.H0_H0 ;  /* 0x20000027ff407230 */ /* 0x000fca0000004100 */
[----:B------:R-:W-:-:S04]  /*21b0*/  FFMA.FTZ R65, R64, R21, R65 ;  /* 0x0000001540417223 */ /* 0x000fc80000010041 */
        /* <DEDUP_REMOVED lines=18> */
[----:B------:R-:W-:-:S03]  /*22e0*/  HADD2.F32 R65, -RZ, R33.H0_H0 ;  /* 0x20000021ff417230 */ /* 0x000fc60000004100 */
[----:B------:R-:W-:-:S05]  /*22f0*/  FMUL.FTZ R66, R15, R66 ;  /* 0x000000420f427220 */ /* 0x000fca0000410000 */
[----:B------:R-:W-:-:S04]  /*2300*/  F2FP.PACK_AB R66, RZ, R66 ;  /* 0x00000042ff42723e */ /* 0x000fc800000000ff */
[----:B------:R-:W-:-:S06]  /*2310*/  PRMT R64, R64, 0x5410, R66 ;  /* 0x0000541040407816 */ /* 0x000fcc0000000042 */
[----:B------:R-:W-:Y:S01]  /*2320*/  HFMA2.MMA R13, R64, 1, 1, R13 ;  /* 0x3c003c00400d7835 */ /* 0x000fe2000000000d */
[----:B------:R-:W-:Y:S01]  /*2330*/  FFMA.FTZ R64, R56, R65, RZ ;  /* 0x0000004138407223 */ /* 0x000fe200000100ff */
        /* <DEDUP_REMOVED lines=27> */
[----:B------:R-:W-:Y:S02]  /*24f0*/  FFMA.FTZ R20, R21, R20, R56 ;  /* 0x0000001415147223 */ /* 0x000fe40000010038 */
[----:B------:R-:W-:Y:S02]  /*2500*/  FMUL.FTZ R19, R24, R19 ;  /* 0x0000001318137220 */ /* 0x000fe40000410000 */
[----:B------:R-:W-:-:S03]  /*2510*/  FMUL.FTZ R20, R25, R20 ;  /* 0x0000001419147220 */ /* 0x000fc60000410000 */
[----:B------:R-:W-:Y:S02]  /*2520*/  F2FP.PACK_AB R19, RZ, R19 ;  /* 0x00000013ff13723e */ /* 0x000fe400000000ff */
[----:B------:R-:W-:-:S04]  /*2530*/  F2FP.PACK_AB R20, RZ, R20 ;  /* 0x00000014ff14723e */ /* 0x000fc800000000ff */
[----:B------:R-:W-:-:S06]  /*2540*/  PRMT R19, R19, 0x5410, R20 ;  /* 0x0000541013137816 */ /* 0x000fcc0000000014 */
[----:B------:R-:W-:-:S06]  /*2550*/  HFMA2.MMA R12, R19, 1, 1, R12 ;  /* 0x3c003c00130c7835 */ /* 0x000fcc000000000c */
.L_x_1713:
        /* <DEDUP_REMOVED lines=17> */
[----:B------:R-:W-:Y:S02]  /*2670*/  FFMA.FTZ R67, R67, R56, RZ ;  /* 0x0000003843437223 */ /* 0x000fe400000100ff */
        /* <DEDUP_REMOVED lines=34> */
[----:B------:R-:W-:Y:S02]  /*28a0*/  FMUL.FTZ R66, R15, R66 ;  /* 0x000000420f427220 */ /* 0x000fe40000410000 */
[----:B------:R-:W-:Y:S01]  /*28b0*/  FFMA.FTZ R65, R65, R56, RZ ;  /* 0x0000003841417223 */ /* 0x000fe200000100ff */
[----:B------:R-:W-:Y:S02]  /*28c0*/  HADD2.F32 R56, -RZ, R48.H0_H0 ;  /* 0x20000030ff387230 */ /* 0x000fe40000004100 */
[----:B------:R-:W-:-:S03]  /*28d0*/  F2FP.PACK_AB R66, RZ, R66 ;  /* 0x00000042ff42723e */ /* 0x000fc600000000ff */
[----:B------:R-:W-:Y:S01]  /*28e0*/  FFMA.FTZ R56, R56, R18, R65 ;  /* 0x0000001238387223 */ /* 0x000fe20000010041 */
[----:B------:R-:W-:Y:S01]  /*28f0*/  PRMT R64, R64, 0x5410, R66 ;  /* 0x0000541040407816 */ /* 0x000fe20000000042 */
[----:B------:R-:W-:-:S05]  /*2900*/  HADD2.F32 R65, -RZ, R49.H0_H0 ;  /* 0x20000031ff417230 */ /* 0x000fca0000004100 */
[----:B------:R-:W-:Y:S01]  /*2910*/  HFMA2.MMA R27, R64, 1, 1, R27 ;  /* 0x3c003c00401b7835 */ /* 0x000fe2000000001b */
[----:B------:R-:W-:-:S05]  /*2920*/  HADD2.F32 R64, -RZ, R50.H0_H0 ;  /* 0x20000032ff407230 */ /* 0x000fca0000004100 */
[----:B------:R-:W-:Y:S01]  /*2930*/  FFMA.FTZ R18, R64, R18, R67 ;  /* 0x0000001240127223 */ /* 0x000fe20000010043 */
[----:B------:R-:W-:-:S03]  /*2940*/  HADD2.F32 R64, -RZ, R47.H0_H0 ;  /* 0x2000002fff407230 */ /* 0x000fc60000004100 */
[-C--:B------:R-:W-:Y:S02]  /*2950*/  FFMA.FTZ R18, R65, R57.reuse, R18 ;  /* 0x0000003941127223 */ /* 0x080fe40000010012 */
        /* <DEDUP_REMOVED lines=19> */
[-C--:B------:R-:W-:Y:S02]  /*2a90*/  FFMA.FTZ R19, R19, R21.reuse, R18 ;  /* 0x0000001513137223 */ /* 0x080fe40000010012 */
[----:B------:R-:W-:Y:S02]  /*2aa0*/  FFMA.FTZ R20, R56, R21, R20 ;  /* 0x0000001538147223 */ /* 0x000fe40000010014 */
[----:B------:R-:W-:Y:S02]  /*2ab0*/  FMUL.FTZ R19, R24, R19 ;  /* 0x0000001318137220 */ /* 0x000fe40000410000 */
[----:B------:R-:W-:-:S03]  /*2ac0*/  FMUL.FTZ R20, R25, R20 ;  /* 0x0000001419147220 */ /* 0x000fc60000410000 */
[----:B------:R-:W-:Y:S02]  /*2ad0*/  F2FP.PACK_AB R19, RZ, R19 ;  /* 0x00000013ff13723e */ /* 0x000fe400000000ff */
[----:B------:R-:W-:-:S04]  /*2ae0*/  F2FP.PACK_AB R20, RZ, R20 ;  /* 0x00000014ff14723e */ /* 0x000fc800000000ff */
[----:B------:R-:W-:-:S06]  /*2af0*/  PRMT R19, R19, 0x5410, R20 ;  /* 0x0000541013137816 */ /* 0x000fcc0000000014 */
[----:B------:R-:W-:-:S06]  /*2b00*/  HFMA2.MMA R26, R19, 1, 1, R26 ;  /* 0x3c003c00131a7835 */ /* 0x000fcc000000001a */
.L_x_1714:
        /* <DEDUP_REMOVED lines=93> */
.L_x_1715:
        /* <DEDUP_REMOVED lines=37> */
[--C-:B-1----:R-:W-:Y:S01]  /*3330*/  HADD2.F32 R17, -RZ, R21.reuse.H0_H0 ;  /* 0x20000015ff117230 */ /* 0x102fe20000004100 */
        /* <DEDUP_REMOVED lines=9> */
[--C-:B------:R-:W-:Y:S01]  /*33d0*/  HADD2.F32 R31, -RZ, R20.reuse.H0_H0 ;  /* 0x20000014ff1f7230 */ /* 0x100fe20000004100 */
[----:B------:R-:W-:Y:S01]  /*33e0*/  FFMA.FTZ R18, R49, R18, R35 ;  /* 0x0000001231127223 */ /* 0x000fe20000010023 */
[----:B------:R-:W-:Y:S01]  /*33f0*/  HADD2.F32 R20, -RZ, R20.H1_H1 ;  /* 0x30000014ff147230 */ /* 0x000fe20000004100 */
[----:B------:R-:W-:-:S02]  /*3400*/  FFMA.FTZ R32, R43, R19, R32 ;  /* 0x000000132b207223 */ /* 0x000fc40000010020 */
[-C--:B------:R-:W-:Y:S02]  /*3410*/  FFMA.FTZ R34, R42, R19.reuse, R34 ;  /* 0x000000132a227223 */ /* 0x080fe40000010022 */
[-C--:B------:R-:W-:Y:S02]  /*3420*/  FFMA.FTZ R44, R41, R19.reuse, R44 ;  /* 0x00000013292c7223 */ /* 0x080fe4000001002c */
[----:B------:R-:W-:Y:S02]  /*3430*/  FFMA.FTZ R18, R40, R19, R18 ;  /* 0x0000001328127223 */ /* 0x000fe40000010012 */
[-C--:B------:R-:W-:Y:S01]  /*3440*/  FFMA.FTZ R19, R33, R31.reuse, R32 ;  /* 0x0000001f21137223 */ /* 0x080fe20000010020 */
[----:B------:R-:W-:Y:S01]  /*3450*/  HADD2.F32 R33, -RZ, R29.H0_H0 ;  /* 0x2000001dff217230 */ /* 0x000fe20000004100 */
[-C--:B------:R-:W-:Y:S01]  /*3460*/  FFMA.FTZ R29, R30, R31.reuse, R34 ;  /* 0x0000001f1e1d7223 */ /* 0x080fe20000010022 */
[----:B------:R-:W-:Y:S02]  /*3470*/  HADD2.F32 R32, -RZ, R28.H0_H0 ;  /* 0x2000001cff207230 */ /* 0x000fe40000004100 */
[----:B------:R-:W-:Y:S01]  /*3480*/  HADD2.F32 R28, -RZ, R54.H0_H0 ;  /* 0x20000036ff1c7230 */ /* 0x000fe20000004100 */
[----:B------:R-:W-:-:S02]  /*3490*/  FFMA.FTZ R33, R33, R31, R44 ;  /* 0x0000001f21217223 */ /* 0x000fc4000001002c */
[----:B------:R-:W-:Y:S02]  /*34a0*/  FFMA.FTZ R31, R32, R31, R18 ;  /* 0x0000001f201f7223 */ /* 0x000fe40000010012 */
[-C--:B------:R-:W-:Y:S01]  /*34b0*/  FFMA.FTZ R18, R52, R20.reuse, R19 ;  /* 0x0000001434127223 */ /* 0x080fe20000010013 */
[----:B------:R-:W-:Y:S01]  /*34c0*/  HADD2.F32 R19, -RZ, R16.H0_H0 ;  /* 0x20000010ff137230 */ /* 0x000fe20000004100 */
        /* <DEDUP_REMOVED lines=8> */
[-C--:B------:R-:W-:Y:S02]  /*3550*/  FFMA.FTZ R17, R39, R21.reuse, R18 ;  /* 0x0000001527117223 */ /* 0x080fe40000010012 */
[-C--:B------:R-:W-:Y:S02]  /*3560*/  FFMA.FTZ R28, R38, R21.reuse, R28 ;  /* 0x00000015261c7223 */ /* 0x080fe4000001001c */
[----:B------:R-:W-:-:S02]  /*3570*/  FFMA.FTZ R19, R19, R21, R16 ;  /* 0x0000001513137223 */ /* 0x000fc40000010010 */
[----:B------:R-:W-:Y:S02]  /*3580*/  FFMA.FTZ R20, R36, R21, R20 ;  /* 0x0000001524147223 */ /* 0x000fe40000010014 */
[----:B------:R-:W-:Y:S02]  /*3590*/  FMUL.FTZ R17, R14, R17 ;  /* 0x000000110e117220 */ /* 0x000fe40000410000 */
[----:B------:R-:W-:Y:S02]  /*35a0*/  FMUL.FTZ R28, R15, R28 ;  /* 0x0000001c0f1c7220 */ /* 0x000fe40000410000 */
[----:B------:R-:W-:Y:S01]  /*35b0*/  FMUL.FTZ R19, R24, R19 ;  /* 0x0000001318137220 */ /* 0x000fe20000410000 */
[----:B------:R-:W-:Y:S01]  /*35c0*/  F2FP.PACK_AB R17, RZ, R17 ;  /* 0x00000011ff11723e */ /* 0x000fe200000000ff */
[----:B------:R-:W-:Y:S01]  /*35d0*/  FMUL.FTZ R20, R25, R20 ;  /* 0x0000001419147220 */ /* 0x000fe20000410000 */
[----:B------:R-:W-:Y:S02]  /*35e0*/  F2FP.PACK_AB R28, RZ, R28 ;  /* 0x0000001cff1c723e */ /* 0x000fe400000000ff */
[----:B------:R-:W-:-:S02]  /*35f0*/  F2FP.PACK_AB R19, RZ, R19 ;  /* 0x00000013ff13723e */ /* 0x000fc400000000ff */
[----:B------:R-:W-:Y:S02]  /*3600*/  F2FP.PACK_AB R20, RZ, R20 ;  /* 0x00000014ff14723e */ /* 0x000fe400000000ff */
[----:B------:R-:W-:Y:S02]  /*3610*/  PRMT R17, R17, 0x5410, R28 ;  /* 0x0000541011117816 */ /* 0x000fe4000000001c */
[----:B------:R-:W-:-:S04]  /*3620*/  PRMT R19, R19, 0x5410, R20 ;  /* 0x0000541013137816 */ /* 0x000fc80000000014 */
[----:B------:R-:W-:Y:S01]  /*3630*/  HFMA2.MMA R9, R17, 1, 1, R9 ;  /* 0x3c003c0011097835 */ /* 0x000fe20000000009 */
[----:B------:R-:W-:Y:S02]  /*3640*/  HADD2 R8, R19, R8 ;  /* 0x0000000813087230 */ /* 0x000fe40000000000 */
.L_x_1712:
[----:B------:R-:W-:-:S04]  /*3650*/  IMAD.MOV.U32 R28, RZ, RZ, c[0x0][0x18c] ;  /* 0x00006300ff1c7624 */ /* 0x000fc800078e00ff */
[----:B------:R-:W-:-:S05]  /*3660*/  IMAD.WIDE R60, R28, 0x8, R60 ;  /* 0x000000081c3c7825 */ /* 0x000fca00078e023c */
[----:B0-----:R0:W5:Y:S01]  /*3670*/  LDG.E.128.CONSTANT R16, [R60.64] ;  /* 0x000000083c107981 */ /* 0x001162000c1e9d00 */
[----:B------:R-:W-:Y:S01]  /*3680*/  IMAD.WIDE R58, R28, 0x8, R58 ;  /* 0x000000081c3a7825 */ /* 0x000fe200078e023a */
[----:B------:R-:W-:Y:S05]  /*3690*/  @!P1 BRA `(.L_x_1716) ;  /* 0x00001d2000009947 */ /* 0x000fea0003800000 */
[----:B------:R-:W2:Y:S01]  /*36a0*/  LDG.E.128.CONSTANT R20, [R58.64] ;  /* 0x000000083a147981 */ /* 0x000ea2000c1e9d00 */
[C---:B-----5:R-:W-:Y:S02]  /*36b0*/  LOP3.LUT R29, R16.reuse, 0xff, RZ, 0xc0, !PT ;  /* 0x000000ff101d7812 */ /* 0x060fe400078ec0ff */
[----:B------:R-:W-:Y:S02]  /*36c0*/  LOP3.LUT R30, R17, 0xff, RZ, 0xc0, !PT ;  /* 0x000000ff111e7812 */ /* 0x000fe400078ec0ff */
[----:B------:R-:W-:Y:S02]  /*36d0*/  IADD3 R29, R29, -0x80, RZ ;  /* 0xffffff801d1d7810 */ /* 0x000fe40007ffe0ff */
[----:B------:R-:W-:Y:S02]  /*36e0*/  LEA.HI R40, R16, 0xffffff80, RZ, 0x8 ;  /* 0xffffff8010287811 */ /* 0x000fe400078f40ff */
[----:B------:R1:W3:Y:S01]  /*36f0*/  I2F.F16 R36, R29 ;  /* 0x0000001d00247306 */ /* 0x0002e20000200c00 */
[----:B------:R-:W-:-:S02]  /*3700*/  IADD3 R30, R30, -0x80, RZ ;  /* 0xffffff801e1e7810 */ /* 0x000fc40007ffe0ff */
        /* <DEDUP_REMOVED lines=11> */
[----:B------:R-:W-:Y:S02]  /*37c0*/  IADD3 R16, R16, -0x80, RZ ;  /* 0xffffff8010107810 */ /* 0x000fe40007ffe0ff */
[----:B------:R-:W-:Y:S01]  /*37d0*/  SHF.R.U32.HI R17, RZ, 0x10, R17 ;  /* 0x00000010ff117819 */ /* 0x000fe20000011611 */
[----:B------:R-:W0:Y:S01]  /*37e0*/  I2F.F16 R39, R39 ;  /* 0x0000002700277306 */ /* 0x000e220000200c00 */
[----:B------:R-:W-:-:S02]  /*37f0*/  IADD3 R34, R31, -0x80, RZ ;  /* 0xffffff801f227810 */ /* 0x000fc40007ffe0ff */
[----:B------:R-:W-:Y:S02]  /*3800*/  LOP3.LUT R17, R17, 0xff, RZ, 0xc0, !PT ;  /* 0x000000ff11117812 */ /* 0x000fe400078ec0ff */
[----:B------:R-:W-:Y:S02]  /*3810*/  LEA.HI R37, R19, 0xffffff80, RZ, 0x8 ;  /* 0xffffff8013257811 */ /* 0x000fe400078f40ff */
[----:B------:R-:W-:Y:S01]  /*3820*/  IADD3 R17, R17, -0x80, RZ ;  /* 0xffffff8011117810 */ /* 0x000fe20007ffe0ff */
[----:B------:R-:W0:Y:S01]  /*3830*/  I2F.F16 R38, R38 ;  /* 0x0000002600267306 */ /* 0x000e220000200c00 */
[----:B------:R-:W-:Y:S02]  /*3840*/  LOP3.LUT R31, R19, 0xff, RZ, 0xc0, !PT ;  /* 0x000000ff131f7812 */ /* 0x000fe400078ec0ff */
[----:B------:R-:W-:Y:S02]  /*3850*/  PRMT R56, R7, 0x9910, RZ ;  /* 0x0000991007387816 */ /* 0x000fe400000000ff */
[----:B------:R-:W-:-:S02]  /*3860*/  IADD3 R33, R31, -0x80, RZ ;  /* 0xffffff801f217810 */ /* 0x000fc40007ffe0ff */
[----:B------:R-:W-:Y:S01]  /*3870*/  ISETP.NE.AND P0, PT, R56, RZ, PT ;  /* 0x000000ff3800720c */ /* 0x000fe20003f05270 */
[----:B------:R-:W0:Y:S01]  /*3880*/  I2F.F16 R37, R37 ;  /* 0x0000002500257306 */ /* 0x000e220000200c00 */
[----:B------:R-:W-:-:S07]  /*3890*/  ISETP.GE.AND P2, PT, R6, 0x2, PT ;  /* 0x000000020600780c */ /* 0x000fce0003f46270 */
        /* <DEDUP_REMOVED lines=23> */
[----:B------:R-:W-:Y:S02]  /*3a10*/  IADD3 R52, R16, -0x80, RZ ;  /* 0xffffff8010347810 */ /* 0x000fe40007ffe0ff */
[----:B0-----:R-:W-:Y:S02]  /*3a20*/  LOP3.LUT R17, R21, 0xff, RZ, 0xc0, !PT ;  /* 0x000000ff15117812 */ /* 0x001fe400078ec0ff */
[----:B------:R-:W-:-:S02]  /*3a30*/  LOP3.LUT R16, R20, 0xff, RZ, 0xc0, !PT ;  /* 0x000000ff14107812 */ /* 0x000fc400078ec0ff */
[----:B------:R-:W-:Y:S01]  /*3a40*/  IADD3 R49, R17, -0x80, RZ ;  /* 0xffffff8011317810 */ /* 0x000fe20007ffe0ff */
[----:B------:R-:W0:Y:S01]  /*3a50*/  I2F.F16 R32, R32 ;  /* 0x0000002000207306 */ /* 0x000e220000200c00 */
[----:B------:R-:W-:Y:S02]  /*3a60*/  IADD3 R16, R16, -0x80, RZ ;  /* 0xffffff8010107810 */ /* 0x000fe40007ffe0ff */
[----:B------:R-:W-:Y:S02]  /*3a70*/  LOP3.LUT R17, R22, 0xff, RZ, 0xc0, !PT ;  /* 0x000000ff16117812 */ /* 0x000fe400078ec0ff */
[----:B------:R-:W-:Y:S02]  /*3a80*/  LOP3.LUT R19, R19, 0xff, RZ, 0xc0, !PT ;  /* 0x000000ff13137812 */ /* 0x000fe400078ec0ff */
[----:B------:R-:W-:Y:S01]  /*3a90*/  IADD3 R48, R17, -0x80, RZ ;  /* 0xffffff8011307810 */ /* 0x000fe20007ffe0ff */
[----:B------:R0:W1:Y:S01]  /*3aa0*/  I2F.F16 R50, R16 ;  /* 0x0000001000327306 */ /* 0x0000620000200c00 */
[----:B--2---:R-:W-:-:S02]  /*3ab0*/  LOP3.LUT R18, R23, 0xff, RZ, 0xc0, !PT ;  /* 0x000000ff17127812 */ /* 0x004fc400078ec0ff */
[----:B------:R-:W-:Y:S02]  /*3ac0*/  SHF.R.U32.HI R17, RZ, 0x8, R20 ;  /* 0x00000008ff117819 */ /* 0x000fe40000011614 */
[----:B------:R-:W-:Y:S02]  /*3ad0*/  IADD3 R19, R19, -0x80, RZ ;  /* 0xffffff8013137810 */ /* 0x000fe40007ffe0ff */
[----:B------:R-:W-:Y:S01]  /*3ae0*/  IADD3 R18, R18, -0x80, RZ ;  /* 0xffffff8012127810 */ /* 0x000fe20007ffe0ff */
[----:B------:R-:W2:Y:S01]  /*3af0*/  I2F.F16 R31, R31 ;  /* 0x0000001f001f7306 */ /* 0x000ea20000200c00 */
[----:B0-----:R-:W-:Y:S02]  /*3b00*/  SHF.R.U32.HI R16, RZ, 0x8, R21 ;  /* 0x00000008ff107819 */ /* 0x001fe40000011615 */
[----:B------:R-:W-:Y:S02]  /*3b10*/  LOP3.LUT R17, R17, 0xff, RZ, 0xc0, !PT ;  /* 0x000000ff11117812 */ /* 0x000fe400078ec0ff */
[----:B------:R-:W-:-:S02]  /*3b20*/  LOP3.LUT R16, R16, 0xff, RZ, 0xc0, !PT ;  /* 0x000000ff10107812 */ /* 0x000fc400078ec0ff */
[----:B------:R-:W-:Y:S01]  /*3b30*/  SHF.R.U32.HI R20, RZ, 0x10, R20 ;  /* 0x00000010ff147819 */ /* 0x000fe20000011614 */
[----:B------:R0:W1:Y:S01]  /*3b40*/  I2F.F16 R51, R19 ;  /* 0x0000001300337306 */ /* 0x0000620000200c00 */
[----:B------:R-:W-:Y:S02]  /*3b50*/  SHF.R.U32.HI R21, RZ, 0x10, R21 ;  /* 0x00000010ff157819 */ /* 0x000fe40000011615 */
[----:B------:R-:W-:Y:S02]  /*3b60*/  IADD3 R17, R17, -0x80, RZ ;  /* 0xffffff8011117810 */ /* 0x000fe40007ffe0ff */
[----:B------:R-:W-:Y:S02]  /*3b70*/  IADD3 R16, R16, -0x80, RZ ;  /* 0xffffff8010107810 */ /* 0x000fe40007ffe0ff */
[----:B------:R-:W-:Y:S01]  /*3b80*/  LOP3.LUT R20, R20, 0xff, RZ, 0xc0, !PT ;  /* 0x000000ff14147812 */ /* 0x000fe200078ec0ff */
[----:B------:R1:W2:Y:S01]  /*3b90*/  I2F.F16 R47, R18 ;  /* 0x00000012002f7306 */ /* 0x0002a20000200c00 */
[----:B0-----:R-:W-:-:S02]  /*3ba0*/  SHF.R.U32.HI R19, RZ, 0x8, R23 ;  /* 0x00000008ff137819 */ /* 0x001fc40000011617 */
[----:B------:R-:W-:Y:S02]  /*3bb0*/  SHF.R.U32.HI R23, RZ, 0x10, R23 ;  /* 0x00000010ff177819 */ /* 0x000fe40000011617 */
[----:B------:R-:W-:Y:S02]  /*3bc0*/  LOP3.LUT R21, R21, 0xff, RZ, 0xc0, !PT ;  /* 0x000000ff15157812 */ /* 0x000fe400078ec0ff */
[----:B------:R-:W-:Y:S01]  /*3bd0*/  LOP3.LUT R19, R19, 0xff, RZ, 0xc0, !PT ;  /* 0x000000ff13137812 */ /* 0x000fe200078ec0ff */
[----:B------:R0:W2:Y:S01]  /*3be0*/  I2F.F16 R53, R17 ;  /* 0x0000001100357306 */ /* 0x0000a20000200c00 */
[--C-:B-1----:R-:W-:Y:S02]  /*3bf0*/  SHF.R.U32.HI R18, RZ, 0x8, R22.reuse ;  /* 0x00000008ff127819 */ /* 0x102fe40000011616 */
[----:B------:R-:W-:Y:S02]  /*3c00*/  SHF.R.U32.HI R22, RZ, 0x10, R22 ;  /* 0x00000010ff167819 */ /* 0x000fe40000011616 */
[----:B------:R-:W-:-:S02]  /*3c10*/  LOP3.LUT R18, R18, 0xff, RZ, 0xc0, !PT ;  /* 0x000000ff12127812 */ /* 0x000fc400078ec0ff */
[----:B------:R-:W-:Y:S01]  /*3c20*/  IADD3 R20, R20, -0x80, RZ ;  /* 0xffffff8014147810 */ /* 0x000fe20007ffe0ff */
[----:B------:R1:W2:Y:S01]  /*3c30*/  I2F.F16 R54, R16 ;  /* 0x0000001000367306 */ /* 0x0002a20000200c00 */
[----:B0-----:R-:W-:Y:S02]  /*3c40*/  LOP3.LUT R17, R22, 0xff, RZ, 0xc0, !PT ;  /* 0x000000ff16117812 */ /* 0x001fe400078ec0ff */
[----:B------:R-:W-:Y:S02]  /*3c50*/  IADD3 R21, R21, -0x80, RZ ;  /* 0xffffff8015157810 */ /* 0x000fe40007ffe0ff */
[----:B------:R-:W-:Y:S02]  /*3c60*/  IADD3 R18, R18, -0x80, RZ ;  /* 0xffffff8012127810 */ /* 0x000fe40007ffe0ff */
[----:B------:R-:W-:Y:S01]  /*3c70*/  IADD3 R17, R17, -0x80, RZ ;  /* 0xffffff8011117810 */ /* 0x000fe20007ffe0ff */
[----:B------:R-:W0:Y:S01]  /*3c80*/  I2F.F16 R44, R44 ;  /* 0x0000002c002c7306 */ /* 0x000e220000200c00 */
[----:B-1----:R-:W-:-:S02]  /*3c90*/  LOP3.LUT R16, R23, 0xff, RZ, 0xc0, !PT ;  /* 0x000000ff17107812 */ /* 0x002fc400078ec0ff */
[----:B------:R-:W-:Y:S02]  /*3ca0*/  IADD3 R19, R19, -0x80, RZ ;  /* 0xffffff8013137810 */ /* 0x000fe40007ffe0ff */
[----:B------:R-:W-:-:S03]  /*3cb0*/  IADD3 R16, R16, -0x80, RZ ;  /* 0xffffff8010107810 */ /* 0x000fc60007ffe0ff */
[----:B------:R-:W1:Y:S08]  /*3cc0*/  I2F.F16 R46, R46 ;  /* 0x0000002e002e7306 */ /* 0x000e700000200c00 */
        /* <DEDUP_REMOVED lines=38> */
[----:B------:R-:W-:Y:S01]  /*3f30*/  FFMA.FTZ R65, R66, R19, R65 ;  /* 0x0000001342417223 */ /* 0x000fe20000010041 */
[----:B------:R-:W-:-:S03]  /*3f40*/  HADD2.F32 R66, -RZ, R35.H0_H0 ;  /* 0x20000023ff427230 */ /* 0x000fc60000004100 */
[----:B------:R-:W-:Y:S02]  /*3f50*/  FMUL.FTZ R65, R14, R65 ;  /* 0x000000410e417220 */ /* 0x000fe40000410000 */
[----:B------:R-:W-:-:S03]  /*3f60*/  FFMA.FTZ R66, R57, R66, RZ ;  /* 0x0000004239427223 */ /* 0x000fc600000100ff */
[----:B------:R-:W-:Y:S01]  /*3f70*/  F2FP.PACK_AB R65, RZ, R65 ;  /* 0x00000041ff41723e */ /* 0x000fe200000000ff */
        /* <DEDUP_REMOVED lines=12> */
[----:B------:R-:W-:-:S04]  /*4040*/  FFMA.FTZ R66, R19, R66, R67 ;  /* 0x0000004213427223 */ /* 0x000fc80000010043 */
[----:B------:R-:W-:-:S05]  /*4050*/  FMUL.FTZ R66, R15, R66 ;  /* 0x000000420f427220 */ /* 0x000fca0000410000 */
[----:B------:R-:W-:-:S04]  /*4060*/  F2FP.PACK_AB R66, RZ, R66 ;  /* 0x00000042ff42723e */ /* 0x000fc800000000ff */
[----:B------:R-:W-:Y:S01]  /*4070*/  PRMT R65, R65, 0x5410, R66 ;  /* 0x0000541041417816 */ /* 0x000fe20000000042 */
[----:B------:R-:W-:-:S05]  /*4080*/  HADD2.F32 R66, -RZ, R34.H0_H0 ;  /* 0x20000022ff427230 */ /* 0x000fca0000004100 */
[----:B------:R-:W-:Y:S01]  /*4090*/  HFMA2.MMA R13, R65, 1, 1, R13 ;  /* 0x3c003c00410d7835 */ /* 0x000fe2000000000d */
[----:B------:R-:W-:Y:S01]  /*40a0*/  FFMA.FTZ R66, R57, R66, RZ ;  /* 0x0000004239427223 */ /* 0x000fe200000100ff */
[----:B------:R-:W-:Y:S02]  /*40b0*/  HADD2.F32 R57, -RZ, R46.H0_H0 ;  /* 0x2000002eff397230 */ /* 0x000fe40000004100 */
[----:B------:R-:W-:-:S03]  /*40c0*/  HADD2.F32 R65, -RZ, R52.H0_H0 ;  /* 0x20000034ff417230 */ /* 0x000fc60000004100 */
[C---:B------:R-:W-:Y:S02]  /*40d0*/  FFMA.FTZ R57, R16.reuse, R57, R66 ;  /* 0x0000003910397223 */ /* 0x040fe40000010042 */
        /* <DEDUP_REMOVED lines=31> */
.L_x_1717:
        /* <DEDUP_REMOVED lines=91> */
.L_x_1718:
        /* <DEDUP_REMOVED lines=93> */
.L_x_1719:
        /* <DEDUP_REMOVED lines=30> */
[-C--:B------:R-:W-:Y:S01]  /*5030*/  FFMA.FTZ R34, R42, R16.reuse, R33 ;  /* 0x000000102a227223 */ /* 0x080fe20000010021 */
[----:B------:R-:W-:Y:S01]  /*5040*/  HADD2.F32 R42, -RZ, R46.H0_H0 ;  /* 0x2000002eff2a7230 */ /* 0x000fe20000004100 */
        /* <DEDUP_REMOVED lines=16> */
[--C-:B-1----:R-:W-:Y:S01]  /*5150*/  HADD2.F32 R33, -RZ, R18.reuse.H0_H0 ;  /* 0x20000012ff217230 */ /* 0x102fe20000004100 */
[-C--:B------:R-:W-:Y:S01]  /*5160*/  FFMA.FTZ R42, R38, R17.reuse, R42 ;  /* 0x00000011262a7223 */ /* 0x080fe2000001002a */
[----:B------:R-:W-:Y:S01]  /*5170*/  HADD2.F32 R18, -RZ, R18.H1_H1 ;  /* 0x30000012ff127230 */ /* 0x000fe20000004100 */
[-C--:B------:R-:W-:Y:S02]  /*5180*/  FFMA.FTZ R34, R40, R17.reuse, R34 ;  /* 0x0000001128227223 */ /* 0x080fe40000010022 */
[-C--:B------:R-:W-:Y:S01]  /*5190*/  FFMA.FTZ R38, R37, R17.reuse, R16 ;  /* 0x0000001125267223 */ /* 0x080fe20000010010 */
[----:B------:R-:W-:Y:S01]  /*51a0*/  HADD2.F32 R37, -RZ, R48.H0_H0 ;  /* 0x20000030ff257230 */ /* 0x000fe20000004100 */
[----:B------:R-:W-:Y:S01]  /*51b0*/  FFMA.FTZ R36, R39, R17, R36 ;  /* 0x0000001127247223 */ /* 0x000fe20000010024 */
        /* <DEDUP_REMOVED lines=12> */
[-C--:B------:R-:W-:Y:S01]  /*5280*/  FFMA.FTZ R20, R21, R16.reuse, R35 ;  /* 0x0000001015147223 */ /* 0x080fe20000010023 */
[----:B------:R-:W-:Y:S01]  /*5290*/  HADD2.F32 R21, -RZ, R30.H0_H0 ;  /* 0x2000001eff157230 */ /* 0x000fe20000004100 */
        /* <DEDUP_REMOVED lines=18> */
.L_x_1716:
[----:B0-----:R-:W-:-:S05]  /*53c0*/  IMAD.WIDE R60, R28, 0x8, R60 ;  /* 0x000000081c3c7825 */ /* 0x001fca00078e023c */
[----:B-----5:R0:W5:Y:S01]  /*53d0*/  LDG.E.128.CONSTANT R16, [R60.64] ;  /* 0x000000083c107981 */ /* 0x020162000c1e9d00 */
        /* <DEDUP_REMOVED lines=197> */
.L_x_1721:
        /* <DEDUP_REMOVED lines=91> */
.L_x_1722:
        /* <DEDUP_REMOVED lines=93> */
.L_x_1723:
        /* <DEDUP_REMOVED lines=87> */
.L_x_1720:
        /* <DEDUP_REMOVED lines=199> */
.L_x_1725:
        /* <DEDUP_REMOVED lines=91> */
.L_x_1726:
        /* <DEDUP_REMOVED lines=93> */
.L_x_1727:
        /* <DEDUP_REMOVED lines=87> */
.L_x_1724:
[----:B------:R-:W1:Y:S01]  /*8e80*/  S2UR UR5, SR_CTAID.Z ;  /* 0x00000000000579c3 */ /* 0x000e620000002700 */
[----:B------:R-:W-:Y:S01]  /*8e90*/  ULDC UR6, c[0x0][0x190] ;  /* 0x0000640000067ab9 */ /* 0x000fe20000000800 */
[----:B------:R-:W-:Y:S01]  /*8ea0*/  IADD3 R5, R5, 0x20, RZ ;  /* 0x0000002005057810 */ /* 0x000fe20007ffe0ff */
[C---:B------:R-:W-:Y:S01]  /*8eb0*/  IMAD.WIDE R58, R28.reuse, 0x8, R58 ;  /* 0x000000081c3a7825 */ /* 0x040fe200078e023a */
[----:B------:R-:W-:Y:S02]  /*8ec0*/  UIADD3 UR4, UR4, 0x40, URZ ;  /* 0x0000004004047890 */ /* 0x000fe4000fffe03f */
[----:B------:R-:W-:Y:S01]  /*8ed0*/  ISETP.GE.AND P0, PT, R5, c[0x0][0x1a8], PT ;  /* 0x00006a0005007a0c */ /* 0x000fe20003f06270 */
[----:B------:R-:W-:-:S04]  /*8ee0*/  IMAD.WIDE R28, R28, 0x8, R60 ;  /* 0x000000081c1c7825 */ /* 0x000fc800078e023c */
[----:B0-----:R-:W-:Y:S01]  /*8ef0*/  IMAD.MOV.U32 R61, RZ, RZ, R29 ;  /* 0x000000ffff3d7224 */ /* 0x001fe200078e001d */
[----:B------:R-:W-:Y:S01]  /*8f00*/  MOV R60, R28 ;  /* 0x0000001c003c7202 */ /* 0x000fe20000000f00 */
[----:B-1----:R-:W-:-:S04]  /*8f10*/  ULEA UR5, UR5, 0x20, 0x5 ;  /* 0x0000002005057891 */ /* 0x002fc8000f8e283f */
[----:B------:R-:W-:-:S04]  /*8f20*/  UISETP.LT.AND UP0, UPT, UR5, UR6, UPT ;  /* 0x000000060500728c */ /* 0x000fc8000bf01270 */
[----:B------:R-:W-:-:S06]  /*8f30*/  USEL UR5, UR5, UR6, UP0 ;  /* 0x0000000605057287 */ /* 0x000fcc0008000000 */
[----:B------:R-:W-:-:S13]  /*8f40*/  ISETP.LT.AND P2, PT, R5, UR5, PT ;  /* 0x0000000505007c0c */ /* 0x000fda000bf41270 */
[----:B------:R-:W-:Y:S05]  /*8f50*/  @!P0 BRA P2, `(.L_x_1728) ;  /* 0xffff89b000008947 */ /* 0x000fea000103ffff */
.L_x_1711:
[----:B------:R-:W-:Y:S05]  /*8f60*/  @!P1 EXIT ;  /* 0x000000000000994d */ /* 0x000fea0003800000 */
[----:B------:R-:W0:Y:S01]  /*8f70*/  S2R R2, SR_CTAID.X ;  /* 0x0000000000027919 */ /* 0x000e220000002500 */
[----:B------:R-:W-:-:S03]  /*8f80*/  IMAD.MOV.U32 R15, RZ, RZ, 0x2 ;  /* 0x00000002ff0f7424 */ /* 0x000fc600078e00ff */
[----:B------:R-:W0:Y:S04]  /*8f90*/  S2R R5, SR_TID.X ;  /* 0x0000000000057919 */ /* 0x000e280000002100 */
[----:B------:R-:W1:Y:S01]  /*8fa0*/  S2R R14, SR_CTAID.Y ;  /* 0x00000000000e7919 */ /* 0x000e620000002600 */
[----:B0-----:R-:W-:Y:S02]  /*8fb0*/  IMAD R5, R2, 0x20, R5 ;  /* 0x0000002002057824 */ /* 0x001fe400078e0205 */
[----:B-1----:R-:W-:-:S03]  /*8fc0*/  IMAD.SHL.U32 R2, R14, 0x4, RZ ;  /* 0x000000040e027824 */ /* 0x002fc600078e00ff */
[----:B------:R-:W-:-:S05]  /*8fd0*/  SHF.L.U32 R5, R5, 0x2, RZ ;  /* 0x0000000205057819 */ /* 0x000fca00000006ff */
[----:B------:R-:W-:Y:S01]  /*8fe0*/  IMAD R2, R2, c[0x0][0x18c], R5 ;  /* 0x0000630002027a24 */ /* 0x000fe200078e0205 */
[----:B------:R-:W-:-:S03]  /*8ff0*/  HMUL2 R5, R13, R7.H0_H0 ;  /* 0x200000070d057232 */ /* 0x000fc60000000000 */
        /* <DEDUP_REMOVED lines=8> */
.L_x_1732:
[----:B------:R-:W0:Y:S02]  /*9080*/  LDS R12, [R2] ;  /* 0x00000000020c7984 */ /* 0x000e240000000800 */
[----:B0-----:R-:W-:-:S10]  /*9090*/  HFMA2.MMA R13, R12, 1, 1, R5 ;  /* 0x3c003c000c0d7835 */ /* 0x001fd40000000005 */
[----:B------:R-:W0:Y:S02]  /*90a0*/  ATOMS.CAST.SPIN R13, [R2], R12, R13 ;  /* 0x0000000c020d738d */ /* 0x000e24000180000d */
[----:B0-----:R-:W-:-:S13]  /*90b0*/  ISETP.EQ.U32.AND P0, PT, R13, 0x1, PT ;  /* 0x000000010d00780c */ /* 0x001fda0003f02070 */
[----:B------:R-:W-:Y:S05]  /*90c0*/  @!P0 BRA `(.L_x_1732) ;  /* 0xffffffb000008947 */ /* 0x000fea000383ffff */
[----:B------:R-:W-:Y:S05]  /*90d0*/  BRA `(.L_x_1730) ;  /* 0x0000003000007947 */ /* 0x000fea0003800000 */
.L_x_1731:
[----:B------:R-:W2:Y:S02]  /*90e0*/  LD.E R2, [R14.64] ;  /* 0x000000080e027980 */ /* 0x000ea4000c101900 */
[----:B--2---:R-:W-:-:S05]  /*90f0*/  IMAD.IADD R5, R5, 0x1, R2 ;  /* 0x0000000105057824 */ /* 0x004fca00078e0202 */
[----:B------:R0:W-:Y:S02]  /*9100*/  ST.E [R14.64], R5 ;  /* 0x000000050e007985 */ /* 0x0001e4000c101908 */
.L_x_1730:
[----:B------:R-:W-:Y:S05]  /*9110*/  BSYNC B0 ;  /* 0x0000000000007941 */ /* 0x000fea0003800000 */
.L_x_1729:
[----:B------:R-:W2:Y:S01]  /*9120*/  ATOM.E.ADD.F16x2.RN.STRONG.GPU P0, RZ, [R14.64+0x4], R7 ;  /* 0x000004070eff798a */ /* 0x000ea2000810e9c8 */
[----:B------:R-:W-:Y:S01]  /*9130*/  BSSY B0, `(.L_x_1733) ;  /* 0x000000f000007945 */ /* 0x000fe20003800000 */
[----:B--2---:R-:W-:Y:S05]  /*9140*/  @P0 BRA `(.L_x_1734) ;  /* 0x000000d000000947 */ /* 0x004fea0003800000 */
[----:B------:R-:W1:Y:S02]  /*9150*/  QSPC.E.S P0, RZ, [R14+0x4] ;  /* 0x000004000eff73aa */ /* 0x000e640000000500 */
[----:B-1----:R-:W-:Y:S05]  /*9160*/  @!P0 BRA `(.L_x_1735) ;  /* 0x0000008000008947 */ /* 0x002fea0003800000 */
[----:B------:R-:W-:-:S04]  /*9170*/  IADD3 R2, R14, 0x4, RZ ;  /* 0x000000040e027810 */ /* 0x000fc80007ffe0ff */
[----:B------:R-:W-:-:S05]  /*9180*/  LOP3.LUT R2, R2, 0xffffff, RZ, 0xc0, !PT ;  /* 0x00ffffff02027812 */ /* 0x000fca00078ec0ff */
.L_x_1736:
[----:B------:R-:W1:Y:S02]  /*9190*/  LDS R12, [R2] ;  /* 0x00000000020c7984 */ /* 0x000e640000000800 */
[----:B-1----:R-:W-:-:S06]  /*91a0*/  HADD2 R13, R12, R7 ;  /* 0x000000070c0d7230 */ /* 0x002fcc0000000000 */
[----:B------:R-:W1:Y:S02]  /*91b0*/  ATOMS.CAST.SPIN R13, [R2], R12, R13 ;  /* 0x0000000c020d738d */ /* 0x000e64000180000d */
[----:B-1----:R-:W-:-:S13]  /*91c0*/  ISETP.EQ.U32.AND P0, PT, R13, 0x1, PT ;  /* 0x000000010d00780c */ /* 0x002fda0003f02070 */
[----:B------:R-:W-:Y:S05]  /*91d0*/  @!P0 BRA `(.L_x_1736) ;  /* 0xffffffb000008947 */ /* 0x000fea000383ffff */
[----:B------:R-:W-:Y:S05]  /*91e0*/  BRA `(.L_x_1734) ;  /* 0x0000003000007947 */ /* 0x000fea0003800000 */
.L_x_1735:
[----:B------:R-:W2:Y:S02]  /*91f0*/  LD.E R2, [R14.64+0x4] ;  /* 0x000004080e027980 */ /* 0x000ea4000c101900 */
[----:B0-2---:R-:W-:-:S05]  /*9200*/  IMAD.IADD R5, R7, 0x1, R2 ;  /* 0x0000000107057824 */ /* 0x005fca00078e0202 */
[----:B------:R0:W-:Y:S02]  /*9210*/  ST.E [R14.64+0x4], R5 ;  /* 0x000004050e007985 */ /* 0x0001e4000c101908 */
.L_x_1734:
[----:B------:R-:W-:Y:S05]  /*9220*/  BSYNC B0 ;  /* 0x0000000000007941 */ /* 0x000fea0003800000 */
.L_x_1733:
        /* <DEDUP_REMOVED lines=12> */
.L_x_1740:
[----:B------:R-:W0:Y:S02]  /*92f0*/  LDS R4, [R2] ;  /* 0x0000000002047984 */ /* 0x000e240000000800 */
[----:B0-----:R-:W-:-:S10]  /*9300*/  HFMA2.MMA R5, R4, 1, 1, R27 ;  /* 0x3c003c0004057835 */ /* 0x001fd4000000001b */
[----:B------:R-:W0:Y:S02]  /*9310*/  ATOMS.CAST.SPIN R5, [R2], R4, R5 ;  /* 0x000000040205738d */ /* 0x000e240001800005 */
[----:B0-----:R-:W-:-:S13]  /*9320*/  ISETP.EQ.U32.AND P0, PT, R5, 0x1, PT ;  /* 0x000000010500780c */ /* 0x001fda0003f02070 */
[----:B------:R-:W-:Y:S05]  /*9330*/  @!P0 BRA `(.L_x_1740) ;  /* 0xffffffb000008947 */ /* 0x000fea000383ffff */
[----:B------:R-:W-:Y:S05]  /*9340*/  BRA `(.L_x_1738) ;  /* 0x0000003000007947 */ /* 0x000fea0003800000 */
.L_x_1739:
[----:B------:R-:W2:Y:S02]  /*9350*/  LD.E R2, [R14.64] ;  /* 0x000000080e027980 */ /* 0x000ea4000c101900 */
[----:B--2---:R-:W-:-:S05]  /*9360*/  IMAD.IADD R5, R27, 0x1, R2 ;  /* 0x000000011b057824 */ /* 0x004fca00078e0202 */
[----:B------:R0:W-:Y:S02]  /*9370*/  ST.E [R14.64], R5 ;  /* 0x000000050e007985 */ /* 0x0001e4000c101908 */
.L_x_1738:
[----:B------:R-:W-:Y:S05]  /*9380*/  BSYNC B0 ;  /* 0x0000000000007941 */ /* 0x000fea0003800000 */
.L_x_1737:
[----:B------:R-:W2:Y:S01]  /*9390*/  ATOM.E.ADD.F16x2.RN.STRONG.GPU P0, RZ, [R14.64+0x4], R7 ;  /* 0x000004070eff798a */ /* 0x000ea2000810e9c8 */
[----:B------:R-:W-:Y:S01]  /*93a0*/  BSSY B0, `(.L_x_1741) ;  /* 0x000000f000007945 */ /* 0x000fe20003800000 */
[----:B--2---:R-:W-:Y:S05]  /*93b0*/  @P0 BRA `(.L_x_1742) ;  /* 0x000000d000000947 */ /* 0x004fea0003800000 */
[----:B------:R-:W1:Y:S02]  /*93c0*/  QSPC.E.S P0, RZ, [R14+0x4] ;  /* 0x000004000eff73aa */ /* 0x000e640000000500 */
[----:B-1----:R-:W-:Y:S05]  /*93d0*/  @!P0 BRA `(.L_x_1743) ;  /* 0x0000008000008947 */ /* 0x002fea0003800000 */
[----:B------:R-:W-:-:S04]  /*93e0*/  IADD3 R2, R14, 0x4, RZ ;  /* 0x000000040e027810 */ /* 0x000fc80007ffe0ff */
[----:B------:R-:W-:-:S05]  /*93f0*/  LOP3.LUT R2, R2, 0xffffff, RZ, 0xc0, !PT ;  /* 0x00ffffff02027812 */ /* 0x000fca00078ec0ff */
.L_x_1744:
[----:B------:R-:W1:Y:S02]  /*9400*/  LDS R4, [R2] ;  /* 0x0000000002047984 */ /* 0x000e640000000800 */
[----:B01----:R-:W-:-:S06]  /*9410*/  HADD2 R5, R4, R7 ;  /* 0x0000000704057230 */ /* 0x003fcc0000000000 */
[----:B------:R-:W0:Y:S02]  /*9420*/  ATOMS.CAST.SPIN R5, [R2], R4, R5 ;  /* 0x000000040205738d */ /* 0x000e240001800005 */
[----:B0-----:R-:W-:-:S13]  /*9430*/  ISETP.EQ.U32.AND P0, PT, R5, 0x1, PT ;  /* 0x000000010500780c */ /* 0x001fda0003f02070 */
[----:B------:R-:W-:Y:S05]  /*9440*/  @!P0 BRA `(.L_x_1744) ;  /* 0xffffffb000008947 */ /* 0x000fea000383ffff */
[----:B------:R-:W-:Y:S05]  /*9450*/  BRA `(.L_x_1742) ;  /* 0x0000003000007947 */ /* 0x000fea0003800000 */
.L_x_1743:
[----:B------:R-:W2:Y:S02]  /*9460*/  LD.E R2, [R14.64+0x4] ;  /* 0x000004080e027980 */ /* 0x000ea4000c101900 */
[----:B0-2---:R-:W-:-:S05]  /*9470*/  IMAD.IADD R5, R7, 0x1, R2 ;  /* 0x0000000107057824 */ /* 0x005fca00078e0202 */
[----:B------:R0:W-:Y:S02]  /*9480*/  ST.E [R14.64+0x4], R5 ;  /* 0x000004050e007985 */ /* 0x0001e4000c101908 */
.L_x_1742:
[----:B------:R-:W-:Y:S05]  /*9490*/  BSYNC B0 ;  /* 0x0000000000007941 */ /* 0x000fea0003800000 */
.L_x_1741:
        /* <DEDUP_REMOVED lines=11> */
.L_x_1748:
[----:B------:R-:W0:Y:S02]  /*9550*/  LDS R4, [R2] ;  /* 0x0000000002047984 */ /* 0x000e240000000800 */
[----:B0-----:R-:W-:-:S10]  /*9560*/  HFMA2.MMA R5, R4, 1, 1, R11 ;  /* 0x3c003c0004057835 */ /* 0x001fd4000000000b */
[----:B------:R-:W0:Y:S02]  /*9570*/  ATOMS.CAST.SPIN R5, [R2], R4, R5 ;  /* 0x000000040205738d */ /* 0x000e240001800005 */
[----:B0-----:R-:W-:-:S13]  /*9580*/  ISETP.EQ.U32.AND P0, PT, R5, 0x1, PT ;  /* 0x000000010500780c */ /* 0x001fda0003f02070 */
[----:B------:R-:W-:Y:S05]  /*9590*/  @!P0 BRA `(.L_x_1748) ;  /* 0xffffffb000008947 */ /* 0x000fea000383ffff */
[----:B------:R-:W-:Y:S05]  /*95a0*/  BRA `(.L_x_1746) ;  /* 0x0000003000007947 */ /* 0x000fea0003800000 */
.L_x_1747:
[----:B------:R-:W2:Y:S02]  /*95b0*/  LD.E R2, [R14.64] ;  /* 0x000000080e027980 */ /* 0x000ea4000c101900 */
[----:B--2---:R-:W-:-:S05]  /*95c0*/  IMAD.IADD R3, R11, 0x1, R2 ;  /* 0x000000010b037824 */ /* 0x004fca00078e0202 */
[----:B------:R0:W-:Y:S02]  /*95d0*/  ST.E [R14.64], R3 ;  /* 0x000000030e007985 */ /* 0x0001e4000c101908 */
.L_x_1746:
[----:B------:R-:W-:Y:S05]  /*95e0*/  BSYNC B0 ;  /* 0x0000000000007941 */ /* 0x000fea0003800000 */
.L_x_1745:
[----:B------:R-:W2:Y:S01]  /*95f0*/  ATOM.E.ADD.F16x2.RN.STRONG.GPU P0, RZ, [R14.64+0x4], R7 ;  /* 0x000004070eff798a */ /* 0x000ea2000810e9c8 */
[----:B------:R-:W-:Y:S01]  /*9600*/  BSSY B0, `(.L_x_1749) ;  /* 0x000000f000007945 */ /* 0x000fe20003800000 */
[----:B--2---:R-:W-:Y:S05]  /*9610*/  @P0 BRA `(.L_x_1750) ;  /* 0x000000d000000947 */ /* 0x004fea0003800000 */
[----:B------:R-:W1:Y:S02]  /*9620*/  QSPC.E.S P0, RZ, [R14+0x4] ;  /* 0x000004000eff73aa */ /* 0x000e640000000500 */
[----:B-1----:R-:W-:Y:S05]  /*9630*/  @!P0 BRA `(.L_x_1751) ;  /* 0x0000008000008947 */ /* 0x002fea0003800000 */
[----:B------:R-:W-:-:S04]  /*9640*/  IADD3 R2, R14, 0x4, RZ ;  /* 0x000000040e027810 */ /* 0x000fc80007ffe0ff */
[----:B------:R-:W-:-:S05]  /*9650*/  LOP3.LUT R2, R2, 0xffffff, RZ, 0xc0, !PT ;  /* 0x00ffffff02027812 */ /* 0x000fca00078ec0ff */
.L_x_1752:
[----:B------:R-:W1:Y:S02]  /*9660*/  LDS R4, [R2] ;  /* 0x0000000002047984 */ /* 0x000e640000000800 */
[----:B-1----:R-:W-:-:S06]  /*9670*/  HADD2 R5, R4, R7 ;  /* 0x0000000704057230 */ /* 0x002fcc0000000000 */
[----:B------:R-:W1:Y:S02]  /*9680*/  ATOMS.CAST.SPIN R5, [R2], R4, R5 ;  /* 0x000000040205738d */ /* 0x000e640001800005 */
[----:B-1----:R-:W-:-:S13]  /*9690*/  ISETP.EQ.U32.AND P0, PT, R5, 0x1, PT ;  /* 0x000000010500780c */ /* 0x002fda0003f02070 */
[----:B------:R-:W-:Y:S05]  /*96a0*/  @!P0 BRA `(.L_x_1752) ;  /* 0xffffffb000008947 */ /* 0x000fea000383ffff */
[----:B------:R-:W-:Y:S05]  /*96b0*/  BRA `(.L_x_1750) ;  /* 0x0000003000007947 */ /* 0x000fea0003800000 */
.L_x_1751:
[----:B------:R-:W2:Y:S02]  /*96c0*/  LD.E R2, [R14.64+0x4] ;  /* 0x000004080e027980 */ /* 0x000ea4000c101900 */
[----:B0-2---:R-:W-:-:S05]  /*96d0*/  IADD3 R3, R7, R2, RZ ;  /* 0x0000000207037210 */ /* 0x005fca0007ffe0ff */
[----:B------:R0:W-:Y:S02]  /*96e0*/  ST.E [R14.64+0x4], R3 ;  /* 0x000004030e007985 */ /* 0x0001e4000c101908 */
.L_x_1750:
[----:B------:R-:W-:Y:S05]  /*96f0*/  BSYNC B0 ;  /* 0x0000000000007941 */ /* 0x000fea0003800000 */
.L_x_1749:
        /* <DEDUP_REMOVED lines=11> */
.L_x_1756:
[----:B------:R-:W0:Y:S02]  /*97b0*/  LDS R2, [R0] ;  /* 0x0000000000027984 */ /* 0x000e240000000800 */
[----:B0-----:R-:W-:-:S10]  /*97c0*/  HFMA2.MMA R3, R2, 1, 1, R9 ;  /* 0x3c003c0002037835 */ /* 0x001fd40000000009 */
[----:B------:R-:W0:Y:S02]  /*97d0*/  ATOMS.CAST.SPIN R3, [R0], R2, R3 ;  /* 0x000000020003738d */ /* 0x000e240001800003 */
[----:B0-----:R-:W-:-:S13]  /*97e0*/  ISETP.EQ.U32.AND P0, PT, R3, 0x1, PT ;  /* 0x000000010300780c */ /* 0x001fda0003f02070 */
[----:B------:R-:W-:Y:S05]  /*97f0*/  @!P0 BRA `(.L_x_1756) ;  /* 0xffffffb000008947 */ /* 0x000fea000383ffff */
[----:B------:R-:W-:Y:S05]  /*9800*/  BRA `(.L_x_1754) ;  /* 0x0000003000007947 */ /* 0x000fea0003800000 */
.L_x_1755:
[----:B------:R-:W2:Y:S02]  /*9810*/  LD.E R0, [R14.64] ;  /* 0x000000080e007980 */ /* 0x000ea4000c101900 */
[----:B--2---:R-:W-:-:S05]  /*9820*/  IMAD.IADD R3, R9, 0x1, R0 ;  /* 0x0000000109037824 */ /* 0x004fca00078e0200 */
[----:B------:R0:W-:Y:S02]  /*9830*/  ST.E [R14.64], R3 ;  /* 0x000000030e007985 */ /* 0x0001e4000c101908 */
.L_x_1754:
[----:B------:R-:W-:Y:S05]  /*9840*/  BSYNC B0 ;  /* 0x0000000000007941 */ /* 0x000fea0003800000 */
.L_x_1753:
[----:B------:R-:W2:Y:S02]  /*9850*/  ATOM.E.ADD.F16x2.RN.STRONG.GPU P0, RZ, [R14.64+0x4], R5 ;  /* 0x000004050eff798a */ /* 0x000ea4000810e9c8 */
[----:B--2---:R-:W-:Y:S05]  /*9860*/  @P0 EXIT ;  /* 0x000000000000094d */ /* 0x004fea0003800000 */
[----:B------:R-:W1:Y:S02]  /*9870*/  QSPC.E.S P0, RZ, [R14+0x4] ;  /* 0x000004000eff73aa */ /* 0x000e640000000500 */
[----:B-1----:R-:W-:Y:S05]  /*9880*/  @!P0 BRA `(.L_x_1757) ;  /* 0x0000008000008947 */ /* 0x002fea0003800000 */
[----:B0-----:R-:W-:-:S04]  /*9890*/  IADD3 R14, R14, 0x4, RZ ;  /* 0x000000040e0e7810 */ /* 0x001fc80007ffe0ff */
[----:B------:R-:W-:-:S05]  /*98a0*/  LOP3.LUT R14, R14, 0xffffff, RZ, 0xc0, !PT ;  /* 0x00ffffff0e0e7812 */ /* 0x000fca00078ec0ff */
.L_x_1758:
[----:B------:R-:W0:Y:S02]  /*98b0*/  LDS R2, [R14] ;  /* 0x000000000e027984 */ /* 0x000e240000000800 */
[----:B0-----:R-:W-:-:S06]  /*98c0*/  HADD2 R3, R2, R5 ;  /* 0x0000000502037230 */ /* 0x001fcc0000000000 */
[----:B------:R-:W0:Y:S02]  /*98d0*/  ATOMS.CAST.SPIN R3, [R14], R2, R3 ;  /* 0x000000020e03738d */ /* 0x000e240001800003 */
[----:B0-----:R-:W-:-:S13]  /*98e0*/  ISETP.EQ.U32.AND P0, PT, R3, 0x1, PT ;  /* 0x000000010300780c */ /* 0x001fda0003f02070 */
[----:B------:R-:W-:Y:S05]  /*98f0*/  @!P0 BRA `(.L_x_1758) ;  /* 0xffffffb000008947 */ /* 0x000fea000383ffff */
[----:B------:R-:W-:Y:S05]  /*9900*/  EXIT ;  /* 0x000000000000794d */ /* 0x000fea0003800000 */
.L_x_1757:
[----:B------:R-:W2:Y:S02]  /*9910*/  LD.E R0, [R14.64+0x4] ;  /* 0x000004080e007980 */ /* 0x000ea4000c101900 */
[----:B0-2---:R-:W-:-:S05]  /*9920*/  IMAD.IADD R3, R5, 0x1, R0 ;  /* 0x0000000105037824 */ /* 0x005fca00078e0200 */
[----:B------:R-:W-:Y:S01]  /*9930*/  ST.E [R14.64+0x4], R3 ;  /* 0x000004030e007985 */ /* 0x000fe2000c101908 */
[----:B------:R-:W-:Y:S05]  /*9940*/  EXIT ;  /* 0x000000000000794d */ /* 0x000fea0003800000 */
.L_x_1759:
        /* <DEDUP_REMOVED lines=11> */
.L_x_4765:


//--------------------- .text._Z23gemm_half_q_half_kernelILi3ELi190ELb1ELb1ELi64EEvPK6__halfPKjS4_S2_PS0_iiiiPKtS7_iiiiiibS2_i --------------------------
	.section	.text._Z23gemm_half_q_half_kernelILi3ELi190ELb1ELb1ELi64EEvPK6__halfPKjS4_S2_PS0_iiiiPKtS7_iiiiiibS2_i,"ax",@progbits
	.sectioninfo	@"SHI_REGISTERS=110"
	.align	128
        .global         _Z23gemm_half_q_half_kernelILi3ELi190ELb1ELb1ELi64EEvPK6__halfPKjS4_S2_PS0_iiiiPKtS7_iiiiiibS2_i
        .type           _Z23gemm_half_q_half_kernelILi3ELi190ELb1ELb1ELi64EEvPK6__halfPKjS4_S2_PS0_iiiiPKtS7_iiiiiibS2_i,@function
        .size           _Z23gemm_half_q_half_kernelILi3ELi190ELb1ELb1ELi64EEvPK6__halfPKjS4_S2_PS0_iiiiPKtS7_iiiiiibS2_i,(.L_x_4766 - _Z23gemm_half_q_half_kernelILi3ELi190ELb1ELb1ELi64EEvPK6__halfPKjS4_S2_PS0_iiiiPKtS7_iiiiiibS2_i)
        .other          _Z23gemm_half_q_half_kernelILi3ELi190ELb1ELb1ELi64EEvPK6__halfPKjS4_S2_PS0_iiiiPKtS7_iiiiiibS2_i,@"STO_CUDA_ENTRY STV_DEFAULT"
_Z23gemm_half_q_half_kernelILi3ELi190ELb1ELb1ELi64EEvPK6__halfPKjS4_S2_PS0_iiiiPKtS7_iiiiiibS2_i:
.text._Z23gemm_half_q_half_kernelILi3ELi190ELb1ELb1ELi64EEvPK6__halfPKjS4_S2_PS0_iiiiPKtS7_iiiiiibS2_i:
[----:B------:R-:W-:Y:S02]  /*0000*/  IMAD.MOV.U32 R1, RZ, RZ, c[0x0][0x28] ;  /* 0x00000a00ff017624 */ /* 0x000fe400078e00ff */
[----:B------:R-:W0:Y:S01]  /*0010*/  S2R R2, SR_CTAID.Y ;  /* 0x0000000000027919 */ /* 0x000e220000002600 */
[----:B------:R-:W-:Y:S01]  /*0020*/  IMAD.MOV.U32 R51, RZ, RZ, -0x3 ;  /* 0xfffffffdff337424 */ /* 0x000fe200078e00ff */
[----:B------:R-:W-:Y:S01]  /*0030*/  ULDC.64 UR6, c[0x0][0x118] ;  /* 0x0000460000067ab9 */ /* 0x000fe20000000a00 */
[----:B------:R-:W-:Y:S01]  /*0040*/  IADD3 R1, R1, -0x10, RZ ;  /* 0xfffffff001017810 */ /* 0x000fe20007ffe0ff */
[----:B------:R-:W1:Y:S01]  /*0050*/  S2R R9, SR_TID.X ;  /* 0x0000000000097919 */ /* 0x000e620000002100 */
[----:B------:R-:W-:Y:S02]  /*0060*/  PRMT R50, RZ, 0x7610, R50 ;  /* 0x00007610ff327816 */ /* 0x000fe40000000032 */
[----:B------:R-:W-:Y:S01]  /*0070*/  PRMT R49, RZ, 0x7610, R49 ;  /* 0x00007610ff317816 */ /* 0x000fe20000000031 */
[----:B------:R-:W2:Y:S01]  /*0080*/  S2R R0, SR_CTAID.Z ;  /* 0x0000000000007919 */ /* 0x000ea20000002700 */
[----:B------:R-:W-:Y:S02]  /*0090*/  PRMT R48, RZ, 0x7610, R48 ;  /* 0x00007610ff307816 */ /* 0x000fe40000000030 */
[----:B------:R-:W-:Y:S01]  /*00a0*/  PRMT R3, RZ, 0x7610, R3 ;  /* 0x00007610ff037816 */ /* 0x000fe20000000003 */
[----:B0-----:R-:W-:-:S05]  /*00b0*/  IMAD R51, R2, R51, c[0x0][0x188] ;  /* 0x0000620002337624 */ /* 0x001fca00078e0233 */
[C---:B------:R-:W-:Y:S02]  /*00c0*/  ISETP.GE.AND P1, PT, R51.reuse, 0x1, PT ;  /* 0x000000013300780c */ /* 0x040fe40003f26270 */
[----:B------:R-:W-:-:S11]  /*00d0*/  IMNMX R47, R51, 0x3, PT ;  /* 0x00000003332f7817 */ /* 0x000fd60003800200 */
[----:B------:R-:W-:Y:S05]  /*00e0*/  @!P1 BRA `(.L_x_1760) ;  /* 0x0000014000009947 */ /* 0x000fea0003800000 */
[----:B-12---:R-:W-:Y:S02]  /*00f0*/  IMAD.MOV.U32 R4, RZ, RZ, c[0x0][0x1c8] ;  /* 0x00007200ff047624 */ /* 0x006fe400078e00ff */
[----:B------:R-:W-:-:S05]  /*0100*/  IMAD.MOV.U32 R5, RZ, RZ, c[0x0][0x1cc] ;  /* 0x00007300ff057624 */ /* 0x000fca00078e00ff */
[----:B------:R-:W2:Y:S01]  /*0110*/  LDG.E.U16 R49, [R4.64] ;  /* 0x0000000604317981 */ /* 0x000ea2000c1e1500 */
[----:B------:R-:W-:Y:S02]  /*0120*/  ISETP.GE.AND P0, PT, R47, 0x2, PT ;  /* 0x000000022f00780c */ /* 0x000fe40003f06270 */
[----:B--2---:R-:W-:-:S11]  /*0130*/  PRMT R3, R49, 0x7610, R3 ;  /* 0x0000761031037816 */ /* 0x004fd60000000003 */
[----:B------:R-:W-:Y:S05]  /*0140*/  @!P0 BRA `(.L_x_1760) ;  /* 0x000000e000008947 */ /* 0x000fea0003800000 */
[----:B------:R-:W-:Y:S01]  /*0150*/  IMAD.MOV.U32 R4, RZ, RZ, c[0x0][0x1d0] ;  /* 0x00007400ff047624 */ /* 0x000fe200078e00ff */
[----:B------:R-:W-:-:S03]  /*0160*/  ISETP.NE.AND P0, PT, R47, 0x2, PT ;  /* 0x000000022f00780c */ /* 0x000fc60003f05270 */
[----:B------:R-:W-:Y:S01]  /*0170*/  IMAD.SHL.U32 R7, R4, 0x2, RZ ;  /* 0x0000000204077824 */ /* 0x000fe200078e00ff */
[----:B------:R-:W-:-:S04]  /*0180*/  SHF.R.S32.HI R3, RZ, 0x1f, R4 ;  /* 0x0000001fff037819 */ /* 0x000fc80000011404 */
[----:B------:R-:W-:Y:S02]  /*0190*/  SHF.L.U64.HI R3, R4, 0x1, R3 ;  /* 0x0000000104037819 */ /* 0x000fe40000010203 */
[----:B------:R-:W-:-:S04]  /*01a0*/  IADD3 R4, P2, R7, c[0x0][0x1c8], RZ ;  /* 0x0000720007047a10 */ /* 0x000fc80007f5e0ff */
[----:B------:R-:W-:Y:S02]  /*01b0*/  IADD3.X R5, R3, c[0x0][0x1cc], RZ, P2, !PT ;  /* 0x0000730003057a10 */ /* 0x000fe400017fe4ff */
[----:B------:R-:W-:-:S03]  /*01c0*/  @P0 IADD3 R6, P2, R4, R7, RZ ;  /* 0x0000000704060210 */ /* 0x000fc60007f5e0ff */
[----:B------:R-:W2:Y:S02]  /*01d0*/  LDG.E.U16 R48, [R4.64] ;  /* 0x0000000604307981 */ /* 0x000ea4000c1e1500 */
[----:B------:R-:W-:-:S05]  /*01e0*/  @P0 IMAD.X R7, R5, 0x1, R3, P2 ;  /* 0x0000000105070824 */ /* 0x000fca00010e0603 */
[----:B------:R-:W3:Y:S01]  /*01f0*/  @P0 LDG.E.U16 R50, [R6.64] ;  /* 0x0000000606320981 */ /* 0x000ee2000c1e1500 */
[----:B--2---:R-:W-:-:S04]  /*0200*/  LOP3.LUT R3, R48, R49, RZ, 0xfc, !PT ;  /* 0x0000003130037212 */ /* 0x004fc800078efcff */
[----:B---3--:R-:W-:-:S04]  /*0210*/  @P0 LOP3.LUT R8, R50, R3, RZ, 0xfc, !PT ;  /* 0x0000000332080212 */ /* 0x008fc800078efcff */
[----:B------:R-:W-:-:S03]  /*0220*/  @P0 PRMT R3, R8, 0x7610, R3 ;  /* 0x0000761008030816 */ /* 0x000fc60000000003 */
.L_x_1760:
[----:B-12---:R-:W0:Y:S01]  /*0230*/  S2R R4, SR_CTAID.X ;  /* 0x0000000000047919 */ /* 0x006e220000002500 */
[----:B------:R-:W-:Y:S01]  /*0240*/  PRMT R3, R3, 0x9910, RZ ;  /* 0x0000991003037816 */ /* 0x000fe200000000ff */
[----:B------:R-:W-:-:S03]  /*0250*/  IMAD.SHL.U32 R46, R0, 0x40, RZ ;  /* 0x00000040002e7824 */ /* 0x000fc600078e00ff */
[----:B------:R-:W-:Y:S02]  /*0260*/  ISETP.NE.AND P0, PT, R3, RZ, PT ;  /* 0x000000ff0300720c */ /* 0x000fe40003f05270 */
[----:B------:R-:W-:-:S04]  /*0270*/  IADD3 R45, R46, 0x40, RZ ;  /* 0x000000402e2d7810 */ /* 0x000fc80007ffe0ff */
[----:B------:R-:W-:-:S07]  /*0280*/  IMNMX R45, R45, c[0x0][0x190], PT ;  /* 0x000064002d2d7a17 */ /* 0x000fce0003800200 */
[----:B------:R-:W-:Y:S05]  /*0290*/  @!P0 EXIT ;  /* 0x000000000000894d */ /* 0x000fea0003800000 */
[--C-:B------:R-:W-:Y:S01]  /*02a0*/  IMAD.IADD R20, R46, 0x1, R9.reuse ;  /* 0x000000012e147824 */ /* 0x100fe200078e0209 */
[----:B------:R-:W-:Y:S01]  /*02b0*/  BSSY B0, `(.L_x_1761) ;  /* 0x00000a5000007945 */ /* 0x000fe20003800000 */
[----:B0-----:R-:W-:-:S03]  /*02c0*/  IMAD R4, R4, 0x40, R9 ;  /* 0x0000004004047824 */ /* 0x001fc600078e0209 */
[----:B------:R-:W-:Y:S01]  /*02d0*/  ISETP.GE.OR P0, PT, R20, R45, !P1 ;  /* 0x0000002d1400720c */ /* 0x000fe20004f06670 */
[----:B------:R-:W-:-:S12]  /*02e0*/  IMAD.SHL.U32 R4, R4, 0x4, RZ ;  /* 0x0000000404047824 */ /* 0x000fd800078e00ff */
        /* <DEDUP_REMOVED lines=15> */
.L_x_1765:
        /* <DEDUP_REMOVED lines=36> */
.L_x_1764:
        /* <DEDUP_REMOVED lines=22> */
.L_x_1766:
        /* <DEDUP_REMOVED lines=12> */
.L_x_1763:
[----:B------:R-:W-:Y:S01]  /*0840*/  ISETP.GT.AND P2, PT, R47, 0x3, PT ;  /* 0x000000032f00780c */ /* 0x000fe20003f44270 */
[----:B------:R-:W-:Y:S01]  /*0850*/  IMAD.SHL.U32 R24, R9, 0x2, RZ ;  /* 0x0000000209187824 */ /* 0x000fe200078e00ff */
[----:B------:R-:W-:Y:S01]  /*0860*/  PLOP3.LUT P0, PT, PT, PT, PT, 0x80, 0x0 ;  /* 0x000000000000781c */ /* 0x000fe20003f0f070 */
[----:B------:R-:W-:-:S10]  /*0870*/  IMAD.MOV.U32 R3, RZ, RZ, RZ ;  /* 0x000000ffff037224 */ /* 0x000fd400078e00ff */
[----:B------:R-:W-:Y:S05]  /*0880*/  @!P2 BRA `(.L_x_1767) ;  /* 0x000002600000a947 */ /* 0x000fea0003800000 */
[----:B------:R-:W-:Y:S02]  /*0890*/  PLOP3.LUT P0, PT, PT, PT, PT, 0x8, 0x0 ;  /* 0x000000000000781c */ /* 0x000fe40003f0e170 */
[----:B------:R-:W-:Y:S02]  /*08a0*/  IADD3 R26, R47, -0x3, RZ ;  /* 0xfffffffd2f1a7810 */ /* 0x000fe40007ffe0ff */
.L_x_1768:
        /* <DEDUP_REMOVED lines=36> */
.L_x_1767:
        /* <DEDUP_REMOVED lines=22> */
.L_x_1769:
        /* <DEDUP_REMOVED lines=11> */
.L_x_1762:
[----:B------:R-:W-:Y:S05]  /*0d00*/  BSYNC B0 ;  /* 0x0000000000007941 */ /* 0x000fea0003800000 */
.L_x_1761:
        /* <DEDUP_REMOVED lines=14> */
.L_x_1772:
        /* <DEDUP_REMOVED lines=19> */
.L_x_1771:
[----:B------:R-:W-:-:S05]  /*0f20*/  IMAD.IADD R5, R47, 0x1, -R3 ;  /* 0x000000012f057824 */ /* 0x000fca00078e0a03 */
[----:B------:R-:W-:-:S13]  /*0f30*/  ISETP.GT.AND P2, PT, R5, 0x1, PT ;  /* 0x000000010500780c */ /* 0x000fda0003f44270 */
[----:B------:R-:W-:Y:S05]  /*0f40*/  @!P2 BRA `(.L_x_1773) ;  /* 0x000000b00000a947 */ /* 0x000fea0003800000 */
[----:B------:R-:W-:Y:S01]  /*0f50*/  IMAD R5, R2, 0x3, R3 ;  /* 0x0000000302057824 */ /* 0x000fe200078e0203 */
[----:B------:R-:W-:Y:S01]  /*0f60*/  PLOP3.LUT P0, PT, PT, PT, PT, 0x8, 0x0 ;  /* 0x000000000000781c */ /* 0x000fe20003f0e170 */
[----:B0-----:R-:W-:Y:S01]  /*0f70*/  IMAD.MOV.U32 R9, RZ, RZ, 0x2 ;  /* 0x00000002ff097424 */ /* 0x001fe200078e00ff */
[----:B------:R-:W-:Y:S01]  /*0f80*/  IADD3 R3, R3, 0x2, RZ ;  /* 0x0000000203037810 */ /* 0x000fe20007ffe0ff */
[C---:B------:R-:W-:Y:S01]  /*0f90*/  IMAD R6, R5.reuse, c[0x0][0x18c], R4 ;  /* 0x0000630005067a24 */ /* 0x040fe200078e0204 */
[----:B------:R-:W-:-:S05]  /*0fa0*/  IADD3 R7, R5, 0x1, RZ ;  /* 0x0000000105077810 */ /* 0x000fca0007ffe0ff */
[----:B------:R-:W-:Y:S02]  /*0fb0*/  IMAD R8, R7, c[0x0][0x18c], R4 ;  /* 0x0000630007087a24 */ /* 0x000fe400078e0204 */
[----:B------:R-:W-:-:S04]  /*0fc0*/  IMAD.WIDE R6, R6, R9, c[0x0][0x180] ;  /* 0x0000600006067625 */ /* 0x000fc800078e0209 */
[----:B------:R-:W-:Y:S01]  /*0fd0*/  IMAD.WIDE R8, R8, R9, c[0x0][0x180] ;  /* 0x0000600008087625 */ /* 0x000fe200078e0209 */
[----:B------:R0:W-:Y:S04]  /*0fe0*/  STG.E.64 [R6.64], RZ ;  /* 0x000000ff06007986 */ /* 0x0001e8000c101b06 */
[----:B------:R0:W-:Y:S02]  /*0ff0*/  STG.E.64 [R8.64], RZ ;  /* 0x000000ff08007986 */ /* 0x0001e4000c101b06 */
.L_x_1773:
[----:B------:R-:W-:-:S13]  /*1000*/  ISETP.LT.OR P0, PT, R3, R47, P0 ;  /* 0x0000002f0300720c */ /* 0x000fda0000701670 */
[----:B------:R-:W-:Y:S02]  /*1010*/  @P0 IMAD R3, R2, 0x3, R3 ;  /* 0x0000000302030824 */ /* 0x000fe400078e0203 */
[----:B------:R-:W-:Y:S02]  /*1020*/  @P0 IMAD.MOV.U32 R2, RZ, RZ, 0x2 ;  /* 0x00000002ff020424 */ /* 0x000fe400078e00ff */
[----:B------:R-:W-:-:S04]  /*1030*/  @P0 IMAD R3, R3, c[0x0][0x18c], R4 ;  /* 0x0000630003030a24 */ /* 0x000fc800078e0204 */
[----:B------:R-:W-:-:S05]  /*1040*/  @P0 IMAD.WIDE R2, R3, R2, c[0x0][0x180] ;  /* 0x0000600003020625 */ /* 0x000fca00078e0202 */
[----:B------:R1:W-:Y:S02]  /*1050*/  @P0 STG.E.64 [R2.64], RZ ;  /* 0x000000ff02000986 */ /* 0x0003e4000c101b06 */
.L_x_1770:
        /* <DEDUP_REMOVED lines=14> */
.L_x_1775:
        /* <DEDUP_REMOVED lines=43> */
.L_x_1774:
        /* <DEDUP_REMOVED lines=52> */
[----:B------:R-:W-:-:S02]  /*1730*/  SHF.R.S32.HI R2, RZ, 0x1f, R4 ;  /* 0x0000001fff027819 */ /* 0x000fc40000011404 */
        /* <DEDUP_REMOVED lines=8> */
[----:B------:R-:W-:-:S05]  /*17c0*/  IADD3 R0, P2, R4, R7, RZ ;  /* 0x0000000704007210 */ /* 0x000fca0007f5e0ff */
[----:B------:R-:W-:Y:S01]  /*17d0*/  IMAD.X R3, R9, 0x1, R2, P2 ;  /* 0x0000000109037824 */ /* 0x000fe200010e0602 */
[----:B------:R-:W-:-:S04]  /*17e0*/  LEA R20, P2, R0, c[0x0][0x168], 0x2 ;  /* 0x00005a0000147a11 */ /* 0x000fc800078410ff */
[----:B------:R-:W-:Y:S02]  /*17f0*/  LEA.HI.X R21, R0, c[0x0][0x16c], R3, 0x2, P2 ;  /* 0x00005b0000157a11 */ /* 0x000fe400010f1403 */
[----:B--2---:R-:W-:Y:S01]  /*1800*/  PRMT R0, R97, 0x7610, R97 ;  /* 0x0000761061007816 */ /* 0x004fe20000000061 */
[----:B----4-:R-:W-:Y:S01]  /*1810*/  IMAD.IADD R36, R46, 0x1, R5 ;  /* 0x000000012e247824 */ /* 0x010fe200078e0205 */
[----:B------:R-:W-:Y:S05]  /*1820*/  @P0 BRA `(.L_x_1776) ;  /* 0x000063c000000947 */ /* 0x000fea0003800000 */
[----:B------:R-:W-:Y:S01]  /*1830*/  ULDC UR4, c[0x0][0x18c] ;  /* 0x0000630000047ab9 */ /* 0x000fe20000000800 */
[----:B------:R-:W-:Y:S01]  /*1840*/  IADD3 R4, P0, P2, R4, c[0x0][0x18c], R7 ;  /* 0x0000630004047a10 */ /* 0x000fe20007a1e007 */
[----:B------:R-:W-:Y:S01]  /*1850*/  USHF.R.S32.HI UR4, URZ, 0x1f, UR4 ;  /* 0x0000001f3f047899 */ /* 0x000fe20008011404 */
[----:B------:R-:W-:Y:S01]  /*1860*/  IMAD.MOV.U32 R44, RZ, RZ, RZ ;  /* 0x000000ffff2c7224 */ /* 0x000fe200078e00ff */
[----:B------:R-:W-:Y:S02]  /*1870*/  PRMT R43, RZ, 0x7610, R43 ;  /* 0x00007610ff2b7816 */ /* 0x000fe4000000002b */
[----:B------:R-:W-:-:S02]  /*1880*/  LEA R6, P3, R4, c[0x0][0x168], 0x2 ;  /* 0x00005a0004067a11 */ /* 0x000fc400078610ff */
[----:B------:R-:W-:Y:S01]  /*1890*/  IADD3.X R7, R2, UR4, R9, P0, P2 ;  /* 0x0000000402077c10 */ /* 0x000fe200087e4409 */
[----:B------:R-:W-:-:S03]  /*18a0*/  UMOV UR4, URZ ;  /* 0x0000003f00047c82 */ /* 0x000fc60008000000 */
[----:B------:R-:W-:Y:S02]  /*18b0*/  LEA.HI.X R7, R4, c[0x0][0x16c], R7, 0x2, P3 ;  /* 0x00005b0004077a11 */ /* 0x000fe400018f1407 */
.L_x_1789:
[----:B------:R-:W-:-:S13]  /*18c0*/  ISETP.NE.AND P0, PT, R46, R36, PT ;  /* 0x000000242e00720c */ /* 0x000fda0003f05270 */
[----:B------:R-:W-:Y:S01]  /*18d0*/  @!P0 IADD3 R44, R44, 0x1, RZ ;  /* 0x000000012c2c8810 */ /* 0x000fe20007ffe0ff */
[----:B------:R-:W-:Y:S02]  /*18e0*/  @!P0 IMAD.SHL.U32 R2, R46, 0x2, RZ ;  /* 0x000000022e028824 */ /* 0x000fe400078e00ff */
[----:B------:R-:W-:Y:S02]  /*18f0*/  @!P0 IMAD.MOV.U32 R3, RZ, RZ, 0x2 ;  /* 0x00000002ff038424 */ /* 0x000fe400078e00ff */
[----:B------:R-:W-:Y:S02]  /*1900*/  @!P0 IMAD R4, R44, 0x8, R1 ;  /* 0x000000082c048824 */ /* 0x000fe400078e0201 */
[----:B------:R-:W-:-:S04]  /*1910*/  @!P0 IMAD.WIDE R2, R2, R3, c[0x0][0x198] ;  /* 0x0000660002028625 */ /* 0x000fc800078e0203 */
        /* <DEDUP_REMOVED lines=10> */
[----:B------:R-:W2:Y:S04]  /*19c0*/  LDG.E.128.CONSTANT R4, [R20.64] ;  /* 0x0000000614047981 */ /* 0x000ea8000c1e9d00 */
[----:B------:R-:W3:Y:S01]  /*19d0*/  LDG.E.128.CONSTANT R8, [R2.64] ;  /* 0x0000000602087981 */ /* 0x000ee2000c1e9d00 */
[----:B------:R-:W-:-:S02]  /*19e0*/  PRMT R55, R49, 0x9910, RZ ;  /* 0x0000991031377816 */ /* 0x000fc400000000ff */
[----:B------:R-:W-:Y:S02]  /*19f0*/  ISETP.GE.AND P2, PT, R47, 0x2, PT ;  /* 0x000000022f00780c */ /* 0x000fe40003f46270 */
[----:B------:R-:W-:Y:S02]  /*1a00*/  ISETP.NE.AND P0, PT, R55, RZ, PT ;  /* 0x000000ff3700720c */ /* 0x000fe40003f05270 */
[C---:B--2---:R-:W-:Y:S02]  /*1a10*/  LEA.HI R12, R4.reuse, 0xffffff80, RZ, 0x8 ;  /* 0xffffff80040c7811 */ /* 0x044fe400078f40ff */
[----:B-----5:R-:W-:Y:S02]  /*1a20*/  LOP3.LUT R22, R4, 0xff, RZ, 0xc0, !PT ;  /* 0x000000ff04167812 */ /* 0x020fe400078ec0ff */
[--C-:B------:R-:W-:Y:S02]  /*1a30*/  SHF.R.U32.HI R29, RZ, 0x8, R4.reuse ;  /* 0x00000008ff1d7819 */ /* 0x100fe40000011604 */
[----:B------:R-:W-:Y:S01]  /*1a40*/  SHF.R.U32.HI R4, RZ, 0x10, R4 ;  /* 0x00000010ff047819 */ /* 0x000fe20000011604 */
[----:B------:R-:W0:Y:S01]  /*1a50*/  I2F.F16 R12, R12 ;  /* 0x0000000c000c7306 */ /* 0x000e220000200c00 */
[----:B---3--:R-:W-:-:S02]  /*1a60*/  LOP3.LUT R30, R11, 0xff, RZ, 0xc0, !PT ;  /* 0x000000ff0b1e7812 */ /* 0x008fc400078ec0ff */
[----:B------:R-:W-:Y:S02]  /*1a70*/  LOP3.LUT R4, R4, 0xff, RZ, 0xc0, !PT ;  /* 0x000000ff04047812 */ /* 0x000fe400078ec0ff */
[----:B------:R-:W-:Y:S02]  /*1a80*/  IADD3 R33, R30, -0x80, RZ ;  /* 0xffffff801e217810 */ /* 0x000fe40007ffe0ff */
[----:B------:R-:W-:Y:S02]  /*1a90*/  SHF.R.U32.HI R31, RZ, 0x8, R5 ;  /* 0x00000008ff1f7819 */ /* 0x000fe40000011605 */
[----:B------:R-:W-:Y:S02]  /*1aa0*/  LOP3.LUT R30, R29, 0xff, RZ, 0xc0, !PT ;  /* 0x000000ff1d1e7812 */ /* 0x000fe400078ec0ff */
[----:B------:R-:W-:Y:S01]  /*1ab0*/  IADD3 R4, R4, -0x80, RZ ;  /* 0xffffff8004047810 */ /* 0x000fe20007ffe0ff */
[----:B------:R1:W2:Y:S01]  /*1ac0*/  I2F.F16 R29, R33 ;  /* 0x00000021001d7306 */ /* 0x0002a20000200c00 */
[----:B------:R-:W-:-:S02]  /*1ad0*/  LOP3.LUT R32, R31, 0xff, RZ, 0xc0, !PT ;  /* 0x000000ff1f207812 */ /* 0x000fc400078ec0ff */
[--C-:B------:R-:W-:Y:S02]  /*1ae0*/  SHF.R.U32.HI R35, RZ, 0x10, R6.reuse ;  /* 0x00000010ff237819 */ /* 0x100fe40000011606 */
[C---:B------:R-:W-:Y:S02]  /*1af0*/  LEA.HI R13, R5.reuse, 0xffffff80, RZ, 0x8 ;  /* 0xffffff80050d7811 */ /* 0x040fe400078f40ff */
[----:B------:R-:W-:Y:S01]  /*1b00*/  LOP3.LUT R23, R5, 0xff, RZ, 0xc0, !PT ;  /* 0x000000ff05177812 */ /* 0x000fe200078ec0ff */
[----:B------:R3:W4:Y:S01]  /*1b10*/  I2F.F16 R31, R4 ;  /* 0x00000004001f7306 */ /* 0x0007220000200c00 */
[----:B-1----:R-:W-:Y:S02]  /*1b20*/  SHF.R.U32.HI R33, RZ, 0x8, R6 ;  /* 0x00000008ff217819 */ /* 0x002fe40000011606 */
[----:B------:R-:W-:Y:S02]  /*1b30*/  SHF.R.U32.HI R5, RZ, 0x10, R5 ;  /* 0x00000010ff057819 */ /* 0x000fe40000011605 */
[----:B------:R-:W-:-:S02]  /*1b40*/  LOP3.LUT R34, R33, 0xff, RZ, 0xc0, !PT ;  /* 0x000000ff21227812 */ /* 0x000fc400078ec0ff */
[----:B------:R-:W-:Y:S01]  /*1b50*/  LOP3.LUT R35, R35, 0xff, RZ, 0xc0, !PT ;  /* 0x000000ff23237812 */ /* 0x000fe200078ec0ff */
[----:B------:R-:W1:Y:S01]  /*1b60*/  I2F.F16 R13, R13 ;  /* 0x0000000d000d7306 */ /* 0x000e620000200c00 */
[----:B---3--:R-:W-:Y:S02]  /*1b70*/  SHF.R.U32.HI R4, RZ, 0x8, R7 ;  /* 0x00000008ff047819 */ /* 0x008fe40000011607 */
[C---:B------:R-:W-:Y:S02]  /*1b80*/  LEA.HI R14, R6.reuse, 0xffffff80, RZ, 0x8 ;  /* 0xffffff80060e7811 */ /* 0x040fe400078f40ff */
[----:B------:R-:W-:Y:S02]  /*1b90*/  LOP3.LUT R24, R6, 0xff, RZ, 0xc0, !PT ;  /* 0x000000ff06187812 */ /* 0x000fe400078ec0ff */
[----:B------:R-:W-:Y:S02]  /*1ba0*/  LOP3.LUT R4, R4, 0xff, RZ, 0xc0, !PT ;  /* 0x000000ff04047812 */ /* 0x000fe400078ec0ff */
[----:B------:R-:W-:Y:S01]  /*1bb0*/  LOP3.LUT R5, R5, 0xff, RZ, 0xc0, !PT ;  /* 0x000000ff05057812 */ /* 0x000fe200078ec0ff */
[----:B------:R-:W3:Y:S01]  /*1bc0*/  I2F.F16 R14, R14 ;  /* 0x0000000e000e7306 */ /* 0x000ee20000200c00 */
[----:B------:R-:W-:-:S02]  /*1bd0*/  IADD3 R6, R34, -0x80, RZ ;  /* 0xffffff8022067810 */ /* 0x000fc40007ffe0ff */
[----:B------:R-:W-:Y:S02]  /*1be0*/  IADD3 R34, R35, -0x80, RZ ;  /* 0xffffff8023227810 */ /* 0x000fe40007ffe0ff */
[C---:B------:R-:W-:Y:S02]  /*1bf0*/  LEA.HI R15, R7.reuse, 0xffffff80, RZ, 0x8 ;  /* 0xffffff80070f7811 */ /* 0x040fe400078f40ff */
[----:B------:R-:W-:Y:S01]  /*1c00*/  LOP3.LUT R25, R7, 0xff, RZ, 0xc0, !PT ;  /* 0x000000ff07197812 */ /* 0x000fe200078ec0ff */
[----:B------:R-:W0:Y:S01]  /*1c10*/  I2F.F16 R6, R6 ;  /* 0x0000000600067306 */ /* 0x000e220000200c00 */
[----:B------:R-:W-:Y:S02]  /*1c20*/  SHF.R.U32.HI R35, RZ, 0x10, R7 ;  /* 0x00000010ff237819 */ /* 0x000fe40000011607 */
[----:B------:R-:W-:Y:S02]  /*1c30*/  IADD3 R7, R4, -0x80, RZ ;  /* 0xffffff8004077810 */ /* 0x000fe40007ffe0ff */
[----:B------:R-:W-:-:S02]  /*1c40*/  LEA.HI R16, R8, 0xffffff80, RZ, 0x8 ;  /* 0xffffff8008107811 */ /* 0x000fc400078f40ff */
[----:B------:R-:W-:Y:S01]  /*1c50*/  LOP3.LUT R26, R8, 0xff, RZ, 0xc0, !PT ;  /* 0x000000ff081a7812 */ /* 0x000fe200078ec0ff */
[----:B------:R-:W0:Y:S01]  /*1c60*/  I2F.F16 R15, R15 ;  /* 0x0000000f000f7306 */ /* 0x000e220000200c00 */
[----:B------:R-:W-:Y:S02]  /*1c70*/  IADD3 R5, R5, -0x80, RZ ;  /* 0xffffff8005057810 */ /* 0x000fe40007ffe0ff */
[--C-:B------:R-:W-:Y:S02]  /*1c80*/  SHF.R.U32.HI R4, RZ, 0x8, R8.reuse ;  /* 0x00000008ff047819 */ /* 0x100fe40000011608 */
[----:B------:R-:W-:Y:S02]  /*1c90*/  SHF.R.U32.HI R8, RZ, 0x10, R8 ;  /* 0x00000010ff087819 */ /* 0x000fe40000011608 */
[----:B------:R-:W-:Y:S01]  /*1ca0*/  SHF.R.U32.HI R37, RZ, 0x8, R9 ;  /* 0x00000008ff257819 */ /* 0x000fe20000011609 */
[----:B------:R0:W1:Y:S01]  /*1cb0*/  I2F.F16 R33, R5 ;  /* 0x0000000500217306 */ /* 0x0000620000200c00 */
[----:B------:R-:W-:-:S02]  /*1cc0*/  LOP3.LUT R4, R4, 0xff, RZ, 0xc0, !PT ;  /* 0x000000ff04047812 */ /* 0x000fc400078ec0ff */
[----:B------:R-:W-:Y:S02]  /*1cd0*/  SHF.R.U32.HI R54, RZ, 0x8, R10 ;  /* 0x00000008ff367819 */ /* 0x000fe4000001160a */
[----:B------:R-:W-:Y:S02]  /*1ce0*/  IADD3 R4, R4, -0x80, RZ ;  /* 0xffffff8004047810 */ /* 0x000fe40007ffe0ff */
[----:B------:R-:W-:Y:S01]  /*1cf0*/  LOP3.LUT R52, R37, 0xff, RZ, 0xc0, !PT ;  /* 0x000000ff25347812 */ /* 0x000fe200078ec0ff */
[----:B------:R-:W1:Y:S01]  /*1d00*/  I2F.F16 R16, R16 ;  /* 0x0000001000107306 */ /* 0x000e620000200c00 */
[----:B0-----:R-:W-:Y:S02]  /*1d10*/  LOP3.LUT R5, R8, 0xff, RZ, 0xc0, !PT ;  /* 0x000000ff08057812 */ /* 0x001fe400078ec0ff */
[----:B------:R-:W-:Y:S02]  /*1d20*/  LEA.HI R19, R11, 0xffffff80, RZ, 0x8 ;  /* 0xffffff800b137811 */ /* 0x000fe400078f40ff */
[----:B------:R-:W-:-:S02]  /*1d30*/  IADD3 R5, R5, -0x80, RZ ;  /* 0xffffff8005057810 */ /* 0x000fc40007ffe0ff */
[----:B------:R-:W-:Y:S01]  /*1d40*/  LOP3.LUT R54, R54, 0xff, RZ, 0xc0, !PT ;  /* 0x000000ff36367812 */ /* 0x000fe200078ec0ff */
[----:B------:R0:W1:Y:S01]  /*1d50*/  I2F.F16 R8, R4 ;  /* 0x0000000400087306 */ /* 0x0000620000200c00 */
[----:B------:R-:W-:Y:S02]  /*1d60*/  SHF.R.U32.HI R53, RZ, 0x10, R9 ;  /* 0x00000010ff357819 */ /* 0x000fe40000011609 */
[C---:B------:R-:W-:Y:S02]  /*1d70*/  LEA.HI R18, R10.reuse, 0xffffff80, RZ, 0x8 ;  /* 0xffffff800a127811 */ /* 0x040fe400078f40ff */
[----:B------:R-:W-:Y:S02]  /*1d80*/  LOP3.LUT R28, R10, 0xff, RZ, 0xc0, !PT ;  /* 0x000000ff0a1c7812 */ /* 0x000fe400078ec0ff */
[----:B------:R-:W-:Y:S01]  /*1d90*/  LOP3.LUT R27, R9, 0xff, RZ, 0xc0, !PT ;  /* 0x000000ff091b7812 */ /* 0x000fe200078ec0ff */
[----:B------:R1:W2:Y:S01]  /*1da0*/  I2F.F16 R37, R5 ;  /* 0x0000000500257306 */ /* 0x0002a20000200c00 */
[----:B0-----:R-:W-:-:S02]  /*1db0*/  SHF.R.U32.HI R4, RZ, 0x10, R10 ;  /* 0x00000010ff047819 */ /* 0x001fc4000001160a */
[----:B------:R-:W-:Y:S02]  /*1dc0*/  IADD3 R10, R54, -0x80, RZ ;  /* 0xffffff80360a7810 */ /* 0x000fe40007ffe0ff */
[----:B------:R-:W-:Y:S02]  /*1dd0*/  LOP3.LUT R35, R35, 0xff, RZ, 0xc0, !PT ;  /* 0x000000ff23237812 */ /* 0x000fe400078ec0ff */
[----:B------:R-:W-:Y:S01]  /*1de0*/  LOP3.LUT R53, R53, 0xff, RZ, 0xc0, !PT ;  /* 0x000000ff35357812 */ /* 0x000fe200078ec0ff */
[----:B------:R-:W0:Y:S01]  /*1df0*/  I2F.F16 R18, R18 ;  /* 0x0000001200127306 */ /* 0x000e220000200c00 */
[--C-:B-1----:R-:W-:Y:S02]  /*1e00*/  SHF.R.U32.HI R5, RZ, 0x8, R11.reuse ;  /* 0x00000008ff057819 */ /* 0x102fe4000001160b */
[----:B------:R-:W-:Y:S02]  /*1e10*/  SHF.R.U32.HI R11, RZ, 0x10, R11 ;  /* 0x00000010ff0b7819 */ /* 0x000fe4000001160b */
[----:B------:R-:W-:-:S02]  /*1e20*/  LEA.HI R17, R9, 0xffffff80, RZ, 0x8 ;  /* 0xffffff8009117811 */ /* 0x000fc400078f40ff */
[----:B------:R-:W-:Y:S01]  /*1e30*/  LOP3.LUT R54, R11, 0xff, RZ, 0xc0, !PT ;  /* 0x000000ff0b367812 */ /* 0x000fe200078ec0ff */
[----:B------:R-:W1:Y:S01]  /*1e40*/  I2F.F16 R19, R19 ;  /* 0x0000001300137306 */ /* 0x000e620000200c00 */
[----:B------:R-:W-:Y:S02]  /*1e50*/  LOP3.LUT R4, R4, 0xff, RZ, 0xc0, !PT ;  /* 0x000000ff04047812 */ /* 0x000fe400078ec0ff */
[----:B------:R-:W-:Y:S02]  /*1e60*/  LOP3.LUT R5, R5, 0xff, RZ, 0xc0, !PT ;  /* 0x000000ff05057812 */ /* 0x000fe400078ec0ff */
[----:B------:R-:W-:Y:S02]  /*1e70*/  IADD3 R9, R52, -0x80, RZ ;  /* 0xffffff8034097810 */ /* 0x000fe40007ffe0ff */
[----:B------:R-:W-:Y:S01]  /*1e80*/  IADD3 R22, R22, -0x80, RZ ;  /* 0xffffff8016167810 */ /* 0x000fe20007ffe0ff */
        /* <DEDUP_REMOVED lines=9> */
[----:B------:R-:W-:Y:S01]  /*1f20*/  IADD3 R32, R32, -0x80, RZ ;  /* 0xffffff8020207810 */ /* 0x000fe20007ffe0ff */
[----:B------:R-:W0:Y:S01]  /*1f30*/  I2F.F16 R23, R23 ;  /* 0x0000001700177306 */ /* 0x000e220000200c00 */
[----:B------:R-:W-:Y:S02]  /*1f40*/  IADD3 R35, R35, -0x80, RZ ;  /* 0xffffff8023237810 */ /* 0x000fe40007ffe0ff */
[----:B------:R-:W-:Y:S02]  /*1f50*/  IADD3 R52, R53, -0x80, RZ ;  /* 0xffffff8035347810 */ /* 0x000fe40007ffe0ff */
[----:B------:R-:W-:Y:S02]  /*1f60*/  IADD3 R54, R54, -0x80, RZ ;  /* 0xffffff8036367810 */ /* 0x000fe40007ffe0ff */
[----:B------:R-:W-:Y:S01]  /*1f70*/  IADD3 R4, R4, -0x80, RZ ;  /* 0xffffff8004047810 */ /* 0x000fe20007ffe0ff */
[----:B------:R-:W0:Y:S01]  /*1f80*/  I2F.F16 R24, R24 ;  /* 0x0000001800187306 */ /* 0x000e220000200c00 */
[----:B------:R-:W-:-:S07]  /*1f90*/  IADD3 R5, R5, -0x80, RZ ;  /* 0xffffff8005057810 */ /* 0x000fce0007ffe0ff */
        /* <DEDUP_REMOVED lines=14> */
[----:B------:R-:W0:Y:S01]  /*2080*/  I2F.F16 R54, R54 ;  /* 0x0000003600367306 */ /* 0x000e220000200c00 */
[----:B------:R-:W-:Y:S05]  /*2090*/  @!P0 BRA `(.L_x_1778) ;  /* 0x000005a000008947 */ /* 0x000fea0003800000 */
[----:B-1234-:R-:W1:Y:S01]  /*20a0*/  LDS.64 R56, [UR4] ;  /* 0x00000004ff387984 */ /* 0x01ee620008000a00 */
[----:B0-----:R-:W-:-:S02]  /*20b0*/  HADD2.F32 R64, -RZ, R32.H0_H0 ;  /* 0x20000020ff407230 */ /* 0x001fc40000004100 */
[----:B------:R-:W-:Y:S01]  /*20c0*/  HADD2.F32 R55, -RZ, R22.H0_H0 ;  /* 0x20000016ff377230 */ /* 0x000fe20000004100 */
[----:B------:R-:W0:Y:S01]  /*20d0*/  LDS.64 R4, [UR4+0x8] ;  /* 0x00000804ff047984 */ /* 0x000e220008000a00 */
[----:B------:R-:W-:Y:S02]  /*20e0*/  HADD2.F32 R61, -RZ, R24.H0_H0 ;  /* 0x20000018ff3d7230 */ /* 0x000fe40000004100 */
[----:B------:R-:W-:Y:S02]  /*20f0*/  HADD2.F32 R63, -RZ, R25.H0_H0 ;  /* 0x20000019ff3f7230 */ /* 0x000fe40000004100 */
[----:B------:R-:W-:Y:S02]  /*2100*/  HADD2.F32 R66, -RZ, R7.H0_H0 ;  /* 0x20000007ff427230 */ /* 0x000fe40000004100 */
[----:B------:R-:W-:Y:S02]  /*2110*/  HADD2.F32 R67, -RZ, R15.H0_H0 ;  /* 0x2000000fff437230 */ /* 0x000fe40000004100 */
[----:B-1----:R-:W-:-:S02]  /*2120*/  HADD2.F32 R60, -RZ, R57.H0_H0 ;  /* 0x20000039ff3c7230 */ /* 0x002fc40000004100 */
[----:B------:R-:W-:Y:S02]  /*2130*/  HADD2.F32 R62, -RZ, R57.H1_H1 ;  /* 0x30000039ff3e7230 */ /* 0x000fe40000004100 */
[--C-:B------:R-:W-:Y:S02]  /*2140*/  HADD2.F32 R58, -RZ, R56.reuse.H0_H0 ;  /* 0x20000038ff3a7230 */ /* 0x100fe40000004100 */
[----:B------:R-:W-:Y:S02]  /*2150*/  HADD2.F32 R57, -RZ, R23.H0_H0 ;  /* 0x20000017ff397230 */ /* 0x000fe40000004100 */
[----:B------:R-:W-:Y:S01]  /*2160*/  HADD2.F32 R59, -RZ, R56.H1_H1 ;  /* 0x30000038ff3b7230 */ /* 0x000fe20000004100 */
[----:B------:R-:W-:Y:S01]  /*2170*/  FFMA.FTZ R55, R55, R58, RZ ;  /* 0x0000003a37377223 */ /* 0x000fe200000100ff */
[----:B------:R-:W-:Y:S01]  /*2180*/  HADD2.F32 R56, -RZ, R30.H0_H0 ;  /* 0x2000001eff387230 */ /* 0x000fe20000004100 */
[C---:B------:R-:W-:Y:S02]  /*2190*/  FFMA.FTZ R57, R58.reuse, R57, RZ ;  /* 0x000000393a397223 */ /* 0x040fe400000100ff */
[----:B------:R-:W-:-:S02]  /*21a0*/  FFMA.FTZ R61, R58, R61, RZ ;  /* 0x0000003d3a3d7223 */ /* 0x000fc400000100ff */
        /* <DEDUP_REMOVED lines=19> */
[--C-:B0-----:R-:W-:Y:S01]  /*22e0*/  HADD2.F32 R56, -RZ, R4.reuse.H0_H0 ;  /* 0x20000004ff387230 */ /* 0x101fe20000004100 */
        /* <DEDUP_REMOVED lines=35> */
[--C-:B------:R-:W-:Y:S01]  /*2520*/  HADD2.F32 R5, -RZ, R96.reuse.H0_H0 ;  /* 0x20000060ff057230 */ /* 0x100fe20000004100 */
[----:B------:R-:W-:Y:S01]  /*2530*/  FFMA.FTZ R61, R57, R61, R64 ;  /* 0x0000003d393d7223 */ /* 0x000fe20000010040 */
[----:B------:R-:W-:-:S02]  /*2540*/  HADD2.F32 R55, -RZ, R96.H1_H1 ;  /* 0x30000060ff377230 */ /* 0x000fc40000004100 */
[--C-:B------:R-:W-:Y:S01]  /*2550*/  HADD2.F32 R57, -RZ, R0.reuse.H0_H0 ;  /* 0x20000000ff397230 */ /* 0x100fe20000004100 */
[----:B------:R-:W-:Y:S01]  /*2560*/  FFMA.FTZ R60, R59, R60, R61 ;  /* 0x0000003c3b3c7223 */ /* 0x000fe2000001003d */
[----:B------:R-:W-:Y:S01]  /*2570*/  HADD2.F32 R63, -RZ, R0.H1_H1 ;  /* 0x30000000ff3f7230 */ /* 0x000fe20000004100 */
        /* <DEDUP_REMOVED lines=12> */
.L_x_1778:
[----:B-1234-:R-:W-:Y:S05]  /*2640*/  @!P2 BRA `(.L_x_1777) ;  /* 0x00000bb00000a947 */ /* 0x01efea0003800000 */
[----:B0-----:R-:W-:Y:S02]  /*2650*/  PRMT R4, R48, 0x9910, RZ ;  /* 0x0000991030047816 */ /* 0x001fe400000000ff */
        /* <DEDUP_REMOVED lines=95> */
.L_x_1779:
        /* <DEDUP_REMOVED lines=41> */
[----:B-1----:R-:W-:Y:S01]  /*2ee0*/  HADD2.F32 R7, -RZ, R4.H0_H0 ;  /* 0x20000004ff077230 */ /* 0x002fe20000004100 */
[-C--:B------:R-:W-:Y:S01]  /*2ef0*/  FFMA.FTZ R6, R6, R58.reuse, R23 ;  /* 0x0000003a06067223 */ /* 0x080fe20000010017 */
[----:B------:R-:W-:Y:S01]  /*2f00*/  HADD2.F32 R23, -RZ, R28.H0_H0 ;  /* 0x2000001cff177230 */ /* 0x000fe20000004100 */
[-C--:B------:R-:W-:Y:S01]  /*2f10*/  FFMA.FTZ R22, R22, R58.reuse, R25 ;  /* 0x0000003a16167223 */ /* 0x080fe20000010019 */
[----:B------:R-:W-:Y:S01]  /*2f20*/  HADD2.F32 R4, -RZ, R4.H1_H1 ;  /* 0x30000004ff047230 */ /* 0x000fe20000004100 */
[-C--:B------:R-:W-:Y:S01]  /*2f30*/  FFMA.FTZ R24, R34, R58.reuse, R59 ;  /* 0x0000003a22187223 */ /* 0x080fe2000001003b */
[----:B------:R-:W-:Y:S01]  /*2f40*/  HADD2.F32 R19, -RZ, R19.H0_H0 ;  /* 0x20000013ff137230 */ /* 0x000fe20000004100 */
[----:B------:R-:W-:-:S02]  /*2f50*/  FFMA.FTZ R58, R35, R58, R55 ;  /* 0x0000003a233a7223 */ /* 0x000fc40000010037 */
[-C--:B------:R-:W-:Y:S01]  /*2f60*/  FFMA.FTZ R6, R12, R57.reuse, R6 ;  /* 0x000000390c067223 */ /* 0x080fe20000010006 */
[--C-:B------:R-:W-:Y:S01]  /*2f70*/  HADD2.F32 R12, -RZ, R5.reuse.H0_H0 ;  /* 0x20000005ff0c7230 */ /* 0x100fe20000004100 */
[-C--:B------:R-:W-:Y:S01]  /*2f80*/  FFMA.FTZ R22, R13, R57.reuse, R22 ;  /* 0x000000390d167223 */ /* 0x080fe20000010016 */
[----:B------:R-:W-:Y:S01]  /*2f90*/  HADD2.F32 R13, -RZ, R5.H1_H1 ;  /* 0x30000005ff0d7230 */ /* 0x000fe20000004100 */
[-C--:B------:R-:W-:Y:S01]  /*2fa0*/  FFMA.FTZ R58, R15, R57.reuse, R58 ;  /* 0x000000390f3a7223 */ /* 0x080fe2000001003a */
[----:B------:R-:W-:Y:S01]  /*2fb0*/  HADD2.F32 R5, -RZ, R26.H0_H0 ;  /* 0x2000001aff057230 */ /* 0x000fe20000004100 */
[----:B------:R-:W-:Y:S01]  /*2fc0*/  FFMA.FTZ R24, R14, R57, R24 ;  /* 0x000000390e187223 */ /* 0x000fe20000010018 */
[----:B------:R-:W-:-:S03]  /*2fd0*/  HADD2.F32 R15, -RZ, R27.H0_H0 ;  /* 0x2000001bff0f7230 */ /* 0x000fc60000004100 */
[-C--:B------:R-:W-:Y:S01]  /*2fe0*/  FFMA.FTZ R5, R5, R7.reuse, R6 ;  /* 0x0000000705057223 */ /* 0x080fe20000010006 */
[----:B------:R-:W-:Y:S01]  /*2ff0*/  HADD2.F32 R6, -RZ, R52.H0_H0 ;  /* 0x20000034ff067230 */ /* 0x000fe20000004100 */
[-C--:B------:R-:W-:Y:S02]  /*3000*/  FFMA.FTZ R15, R15, R7.reuse, R22 ;  /* 0x000000070f0f7223 */ /* 0x080fe40000010016 */
[-C--:B------:R-:W-:Y:S02]  /*3010*/  FFMA.FTZ R23, R23, R7.reuse, R24 ;  /* 0x0000000717177223 */ /* 0x080fe40000010018 */
[----:B------:R-:W-:Y:S02]  /*3020*/  FFMA.FTZ R7, R29, R7, R58 ;  /* 0x000000071d077223 */ /* 0x000fe4000001003a */
[-C--:B------:R-:W-:Y:S01]  /*3030*/  FFMA.FTZ R5, R8, R4.reuse, R5 ;  /* 0x0000000408057223 */ /* 0x080fe20000010005 */
[----:B------:R-:W-:Y:S01]  /*3040*/  HADD2.F32 R8, -RZ, R53.H0_H0 ;  /* 0x20000035ff087230 */ /* 0x000fe20000004100 */
[-C--:B------:R-:W-:Y:S01]  /*3050*/  FFMA.FTZ R15, R9, R4.reuse, R15 ;  /* 0x00000004090f7223 */ /* 0x080fe2000001000f */
[----:B------:R-:W-:Y:S01]  /*3060*/  HADD2.F32 R9, -RZ, R0.H0_H0 ;  /* 0x20000000ff097230 */ /* 0x000fe20000004100 */
[----:B------:R-:W-:-:S02]  /*3070*/  FFMA.FTZ R23, R10, R4, R23 ;  /* 0x000000040a177223 */ /* 0x000fc40000010017 */
[----:B------:R-:W-:Y:S01]  /*3080*/  FFMA.FTZ R7, R11, R4, R7 ;  /* 0x000000040b077223 */ /* 0x000fe20000010007 */
[----:B------:R-:W-:Y:S01]  /*3090*/  HADD2.F32 R11, -RZ, R0.H1_H1 ;  /* 0x30000000ff0b7230 */ /* 0x000fe20000004100 */
[-C--:B------:R-:W-:Y:S01]  /*30a0*/  FFMA.FTZ R4, R37, R12.reuse, R5 ;  /* 0x0000000c25047223 */ /* 0x080fe20000010005 */
[--C-:B------:R-:W-:Y:S01]  /*30b0*/  HADD2.F32 R5, -RZ, R96.reuse.H0_H0 ;  /* 0x20000060ff057230 */ /* 0x100fe20000004100 */
[-C--:B------:R-:W-:Y:S02]  /*30c0*/  FFMA.FTZ R6, R6, R12.reuse, R15 ;  /* 0x0000000c06067223 */ /* 0x080fe4000001000f */
[-C--:B------:R-:W-:Y:S02]  /*30d0*/  FFMA.FTZ R8, R8, R12.reuse, R23 ;  /* 0x0000000c08087223 */ /* 0x080fe40000010017 */
[----:B------:R-:W-:Y:S01]  /*30e0*/  FFMA.FTZ R12, R54, R12, R7 ;  /* 0x0000000c360c7223 */ /* 0x000fe20000010007 */
[----:B------:R-:W-:Y:S01]  /*30f0*/  HADD2.F32 R7, -RZ, R96.H1_H1 ;  /* 0x30000060ff077230 */ /* 0x000fe20000004100 */
        /* <DEDUP_REMOVED lines=16> */
.L_x_1777:
[----:B------:R-:W-:-:S04]  /*3200*/  IMAD.MOV.U32 R13, RZ, RZ, c[0x0][0x18c] ;  /* 0x00006300ff0d7624 */ /* 0x000fc800078e00ff */
[----:B------:R-:W-:-:S05]  /*3210*/  IMAD.WIDE R20, R13, 0x8, R20 ;  /* 0x000000080d147825 */ /* 0x000fca00078e0214 */
[----:B0-----:R0:W5:Y:S01]  /*3220*/  LDG.E.128.CONSTANT R4, [R20.64] ;  /* 0x0000000614047981 */ /* 0x001162000c1e9d00 */
        /* <DEDUP_REMOVED lines=10> */
[----:B------:R-:W-:Y:S02]  /*32d0*/  SHF.R.U32.HI R31, RZ, 0x8, R7 ;  /* 0x00000008ff1f7819 */ /* 0x000fe40000011607 */
[C---:B------:R-:W-:Y:S01]  /*32e0*/  LEA.HI R12, R4.reuse, 0xffffff80, RZ, 0x8 ;  /* 0xffffff80040c7811 */ /* 0x040fe200078f40ff */
[----:B------:R-:W1:Y:S01]  /*32f0*/  I2F.F16 R16, R16 ;  /* 0x0000001000107306 */ /* 0x000e620000200c00 */
[----:B------:R-:W-:Y:S02]  /*3300*/  LOP3.LUT R17, R4, 0xff, RZ, 0xc0, !PT ;  /* 0x000000ff04117812 */ /* 0x000fe400078ec0ff */
[----:B------:R-:W-:-:S02]  /*3310*/  LOP3.LUT R29, R29, 0xff, RZ, 0xc0, !PT ;  /* 0x000000ff1d1d7812 */ /* 0x000fc400078ec0ff */
[----:B------:R-:W-:Y:S02]  /*3320*/  SHF.R.U32.HI R7, RZ, 0x10, R7 ;  /* 0x00000010ff077819 */ /* 0x000fe40000011607 */
[----:B------:R-:W-:Y:S01]  /*3330*/  IADD3 R4, R27, -0x80, RZ ;  /* 0xffffff801b047810 */ /* 0x000fe20007ffe0ff */
[----:B------:R-:W3:Y:S01]  /*3340*/  I2F.F16 R12, R12 ;  /* 0x0000000c000c7306 */ /* 0x000ee20000200c00 */
[----:B------:R-:W-:Y:S02]  /*3350*/  IADD3 R27, R28, -0x80, RZ ;  /* 0xffffff801c1b7810 */ /* 0x000fe40007ffe0ff */
[C---:B------:R-:W-:Y:S02]  /*3360*/  LEA.HI R14, R5.reuse, 0xffffff80, RZ, 0x8 ;  /* 0xffffff80050e7811 */ /* 0x040fe400078f40ff */
[----:B------:R-:W-:Y:S02]  /*3370*/  LOP3.LUT R18, R5, 0xff, RZ, 0xc0, !PT ;  /* 0x000000ff05127812 */ /* 0x000fe400078ec0ff */
[----:B------:R-:W-:Y:S01]  /*3380*/  SHF.R.U32.HI R28, RZ, 0x10, R5 ;  /* 0x00000010ff1c7819 */ /* 0x000fe20000011605 */
[----:B------:R-:W4:Y:S01]  /*3390*/  I2F.F16 R4, R4 ;  /* 0x0000000400047306 */ /* 0x000f220000200c00 */
[----:B------:R-:W-:-:S02]  /*33a0*/  IADD3 R5, R29, -0x80, RZ ;  /* 0xffffff801d057810 */ /* 0x000fc40007ffe0ff */
[----:B------:R-:W-:Y:S02]  /*33b0*/  LOP3.LUT R7, R7, 0xff, RZ, 0xc0, !PT ;  /* 0x000000ff07077812 */ /* 0x000fe400078ec0ff */
[C---:B------:R-:W-:Y:S02]  /*33c0*/  LEA.HI R15, R6.reuse, 0xffffff80, RZ, 0x8 ;  /* 0xffffff80060f7811 */ /* 0x040fe400078f40ff */
[----:B------:R-:W-:Y:S01]  /*33d0*/  LOP3.LUT R19, R6, 0xff, RZ, 0xc0, !PT ;  /* 0x000000ff06137812 */ /* 0x000fe200078ec0ff */
[----:B------:R-:W0:Y:S01]  /*33e0*/  I2F.F16 R14, R14 ;  /* 0x0000000e000e7306 */ /* 0x000e220000200c00 */
[--C-:B------:R-:W-:Y:S02]  /*33f0*/  SHF.R.U32.HI R29, RZ, 0x8, R6.reuse ;  /* 0x00000008ff1d7819 */ /* 0x100fe40000011606 */
[----:B------:R-:W-:Y:S02]  /*3400*/  SHF.R.U32.HI R6, RZ, 0x10, R6 ;  /* 0x00000010ff067819 */ /* 0x000fe40000011606 */
[----:B------:R-:W-:-:S02]  /*3410*/  IADD3 R32, R7, -0x80, RZ ;  /* 0xffffff8007207810 */ /* 0x000fc40007ffe0ff */
[----:B------:R-:W-:Y:S01]  /*3420*/  LOP3.LUT R6, R6, 0xff, RZ, 0xc0, !PT ;  /* 0x000000ff06067812 */ /* 0x000fe200078ec0ff */
        /* <DEDUP_REMOVED lines=30> */
[----:B------:R-:W-:Y:S01]  /*3610*/  SHF.R.U32.HI R52, RZ, 0x8, R9 ;  /* 0x00000008ff347819 */ /* 0x000fe20000011609 */
        /* <DEDUP_REMOVED lines=9> */
[----:B------:R-:W-:Y:S01]  /*36b0*/  SHF.R.U32.HI R55, RZ, 0x8, R10 ;  /* 0x00000008ff377819 */ /* 0x000fe2000001160a */
[----:B------:R0:W1:Y:S01]  /*36c0*/  I2F.F16 R33, R6 ;  /* 0x0000000600217306 */ /* 0x0000620000200c00 */
[----:B------:R-:W-:-:S02]  /*36d0*/  IADD3 R7, R7, -0x80, RZ ;  /* 0xffffff8007077810 */ /* 0x000fc40007ffe0ff */
[----:B------:R-:W-:Y:S02]  /*36e0*/  LOP3.LUT R53, R52, 0xff, RZ, 0xc0, !PT ;  /* 0x000000ff34357812 */ /* 0x000fe400078ec0ff */
[----:B------:R-:W-:Y:S02]  /*36f0*/  LOP3.LUT R37, R11, 0xff, RZ, 0xc0, !PT ;  /* 0x000000ff0b257812 */ /* 0x000fe400078ec0ff */
[----:B------:R-:W-:Y:S01]  /*3700*/  LOP3.LUT R55, R55, 0xff, RZ, 0xc0, !PT ;  /* 0x000000ff37377812 */ /* 0x000fe200078ec0ff */
[----:B------:R-:W1:Y:S01]  /*3710*/  I2F.F16 R34, R34 ;  /* 0x0000002200227306 */ /* 0x000e620000200c00 */
[----:B0-----:R-:W-:Y:S02]  /*3720*/  LOP3.LUT R6, R8, 0xff, RZ, 0xc0, !PT ;  /* 0x000000ff08067812 */ /* 0x001fe400078ec0ff */
[----:B------:R-:W-:Y:S02]  /*3730*/  SHF.R.U32.HI R54, RZ, 0x10, R9 ;  /* 0x00000010ff367819 */ /* 0x000fe40000011609 */
[----:B------:R-:W-:-:S02]  /*3740*/  IADD3 R6, R6, -0x80, RZ ;  /* 0xffffff8006067810 */ /* 0x000fc40007ffe0ff */
[----:B------:R-:W-:Y:S01]  /*3750*/  LEA.HI R25, R10, 0xffffff80, RZ, 0x8 ;  /* 0xffffff800a197811 */ /* 0x000fe200078f40ff */
[----:B------:R0:W1:Y:S01]  /*3760*/  I2F.F16 R8, R7 ;  /* 0x0000000700087306 */ /* 0x0000620000200c00 */
[----:B------:R-:W-:Y:S02]  /*3770*/  LOP3.LUT R54, R54, 0xff, RZ, 0xc0, !PT ;  /* 0x000000ff36367812 */ /* 0x000fe400078ec0ff */
[----:B------:R-:W-:Y:S02]  /*3780*/  LEA.HI R24, R9, 0xffffff80, RZ, 0x8 ;  /* 0xffffff8009187811 */ /* 0x000fe400078f40ff */
[----:B------:R-:W-:Y:S02]  /*3790*/  IADD3 R9, R53, -0x80, RZ ;  /* 0xffffff8035097810 */ /* 0x000fe40007ffe0ff */
[----:B------:R-:W-:Y:S01]  /*37a0*/  IADD3 R37, R37, -0x80, RZ ;  /* 0xffffff8025257810 */ /* 0x000fe20007ffe0ff */
[----:B------:R1:W2:Y:S01]  /*37b0*/  I2F.F16 R52, R6 ;  /* 0x0000000600347306 */ /* 0x0002a20000200c00 */
[----:B0-----:R-:W-:-:S02]  /*37c0*/  SHF.R.U32.HI R7, RZ, 0x10, R10 ;  /* 0x00000010ff077819 */ /* 0x001fc4000001160a */
[----:B------:R-:W-:Y:S02]  /*37d0*/  IADD3 R10, R55, -0x80, RZ ;  /* 0xffffff80370a7810 */ /* 0x000fe40007ffe0ff */
[----:B------:R-:W-:Y:S02]  /*37e0*/  LOP3.LUT R7, R7, 0xff, RZ, 0xc0, !PT ;  /* 0x000000ff07077812 */ /* 0x000fe400078ec0ff */
[----:B------:R-:W-:Y:S01]  /*37f0*/  IADD3 R53, R54, -0x80, RZ ;  /* 0xffffff8036357810 */ /* 0x000fe20007ffe0ff */
[----:B------:R-:W0:Y:S01]  /*3800*/  I2F.F16 R24, R24 ;  /* 0x0000001800187306 */ /* 0x000e220000200c00 */
[--C-:B-1----:R-:W-:Y:S02]  /*3810*/  SHF.R.U32.HI R6, RZ, 0x8, R11.reuse ;  /* 0x00000008ff067819 */ /* 0x102fe4000001160b */
[----:B------:R-:W-:Y:S02]  /*3820*/  SHF.R.U32.HI R11, RZ, 0x10, R11 ;  /* 0x00000010ff0b7819 */ /* 0x000fe4000001160b */
[----:B------:R-:W-:-:S02]  /*3830*/  LOP3.LUT R6, R6, 0xff, RZ, 0xc0, !PT ;  /* 0x000000ff06067812 */ /* 0x000fc400078ec0ff */
[----:B------:R-:W-:Y:S01]  /*3840*/  LOP3.LUT R55, R11, 0xff, RZ, 0xc0, !PT ;  /* 0x000000ff0b377812 */ /* 0x000fe200078ec0ff */
[----:B------:R-:W1:Y:S01]  /*3850*/  I2F.F16 R25, R25 ;  /* 0x0000001900197306 */ /* 0x000e620000200c00 */
[----:B------:R-:W-:Y:S02]  /*3860*/  IADD3 R7, R7, -0x80, RZ ;  /* 0xffffff8007077810 */ /* 0x000fe40007ffe0ff */
[----:B------:R-:W-:Y:S02]  /*3870*/  IADD3 R55, R55, -0x80, RZ ;  /* 0xffffff8037377810 */ /* 0x000fe40007ffe0ff */
[----:B------:R-:W-:-:S03]  /*3880*/  IADD3 R6, R6, -0x80, RZ ;  /* 0xffffff8006067810 */ /* 0x000fc60007ffe0ff */
        /* <DEDUP_REMOVED lines=9> */
[----:B-1234-:R-:W1:Y:S01]  /*3920*/  LDS.64 R56, [UR4+0x10] ;  /* 0x00001004ff387984 */ /* 0x01ee620008000a00 */
[----:B------:R-:W-:-:S02]  /*3930*/  HADD2.F32 R62, -RZ, R18.H0_H0 ;  /* 0x20000012ff3e7230 */ /* 0x000fc40000004100 */
[----:B------:R-:W-:Y:S01]  /*3940*/  HADD2.F32 R64, -RZ, R19.H0_H0 ;  /* 0x20000013ff407230 */ /* 0x000fe20000004100 */
[----:B0-----:R-:W0:Y:S01]  /*3950*/  LDS.64 R6, [UR4+0x18] ;  /* 0x00001804ff067984 */ /* 0x001e220008000a00 */
[----:B------:R-:W-:Y:S02]  /*3960*/  HADD2.F32 R66, -RZ, R22.H0_H0 ;  /* 0x20000016ff427230 */ /* 0x000fe40000004100 */
[----:B------:R-:W-:Y:S02]  /*3970*/  HADD2.F32 R63, -RZ, R5.H0_H0 ;  /* 0x20000005ff3f7230 */ /* 0x000fe40000004100 */
[----:B------:R-:W-:Y:S02]  /*3980*/  HADD2.F32 R65, -RZ, R29.H0_H0 ;  /* 0x2000001dff417230 */ /* 0x000fe40000004100 */
[----:B------:R-:W-:Y:S02]  /*3990*/  HADD2.F32 R67, -RZ, R31.H0_H0 ;  /* 0x2000001fff437230 */ /* 0x000fe40000004100 */
[----:B-1----:R-:W-:-:S02]  /*39a0*/  HADD2.F32 R59, -RZ, R56.H0_H0 ;  /* 0x20000038ff3b7230 */ /* 0x002fc40000004100 */
        /* <DEDUP_REMOVED lines=26> */
[----:B0-----:R-:W-:Y:S01]  /*3b50*/  HADD2.F32 R57, -RZ, R6.H0_H0 ;  /* 0x20000006ff397230 */ /* 0x001fe20000004100 */
        /* <DEDUP_REMOVED lines=54> */
.L_x_1781:
        /* <DEDUP_REMOVED lines=97> */
.L_x_1782:
        /* <DEDUP_REMOVED lines=39> */
[----:B------:R-:W-:Y:S01]  /*4740*/  HADD2.F32 R23, -RZ, R23.H0_H0 ;  /* 0x20000017ff177230 */ /* 0x000fe20000004100 */
[-C--:B------:R-:W-:Y:S01]  /*4750*/  FFMA.FTZ R4, R4, R60.reuse, R5 ;  /* 0x0000003c04047223 */ /* 0x080fe20000010005 */
[--C-:B-1----:R-:W-:Y:S01]  /*4760*/  HADD2.F32 R5, -RZ, R6.reuse.H0_H0 ;  /* 0x20000006ff057230 */ /* 0x102fe20000004100 */
[-C--:B------:R-:W-:Y:S01]  /*4770*/  FFMA.FTZ R18, R18, R60.reuse, R17 ;  /* 0x0000003c12127223 */ /* 0x080fe20000010011 */
[----:B------:R-:W-:Y:S01]  /*4780*/  HADD2.F32 R17, -RZ, R35.H0_H0 ;  /* 0x20000023ff117230 */ /* 0x000fe20000004100 */
[----:B------:R-:W-:Y:S01]  /*4790*/  FFMA.FTZ R22, R22, R60, R19 ;  /* 0x0000003c16167223 */ /* 0x000fe20000010013 */
[----:B------:R-:W-:Y:S01]  /*47a0*/  HADD2.F32 R6, -RZ, R6.H1_H1 ;  /* 0x30000006ff067230 */ /* 0x000fe20000004100 */
[----:B------:R-:W-:Y:S01]  /*47b0*/  FFMA.FTZ R59, R31, R56, R59 ;  /* 0x000000381f3b7223 */ /* 0x000fe2000001003b */
[----:B------:R-:W-:Y:S01]  /*47c0*/  HADD2.F32 R24, -RZ, R24.H0_H0 ;  /* 0x20000018ff187230 */ /* 0x000fe20000004100 */
[-C--:B------:R-:W-:Y:S01]  /*47d0*/  FFMA.FTZ R4, R12, R57.reuse, R4 ;  /* 0x000000390c047223 */ /* 0x080fe20000010004 */
[--C-:B------:R-:W-:Y:S01]  /*47e0*/  HADD2.F32 R12, -RZ, R7.reuse.H0_H0 ;  /* 0x20000007ff0c7230 */ /* 0x100fe20000004100 */
[-C--:B------:R-:W-:Y:S01]  /*47f0*/  FFMA.FTZ R18, R14, R57.reuse, R18 ;  /* 0x000000390e127223 */ /* 0x080fe20000010012 */
[----:B------:R-:W-:Y:S01]  /*4800*/  HADD2.F32 R14, -RZ, R7.H1_H1 ;  /* 0x30000007ff0e7230 */ /* 0x000fe20000004100 */
        /* <DEDUP_REMOVED lines=8> */
[-C--:B------:R-:W-:Y:S01]  /*4890*/  FFMA.FTZ R7, R7, R5.reuse, R4 ;  /* 0x0000000507077223 */ /* 0x080fe20000010004 */
[----:B------:R-:W-:Y:S01]  /*48a0*/  HADD2.F32 R4, -RZ, R96.H0_H0 ;  /* 0x20000060ff047230 */ /* 0x000fe20000004100 */
[----:B------:R-:W-:-:S02]  /*48b0*/  FFMA.FTZ R15, R15, R5, R18 ;  /* 0x000000050f0f7223 */ /* 0x000fc40000010012 */
[----:B------:R-:W-:Y:S02]  /*48c0*/  FFMA.FTZ R5, R37, R5, R60 ;  /* 0x0000000525057223 */ /* 0x000fe4000001003c */
[-C--:B------:R-:W-:Y:S01]  /*48d0*/  FFMA.FTZ R7, R8, R6.reuse, R7 ;  /* 0x0000000608077223 */ /* 0x080fe20000010007 */
[--C-:B------:R-:W-:Y:S01]  /*48e0*/  HADD2.F32 R8, -RZ, R0.reuse.H0_H0 ;  /* 0x20000000ff087230 */ /* 0x100fe20000004100 */
[-C--:B------:R-:W-:Y:S02]  /*48f0*/  FFMA.FTZ R15, R9, R6.reuse, R15 ;  /* 0x00000006090f7223 */ /* 0x080fe4000001000f */
[-C--:B------:R-:W-:Y:S01]  /*4900*/  FFMA.FTZ R17, R10, R6.reuse, R17 ;  /* 0x000000060a117223 */ /* 0x080fe20000010011 */
[----:B------:R-:W-:Y:S01]  /*4910*/  HADD2.F32 R10, -RZ, R0.H1_H1 ;  /* 0x30000000ff0a7230 */ /* 0x000fe20000004100 */
[----:B------:R-:W-:Y:S01]  /*4920*/  FFMA.FTZ R5, R11, R6, R5 ;  /* 0x000000060b057223 */ /* 0x000fe20000010005 */
[----:B------:R-:W-:Y:S01]  /*4930*/  HADD2.F32 R6, -RZ, R96.H1_H1 ;  /* 0x30000060ff067230 */ /* 0x000fe20000004100 */
        /* <DEDUP_REMOVED lines=20> */
.L_x_1780:
        /* <DEDUP_REMOVED lines=203> */
.L_x_1784:
        /* <DEDUP_REMOVED lines=97> */
.L_x_1785:
        /* <DEDUP_REMOVED lines=91> */
.L_x_1783:
        /* <DEDUP_REMOVED lines=203> */
.L_x_1787:
        /* <DEDUP_REMOVED lines=97> */
.L_x_1788:
        /* <DEDUP_REMOVED lines=91> */
.L_x_1786:
        /* <DEDUP_REMOVED lines=9> */
.L_x_1776:
        /* <DEDUP_REMOVED lines=8> */
.L_x_1797:
        /* <DEDUP_REMOVED lines=26> */
[----:B------:R-:W-:Y:S02]  /*7e10*/  LOP3.LUT R35, R7, 0x3f003f, RZ, 0xc0, !PT ;  /* 0x003f003f07237812 */ /* 0x000fe400078ec0ff */
[----:B------:R-:W-:Y:S02]  /*7e20*/  SHF.R.U32.HI R37, RZ, 0x6, R7 ;  /* 0x00000006ff257819 */ /* 0x000fe40000011607 */
[----:B------:R-:W-:-:S02]  /*7e30*/  ISETP.NE.AND P2, PT, R5, RZ, PT ;  /* 0x000000ff0500720c */ /* 0x000fc40003f45270 */
[----:B------:R-:W-:Y:S02]  /*7e40*/  LOP3.LUT R29, R6, 0x3f003f, RZ, 0xc0, !PT ;  /* 0x003f003f061d7812 */ /* 0x000fe400078ec0ff */
[----:B------:R-:W-:Y:S02]  /*7e50*/  SHF.R.U32.HI R30, RZ, 0x6, R6 ;  /* 0x00000006ff1e7819 */ /* 0x000fe40000011606 */
[--C-:B------:R-:W-:Y:S02]  /*7e60*/  SHF.R.U32.HI R16, RZ, 0xc, R4.reuse ;  /* 0x0000000cff107819 */ /* 0x100fe40000011604 */
        /* <DEDUP_REMOVED lines=30> */
[----:B------:R-:W-:Y:S02]  /*8050*/  LOP3.LUT R33, R13, 0x300030, R12, 0xf8, !PT ;  /* 0x003000300d217812 */ /* 0x000fe400078ef80c */
[----:B------:R-:W-:Y:S02]  /*8060*/  LOP3.LUT R28, R23, 0x300030, R6, 0xf8, !PT ;  /* 0x00300030171c7812 */ /* 0x000fe400078ef806 */
[----:B------:R-:W-:Y:S02]  /*8070*/  LOP3.LUT R57, R15, 0x300030, R14, 0xf8, !PT ;  /* 0x003000300f397812 */ /* 0x000fe400078ef80e */
[----:B--2---:R-:W-:Y:S02]  /*8080*/  SHF.R.U32.HI R13, RZ, 0xc, R10 ;  /* 0x0000000cff0d7819 */ /* 0x004fe4000001160a */
        /* <DEDUP_REMOVED lines=21> */
[----:B------:R-:W-:Y:S02]  /*81e0*/  LOP3.LUT R54, R13, 0x300030, R34, 0xf8, !PT ;  /* 0x003000300d367812 */ /* 0x000fe400078ef822 */
        /* <DEDUP_REMOVED lines=110> */
.L_x_1792:
        /* <DEDUP_REMOVED lines=46> */
.L_x_1793:
        /* <DEDUP_REMOVED lines=43> */
.L_x_1791:
        /* <DEDUP_REMOVED lines=19> */
[----:B------:R-:W-:Y:S02]  /*8f90*/  SHF.R.U32.HI R18, RZ, 0xc, R4 ;  /* 0x0000000cff127819 */ /* 0x000fe40000011604 */
[--C-:B----4-:R-:W-:Y:S02]  /*8fa0*/  SHF.R.U32.HI R5, RZ, 0x8, R12.reuse ;  /* 0x00000008ff057819 */ /* 0x110fe4000001160c */
[----:B------:R-:W-:-:S02]  /*8fb0*/  SHF.R.U32.HI R17, RZ, 0xa, R12 ;  /* 0x0000000aff117819 */ /* 0x000fc4000001160c */
[----:B------:R-:W-:Y:S02]  /*8fc0*/  LOP3.LUT R7, R12, 0x3f003f, RZ, 0xc0, !PT ;  /* 0x003f003f0c077812 */ /* 0x000fe400078ec0ff */
        /* <DEDUP_REMOVED lines=24> */
[----:B------:R-:W-:Y:S02]  /*9150*/  LOP3.LUT R28, R23, 0x300030, R6, 0xf8, !PT ;  /* 0x00300030171c7812 */ /* 0x000fe400078ef806 */
[--C-:B---3--:R-:W-:Y:S02]  /*9160*/  SHF.R.U32.HI R12, RZ, 0xc, R9.reuse ;  /* 0x0000000cff0c7819 */ /* 0x108fe40000011609 */
        /* <DEDUP_REMOVED lines=138> */
.L_x_1795:
        /* <DEDUP_REMOVED lines=46> */
.L_x_1796:
        /* <DEDUP_REMOVED lines=43> */
.L_x_1794:
        /* <DEDUP_REMOVED lines=8> */
.L_x_1790:
[----:B------:R-:W-:-:S04]  /*a020*/  ISETP.GE.AND P0, PT, R46, R45, PT ;  /* 0x0000002d2e00720c */ /* 0x000fc80003f06270 */
[----:B------:R-:W-:-:S13]  /*a030*/  ISETP.GE.OR P0, PT, R46, c[0x0][0x1b0], P0 ;  /* 0x00006c002e007a0c */ /* 0x000fda0000706670 */
[----:B------:R-:W-:Y:S05]  /*a040*/  @P0 BRA `(.L_x_1798) ;  /* 0x0000209000000947 */ /* 0x000fea0003800000 */
[----:B------:R-:W-:-:S04]  /*a050*/  PRMT R2, R50, 0x9910, RZ ;  /* 0x0000991032027816 */ /* 0x000fc800000000ff */
[----:B------:R-:W-:-:S04]  /*a060*/  ISETP.NE.AND P0, PT, R2, RZ, PT ;  /* 0x000000ff0200720c */ /* 0x000fc80003f05270 */
[----:B------:R-:W-:Y:S02]  /*a070*/  ISETP.LT.OR P0, PT, R51, 0x3, !P0 ;  /* 0x000000033300780c */ /* 0x000fe40004701670 */
.L_x_1802:
        /* <DEDUP_REMOVED lines=24> */
[----:B-----5:R-:W-:Y:S02]  /*a200*/  SHF.R.U32.HI R28, RZ, 0xf, R20 ;  /* 0x0000000fff1c7819 */ /* 0x020fe40000011614 */
[----:B------:R-:W-:Y:S02]  /*a210*/  SHF.R.U32.HI R56, RZ, 0xd, R12 ;  /* 0x0000000dff387819 */ /* 0x000fe4000001160c */
        /* <DEDUP_REMOVED lines=12> */
[----:B------:R-:W-:-:S02]  /*a2e0*/  SHF.R.U32.HI R85, RZ, 0xe, R18 ;  /* 0x0000000eff557819 */ /* 0x000fc40000011612 */
[----:B------:R-:W-:Y:S02]  /*a2f0*/  LOP3.LUT R84, R84, 0x10001, RZ, 0xc0, !PT ;  /* 0x0001000154547812 */ /* 0x000fe400078ec0ff */
[----:B------:R-:W-:Y:S02]  /*a300*/  SHF.R.U32.HI R82, RZ, 0xe, R17 ;  /* 0x0000000eff527819 */ /* 0x000fe40000011611 */
[----:B------:R-:W-:Y:S02]  /*a310*/  SHF.R.U32.HI R87, RZ, 0xe, R19 ;  /* 0x0000000eff577819 */ /* 0x000fe40000011613 */
[----:B------:R-:W-:Y:S02]  /*a320*/  LOP3.LUT R55, R8, 0x20002, R55, 0xf8, !PT ;  /* 0x0002000208377812 */ /* 0x000fe400078ef837 */
[----:B------:R-:W-:Y:S02]  /*a330*/  LOP3.LUT R81, R81, 0x10001, RZ, 0xc0, !PT ;  /* 0x0001000151517812 */ /* 0x000fe400078ec0ff */
[----:B------:R-:W-:-:S02]  /*a340*/  LOP3.LUT R86, R86, 0x10001, RZ, 0xc0, !PT ;  /* 0x0001000156567812 */ /* 0x000fc400078ec0ff */
[--C-:B------:R-:W-:Y:S02]  /*a350*/  SHF.R.U32.HI R83, RZ, 0xd, R13.reuse ;  /* 0x0000000dff537819 */ /* 0x100fe4000001160d */
[C---:B------:R-:W-:Y:S02]  /*a360*/  LOP3.LUT R37, R13.reuse, 0x3e003e0, RZ, 0xc0, !PT ;  /* 0x03e003e00d257812 */ /* 0x040fe400078ec0ff */
[----:B------:R-:W-:Y:S02]  /*a370*/  LOP3.LUT R66, R13, 0x1f001f, RZ, 0xc0, !PT ;  /* 0x001f001f0d427812 */ /* 0x000fe400078ec0ff */
[----:B------:R-:W-:Y:S02]  /*a380*/  SHF.R.U32.HI R68, RZ, 0xa, R13 ;  /* 0x0000000aff447819 */ /* 0x000fe4000001160d */
[----:B------:R-:W-:Y:S02]  /*a390*/  SHF.R.U32.HI R13, RZ, 0xd, R14 ;  /* 0x0000000dff0d7819 */ /* 0x000fe4000001160e */
[----:B------:R-:W-:-:S02]  /*a3a0*/  LOP3.LUT R84, R84, 0x20002, R85, 0xf8, !PT ;  /* 0x0002000254547812 */ /* 0x000fc400078ef855 */
[--C-:B------:R-:W-:Y:S02]  /*a3b0*/  SHF.R.U32.HI R88, RZ, 0xd, R15.reuse ;  /* 0x0000000dff587819 */ /* 0x100fe4000001160f */
[C---:B------:R-:W-:Y:S02]  /*a3c0*/  LOP3.LUT R35, R15.reuse, 0x3e003e0, RZ, 0xc0, !PT ;  /* 0x03e003e00f237812 */ /* 0x040fe400078ec0ff */
[----:B------:R-:W-:Y:S02]  /*a3d0*/  LOP3.LUT R26, R15, 0x1f001f, RZ, 0xc0, !PT ;  /* 0x001f001f0f1a7812 */ /* 0x000fe400078ec0ff */
[----:B------:R-:W-:Y:S01]  /*a3e0*/  SHF.R.U32.HI R27, RZ, 0xa, R15 ;  /* 0x0000000aff1b7819 */ /* 0x000fe2000001160f */
[----:B------:R-:W-:Y:S01]  /*a3f0*/  IMAD.MOV.U32 R15, RZ, RZ, 0x2800 ;  /* 0x00002800ff0f7424 */ /* 0x000fe200078e00ff */
[----:B------:R-:W-:Y:S02]  /*a400*/  LOP3.LUT R82, R81, 0x20002, R82, 0xf8, !PT ;  /* 0x0002000251527812 */ /* 0x000fe400078ef852 */
[----:B------:R-:W-:-:S02]  /*a410*/  LOP3.LUT R87, R86, 0x20002, R87, 0xf8, !PT ;  /* 0x0002000256577812 */ /* 0x000fc400078ef857 */
        /* <DEDUP_REMOVED lines=13> */
[----:B------:R-:W-:Y:S02]  /*a4f0*/  SHF.R.U32.HI R10, RZ, 0xc, R11 ;  /* 0x0000000cff0a7819 */ /* 0x000fe4000001160b */
[----:B------:R-:W-:Y:S02]  /*a500*/  PRMT R8, R49, 0x9910, RZ ;  /* 0x0000991031087816 */ /* 0x000fe400000000ff */
[----:B------:R-:W-:Y:S02]  /*a510*/  LOP3.LUT R83, R82, 0x40004, R83, 0xf8, !PT ;  /* 0x0004000452537812 */ /* 0x000fe400078ef853 */
[----:B------:R-:W-:Y:S02]  /*a520*/  LOP3.LUT R87, R87, 0x40004, R88, 0xf8, !PT ;  /* 0x0004000457577812 */ /* 0x000fe400078ef858 */
[----:B------:R-:W-:-:S02]  /*a530*/  LOP3.LUT R13, R55, 0x80008, R12, 0xf8, !PT ;  /* 0x00080008370d7812 */ /* 0x000fc400078ef80c */
[----:B------:R-:W-:Y:S02]  /*a540*/  LOP3.LUT R30, R18, 0x3e003e0, RZ, 0xc0, !PT ;  /* 0x03e003e0121e7812 */ /* 0x000fe400078ec0ff */
[----:B------:R-:W-:Y:S02]  /*a550*/  LOP3.LUT R77, R11, 0x3e003e0, RZ, 0xc0, !PT ;  /* 0x03e003e00b4d7812 */ /* 0x000fe400078ec0ff */
[----:B------:R-:W-:Y:S02]  /*a560*/  LOP3.LUT R52, R16, 0x3e003e0, RZ, 0xc0, !PT ;  /* 0x03e003e010347812 */ /* 0x000fe400078ec0ff */
[----:B------:R-:W-:Y:S02]  /*a570*/  PRMT R28, R15, 0x7610, R28 ;  /* 0x000076100f1c7816 */ /* 0x000fe4000000001c */
[----:B------:R-:W-:Y:S02]  /*a580*/  LOP3.LUT R37, R37, 0x64006400, RZ, 0xfc, !PT ;  /* 0x6400640025257812 */ /* 0x000fe400078efcff */
[----:B------:R-:W-:-:S02]  /*a590*/  LOP3.LUT R79, R79, 0x64006400, RZ, 0xfc, !PT ;  /* 0x640064004f4f7812 */ /* 0x000fc400078efcff */
[----:B------:R-:W-:Y:S02]  /*a5a0*/  LOP3.LUT R31, R19, 0x3e003e0, RZ, 0xc0, !PT ;  /* 0x03e003e0131f7812 */ /* 0x000fe400078ec0ff */
[----:B------:R-:W-:Y:S02]  /*a5b0*/  ISETP.NE.AND P2, PT, R8, RZ, PT ;  /* 0x000000ff0800720c */ /* 0x000fe40003f45270 */
[----:B------:R-:W-:Y:S02]  /*a5c0*/  LOP3.LUT R83, R83, 0x80008, R14, 0xf8, !PT ;  /* 0x0008000853537812 */ /* 0x000fe400078ef80e */
[----:B------:R-:W-:Y:S02]  /*a5d0*/  LOP3.LUT R90, R87, 0x80008, R10, 0xf8, !PT ;  /* 0x00080008575a7812 */ /* 0x000fe400078ef80a */
[----:B------:R-:W-:Y:S02]  /*a5e0*/  LOP3.LUT R65, R16, 0x1f001f, RZ, 0xc0, !PT ;  /* 0x001f001f10417812 */ /* 0x000fe400078ec0ff */
[----:B------:R-:W-:-:S02]  /*a5f0*/  SHF.R.U32.HI R67, RZ, 0xa, R16 ;  /* 0x0000000aff437819 */ /* 0x000fc40000011610 */
[----:B------:R-:W-:Y:S02]  /*a600*/  LOP3.LUT R89, R30, 0x64006400, RZ, 0xfc, !PT ;  /* 0x640064001e597812 */ /* 0x000fe400078efcff */
[----:B------:R-:W-:Y:S02]  /*a610*/  LOP3.LUT R105, R77, 0x64006400, RZ, 0xfc, !PT ;  /* 0x640064004d697812 */ /* 0x000fe400078efcff */
[----:B------:R-:W-:Y:S02]  /*a620*/  LOP3.LUT R16, R19, 0x1f001f, RZ, 0xc0, !PT ;  /* 0x001f001f13107812 */ /* 0x000fe400078ec0ff */
[----:B------:R-:W-:Y:S02]  /*a630*/  LOP3.LUT R60, R11, 0x1f001f, RZ, 0xc0, !PT ;  /* 0x001f001f0b3c7812 */ /* 0x000fe400078ec0ff */
[----:B------:R-:W-:Y:S02]  /*a640*/  LOP3.LUT R86, R84, 0x80008, R9, 0xf8, !PT ;  /* 0x0008000854567812 */ /* 0x000fe400078ef809 */
        /* <DEDUP_REMOVED lines=8> */
[----:B------:R-:W-:Y:S02]  /*a6d0*/  SHF.R.U32.HI R58, RZ, 0xa, R17 ;  /* 0x0000000aff3a7819 */ /* 0x000fe40000011611 */
[----:B------:R-:W-:Y:S02]  /*a6e0*/  SHF.R.U32.HI R19, RZ, 0xa, R19 ;  /* 0x0000000aff137819 */ /* 0x000fe40000011613 */
[----:B------:R-:W-:Y:S02]  /*a6f0*/  SHF.R.U32.HI R61, RZ, 0xa, R11 ;  /* 0x0000000aff3d7819 */ /* 0x000fe4000001160b */
[----:B------:R-:W-:Y:S02]  /*a700*/  LOP3.LUT R91, R34, 0x64006400, RZ, 0xfc, !PT ;  /* 0x64006400225b7812 */ /* 0x000fe400078efcff */
[----:B------:R-:W-:-:S02]  /*a710*/  LOP3.LUT R70, R70, 0x1f001f, RZ, 0xc0, !PT ;  /* 0x001f001f46467812 */ /* 0x000fc400078ec0ff */
[C---:B------:R-:W-:Y:S02]  /*a720*/  LOP3.LUT R33, R20.reuse, 0x3e003e0, RZ, 0xc0, !PT ;  /* 0x03e003e014217812 */ /* 0x040fe400078ec0ff */
[----:B------:R-:W-:Y:S02]  /*a730*/  LOP3.LUT R63, R20, 0x1f001f, RZ, 0xc0, !PT ;  /* 0x001f001f143f7812 */ /* 0x000fe400078ec0ff */
[----:B------:R-:W-:Y:S02]  /*a740*/  SHF.R.U32.HI R64, RZ, 0xa, R20 ;  /* 0x0000000aff407819 */ /* 0x000fe40000011614 */
[----:B------:R-:W-:Y:S02]  /*a750*/  LOP3.LUT R29, R21, 0x3e003e0, RZ, 0xc0, !PT ;  /* 0x03e003e0151d7812 */ /* 0x000fe400078ec0ff */
[----:B------:R-:W-:Y:S02]  /*a760*/  SHF.R.U32.HI R25, RZ, 0xa, R21 ;  /* 0x0000000aff197819 */ /* 0x000fe40000011615 */
[----:B------:R-:W-:-:S02]  /*a770*/  LOP3.LUT R17, R18, 0x1f001f, RZ, 0xc0, !PT ;  /* 0x001f001f12117812 */ /* 0x000fc400078ec0ff */
[----:B------:R-:W-:Y:S02]  /*a780*/  LOP3.LUT R93, R53, 0x64006400, RZ, 0xfc, !PT ;  /* 0x64006400355d7812 */ /* 0x000fe400078efcff */
[----:B------:R-:W-:Y:S02]  /*a790*/  LOP3.LUT R101, R31, 0x64006400, RZ, 0xfc, !PT ;  /* 0x640064001f657812 */ /* 0x000fe400078efcff */
[----:B------:R-:W-:Y:S01]  /*a7a0*/  LOP3.LUT R72, R72, 0x1f001f, RZ, 0xc0, !PT ;  /* 0x001f001f48487812 */ /* 0x000fe200078ec0ff */
[----:B------:R-:W-:Y:S01]  /*a7b0*/  HFMA2 R34, R93, R28.H0_H0, -48, -48 ;  /* 0xd200d2005d227431 */ /* 0x000fe2000004001c */
[----:B------:R-:W-:Y:S02]  /*a7c0*/  LOP3.LUT R21, R22, 0x1f001f, RZ, 0xc0, !PT ;  /* 0x001f001f16157812 */ /* 0x000fe400078ec0ff */
[C---:B------:R-:W-:Y:S02]  /*a7d0*/  LOP3.LUT R3, R23.reuse, 0x3e003e0, RZ, 0xc0, !PT ;  /* 0x03e003e017037812 */ /* 0x040fe400078ec0ff */
[----:B------:R-:W-:-:S02]  /*a7e0*/  LOP3.LUT R20, R23, 0x1f001f, RZ, 0xc0, !PT ;  /* 0x001f001f17147812 */ /* 0x000fc400078ec0ff */
[----:B------:R-:W-:Y:S02]  /*a7f0*/  SHF.R.U32.HI R18, RZ, 0xa, R18 ;  /* 0x0000000aff127819 */ /* 0x000fe40000011612 */
[----:B------:R-:W-:Y:S02]  /*a800*/  LOP3.LUT R79, R68, 0x1f001f, RZ, 0xc0, !PT ;  /* 0x001f001f444f7812 */ /* 0x000fe400078ec0ff */
[----:B------:R-:W-:Y:S02]  /*a810*/  SHF.R.U32.HI R22, RZ, 0xa, R22 ;  /* 0x0000000aff167819 */ /* 0x000fe40000011616 */
[----:B------:R-:W-:Y:S02]  /*a820*/  SHF.R.U32.HI R23, RZ, 0xa, R23 ;  /* 0x0000000aff177819 */ /* 0x000fe40000011617 */
        /* <DEDUP_REMOVED lines=44> */
[----:B------:R-:W-:Y:S01]  /*aaf0*/  LOP3.LUT R93, R93, 0x64006400, RZ, 0xfc, !PT ;  /* 0x640064005d5d7812 */ /* 0x000fe200078efcff */
[----:B------:R-:W-:Y:S01]  /*ab00*/  HADD2 R92, R92, -1040, -1040 ;  /* 0xe410e4105c5c7430 */ /* 0x000fe20000000000 */
[----:B------:R-:W-:Y:S01]  /*ab10*/  ISETP.GE.AND P3, PT, R47, 0x2, PT ;  /* 0x000000022f00780c */ /* 0x000fe20003f66270 */
[----:B------:R-:W-:Y:S02]  /*ab20*/  HADD2 R59, R59, -1040, -1040 ;  /* 0xe410e4103b3b7430 */ /* 0x000fe40000000000 */
[----:B------:R-:W-:Y:S01]  /*ab30*/  HADD2 R93, R93, -1040, -1040 ;  /* 0xe410e4105d5d7430 */ /* 0x000fe20000000000 */
[----:B--2---:R-:W-:Y:S02]  /*ab40*/  SHF.R.U32.HI R12, RZ, 0xb, R4 ;  /* 0x0000000bff0c7819 */ /* 0x004fe40000011604 */
[C---:B------:R-:W-:Y:S02]  /*ab50*/  LOP3.LUT R82, R4.reuse, 0x3e003e0, RZ, 0xc0, !PT ;  /* 0x03e003e004527812 */ /* 0x040fe400078ec0ff */
[----:B------:R-:W-:-:S02]  /*ab60*/  LOP3.LUT R55, R4, 0x1f001f, RZ, 0xc0, !PT ;  /* 0x001f001f04377812 */ /* 0x000fc400078ec0ff */
[----:B------:R-:W-:Y:S02]  /*ab70*/  SHF.R.U32.HI R56, RZ, 0xa, R4 ;  /* 0x0000000aff387819 */ /* 0x000fe40000011604 */
[C---:B------:R-:W-:Y:S02]  /*ab80*/  LOP3.LUT R4, R5.reuse, 0x3e003e0, RZ, 0xc0, !PT ;  /* 0x03e003e005047812 */ /* 0x040fe400078ec0ff */
[--C-:B------:R-:W-:Y:S02]  /*ab90*/  SHF.R.U32.HI R14, RZ, 0xb, R5.reuse ;  /* 0x0000000bff0e7819 */ /* 0x100fe40000011605 */
[----:B------:R-:W-:Y:S02]  /*aba0*/  LOP3.LUT R10, R5, 0x1f001f, RZ, 0xc0, !PT ;  /* 0x001f001f050a7812 */ /* 0x000fe400078ec0ff */
[----:B------:R-:W-:Y:S02]  /*abb0*/  SHF.R.U32.HI R8, RZ, 0xa, R5 ;  /* 0x0000000aff087819 */ /* 0x000fe40000011605 */
[----:B------:R-:W-:-:S02]  /*abc0*/  SHF.R.U32.HI R5, RZ, 0xb, R6 ;  /* 0x0000000bff057819 */ /* 0x000fc40000011606 */
[----:B------:R-:W-:Y:S01]  /*abd0*/  LOP3.LUT R77, R4, 0x64006400, RZ, 0xfc, !PT ;  /* 0x64006400044d7812 */ /* 0x000fe200078efcff */
[-C--:B------:R-:W-:Y:S01]  /*abe0*/  HFMA2 R4, R87, R28.reuse.H0_H0, -48, -48 ;  /* 0xd200d20057047431 */ /* 0x080fe2000004001c */
[C---:B------:R-:W-:Y:S02]  /*abf0*/  LOP3.LUT R84, R6.reuse, 0x3e003e0, RZ, 0xc0, !PT ;  /* 0x03e003e006547812 */ /* 0x040fe400078ec0ff */
[----:B------:R-:W-:Y:S01]  /*ac00*/  LOP3.LUT R9, R6, 0x1f001f, RZ, 0xc0, !PT ;  /* 0x001f001f06097812 */ /* 0x000fe200078ec0ff */
[----:B------:R-:W-:Y:S01]  /*ac10*/  HFMA2 R30, R77, R28.H0_H0, -48, -48 ;  /* 0xd200d2004d1e7431 */ /* 0x000fe2000004001c */
[----:B------:R-:W-:Y:S02]  /*ac20*/  SHF.R.U32.HI R6, RZ, 0xa, R6 ;  /* 0x0000000aff067819 */ /* 0x000fe40000011606 */
[----:B------:R-:W-:Y:S02]  /*ac30*/  SHF.R.U32.HI R15, RZ, 0xb, R7 ;  /* 0x0000000bff0f7819 */ /* 0x000fe40000011607 */
[----:B------:R-:W-:-:S02]  /*ac40*/  LOP3.LUT R88, R7, 0x3e003e0, RZ, 0xc0, !PT ;  /* 0x03e003e007587812 */ /* 0x000fc400078ec0ff */
[----:B------:R-:W-:Y:S02]  /*ac50*/  LOP3.LUT R11, R7, 0x1f001f, RZ, 0xc0, !PT ;  /* 0x001f001f070b7812 */ /* 0x000fe400078ec0ff */
[----:B------:R-:W-:Y:S02]  /*ac60*/  LOP3.LUT R12, R13, 0x100010, R12, 0xf8, !PT ;  /* 0x001000100d0c7812 */ /* 0x000fe400078ef80c */
[----:B------:R-:W-:Y:S02]  /*ac70*/  SHF.R.U32.HI R7, RZ, 0xa, R7 ;  /* 0x0000000aff077819 */ /* 0x000fe40000011607 */
[----:B------:R-:W-:Y:S02]  /*ac80*/  LOP3.LUT R13, R83, 0x100010, R14, 0xf8, !PT ;  /* 0x00100010530d7812 */ /* 0x000fe400078ef80e */
[----:B------:R-:W-:Y:S01]  /*ac90*/  LOP3.LUT R31, R82, 0x64006400, RZ, 0xfc, !PT ;  /* 0x64006400521f7812 */ /* 0x000fe200078efcff */
[----:B------:R-:W-:Y:S01]  /*aca0*/  HFMA2 R82, R89, R28.H0_H0, -48, -48 ;  /* 0xd200d20059527431 */ /* 0x000fe2000004001c */
[----:B------:R-:W-:-:S02]  /*acb0*/  LOP3.LUT R14, R86, 0x100010, R5, 0xf8, !PT ;  /* 0x00100010560e7812 */ /* 0x000fc400078ef805 */
[----:B------:R-:W-:Y:S01]  /*acc0*/  LOP3.LUT R5, R78, 0x64006400, RZ, 0xfc, !PT ;  /* 0x640064004e057812 */ /* 0x000fe200078efcff */
[----:B------:R-:W-:Y:S01]  /*acd0*/  HFMA2 R31, R31, R28.H0_H0, -48, -48 ;  /* 0xd200d2001f1f7431 */ /* 0x000fe2000004001c */
        /* <DEDUP_REMOVED lines=14> */
[----:B------:R-:W-:Y:S01]  /*adc0*/  LOP3.LUT R15, R90, 0x100010, R15, 0xf8, !PT ;  /* 0x001000105a0f7812 */ /* 0x000fe200078ef80f */
        /* <DEDUP_REMOVED lines=141> */
.L_x_1800:
        /* <DEDUP_REMOVED lines=80> */
.L_x_1801:
        /* <DEDUP_REMOVED lines=21> */
[----:B------:R-:W0:Y:S01]  /*bcf0*/  LDS.128 R4, [UR4+0x120] ;  /* 0x00012004ff047984 */ /* 0x000e220008000c00 */
[----:B------:R-:W-:Y:S01]  /*bd00*/  HFMA2.MMA R10, R78, R15, R10 ;  /* 0x0000000f4e0a7235 */ /* 0x000fe2000000000a */
[----:B------:R-:W-:-:S02]  /*bd10*/  HFMA2 R3, R87, R17, R3 ;  /* 0x0000001157037231 */ /* 0x000fc40000000003 */
[-C--:B------:R-:W-:Y:S02]  /*bd20*/  HFMA2.MMA R8, R85, R16.reuse, R8 ;  /* 0x0000001055087235 */ /* 0x080fe40000000008 */
[----:B------:R-:W-:Y:S01]  /*bd30*/  HFMA2 R3, R79, R18, R3 ;  /* 0x000000124f037231 */ /* 0x000fe20000000003 */
[----:B------:R-:W-:-:S03]  /*bd40*/  HFMA2.MMA R10, R82, R16, R10 ;  /* 0x00000010520a7235 */ /* 0x000fc6000000000a */
[-C--:B------:R-:W-:Y:S01]  /*bd50*/  HFMA2.MMA R9, R86, R17.reuse, R8 ;  /* 0x0000001156097235 */ /* 0x080fe20000000008 */
[----:B------:R-:W-:Y:S02]  /*bd60*/  HFMA2 R3, R52, R19, R3 ;  /* 0x0000001334037231 */ /* 0x000fe40000000003 */
[----:B------:R-:W-:Y:S01]  /*bd70*/  HFMA2.MMA R10, R88, R17, R10 ;  /* 0x00000011580a7235 */ /* 0x000fe2000000000a */
[----:B------:R-:W-:Y:S02]  /*bd80*/  HFMA2 R17, R89, R17, R12 ;  /* 0x0000001159117231 */ /* 0x000fe4000000000c */
[-C--:B------:R-:W-:Y:S02]  /*bd90*/  HFMA2.MMA R9, R80, R18.reuse, R9 ;  /* 0x0000001250097235 */ /* 0x080fe40000000009 */
[----:B------:R-:W-:Y:S01]  /*bda0*/  HFMA2 R17, R75, R18, R17 ;  /* 0x000000124b117231 */ /* 0x000fe20000000011 */
[----:B------:R-:W-:-:S03]  /*bdb0*/  HFMA2.MMA R12, R77, R18, R10 ;  /* 0x000000124d0c7235 */ /* 0x000fc6000000000a */
[-C--:B------:R-:W-:Y:S01]  /*bdc0*/  HFMA2.MMA R2, R84, R19.reuse, R9 ;  /* 0x0000001354027235 */ /* 0x080fe20000000009 */
[----:B------:R-:W-:Y:S02]  /*bdd0*/  HFMA2 R17, R33, R19, R17 ;  /* 0x0000001321117231 */ /* 0x000fe40000000011 */
[----:B------:R-:W-:Y:S01]  /*bde0*/  HFMA2.MMA R13, R35, R19, R12 ;  /* 0x00000013230d7235 */ /* 0x000fe2000000000c */
[----:B------:R-:W1:Y:S02]  /*bdf0*/  LDS.128 R8, [UR4+0x130] ;  /* 0x00013004ff087984 */ /* 0x000e640008000c00 */
[-C--:B0-----:R-:W-:Y:S01]  /*be00*/  HFMA2.MMA R2, R55, R4.reuse, R2 ;  /* 0x0000000437027235 */ /* 0x081fe20000000002 */
[-C--:B------:R-:W-:Y:S02]  /*be10*/  HFMA2 R12, R57, R4.reuse, R3 ;  /* 0x00000004390c7231 */ /* 0x080fe40000000003 */
        /* <DEDUP_REMOVED lines=38> */
.L_x_1799:
[----:B0-----:R-:W-:Y:S01]  /*c080*/  IADD3 R46, R46, 0x20, RZ ;  /* 0x000000202e2e7810 */ /* 0x001fe20007ffe0ff */
[----:B------:R-:W-:Y:S01]  /*c090*/  UIADD3 UR4, UR4, 0x40, URZ ;  /* 0x0000004004047890 */ /* 0x000fe2000fffe03f */
[----:B-----5:R-:W-:Y:S02]  /*c0a0*/  IMAD.WIDE R20, R54, 0x4, R94 ;  /* 0x0000000436147825 */ /* 0x020fe400078e025e */
[C---:B------:R-:W-:Y:S02]  /*c0b0*/  ISETP.GE.AND P2, PT, R46.reuse, c[0x0][0x1b0], PT ;  /* 0x00006c002e007a0c */ /* 0x040fe40003f46270 */
[----:B------:R-:W-:-:S13]  /*c0c0*/  ISETP.LT.AND P3, PT, R46, R45, PT ;  /* 0x0000002d2e00720c */ /* 0x000fda0003f61270 */
[----:B------:R-:W-:Y:S05]  /*c0d0*/  @!P2 BRA P3, `(.L_x_1802) ;  /* 0xffffdfa00000a947 */ /* 0x000fea000183ffff */
.L_x_1798:
[----:B------:R-:W-:-:S04]  /*c0e0*/  ISETP.GE.AND P0, PT, R46, R45, PT ;  /* 0x0000002d2e00720c */ /* 0x000fc80003f06270 */
[----:B------:R-:W-:-:S13]  /*c0f0*/  ISETP.GE.OR P0, PT, R46, c[0x0][0x1b4], P0 ;  /* 0x00006d002e007a0c */ /* 0x000fda0000706670 */
[----:B------:R-:W-:Y:S05]  /*c100*/  @P0 BRA `(.L_x_1803) ;  /* 0x0000544000000947 */ /* 0x000fea0003800000 */
[----:B------:R-:W-:-:S04]  /*c110*/  PRMT R2, R50, 0x9910, RZ ;  /* 0x0000991032027816 */ /* 0x000fc800000000ff */
[----:B------:R-:W-:-:S04]  /*c120*/  ISETP.NE.AND P0, PT, R2, RZ, PT ;  /* 0x000000ff0200720c */ /* 0x000fc80003f05270 */
[----:B------:R-:W-:Y:S02]  /*c130*/  ISETP.LT.OR P0, PT, R51, 0x3, !P0 ;  /* 0x000000033300780c */ /* 0x000fe40004701670 */
.L_x_1816:
        /* <DEDUP_REMOVED lines=24> */
[----:B------:R-:W-:Y:S02]  /*c2c0*/  LOP3.LUT R10, R5, 0xf000f0, RZ, 0xc0, !PT ;  /* 0x00f000f0050a7812 */ /* 0x000fe400078ec0ff */
[----:B------:R-:W-:Y:S02]  /*c2d0*/  SHF.R.U32.HI R14, RZ, 0x8, R6 ;  /* 0x00000008ff0e7819 */ /* 0x000fe40000011606 */
[----:B------:R-:W-:Y:S02]  /*c2e0*/  SHF.R.U32.HI R18, RZ, 0x8, R7 ;  /* 0x00000008ff127819 */ /* 0x000fe40000011607 */
[C---:B------:R-:W-:Y:S02]  /*c2f0*/  LOP3.LUT R15, R7.reuse, 0xf000f, RZ, 0xc0, !PT ;  /* 0x000f000f070f7812 */ /* 0x040fe400078ec0ff */
[----:B------:R-:W-:Y:S02]  /*c300*/  LOP3.LUT R17, R7, 0xf000f0, RZ, 0xc0, !PT ;  /* 0x00f000f007117812 */ /* 0x000fe400078ec0ff */
[----:B------:R-:W-:-:S02]  /*c310*/  LOP3.LUT R5, R8, 0x64006400, RZ, 0xfc, !PT ;  /* 0x6400640008057812 */ /* 0x000fc400078efcff */
[C---:B------:R-:W-:Y:S02]  /*c320*/  LOP3.LUT R12, R6.reuse, 0xf000f, RZ, 0xc0, !PT ;  /* 0x000f000f060c7812 */ /* 0x040fe400078ec0ff */
        /* <DEDUP_REMOVED lines=32> */
[----:B------:R-:W-:Y:S02]  /*c530*/  HFMA2 R14, R15, R2.H0_H0, -72, -72 ;  /* 0xd480d4800f0e7431 */ /* 0x000fe40000040002 */
[----:B------:R-:W-:-:S02]  /*c540*/  HADD2 R3, R3, -1032, -1032 ;  /* 0xe408e40803037430 */ /* 0x000fc40000000000 */
[-C--:B------:R-:W-:Y:S02]  /*c550*/  HFMA2 R6, R5, R2.reuse.H0_H0, -72, -72 ;  /* 0xd480d48005067431 */ /* 0x080fe40000040002 */
[-C--:B------:R-:W-:Y:S02]  /*c560*/  HFMA2 R12, R25, R2.reuse.H0_H0, -72, -72 ;  /* 0xd480d480190c7431 */ /* 0x080fe40000040002 */
[----:B------:R-:W-:Y:S02]  /*c570*/  HADD2 R13, R13, -1032, -1032 ;  /* 0xe408e4080d0d7430 */ /* 0x000fe40000000000 */
[----:B------:R-:W-:Y:S02]  /*c580*/  HADD2 R15, R4, -1032, -1032 ;  /* 0xe408e408040f7430 */ /* 0x000fe40000000000 */
[-C--:B------:R-:W-:Y:S02]  /*c590*/  HFMA2 R18, R23, R2.reuse.H0_H0, -72, -72 ;  /* 0xd480d48017127431 */ /* 0x080fe40000040002 */
[----:B------:R-:W-:Y:S01]  /*c5a0*/  HFMA2 R22, R27, R2.H0_H0, -72, -72 ;  /* 0xd480d4801b167431 */ /* 0x000fe20000040002 */
[----:B------:R-:W-:Y:S05]  /*c5b0*/  @!P2 BRA `(.L_x_1805) ;  /* 0x000005a00000a947 */ /* 0x000fea0003800000 */
[----:B------:R-:W0:Y:S01]  /*c5c0*/  LDS.64 R24, [UR4] ;  /* 0x00000004ff187984 */ /* 0x000e220008000a00 */
[----:B------:R-:W-:-:S02]  /*c5d0*/  HADD2.F32 R32, -RZ, R7.H1_H1 ;  /* 0x30000007ff207230 */ /* 0x000fc40000004100 */
[----:B------:R-:W-:Y:S01]  /*c5e0*/  HADD2.F32 R23, -RZ, R3.H0_H0 ;  /* 0x20000003ff177230 */ /* 0x000fe20000004100 */
[----:B------:R-:W1:Y:S01]  /*c5f0*/  LDS.64 R4, [UR4+0x8] ;  /* 0x00000804ff047984 */ /* 0x000e620008000a00 */
[----:B------:R-:W-:Y:S02]  /*c600*/  HADD2.F32 R29, -RZ, R9.H0_H0 ;  /* 0x20000009ff1d7230 */ /* 0x000fe40000004100 */
[--C-:B------:R-:W-:Y:S02]  /*c610*/  HADD2.F32 R31, -RZ, R11.reuse.H0_H0 ;  /* 0x2000000bff1f7230 */ /* 0x100fe40000004100 */
[----:B------:R-:W-:Y:S02]  /*c620*/  HADD2.F32 R34, -RZ, R11.H1_H1 ;  /* 0x3000000bff227230 */ /* 0x000fe40000004100 */
[----:B------:R-:W-:Y:S02]  /*c630*/  HADD2.F32 R35, -RZ, R12.H1_H1 ;  /* 0x3000000cff237230 */ /* 0x000fe40000004100 */
[----:B0-----:R-:W-:-:S02]  /*c640*/  HADD2.F32 R28, -RZ, R25.H0_H0 ;  /* 0x20000019ff1c7230 */ /* 0x001fc40000004100 */
[----:B------:R-:W-:Y:S02]  /*c650*/  HADD2.F32 R30, -RZ, R25.H1_H1 ;  /* 0x30000019ff1e7230 */ /* 0x000fe40000004100 */
[--C-:B------:R-:W-:Y:S02]  /*c660*/  HADD2.F32 R26, -RZ, R24.reuse.H0_H0 ;  /* 0x20000018ff1a7230 */ /* 0x100fe40000004100 */
[----:B------:R-:W-:Y:S02]  /*c670*/  HADD2.F32 R25, -RZ, R7.H0_H0 ;  /* 0x20000007ff197230 */ /* 0x000fe40000004100 */
[----:B------:R-:W-:Y:S01]  /*c680*/  HADD2.F32 R27, -RZ, R24.H1_H1 ;  /* 0x30000018ff1b7230 */ /* 0x000fe20000004100 */
[----:B------:R-:W-:Y:S01]  /*c690*/  FFMA.FTZ R23, R23, R26, RZ ;  /* 0x0000001a17177223 */ /* 0x000fe200000100ff */
[----:B------:R-:W-:Y:S01]  /*c6a0*/  HADD2.F32 R24, -RZ, R3.H1_H1 ;  /* 0x30000003ff187230 */ /* 0x000fe20000004100 */
[C---:B------:R-:W-:Y:S02]  /*c6b0*/  FFMA.FTZ R25, R26.reuse, R25, RZ ;  /* 0x000000191a197223 */ /* 0x040fe400000100ff */
[----:B------:R-:W-:-:S02]  /*c6c0*/  FFMA.FTZ R29, R26, R29, RZ ;  /* 0x0000001d1a1d7223 */ /* 0x000fc400000100ff */
        /* <DEDUP_REMOVED lines=73> */
.L_x_1805:
        /* <DEDUP_REMOVED lines=94> */
.L_x_1807:
        /* <DEDUP_REMOVED lines=34> */
[--C-:B-1----:R-:W-:Y:S01]  /*d360*/  HADD2.F32 R7, -RZ, R5.reuse.H1_H1 ;  /* 0x30000005ff077230 */ /* 0x102fe20000004100 */
[-C--:B------:R-:W-:Y:S01]  /*d370*/  FFMA.FTZ R24, R6, R25.reuse, R24 ;  /* 0x0000001906187223 */ /* 0x080fe20000010018 */
[----:B------:R-:W-:Y:S01]  /*d380*/  HADD2.F32 R6, -RZ, R5.H0_H0 ;  /* 0x20000005ff067230 */ /* 0x000fe20000004100 */
[----:B------:R-:W-:Y:S01]  /*d390*/  FFMA.FTZ R26, R3, R26, R23 ;  /* 0x0000001a031a7223 */ /* 0x000fe20000010017 */
        /* <DEDUP_REMOVED lines=53> */
.L_x_1806:
[----:B------:R-:W-:-:S04]  /*d6f0*/  IMAD.MOV.U32 R3, RZ, RZ, c[0x0][0x18c] ;  /* 0x00006300ff037624 */ /* 0x000fc800078e00ff */
[----:B------:R-:W-:-:S05]  /*d700*/  IMAD.WIDE R8, R3, 0x4, R20 ;  /* 0x0000000403087825 */ /* 0x000fca00078e0214 */
[----:B------:R-:W2:Y:S02]  /*d710*/  LDG.E.128.CONSTANT R4, [R8.64] ;  /* 0x0000000608047981 */ /* 0x000ea4000c1e9d00 */
        /* <DEDUP_REMOVED lines=143> */
.L_x_1808:
        /* <DEDUP_REMOVED lines=94> */
.L_x_1810:
        /* <DEDUP_REMOVED lines=91> */
.L_x_1809:
        /* <DEDUP_REMOVED lines=145> */
.L_x_1811:
        /* <DEDUP_REMOVED lines=94> */
.L_x_1813:
        /* <DEDUP_REMOVED lines=91> */
.L_x_1812:
        /* <DEDUP_REMOVED lines=145> */
.L_x_1814:
        /* <DEDUP_REMOVED lines=9> */
[--C-:B------:R-:W-:Y:S02]  /*109e0*/  HADD2.F32 R31, -RZ, R15.reuse.H0_H0 ;  /* 0x2000000fff1f7230 */ /* 0x100fe40000004100 */
        /* <DEDUP_REMOVED lines=84> */
.L_x_1815:
        /* <DEDUP_REMOVED lines=14> */
[-C--:B------:R-:W-:Y:S02]  /*11010*/  FFMA.FTZ R25, R27, R24.reuse, RZ ;  /* 0x000000181b197223 */ /* 0x080fe400000100ff */
[----:B------:R-:W-:-:S02]  /*11020*/  FFMA.FTZ R27, R29, R24, RZ ;  /* 0x000000181d1b7223 */ /* 0x000fc400000100ff */
[----:B------:R-:W-:Y:S01]  /*11030*/  FFMA.FTZ R29, R31, R24, RZ ;  /* 0x000000181f1d7223 */ /* 0x000fe200000100ff */
[----:B------:R-:W-:Y:S01]  /*11040*/  HADD2.F32 R24, -RZ, R14.H1_H1 ;  /* 0x3000000eff187230 */ /* 0x000fe20000004100 */
[-C--:B------:R-:W-:Y:S01]  /*11050*/  FFMA.FTZ R13, R12, R22.reuse, R13 ;  /* 0x000000160c0d7223 */ /* 0x080fe2000001000d */
[----:B------:R-:W-:Y:S01]  /*11060*/  HADD2.F32 R12, -RZ, R4.H0_H0 ;  /* 0x20000004ff0c7230 */ /* 0x000fe20000004100 */
        /* <DEDUP_REMOVED lines=17> */
[--C-:B-1----:R-:W-:Y:S01]  /*11180*/  HADD2.F32 R4, -RZ, R3.reuse.H0_H0 ;  /* 0x20000003ff047230 */ /* 0x102fe20000004100 */
[-C--:B------:R-:W-:Y:S01]  /*11190*/  FFMA.FTZ R14, R5, R23.reuse, R14 ;  /* 0x00000017050e7223 */ /* 0x080fe2000001000e */
[----:B------:R-:W-:Y:S01]  /*111a0*/  HADD2.F32 R6, -RZ, R3.H1_H1 ;  /* 0x30000003ff067230 */ /* 0x000fe20000004100 */
[----:B------:R-:W-:Y:S01]  /*111b0*/  FFMA.FTZ R26, R7, R23, R26 ;  /* 0x00000017071a7223 */ /* 0x000fe2000001001a */
[----:B------:R-:W-:-:S02]  /*111c0*/  HADD2.F32 R5, -RZ, R2.H0_H0 ;  /* 0x20000002ff057230 */ /* 0x000fc40000004100 */
[----:B------:R-:W-:Y:S02]  /*111d0*/  HADD2.F32 R3, -RZ, R16.H0_H0 ;  /* 0x20000010ff037230 */ /* 0x000fe40000004100 */
        /* <DEDUP_REMOVED lines=48> */
.L_x_1804:
[----:B------:R-:W-:Y:S01]  /*114e0*/  IADD3 R46, R46, 0x20, RZ ;  /* 0x000000202e2e7810 */ /* 0x000fe20007ffe0ff */
[----:B------:R-:W-:Y:S01]  /*114f0*/  IMAD.MOV.U32 R3, RZ, RZ, c[0x0][0x18c] ;  /* 0x00006300ff037624 */ /* 0x000fe200078e00ff */
[----:B------:R-:W-:Y:S02]  /*11500*/  UIADD3 UR4, UR4, 0x40, URZ ;  /* 0x0000004004047890 */ /* 0x000fe4000fffe03f */
[C---:B------:R-:W-:Y:S01]  /*11510*/  ISETP.GE.AND P2, PT, R46.reuse, c[0x0][0x1b4], PT ;  /* 0x00006d002e007a0c */ /* 0x040fe20003f46270 */
[----:B------:R-:W-:Y:S01]  /*11520*/  IMAD.WIDE R20, R3, 0x10, R20 ;  /* 0x0000001003147825 */ /* 0x000fe200078e0214 */
[----:B------:R-:W-:-:S13]  /*11530*/  ISETP.LT.AND P3, PT, R46, R45, PT ;  /* 0x0000002d2e00720c */ /* 0x000fda0003f61270 */
[----:B------:R-:W-:Y:S05]  /*11540*/  @!P2 BRA P3, `(.L_x_1816) ;  /* 0xffffabf00000a947 */ /* 0x000fea000183ffff */
.L_x_1803:
[----:B------:R-:W-:-:S04]  /*11550*/  ISETP.GE.AND P0, PT, R46, R45, PT ;  /* 0x0000002d2e00720c */ /* 0x000fc80003f06270 */
[----:B------:R-:W-:-:S13]  /*11560*/  ISETP.GE.OR P0, PT, R46, c[0x0][0x1b8], P0 ;  /* 0x00006e002e007a0c */ /* 0x000fda0000706670 */
[----:B------:R-:W-:Y:S05]  /*11570*/  @P0 BRA `(.L_x_1817) ;  /* 0x00001ed000000947 */ /* 0x000fea0003800000 */
[----:B------:R-:W-:-:S04]  /*11580*/  PRMT R2, R50, 0x9910, RZ ;  /* 0x0000991032027816 */ /* 0x000fc800000000ff */
[----:B------:R-:W-:-:S04]  /*11590*/  ISETP.NE.AND P0, PT, R2, RZ, PT ;  /* 0x000000ff0200720c */ /* 0x000fc80003f05270 */
[----:B------:R-:W-:Y:S02]  /*115a0*/  ISETP.LT.OR P0, PT, R51, 0x3, !P0 ;  /* 0x000000033300780c */ /* 0x000fe40004701670 */
.L_x_1821:
        /* <DEDUP_REMOVED lines=12> */
[----:B--2---:R-:W-:Y:S02]  /*11670*/  @!P2 PRMT R96, R6, 0x7610, R96 ;  /* 0x000076100660a816 */ /* 0x004fe40000000060 */
[----:B------:R-:W-:Y:S01]  /*11680*/  @!P2 PRMT R0, R7, 0x7610, R0 ;  /* 0x000076100700a816 */ /* 0x000fe20000000000 */
[----:B---3--:R-:W-:Y:S01]  /*11690*/  @!P2 IMAD.IADD R36, R3, 0x1, R46 ;  /* 0x000000010324a824 */ /* 0x008fe200078e022e */
[----:B------:R-:W-:Y:S01]  /*116a0*/  @!P2 PRMT R96, R96, 0x7610, R6 ;  /* 0x000076106060a816 */ /* 0x000fe20000000006 */
[----:B------:R-:W-:Y:S01]  /*116b0*/  IMAD.WIDE R2, R37, 0x4, R4 ;  /* 0x0000000425027825 */ /* 0x000fe200078e0204 */
[----:B------:R-:W-:Y:S01]  /*116c0*/  @!P2 PRMT R0, R0, 0x7610, R7 ;  /* 0x000076100000a816 */ /* 0x000fe20000000007 */
[----:B------:R-:W-:Y:S05]  /*116d0*/  @!P1 BRA `(.L_x_1818) ;  /* 0x00001d1000009947 */ /* 0x000fea0003800000 */
[----:B0-----:R-:W2:Y:S01]  /*116e0*/  LDG.E.128.CONSTANT R4, [R2.64] ;  /* 0x0000000602047981 */ /* 0x001ea2000c1e9d00 */
[----:B-----5:R-:W-:Y:S01]  /*116f0*/  SHF.R.U32.HI R26, RZ, 0xf, R21 ;  /* 0x0000000fff1a7819 */ /* 0x020fe20000011615 */
[----:B------:R-:W-:Y:S01]  /*11700*/  IMAD.MOV.U32 R24, RZ, RZ, 0x3000 ;  /* 0x00003000ff187424 */ /* 0x000fe200078e00ff */
[----:B------:R-:W-:-:S02]  /*11710*/  SHF.R.U32.HI R16, RZ, 0xf, R20 ;  /* 0x0000000fff107819 */ /* 0x000fc40000011614 */
[C---:B------:R-:W-:Y:S02]  /*11720*/  LOP3.LUT R17, R20.reuse, 0x380038, RZ, 0xc0, !PT ;  /* 0x0038003814117812 */ /* 0x040fe400078ec0ff */
[----:B------:R-:W-:Y:S02]  /*11730*/  SHF.R.U32.HI R14, RZ, 0x6, R20 ;  /* 0x00000006ff0e7819 */ /* 0x000fe40000011614 */
[----:B------:R-:W-:Y:S02]  /*11740*/  LOP3.LUT R62, R20, 0x70007, RZ, 0xc0, !PT ;  /* 0x00070007143e7812 */ /* 0x000fe400078ec0ff */
[----:B------:R-:W-:Y:S02]  /*11750*/  SHF.R.U32.HI R27, RZ, 0xf, R22 ;  /* 0x0000000fff1b7819 */ /* 0x000fe40000011616 */
[----:B------:R-:W-:Y:S02]  /*11760*/  SHF.R.U32.HI R30, RZ, 0xf, R23 ;  /* 0x0000000fff1e7819 */ /* 0x000fe40000011617 */
[----:B------:R-:W-:-:S02]  /*11770*/  LOP3.LUT R20, R21, 0x380038, RZ, 0xc0, !PT ;  /* 0x0038003815147812 */ /* 0x000fc400078ec0ff */
        /* <DEDUP_REMOVED lines=8> */
[--C-:B------:R-:W-:Y:S02]  /*11800*/  SHF.R.U32.HI R21, RZ, 0xe, R9.reuse ;  /* 0x0000000eff157819 */ /* 0x100fe40000011609 */
[----:B------:R-:W-:Y:S02]  /*11810*/  LOP3.LUT R26, R26, 0x10001, RZ, 0xc0, !PT ;  /* 0x000100011a1a7812 */ /* 0x000fe400078ec0ff */
[----:B------:R-:W-:Y:S02]  /*11820*/  LOP3.LUT R23, R9, 0x380038, RZ, 0xc0, !PT ;  /* 0x0038003809177812 */ /* 0x000fe400078ec0ff */
[----:B------:R-:W-:-:S02]  /*11830*/  SHF.R.U32.HI R52, RZ, 0x6, R9 ;  /* 0x00000006ff347819 */ /* 0x000fc40000011609 */
[----:B------:R-:W-:Y:S02]  /*11840*/  LOP3.LUT R65, R9, 0x70007, RZ, 0xc0, !PT ;  /* 0x0007000709417812 */ /* 0x000fe400078ec0ff */
[--C-:B------:R-:W-:Y:S02]  /*11850*/  SHF.R.U32.HI R22, RZ, 0xe, R10.reuse ;  /* 0x0000000eff167819 */ /* 0x100fe4000001160a */
[C---:B------:R-:W-:Y:S02]  /*11860*/  LOP3.LUT R28, R10.reuse, 0x380038, RZ, 0xc0, !PT ;  /* 0x003800380a1c7812 */ /* 0x040fe400078ec0ff */
[----:B------:R-:W-:Y:S02]  /*11870*/  SHF.R.U32.HI R53, RZ, 0x6, R10 ;  /* 0x00000006ff357819 */ /* 0x000fe4000001160a */
[----:B------:R-:W-:Y:S01]  /*11880*/  LOP3.LUT R64, R10, 0x70007, RZ, 0xc0, !PT ;  /* 0x000700070a407812 */ /* 0x000fe200078ec0ff */
[----:B------:R-:W-:Y:S01]  /*11890*/  IMAD.MOV.U32 R10, RZ, RZ, 0x2400 ;  /* 0x00002400ff0a7424 */ /* 0x000fe200078e00ff */
[----:B------:R-:W-:-:S02]  /*118a0*/  LOP3.LUT R31, R11, 0x380038, RZ, 0xc0, !PT ;  /* 0x003800380b1f7812 */ /* 0x000fc400078ec0ff */
[--C-:B------:R-:W-:Y:S02]  /*118b0*/  SHF.R.U32.HI R19, RZ, 0xe, R8.reuse ;  /* 0x0000000eff137819 */ /* 0x100fe40000011608 */
[C---:B------:R-:W-:Y:S02]  /*118c0*/  LOP3.LUT R18, R8.reuse, 0x380038, RZ, 0xc0, !PT ;  /* 0x0038003808127812 */ /* 0x040fe400078ec0ff */
[----:B------:R-:W-:Y:S02]  /*118d0*/  SHF.R.U32.HI R54, RZ, 0x6, R8 ;  /* 0x00000006ff367819 */ /* 0x000fe40000011608 */
[----:B------:R-:W-:Y:S02]  /*118e0*/  LOP3.LUT R67, R8, 0x70007, RZ, 0xc0, !PT ;  /* 0x0007000708437812 */ /* 0x000fe400078ec0ff */
[----:B------:R-:W-:Y:S02]  /*118f0*/  SHF.R.U32.HI R9, RZ, 0xe, R11 ;  /* 0x0000000eff097819 */ /* 0x000fe4000001160b */
[----:B------:R-:W-:-:S02]  /*11900*/  LOP3.LUT R27, R27, 0x10001, RZ, 0xc0, !PT ;  /* 0x000100011b1b7812 */ /* 0x000fc400078ec0ff */
[----:B------:R-:W-:Y:S02]  /*11910*/  LOP3.LUT R30, R30, 0x10001, RZ, 0xc0, !PT ;  /* 0x000100011e1e7812 */ /* 0x000fe400078ec0ff */
[----:B------:R-:W-:Y:S02]  /*11920*/  LOP3.LUT R8, R16, 0x10001, RZ, 0xc0, !PT ;  /* 0x0001000110087812 */ /* 0x000fe400078ec0ff */
[----:B------:R-:W-:Y:S02]  /*11930*/  LOP3.LUT R68, R26, 0x20002, R21, 0xf8, !PT ;  /* 0x000200021a447812 */ /* 0x000fe400078ef815 */
[----:B------:R-:W-:Y:S02]  /*11940*/  LOP3.LUT R83, R20, 0x64006400, RZ, 0xfc, !PT ;  /* 0x6400640014537812 */ /* 0x000fe400078efcff */
[----:B------:R-:W-:Y:S02]  /*11950*/  LOP3.LUT R77, R31, 0x64006400, RZ, 0xfc, !PT ;  /* 0x640064001f4d7812 */ /* 0x000fe400078efcff */
[----:B------:R-:W-:Y:S01]  /*11960*/  LOP3.LUT R70, R27, 0x20002, R22, 0xf8, !PT ;  /* 0x000200021b467812 */ /* 0x000fe200078ef816 */
[-C--:B------:R-:W-:Y:S01]  /*11970*/  HFMA2 R83, R83, R24.reuse.H0_H0, -132, -132 ;  /* 0xd820d82053537431 */ /* 0x080fe20000040018 */
[----:B------:R-:W-:Y:S01]  /*11980*/  LOP3.LUT R72, R30, 0x20002, R9, 0xf8, !PT ;  /* 0x000200021e487812 */ /* 0x000fe200078ef809 */
[----:B------:R-:W-:Y:S01]  /*11990*/  HFMA2 R77, R77, R24.H0_H0, -132, -132 ;  /* 0xd820d8204d4d7431 */ /* 0x000fe20000040018 */
[----:B------:R-:W-:-:S02]  /*119a0*/  LOP3.LUT R20, R54, 0x380038, RZ, 0xc0, !PT ;  /* 0x0038003836147812 */ /* 0x000fc400078ec0ff */
[----:B------:R-:W-:Y:S02]  /*119b0*/  LOP3.LUT R31, R15, 0x380038, RZ, 0xc0, !PT ;  /* 0x003800380f1f7812 */ /* 0x000fe400078ec0ff */
[----:B------:R-:W-:Y:S02]  /*119c0*/  PRMT R16, R10, 0x7610, R16 ;  /* 0x000076100a107816 */ /* 0x000fe40000000010 */
[----:B------:R-:W-:Y:S02]  /*119d0*/  LOP3.LUT R32, R8, 0x20002, R19, 0xf8, !PT ;  /* 0x0002000208207812 */ /* 0x000fe400078ef813 */
[----:B------:R-:W-:Y:S02]  /*119e0*/  PRMT R8, R49, 0x9910, RZ ;  /* 0x0000991031087816 */ /* 0x000fe400000000ff */
[----:B------:R-:W-:Y:S02]  /*119f0*/  LOP3.LUT R85, R29, 0x64006400, RZ, 0xfc, !PT ;  /* 0x640064001d557812 */ /* 0x000fe400078efcff */
[----:B------:R-:W-:-:S02]  /*11a00*/  LOP3.LUT R17, R17, 0x64006400, RZ, 0xfc, !PT ;  /* 0x6400640011117812 */ /* 0x000fc400078efcff */
[----:B------:R-:W-:Y:S01]  /*11a10*/  LOP3.LUT R69, R28, 0x64006400, RZ, 0xfc, !PT ;  /* 0x640064001c457812 */ /* 0x000fe200078efcff */
[-C--:B------:R-:W-:Y:S01]  /*11a20*/  HFMA2 R85, R85, R24.reuse.H0_H0, -132, -132 ;  /* 0xd820d82055557431 */ /* 0x080fe20000040018 */
[----:B------:R-:W-:Y:S01]  /*11a30*/  LOP3.LUT R29, R53, 0x380038, RZ, 0xc0, !PT ;  /* 0x00380038351d7812 */ /* 0x000fe200078ec0ff */
[-C--:B------:R-:W-:Y:S01]  /*11a40*/  HFMA2 R82, R17, R24.reuse.H0_H0, -132, -132 ;  /* 0xd820d82011527431 */ /* 0x080fe20000040018 */
[----:B------:R-:W-:Y:S01]  /*11a50*/  SHF.R.U32.HI R61, RZ, 0x6, R11 ;  /* 0x00000006ff3d7819 */ /* 0x000fe2000001160b */
[----:B------:R-:W-:Y:S01]  /*11a60*/  HFMA2 R78, R69, R24.H0_H0, -132, -132 ;  /* 0xd820d820454e7431 */ /* 0x000fe20000040018 */
[----:B------:R-:W-:Y:S02]  /*11a70*/  LOP3.LUT R66, R11, 0x70007, RZ, 0xc0, !PT ;  /* 0x000700070b427812 */ /* 0x000fe400078ec0ff */
[----:B------:R-:W-:Y:S02]  /*11a80*/  LOP3.LUT R28, R13, 0x380038, RZ, 0xc0, !PT ;  /* 0x003800380d1c7812 */ /* 0x000fe400078ec0ff */
[----:B------:R-:W-:-:S02]  /*11a90*/  LOP3.LUT R35, R20, 0x64006400, RZ, 0xfc, !PT ;  /* 0x6400640014237812 */ /* 0x000fc400078efcff */
[----:B------:R-:W-:Y:S02]  /*11aa0*/  LOP3.LUT R75, R31, 0x64006400, RZ, 0xfc, !PT ;  /* 0x640064001f4b7812 */ /* 0x000fe400078efcff */
[----:B------:R-:W-:Y:S01]  /*11ab0*/  ISETP.NE.AND P2, PT, R8, RZ, PT ;  /* 0x000000ff0800720c */ /* 0x000fe20003f45270 */
        /* <DEDUP_REMOVED lines=13> */
[----:B------:R-:W-:Y:S01]  /*11b90*/  HFMA2 R87, R23, R24.H0_H0, -132, -132 ;  /* 0xd820d82017577431 */ /* 0x000fe20000040018 */
[----:B------:R-:W-:Y:S01]  /*11ba0*/  LOP3.LUT R65, R65, 0x64006400, RZ, 0xfc, !PT ;  /* 0x6400640041417812 */ /* 0x000fe200078efcff */
[----:B------:R-:W-:Y:S01]  /*11bb0*/  HADD2 R90, R57, -1028, -1028 ;  /* 0xe404e404395a7430 */ /* 0x000fe20000000000 */
[----:B------:R-:W-:Y:S01]  /*11bc0*/  LOP3.LUT R64, R64, 0x64006400, RZ, 0xfc, !PT ;  /* 0x6400640040407812 */ /* 0x000fe200078efcff */
[----:B------:R-:W-:Y:S01]  /*11bd0*/  HADD2 R88, R62, -1028, -1028 ;  /* 0xe404e4043e587430 */ /* 0x000fe20000000000 */
[----:B------:R-:W-:Y:S02]  /*11be0*/  LOP3.LUT R59, R59, 0x64006400, RZ, 0xfc, !PT ;  /* 0x640064003b3b7812 */ /* 0x000fe400078efcff */
[----:B------:R-:W-:Y:S02]  /*11bf0*/  LOP3.LUT R66, R66, 0x64006400, RZ, 0xfc, !PT ;  /* 0x6400640042427812 */ /* 0x000fe400078efcff */
[----:B------:R-:W-:-:S02]  /*11c00*/  ISETP.GE.AND P3, PT, R47, 0x2, PT ;  /* 0x000000022f00780c */ /* 0x000fc40003f66270 */
[--C-:B--2---:R-:W-:Y:S02]  /*11c10*/  SHF.R.U32.HI R21, RZ, 0xd, R5.reuse ;  /* 0x0000000dff157819 */ /* 0x104fe40000011605 */
        /* <DEDUP_REMOVED lines=8> */
[----:B------:R-:W-:Y:S02]  /*11ca0*/  LOP3.LUT R6, R68, 0x40004, R21, 0xf8, !PT ;  /* 0x0004000444067812 */ /* 0x000fe400078ef815 */
[----:B------:R-:W-:Y:S02]  /*11cb0*/  SHF.R.U32.HI R27, RZ, 0xd, R7 ;  /* 0x0000000dff1b7819 */ /* 0x000fe40000011607 */
[----:B------:R-:W-:-:S02]  /*11cc0*/  LOP3.LUT R21, R18, 0x64006400, RZ, 0xfc, !PT ;  /* 0x6400640012157812 */ /* 0x000fc400078efcff */
[----:B------:R-:W-:Y:S02]  /*11cd0*/  SHF.R.U32.HI R19, RZ, 0xd, R4 ;  /* 0x0000000dff137819 */ /* 0x000fe40000011604 */
[----:B------:R-:W-:Y:S01]  /*11ce0*/  SHF.R.U32.HI R11, RZ, 0x6, R7 ;  /* 0x00000006ff0b7819 */ /* 0x000fe20000011607 */
[-C--:B------:R-:W-:Y:S01]  /*11cf0*/  HFMA2 R80, R21, R24.reuse.H0_H0, -132, -132 ;  /* 0xd820d82015507431 */ /* 0x080fe20000040018 */
[----:B------:R-:W-:Y:S02]  /*11d00*/  LOP3.LUT R31, R22, 0x64006400, RZ, 0xfc, !PT ;  /* 0x64006400161f7812 */ /* 0x000fe400078efcff */
[----:B------:R-:W-:Y:S02]  /*11d10*/  LOP3.LUT R20, R9, 0x380038, RZ, 0xc0, !PT ;  /* 0x0038003809147812 */ /* 0x000fe400078ec0ff */
[----:B------:R-:W-:Y:S01]  /*11d20*/  LOP3.LUT R18, R14, 0x380038, RZ, 0xc0, !PT ;  /* 0x003800380e127812 */ /* 0x000fe200078ec0ff */
[----:B------:R-:W-:Y:S01]  /*11d30*/  HFMA2 R31, R31, R24.H0_H0, -132, -132 ;  /* 0xd820d8201f1f7431 */ /* 0x000fe20000040018 */
[----:B------:R-:W-:-:S02]  /*11d40*/  LOP3.LUT R22, R10, 0x380038, RZ, 0xc0, !PT ;  /* 0x003800380a167812 */ /* 0x000fc400078ec0ff */
[----:B------:R-:W-:Y:S02]  /*11d50*/  SHF.R.U32.HI R8, RZ, 0x6, R4 ;  /* 0x00000006ff087819 */ /* 0x000fe40000011604 */
[C---:B------:R-:W-:Y:S02]  /*11d60*/  LOP3.LUT R34, R7.reuse, 0x380038, RZ, 0xc0, !PT ;  /* 0x0038003807227812 */ /* 0x040fe400078ec0ff */
[----:B------:R-:W-:Y:S02]  /*11d70*/  LOP3.LUT R63, R7, 0x70007, RZ, 0xc0, !PT ;  /* 0x00070007073f7812 */ /* 0x000fe400078ec0ff */
[----:B------:R-:W-:Y:S02]  /*11d80*/  LOP3.LUT R56, R4, 0x70007, RZ, 0xc0, !PT ;  /* 0x0007000704387812 */ /* 0x000fe400078ec0ff */
[----:B------:R-:W-:Y:S02]  /*11d90*/  LOP3.LUT R7, R72, 0x40004, R27, 0xf8, !PT ;  /* 0x0004000448077812 */ /* 0x000fe400078ef81b */
[----:B------:R-:W-:-:S02]  /*11da0*/  LOP3.LUT R29, R26, 0x64006400, RZ, 0xfc, !PT ;  /* 0x640064001a1d7812 */ /* 0x000fc400078efcff */
[----:B------:R-:W-:Y:S02]  /*11db0*/  LOP3.LUT R4, R32, 0x40004, R19, 0xf8, !PT ;  /* 0x0004000420047812 */ /* 0x000fe400078ef813 */
[----:B------:R-:W-:Y:S02]  /*11dc0*/  LOP3.LUT R27, R25, 0x64006400, RZ, 0xfc, !PT ;  /* 0x64006400191b7812 */ /* 0x000fe400078efcff */
[----:B------:R-:W-:Y:S02]  /*11dd0*/  LOP3.LUT R26, R11, 0x380038, RZ, 0xc0, !PT ;  /* 0x003800380b1a7812 */ /* 0x000fe400078ec0ff */
        /* <DEDUP_REMOVED lines=33> */
[----:B------:R-:W-:Y:S01]  /*11ff0*/  LOP3.LUT R5, R70, 0x40004, R5, 0xf8, !PT ;  /* 0x0004000446057812 */ /* 0x000fe200078ef805 */
[-C--:B------:R-:W-:Y:S01]  /*12000*/  HFMA2 R74, R17, R16.reuse.H0_H0, -20, -20 ;  /* 0xcd00cd00114a7431 */ /* 0x080fe20000040010 */
[----:B------:R-:W-:Y:S01]  /*12010*/  LOP3.LUT R19, R12, 0x1c001c0, RZ, 0xc0, !PT ;  /* 0x01c001c00c137812 */ /* 0x000fe200078ec0ff */
[----:B------:R-:W-:Y:S01]  /*12020*/  HFMA2 R17, R89, R16.H0_H0, -20, -20 ;  /* 0xcd00cd0059117431 */ /* 0x000fe20000040010 */
        /* <DEDUP_REMOVED lines=115> */
[-C--:B------:R-:W-:Y:S02]  /*12760*/  HFMA2.MMA R4, R81, R7.reuse, R12 ;  /* 0x0000000751047235 */ /* 0x080fe4000000000c */
[----:B------:R-:W-:Y:S01]  /*12770*/  HFMA2.MMA R97, R53, R7, R97 ;  /* 0x0000000735617235 */ /* 0x000fe20000000061 */
[----:B------:R-:W-:Y:S01]  /*12780*/  HFMA2 R7, R54, R7, R6 ;  /* 0x0000000736077231 */ /* 0x000fe20000000006 */
        /* <DEDUP_REMOVED lines=41> */
.L_x_1819:
        /* <DEDUP_REMOVED lines=80> */
.L_x_1820:
        /* <DEDUP_REMOVED lines=77> */
.L_x_1818:
[----:B0-----:R-:W-:Y:S01]  /*133f0*/  IADD3 R46, R46, 0x20, RZ ;  /* 0x000000202e2e7810 */ /* 0x001fe20007ffe0ff */
[----:B------:R-:W-:Y:S01]  /*13400*/  UIADD3 UR4, UR4, 0x40, URZ ;  /* 0x0000004004047890 */ /* 0x000fe2000fffe03f */
[----:B-----5:R-:W-:Y:S02]  /*13410*/  IMAD.WIDE R20, R37, 0x4, R2 ;  /* 0x0000000425147825 */ /* 0x020fe400078e0202 */
[C---:B------:R-:W-:Y:S02]  /*13420*/  ISETP.GE.AND P2, PT, R46.reuse, c[0x0][0x1b8], PT ;  /* 0x00006e002e007a0c */ /* 0x040fe40003f46270 */
[----:B------:R-:W-:-:S13]  /*13430*/  ISETP.LT.AND P3, PT, R46, R45, PT ;  /* 0x0000002d2e00720c */ /* 0x000fda0003f61270 */
[----:B------:R-:W-:Y:S05]  /*13440*/  @!P2 BRA P3, `(.L_x_1821) ;  /* 0xffffe1600000a947 */ /* 0x000fea000183ffff */
.L_x_1817:
        /* <DEDUP_REMOVED lines=9> */
.L_x_1826:
        /* <DEDUP_REMOVED lines=38> */
[C---:B------:R-:W-:Y:S01]  /*13740*/  LOP3.LUT R25, R7.reuse, 0x300030, RZ, 0xc0, !PT ;  /* 0x0030003007197812 */ /* 0x040fe200078ec0ff */
[----:B------:R-:W-:Y:S01]  /*13750*/  HFMA2 R15, R15, R8.H1_H1, -258, -258 ;  /* 0xdc08dc080f0f7431 */ /* 0x000fe20000060008 */
[C---:B------:R-:W-:Y:S02]  /*13760*/  LOP3.LUT R34, R7.reuse, 0xc000c0, RZ, 0xc0, !PT ;  /* 0x00c000c007227812 */ /* 0x040fe400078ec0ff */
[----:B------:R-:W-:Y:S02]  /*13770*/  LOP3.LUT R57, R7, 0x30003, RZ, 0xc0, !PT ;  /* 0x0003000307397812 */ /* 0x000fe400078ec0ff */
[----:B------:R-:W-:Y:S02]  /*13780*/  LOP3.LUT R14, R5, 0x64006400, RZ, 0xfc, !PT ;  /* 0x64006400050e7812 */ /* 0x000fe400078efcff */
[----:B------:R-:W-:-:S02]  /*13790*/  LOP3.LUT R6, R54, 0xc000c, RZ, 0xc0, !PT ;  /* 0x000c000c36067812 */ /* 0x000fc400078ec0ff */
[----:B------:R-:W-:Y:S01]  /*137a0*/  LOP3.LUT R5, R11, 0xc000c, RZ, 0xc0, !PT ;  /* 0x000c000c0b057812 */ /* 0x000fe200078ec0ff */
[-C--:B------:R-:W-:Y:S01]  /*137b0*/  HFMA2 R14, R14, R8.reuse.H1_H1, -258, -258 ;  /* 0xdc08dc080e0e7431 */ /* 0x080fe20000060008 */
[----:B------:R-:W-:Y:S02]  /*137c0*/  LOP3.LUT R7, R56, 0xc000c, RZ, 0xc0, !PT ;  /* 0x000c000c38077812 */ /* 0x000fe400078ec0ff */
[----:B------:R-:W-:Y:S02]  /*137d0*/  LOP3.LUT R6, R6, 0x64006400, RZ, 0xfc, !PT ;  /* 0x6400640006067812 */ /* 0x000fe400078efcff */
[----:B------:R-:W-:Y:S02]  /*137e0*/  LOP3.LUT R16, R58, 0xc000c, RZ, 0xc0, !PT ;  /* 0x000c000c3a107812 */ /* 0x000fe400078ec0ff */
[----:B------:R-:W-:Y:S01]  /*137f0*/  LOP3.LUT R5, R5, 0x64006400, RZ, 0xfc, !PT ;  /* 0x6400640005057812 */ /* 0x000fe200078efcff */
[----:B------:R-:W-:Y:S01]  /*13800*/  HFMA2 R17, R6, R8.H1_H1, -258, -258 ;  /* 0xdc08dc0806117431 */ /* 0x000fe20000060008 */
[----:B------:R-:W-:-:S02]  /*13810*/  LOP3.LUT R7, R7, 0x64006400, RZ, 0xfc, !PT ;  /* 0x6400640007077812 */ /* 0x000fc400078efcff */
[----:B------:R-:W-:Y:S01]  /*13820*/  LOP3.LUT R18, R16, 0x64006400, RZ, 0xfc, !PT ;  /* 0x6400640010127812 */ /* 0x000fe200078efcff */
[-C--:B------:R-:W-:Y:S01]  /*13830*/  HFMA2 R16, R5, R8.reuse.H1_H1, -258, -258 ;  /* 0xdc08dc0805107431 */ /* 0x080fe20000060008 */
[----:B------:R-:W-:Y:S01]  /*13840*/  LOP3.LUT R23, R22, 0x64006400, RZ, 0xfc, !PT ;  /* 0x6400640016177812 */ /* 0x000fe200078efcff */
[-C--:B------:R-:W-:Y:S01]  /*13850*/  HFMA2 R19, R7, R8.reuse.H1_H1, -258, -258 ;  /* 0xdc08dc0807137431 */ /* 0x080fe20000060008 */
[----:B------:R-:W-:Y:S01]  /*13860*/  LOP3.LUT R6, R54, 0x300030, RZ, 0xc0, !PT ;  /* 0x0030003036067812 */ /* 0x000fe200078ec0ff */
[----:B------:R-:W-:Y:S01]  /*13870*/  HFMA2 R18, R18, R8.H1_H1, -258, -258 ;  /* 0xdc08dc0812127431 */ /* 0x000fe20000060008 */
[----:B------:R-:W-:Y:S01]  /*13880*/  LOP3.LUT R9, R4, 0x300030, RZ, 0xc0, !PT ;  /* 0x0030003004097812 */ /* 0x000fe200078ec0ff */
[----:B------:R-:W-:Y:S01]  /*13890*/  HFMA2 R23, R23, R31.H0_H0, -66, -66 ;  /* 0xd420d42017177431 */ /* 0x000fe2000004001f */
        /* <DEDUP_REMOVED lines=45> */
[-C--:B------:R-:W-:Y:S01]  /*13b70*/  HFMA2 R2, R2, R8.reuse.H1_H1, -258, -258 ;  /* 0xdc08dc0802027431 */ /* 0x080fe20000060008 */
[----:B------:R-:W-:Y:S01]  /*13b80*/  LOP3.LUT R37, R10, 0x64006400, RZ, 0xfc, !PT ;  /* 0x640064000a257812 */ /* 0x000fe200078efcff */
[-C--:B------:R-:W-:Y:S01]  /*13b90*/  HFMA2 R12, R12, R8.reuse.H1_H1, -258, -258 ;  /* 0xdc08dc080c0c7431 */ /* 0x080fe20000060008 */
        /* <DEDUP_REMOVED lines=59> */
.L_x_1824:
        /* <DEDUP_REMOVED lines=46> */
.L_x_1825:
        /* <DEDUP_REMOVED lines=44> */
.L_x_1823:
[----:B------:R-:W-:Y:S01]  /*144f0*/  IADD3 R46, R46, 0x10, RZ ;  /* 0x000000102e2e7810 */ /* 0x000fe20007ffe0ff */
[----:B------:R-:W-:Y:S01]  /*14500*/  UIADD3 UR4, UR4, 0x20, URZ ;  /* 0x0000002004047890 */ /* 0x000fe2000fffe03f */
[----:B------:R-:W-:Y:S02]  /*14510*/  LEA R20, P3, R3, R20, 0x2 ;  /* 0x0000001403147211 */ /* 0x000fe400078610ff */
[C---:B------:R-:W-:Y:S02]  /*14520*/  ISETP.GE.AND P2, PT, R46.reuse, c[0x0][0x1bc], PT ;  /* 0x00006f002e007a0c */ /* 0x040fe40003f46270 */
[----:B------:R-:W-:Y:S01]  /*14530*/  ISETP.LT.AND P4, PT, R46, R45, PT ;  /* 0x0000002d2e00720c */ /* 0x000fe20003f81270 */
[----:B------:R-:W-:-:S12]  /*14540*/  IMAD.X R21, R21, 0x1, R13, P3 ;  /* 0x0000000115157824 */ /* 0x000fd800018e060d */
[----:B------:R-:W-:Y:S05]  /*14550*/  @!P2 BRA P4, `(.L_x_1826) ;  /* 0xffffef800000a947 */ /* 0x000fea000203ffff */
.L_x_1822:
[----:B------:R-:W-:Y:S05]  /*14560*/  @!P1 EXIT ;  /* 0x000000000000994d */ /* 0x000fea0003800000 */
[----:B------:R-:W0:Y:S01]  /*14570*/  S2R R0, SR_CTAID.X ;  /* 0x0000000000007919 */ /* 0x000e220000002500 */
[----:B------:R-:W-:Y:S01]  /*14580*/  IMAD.MOV.U32 R11, RZ, RZ, 0x2 ;  /* 0x00000002ff0b7424 */ /* 0x000fe200078e00ff */
[----:B------:R-:W-:Y:S02]  /*14590*/  HMUL2 R43, R43, R49.H0_H0 ;  /* 0x200000312b2b7232 */ /* 0x000fe40000000000 */
[----:B------:R-:W0:Y:S04]  /*145a0*/  S2R R3, SR_TID.X ;  /* 0x0000000000037919 */ /* 0x000e280000002100 */
[----:B------:R-:W1:Y:S01]  /*145b0*/  S2R R2, SR_CTAID.Y ;  /* 0x0000000000027919 */ /* 0x000e620000002600 */
[----:B0-----:R-:W-:-:S04]  /*145c0*/  IMAD R0, R0, 0x40, R3 ;  /* 0x0000004000007824 */ /* 0x001fc800078e0203 */
[----:B------:R-:W-:Y:S02]  /*145d0*/  IMAD.SHL.U32 R3, R0, 0x4, RZ ;  /* 0x0000000400037824 */ /* 0x000fe400078e00ff */
[----:B-1----:R-:W-:-:S04]  /*145e0*/  IMAD R0, R2, 0x3, RZ ;  /* 0x0000000302007824 */ /* 0x002fc800078e02ff */
        /* <DEDUP_REMOVED lines=8> */
[----:B-----5:R-:W-:-:S05]  /*14670*/  LOP3.LUT R4, R2, 0xffffff, RZ, 0xc0, !PT ;  /* 0x00ffffff02047812 */ /* 0x020fca00078ec0ff */
.L_x_1830:
[----:B------:R-:W0:Y:S02]  /*14680*/  LDS R6, [R4] ;  /* 0x0000000004067984 */ /* 0x000e240000000800 */
[----:B0-----:R-:W-:-:S06]  /*14690*/  HADD2 R7, R6, R43 ;  /* 0x0000002b06077230 */ /* 0x001fcc0000000000 */
[----:B------:R-:W0:Y:S02]  /*146a0*/  ATOMS.CAST.SPIN R7, [R4], R6, R7 ;  /* 0x000000060407738d */ /* 0x000e240001800007 */
[----:B0-----:R-:W-:-:S13]  /*146b0*/  ISETP.EQ.U32.AND P0, PT, R7, 0x1, PT ;  /* 0x000000010700780c */ /* 0x001fda0003f02070 */
[----:B------:R-:W-:Y:S05]  /*146c0*/  @!P0 BRA `(.L_x_1830) ;  /* 0xffffffb000008947 */ /* 0x000fea000383ffff */
[----:B------:R-:W-:Y:S05]  /*146d0*/  BRA `(.L_x_1828) ;  /* 0x0000003000007947 */ /* 0x000fea0003800000 */
.L_x_1829:
[----:B-----5:R-:W2:Y:S02]  /*146e0*/  LD.E R4, [R2.64] ;  /* 0x0000000602047980 */ /* 0x020ea4000c101900 */
[----:B--2---:R-:W-:-:S05]  /*146f0*/  IMAD.IADD R5, R43, 0x1, R4 ;  /* 0x000000012b057824 */ /* 0x004fca00078e0204 */
[----:B------:R0:W-:Y:S02]  /*14700*/  ST.E [R2.64], R5 ;  /* 0x0000000502007985 */ /* 0x0001e4000c101906 */
.L_x_1828:
[----:B------:R-:W-:Y:S05]  /*14710*/  BSYNC B0 ;  /* 0x0000000000007941 */ /* 0x000fea0003800000 */
.L_x_1827:
[----:B------:R-:W2:Y:S01]  /*14720*/  ATOM.E.ADD.F16x2.RN.STRONG.GPU P0, RZ, [R2.64+0x4], R49 ;  /* 0x0000043102ff798a */ /* 0x000ea2000810e9c6 */
[----:B------:R-:W-:Y:S01]  /*14730*/  BSSY B0, `(.L_x_1831) ;  /* 0x000000f000007945 */ /* 0x000fe20003800000 */
[----:B--2---:R-:W-:Y:S05]  /*14740*/  @P0 BRA `(.L_x_1832) ;  /* 0x000000d000000947 */ /* 0x004fea0003800000 */
[----:B------:R-:W1:Y:S02]  /*14750*/  QSPC.E.S P0, RZ, [R2+0x4] ;  /* 0x0000040002ff73aa */ /* 0x000e640000000500 */
[----:B-1----:R-:W-:Y:S05]  /*14760*/  @!P0 BRA `(.L_x_1833) ;  /* 0x0000008000008947 */ /* 0x002fea0003800000 */
[----:B0-----:R-:W-:-:S04]  /*14770*/  IADD3 R2, R2, 0x4, RZ ;  /* 0x0000000402027810 */ /* 0x001fc80007ffe0ff */
[----:B------:R-:W-:-:S05]  /*14780*/  LOP3.LUT R2, R2, 0xffffff, RZ, 0xc0, !PT ;  /* 0x00ffffff02027812 */ /* 0x000fca00078ec0ff */
.L_x_1834:
[----:B-----5:R-:W0:Y:S02]  /*14790*/  LDS R4, [R2] ;  /* 0x0000000002047984 */ /* 0x020e240000000800 */
[----:B0-----:R-:W-:-:S10]  /*147a0*/  HFMA2.MMA R5, R4, 1, 1, R49 ;  /* 0x3c003c0004057835 */ /* 0x001fd40000000031 */
[----:B------:R-:W0:Y:S02]  /*147b0*/  ATOMS.CAST.SPIN R5, [R2], R4, R5 ;  /* 0x000000040205738d */ /* 0x000e240001800005 */
[----:B0-----:R-:W-:-:S13]  /*147c0*/  ISETP.EQ.U32.AND P0, PT, R5, 0x1, PT ;  /* 0x000000010500780c */ /* 0x001fda0003f02070 */
[----:B------:R-:W-:Y:S05]  /*147d0*/  @!P0 BRA `(.L_x_1834) ;  /* 0xffffffb000008947 */ /* 0x000fea000383ffff */
[----:B------:R-:W-:Y:S05]  /*147e0*/  BRA `(.L_x_1832) ;  /* 0x0000003000007947 */ /* 0x000fea0003800000 */
.L_x_1833:
[----:B-----5:R-:W2:Y:S02]  /*147f0*/  LD.E R4, [R2.64+0x4] ;  /* 0x0000040602047980 */ /* 0x020ea4000c101900 */
[----:B0-2---:R-:W-:-:S05]  /*14800*/  IMAD.IADD R5, R49, 0x1, R4 ;  /* 0x0000000131057824 */ /* 0x005fca00078e0204 */
[----:B------:R0:W-:Y:S02]  /*14810*/  ST.E [R2.64+0x4], R5 ;  /* 0x0000040502007985 */ /* 0x0001e4000c101906 */
.L_x_1832:
[----:B------:R-:W-:Y:S05]  /*14820*/  BSYNC B0 ;  /* 0x0000000000007941 */ /* 0x000fea0003800000 */
.L_x_1831:
[----:B------:R-:W-:-:S13]  /*14830*/  ISETP.GE.AND P0, PT, R47, 0x2, PT ;  /* 0x000000022f00780c */ /* 0x000fda0003f06270 */
[----:B------:R-:W-:Y:S05]  /*14840*/  @!P0 EXIT ;  /* 0x000000000000894d */ /* 0x000fea0003800000 */
[----:B------:R-:W-:Y:S01]  /*14850*/  IADD3 R0, R0, c[0x0][0x18c], RZ ;  /* 0x0000630000007a10 */ /* 0x000fe20007ffe0ff */
[----:B------:R-:W-:-:S04]  /*14860*/  HMUL2 R41, R41, R48.H0_H0 ;  /* 0x2000003029297232 */ /* 0x000fc80000000000 */
[----:B0-----:R-:W-:-:S05]  /*14870*/  IMAD.WIDE R2, R0, R11, c[0x0][0x180] ;  /* 0x0000600000027625 */ /* 0x001fca00078e020b */
[----:B------:R-:W2:Y:S01]  /*14880*/  ATOM.E.ADD.F16x2.RN.STRONG.GPU P0, RZ, [R2.64], R41 ;  /* 0x0000002902ff798a */ /* 0x000ea2000810e9c6 */
[----:B------:R-:W-:Y:S01]  /*14890*/  BSSY B0, `(.L_x_1835) ;  /* 0x000000f000007945 */ /* 0x000fe20003800000 */
[----:B------:R-:W-:Y:S01]  /*148a0*/  HMUL2 R9, R40, R48.H0_H0 ;  /* 0x2000003028097232 */ /* 0x000fe20000000000 */
[----:B--2---:R-:W-:Y:S05]  /*148b0*/  @P0 BRA `(.L_x_1836) ;  /* 0x000000c000000947 */ /* 0x004fea0003800000 */
[----:B------:R-:W0:Y:S02]  /*148c0*/  QSPC.E.S P0, RZ, [R2] ;  /* 0x0000000002ff73aa */ /* 0x000e240000000500 */
[----:B0-----:R-:W-:Y:S05]  /*148d0*/  @!P0 BRA `(.L_x_1837) ;  /* 0x0000007000008947 */ /* 0x001fea0003800000 */
[----:B-----5:R-:W-:-:S05]  /*148e0*/  LOP3.LUT R4, R2, 0xffffff, RZ, 0xc0, !PT ;  /* 0x00ffffff02047812 */ /* 0x020fca00078ec0ff */
.L_x_1838:
[----:B------:R-:W0:Y:S02]  /*148f0*/  LDS R6, [R4] ;  /* 0x0000000004067984 */ /* 0x000e240000000800 */
[----:B0-----:R-:W-:-:S06]  /*14900*/  HADD2 R7, R6, R41 ;  /* 0x0000002906077230 */ /* 0x001fcc0000000000 */
[----:B------:R-:W0:Y:S02]  /*14910*/  ATOMS.CAST.SPIN R7, [R4], R6, R7 ;  /* 0x000000060407738d */ /* 0x000e240001800007 */
[----:B0-----:R-:W-:-:S13]  /*14920*/  ISETP.EQ.U32.AND P0, PT, R7, 0x1, PT ;  /* 0x000000010700780c */ /* 0x001fda0003f02070 */
[----:B------:R-:W-:Y:S05]  /*14930*/  @!P0 BRA `(.L_x_1838) ;  /* 0xffffffb000008947 */ /* 0x000fea000383ffff */
[----:B------:R-:W-:Y:S05]  /*14940*/  BRA `(.L_x_1836) ;  /* 0x0000003000007947 */ /* 0x000fea0003800000 */
.L_x_1837:
[----:B-----5:R-:W2:Y:S02]  /*14950*/  LD.E R4, [R2.64] ;  /* 0x0000000602047980 */ /* 0x020ea4000c101900 */
[----:B--2---:R-:W-:-:S05]  /*14960*/  IMAD.IADD R5, R41, 0x1, R4 ;  /* 0x0000000129057824 */ /* 0x004fca00078e0204 */
[----:B------:R0:W-:Y:S02]  /*14970*/  ST.E [R2.64], R5 ;  /* 0x0000000502007985 */ /* 0x0001e4000c101906 */
.L_x_1836:
[----:B------:R-:W-:Y:S05]  /*14980*/  BSYNC B0 ;  /* 0x0000000000007941 */ /* 0x000fea0003800000 */
.L_x_1835:
[----:B------:R-:W2:Y:S01]  /*14990*/  ATOM.E.ADD.F16x2.RN.STRONG.GPU P0, RZ, [R2.64+0x4], R9 ;  /* 0x0000040902ff798a */ /* 0x000ea2000810e9c6 */
[----:B------:R-:W-:Y:S01]  /*149a0*/  BSSY B0, `(.L_x_1839) ;  /* 0x000000f000007945 */ /* 0x000fe20003800000 */
[----:B--2---:R-:W-:Y:S05]  /*149b0*/  @P0 BRA `(.L_x_1840) ;  /* 0x000000d000000947 */ /* 0x004fea0003800000 */
[----:B------:R-:W1:Y:S02]  /*149c0*/  QSPC.E.S P0, RZ, [R2+0x4] ;  /* 0x0000040002ff73aa */ /* 0x000e640000000500 */
[----:B-1----:R-:W-:Y:S05]  /*149d0*/  @!P0 BRA `(.L_x_1841) ;  /* 0x0000008000008947 */ /* 0x002fea0003800000 */
[----:B0-----:R-:W-:-:S04]  /*149e0*/  IADD3 R2, R2, 0x4, RZ ;  /* 0x0000000402027810 */ /* 0x001fc80007ffe0ff */
[----:B------:R-:W-:-:S05]  /*149f0*/  LOP3.LUT R2, R2, 0xffffff, RZ, 0xc0, !PT ;  /* 0x00ffffff02027812 */ /* 0x000fca00078ec0ff */
.L_x_1842:
[----:B-----5:R-:W0:Y:S02]  /*14a00*/  LDS R4, [R2] ;  /* 0x0000000002047984 */ /* 0x020e240000000800 */
[----:B0-----:R-:W-:-:S10]  /*14a10*/  HFMA2.MMA R5, R4, 1, 1, R9 ;  /* 0x3c003c0004057835 */ /* 0x001fd40000000009 */
[----:B------:R-:W0:Y:S02]  /*14a20*/  ATOMS.CAST.SPIN R5, [R2], R4, R5 ;  /* 0x000000040205738d */ /* 0x000e240001800005 */
[----:B0-----:R-:W-:-:S13]  /*14a30*/  ISETP.EQ.U32.AND P0, PT, R5, 0x1, PT ;  /* 0x000000010500780c */ /* 0x001fda0003f02070 */
[----:B------:R-:W-:Y:S05]  /*14a40*/  @!P0 BRA `(.L_x_1842) ;  /* 0xffffffb000008947 */ /* 0x000fea000383ffff */
[----:B------:R-:W-:Y:S05]  /*14a50*/  BRA `(.L_x_1840) ;  /* 0x0000003000007947 */ /* 0x000fea0003800000 */
.L_x_1841:
[----:B-----5:R-:W2:Y:S02]  /*14a60*/  LD.E R4, [R2.64+0x4] ;  /* 0x0000040602047980 */ /* 0x020ea4000c101900 */
[----:B0-2---:R-:W-:-:S05]  /*14a70*/  IMAD.IADD R5, R9, 0x1, R4 ;  /* 0x0000000109057824 */ /* 0x005fca00078e0204 */
[----:B------:R0:W-:Y:S02]  /*14a80*/  ST.E [R2.64+0x4], R5 ;  /* 0x0000040502007985 */ /* 0x0001e4000c101906 */
.L_x_1840:
[----:B------:R-:W-:Y:S05]  /*14a90*/  BSYNC B0 ;  /* 0x0000000000007941 */ /* 0x000fea0003800000 */
.L_x_1839:
[----:B------:R-:W-:-:S13]  /*14aa0*/  ISETP.NE.AND P0, PT, R47, 0x2, PT ;  /* 0x000000022f00780c */ /* 0x000fda0003f05270 */
[----:B------:R-:W-:Y:S05]  /*14ab0*/  @!P0 EXIT ;  /* 0x000000000000894d */ /* 0x000fea0003800000 */
[----:B0-----:R-:W-:Y:S01]  /*14ac0*/  IADD3 R2, R0, c[0x0][0x18c], RZ ;  /* 0x0000630000027a10 */ /* 0x001fe20007ffe0ff */
[----:B------:R-:W-:-:S04]  /*14ad0*/  HMUL2 R39, R39, R50.H0_H0 ;  /* 0x2000003227277232 */ /* 0x000fc80000000000 */
[----:B------:R-:W-:-:S05]  /*14ae0*/  IMAD.WIDE R2, R2, R11, c[0x0][0x180] ;  /* 0x0000600002027625 */ /* 0x000fca00078e020b */
[----:B------:R-:W2:Y:S01]  /*14af0*/  ATOM.E.ADD.F16x2.RN.STRONG.GPU P0, RZ, [R2.64], R39 ;  /* 0x0000002702ff798a */ /* 0x000ea2000810e9c6 */
[----:B------:R-:W-:Y:S01]  /*14b00*/  BSSY B0, `(.L_x_1843) ;  /* 0x000000f000007945 */ /* 0x000fe20003800000 */
[----:B-----5:R-:W-:Y:S01]  /*14b10*/  HMUL2 R7, R38, R50.H0_H0 ;  /* 0x2000003226077232 */ /* 0x020fe20000000000 */
[----:B--2---:R-:W-:Y:S05]  /*14b20*/  @P0 BRA `(.L_x_1844) ;  /* 0x000000c000000947 */ /* 0x004fea0003800000 */
[----:B------:R-:W0:Y:S02]  /*14b30*/  QSPC.E.S P0, RZ, [R2] ;  /* 0x0000000002ff73aa */ /* 0x000e240000000500 */
[----:B0-----:R-:W-:Y:S05]  /*14b40*/  @!P0 BRA `(.L_x_1845) ;  /* 0x0000007000008947 */ /* 0x001fea0003800000 */
[----:B------:R-:W-:-:S05]  /*14b50*/  LOP3.LUT R0, R2, 0xffffff, RZ, 0xc0, !PT ;  /* 0x00ffffff02007812 */ /* 0x000fca00078ec0ff */
.L_x_1846:
[----:B------:R-:W0:Y:S02]  /*14b60*/  LDS R4, [R0] ;  /* 0x0000000000047984 */ /* 0x000e240000000800 */
[----:B0-----:R-:W-:-:S06]  /*14b70*/  HADD2 R5, R4, R39 ;  /* 0x0000002704057230 */ /* 0x001fcc0000000000 */
[----:B------:R-:W0:Y:S02]  /*14b80*/  ATOMS.CAST.SPIN R5, [R0], R4, R5 ;  /* 0x000000040005738d */ /* 0x000e240001800005 */
[----:B0-----:R-:W-:-:S13]  /*14b90*/  ISETP.EQ.U32.AND P0, PT, R5, 0x1, PT ;  /* 0x000000010500780c */ /* 0x001fda0003f02070 */
[----:B------:R-:W-:Y:S05]  /*14ba0*/  @!P0 BRA `(.L_x_1846) ;  /* 0xffffffb000008947 */ /* 0x000fea000383ffff */
[----:B------:R-:W-:Y:S05]  /*14bb0*/  BRA `(.L_x_1844) ;  /* 0x0000003000007947 */ /* 0x000fea0003800000 */
.L_x_1845:
[----:B------:R-:W2:Y:S02]  /*14bc0*/  LD.E R0, [R2.64] ;  /* 0x0000000602007980 */ /* 0x000ea4000c101900 */
[----:B--2---:R-:W-:-:S05]  /*14bd0*/  IMAD.IADD R5, R39, 0x1, R0 ;  /* 0x0000000127057824 */ /* 0x004fca00078e0200 */
[----:B------:R0:W-:Y:S02]  /*14be0*/  ST.E [R2.64], R5 ;  /* 0x0000000502007985 */ /* 0x0001e4000c101906 */
.L_x_1844:
[----:B------:R-:W-:Y:S05]  /*14bf0*/  BSYNC B0 ;  /* 0x0000000000007941 */ /* 0x000fea0003800000 */
.L_x_1843:
[----:B------:R-:W2:Y:S02]  /*14c00*/  ATOM.E.ADD.F16x2.RN.STRONG.GPU P0, RZ, [R2.64+0x4], R7 ;  /* 0x0000040702ff798a */ /* 0x000ea4000810e9c6 */
[----:B--2---:R-:W-:Y:S05]  /*14c10*/  @P0 EXIT ;  /* 0x000000000000094d */ /* 0x004fea0003800000 */
[----:B------:R-:W1:Y:S02]  /*14c20*/  QSPC.E.S P0, RZ, [R2+0x4] ;  /* 0x0000040002ff73aa */ /* 0x000e640000000500 */
[----:B-1----:R-:W-:Y:S05]  /*14c30*/  @!P0 BRA `(.L_x_1847) ;  /* 0x0000008000008947 */ /* 0x002fea0003800000 */
[----:B0-----:R-:W-:-:S04]  /*14c40*/  IADD3 R2, R2, 0x4, RZ ;  /* 0x0000000402027810 */ /* 0x001fc80007ffe0ff */
[----:B------:R-:W-:-:S05]  /*14c50*/  LOP3.LUT R2, R2, 0xffffff, RZ, 0xc0, !PT ;  /* 0x00ffffff02027812 */ /* 0x000fca00078ec0ff */
.L_x_1848:
[----:B------:R-:W0:Y:S02]  /*14c60*/  LDS R4, [R2] ;  /* 0x0000000002047984 */ /* 0x000e240000000800 */
[----:B0-----:R-:W-:-:S10]  /*14c70*/  HFMA2.MMA R5, R4, 1, 1, R7 ;  /* 0x3c003c0004057835 */ /* 0x001fd40000000007 */
[----:B------:R-:W0:Y:S02]  /*14c80*/  ATOMS.CAST.SPIN R5, [R2], R4, R5 ;  /* 0x000000040205738d */ /* 0x000e240001800005 */
[----:B0-----:R-:W-:-:S13]  /*14c90*/  ISETP.EQ.U32.AND P0, PT, R5, 0x1, PT ;  /* 0x000000010500780c */ /* 0x001fda0003f02070 */
[----:B------:R-:W-:Y:S05]  /*14ca0*/  @!P0 BRA `(.L_x_1848) ;  /* 0xffffffb000008947 */ /* 0x000fea000383ffff */
[----:B------:R-:W-:Y:S05]  /*14cb0*/  EXIT ;  /* 0x000000000000794d */ /* 0x000fea0003800000 */
.L_x_1847:
[----:B------:R-:W2:Y:S02]  /*14cc0*/  LD.E R0, [R2.64+0x4] ;  /* 0x0000040602007980 */ /* 0x000ea4000c101900 */
[----:B0-2---:R-:W-:-:S05]  /*14cd0*/  IMAD.IADD R5, R7, 0x1, R0 ;  /* 0x0000000107057824 */ /* 0x005fca00078e0200 */
[----:B------:R-:W-:Y:S01]  /*14ce0*/  ST.E [R2.64+0x4], R5 ;  /* 0x0000040502007985 */ /* 0x000fe2000c101906 */
[----:B------:R-:W-:Y:S05]  /*14cf0*/  EXIT ;  /* 0x000000000000794d */ /* 0x000fea0003800000 */
.L_x_1849:
        /* <DEDUP_REMOVED lines=16> */
.L_x_4766:


//--------------------- .text._Z23gemm_half_q_half_kernelILi3ELi160ELb1ELb1ELi64EEvPK6__halfPKjS4_S2_PS0_iiiiPKtS7_iiiiiibS2_i --------------------------
	.section	.text._Z23gemm_half_q_half_kernelILi3ELi160ELb1ELb1ELi64EEvPK6__halfPKjS4_S2_PS0_iiiiPKtS7_iiiiiibS2_i,"ax",@progbits
	.sectioninfo	@"SHI_REGISTERS=70"
	.align	128
        .global         _Z23gemm_half_q_half_kernelILi3ELi160ELb1ELb1ELi64EEvPK6__halfPKjS4_S2_PS0_iiiiPKtS7_iiiiiibS2_i
        .type           _Z23gemm_half_q_half_kernelILi3ELi160ELb1ELb1ELi64EEvPK6__halfPKjS4_S2_PS0_iiiiPKtS7_iiiiiibS2_i,@function
        .size           _Z23gemm_half_q_half_kernelILi3ELi160ELb1ELb1ELi64EEvPK6__halfPKjS4_S2_PS0_iiiiPKtS7_iiiiiibS2_i,(.L_x_4767 - _Z23gemm_half_q_half_kernelILi3ELi160ELb1ELb1ELi64EEvPK6__halfPKjS4_S2_PS0_iiiiPKtS7_iiiiiibS2_i)
        .other          _Z23gemm_half_q_half_kernelILi3ELi160ELb1ELb1ELi64EEvPK6__halfPKjS4_S2_PS0_iiiiPKtS7_iiiiiibS2_i,@"STO_CUDA_ENTRY STV_DEFAULT"
_Z23gemm_half_q_half_kernelILi3ELi160ELb1ELb1ELi64EEvPK6__halfPKjS4_S2_PS0_iiiiPKtS7_iiiiiibS2_i:
.text._Z23gemm_half_q_half_kernelILi3ELi160ELb1ELb1ELi64EEvPK6__halfPKjS4_S2_PS0_iiiiPKtS7_iiiiiibS2_i:
        /* <DEDUP_REMOVED lines=35> */
.L_x_1850:
        /* <DEDUP_REMOVED lines=27> */
.L_x_1855:
        /* <DEDUP_REMOVED lines=36> */
.L_x_1854:
        /* <DEDUP_REMOVED lines=22> */
.L_x_1856:
        /* <DEDUP_REMOVED lines=12> */
.L_x_1853:
[----:B------:R-:W-:Y:S01]  /*0840*/  ISETP.GT.AND P2, PT, R56, 0x3, PT ;  /* 0x000000033800780c */ /* 0x000fe20003f44270 */
[----:B------:R-:W-:Y:S01]  /*0850*/  IMAD.SHL.U32 R22, R9, 0x2, RZ ;  /* 0x0000000209167824 */ /* 0x000fe200078e00ff */
[----:B------:R-:W-:Y:S01]  /*0860*/  PLOP3.LUT P0, PT, PT, PT, PT, 0x80, 0x0 ;  /* 0x000000000000781c */ /* 0x000fe20003f0f070 */
[----:B------:R-:W-:-:S10]  /*0870*/  IMAD.MOV.U32 R3, RZ, RZ, RZ ;  /* 0x000000ffff037224 */ /* 0x000fd400078e00ff */
[----:B------:R-:W-:Y:S05]  /*0880*/  @!P2 BRA `(.L_x_1857) ;  /* 0x000002600000a947 */ /* 0x000fea0003800000 */
[----:B------:R-:W-:Y:S02]  /*0890*/  PLOP3.LUT P0, PT, PT, PT, PT, 0x8, 0x0 ;  /* 0x000000000000781c */ /* 0x000fe40003f0e170 */
[----:B------:R-:W-:Y:S02]  /*08a0*/  IADD3 R24, R56, -0x3, RZ ;  /* 0xfffffffd38187810 */ /* 0x000fe40007ffe0ff */
.L_x_1858:
        /* <DEDUP_REMOVED lines=36> */
.L_x_1857:
        /* <DEDUP_REMOVED lines=22> */
.L_x_1859:
        /* <DEDUP_REMOVED lines=11> */
.L_x_1852:
[----:B------:R-:W-:Y:S05]  /*0d00*/  BSYNC B0 ;  /* 0x0000000000007941 */ /* 0x000fea0003800000 */
.L_x_1851:
        /* <DEDUP_REMOVED lines=14> */
.L_x_1862:
        /* <DEDUP_REMOVED lines=19> */
.L_x_1861:
        /* <DEDUP_REMOVED lines=14> */
.L_x_1863:
[----:B------:R-:W-:-:S13]  /*1000*/  ISETP.LT.OR P0, PT, R3, R56, P0 ;  /* 0x000000380300720c */ /* 0x000fda0000701670 */
[----:B------:R-:W-:Y:S02]  /*1010*/  @P0 IMAD R3, R2, 0x3, R3 ;  /* 0x0000000302030824 */ /* 0x000fe400078e0203 */
[----:B------:R-:W-:Y:S02]  /*1020*/  @P0 IMAD.MOV.U32 R2, RZ, RZ, 0x2 ;  /* 0x00000002ff020424 */ /* 0x000fe400078e00ff */
[----:B------:R-:W-:-:S04]  /*1030*/  @P0 IMAD R3, R3, c[0x0][0x18c], R12 ;  /* 0x0000630003030a24 */ /* 0x000fc800078e020c */
[----:B------:R-:W-:-:S05]  /*1040*/  @P0 IMAD.WIDE R2, R3, R2, c[0x0][0x180] ;  /* 0x0000600003020625 */ /* 0x000fca00078e0202 */
[----:B------:R1:W-:Y:S02]  /*1050*/  @P0 STG.E.64 [R2.64], RZ ;  /* 0x000000ff02000986 */ /* 0x0003e4000c101b08 */
.L_x_1860:
[----:B------:R-:W-:Y:S01]  /*1060*/  BAR.SYNC.DEFER_BLOCKING 0x0 ;  /* 0x0000000000007b1d */ /* 0x000fe20000010000 */
[----:B------:R-:W-:Y:S01]  /*1070*/  ISETP.GE.AND P0, PT, R54, R55, PT ;  /* 0x000000373600720c */ /* 0x000fe20003f06270 */
[----:B0-----:R-:W-:Y:S02]  /*1080*/  IMAD.SHL.U32 R4, R0, 0x80, RZ ;  /* 0x0000008000047824 */ /* 0x001fe400078e00ff */
[----:B-----5:R-:W-:-:S04]  /*1090*/  IMAD.MOV.U32 R19, RZ, RZ, 0x2 ;  /* 0x00000002ff137424 */ /* 0x020fc800078e00ff */
        /* <DEDUP_REMOVED lines=10> */
.L_x_1865:
        /* <DEDUP_REMOVED lines=43> */
.L_x_1864:
[----:B-1----:R-:W2:Y:S04]  /*13f0*/  LDL.64 R6, [R1] ;  /* 0x0000000001067983 */ /* 0x002ea80000100a00 */
[----:B------:R1:W3:Y:S01]  /*1400*/  LDG.E.U16.CONSTANT R13, [R4.64+0x2] ;  /* 0x00000208040d7981 */ /* 0x0002e2000c1e9500 */
[C---:B------:R-:W-:Y:S01]  /*1410*/  ISETP.GT.AND P2, PT, R54.reuse, c[0x0][0x1a8], PT ;  /* 0x00006a0036007a0c */ /* 0x040fe20003f44270 */
[----:B------:R-:W-:Y:S01]  /*1420*/  UMOV UR4, URZ ;  /* 0x0000003f00047c82 */ /* 0x000fe20008000000 */
[C---:B------:R-:W-:Y:S02]  /*1430*/  ISETP.GT.AND P3, PT, R54.reuse, c[0x0][0x1ac], PT ;  /* 0x00006b0036007a0c */ /* 0x040fe40003f64270 */
[----:B------:R-:W-:-:S02]  /*1440*/  ISETP.GT.AND P5, PT, R54, c[0x0][0x1b4], PT ;  /* 0x00006d0036007a0c */ /* 0x000fc40003fa4270 */
[C---:B------:R-:W-:Y:S02]  /*1450*/  IMNMX R2, R54.reuse, c[0x0][0x1a8], PT ;  /* 0x00006a0036027a17 */ /* 0x040fe40003800200 */
        /* <DEDUP_REMOVED lines=8> */
[----:B01----:R-:W-:Y:S02]  /*14e0*/  @P5 IMNMX R5, R54, c[0x0][0x1b8], PT ;  /* 0x00006e0036055a17 */ /* 0x003fe40003800200 */
        /* <DEDUP_REMOVED lines=31> */
[----:B------:R-:W-:Y:S01]  /*16e0*/  SHF.R.S32.HI R14, RZ, 0x1f, R12 ;  /* 0x0000001fff0e7819 */ /* 0x000fe2000001140c */
[----:B------:R-:W-:Y:S01]  /*16f0*/  @P5 IMAD R3, R15, 0x3, RZ ;  /* 0x000000030f035824 */ /* 0x000fe200078e02ff */
[----:B------:R-:W-:Y:S01]  /*1700*/  IADD3 R0, R9, R2, R0 ;  /* 0x0000000209007210 */ /* 0x000fe20007ffe000 */
[----:B------:R-:W-:Y:S01]  /*1710*/  @P6 IMAD.SHL.U32 R4, R17, 0x2, RZ ;  /* 0x0000000211046824 */ /* 0x000fe200078e00ff */
[----:B------:R-:W-:Y:S01]  /*1720*/  PRMT R9, RZ, 0x5410, RZ ;  /* 0x00005410ff097816 */ /* 0x000fe200000000ff */
[----:B------:R-:W-:Y:S01]  /*1730*/  IMAD.MOV.U32 R10, RZ, RZ, RZ ;  /* 0x000000ffff0a7224 */ /* 0x000fe200078e00ff */
[----:B------:R-:W-:-:S02]  /*1740*/  PRMT R8, RZ, 0x5410, RZ ;  /* 0x00005410ff087816 */ /* 0x000fc400000000ff */
[----:B------:R-:W-:Y:S02]  /*1750*/  IADD3 R0, R4, R0, R3 ;  /* 0x0000000004007210 */ /* 0x000fe40007ffe003 */
[----:B------:R-:W-:Y:S02]  /*1760*/  PRMT R5, RZ, 0x5410, RZ ;  /* 0x00005410ff057816 */ /* 0x000fe400000000ff */
[----:B------:R-:W-:Y:S01]  /*1770*/  PRMT R4, RZ, 0x5410, RZ ;  /* 0x00005410ff047816 */ /* 0x000fe200000000ff */
[----:B------:R-:W-:-:S05]  /*1780*/  IMAD R15, R0, c[0x0][0x18c], RZ ;  /* 0x00006300000f7a24 */ /* 0x000fca00078e02ff */
        /* <DEDUP_REMOVED lines=15> */
[----:B------:R-:W-:-:S02]  /*1880*/  PRMT R9, R9, 0x5410, RZ ;  /* 0x0000541009097816 */ /* 0x000fc400000000ff */
[----:B------:R-:W-:Y:S02]  /*1890*/  LEA R22, P3, R12, c[0x0][0x168], 0x2 ;  /* 0x00005a000c167a11 */ /* 0x000fe400078610ff */
[----:B------:R-:W-:Y:S01]  /*18a0*/  IADD3.X R23, R14, UR4, R23, P0, P2 ;  /* 0x000000040e177c10 */ /* 0x000fe200087e4417 */
[----:B------:R-:W-:-:S03]  /*18b0*/  UMOV UR4, URZ ;  /* 0x0000003f00047c82 */ /* 0x000fc60008000000 */
[----:B------:R-:W-:Y:S02]  /*18c0*/  LEA.HI.X R23, R12, c[0x0][0x16c], R23, 0x2, P3 ;  /* 0x00005b000c177a11 */ /* 0x000fe400018f1417 */
.L_x_1879:
        /* <DEDUP_REMOVED lines=8> */
[----:B------:R-:W-:Y:S01]  /*1950*/  IMAD.MOV.U32 R24, RZ, RZ, R58 ;  /* 0x000000ffff187224 */ /* 0x000fe200078e003a */
[----:B--2---:R-:W-:Y:S02]  /*1960*/  @!P0 PRMT R2, R14, 0x7610, R2 ;  /* 0x000076100e028816 */ /* 0x004fe40000000002 */
[----:B------:R-:W-:Y:S01]  /*1970*/  @!P0 PRMT R0, R15, 0x7610, R0 ;  /* 0x000076100f008816 */ /* 0x000fe20000000000 */
[----:B---3--:R-:W-:Y:S01]  /*1980*/  @!P0 IMAD.IADD R3, R13, 0x1, R54 ;  /* 0x000000010d038824 */ /* 0x008fe200078e0236 */
[----:B------:R-:W-:-:S02]  /*1990*/  @!P0 PRMT R2, R2, 0x7610, R14 ;  /* 0x0000761002028816 */ /* 0x000fc4000000000e */
[----:B------:R-:W-:Y:S01]  /*19a0*/  @!P0 PRMT R0, R0, 0x7610, R15 ;  /* 0x0000761000008816 */ /* 0x000fe2000000000f */
[----:B------:R-:W-:Y:S05]  /*19b0*/  @!P1 BRA `(.L_x_1867) ;  /* 0x0000184000009947 */ /* 0x000fea0003800000 */
[----:B------:R-:W2:Y:S04]  /*19c0*/  LDG.E.128.CONSTANT R12, [R24.64] ;  /* 0x00000008180c7981 */ /* 0x000ea8000c1e9d00 */
[----:B------:R-:W3:Y:S01]  /*19d0*/  LDG.E.128.CONSTANT R16, [R22.64] ;  /* 0x0000000816107981 */ /* 0x000ee2000c1e9d00 */
[----:B------:R-:W-:Y:S02]  /*19e0*/  PRMT R57, R11, 0x9910, RZ ;  /* 0x000099100b397816 */ /* 0x000fe400000000ff */
[----:B------:R-:W-:Y:S02]  /*19f0*/  ISETP.GE.AND P2, PT, R56, 0x2, PT ;  /* 0x000000023800780c */ /* 0x000fe40003f46270 */
[----:B------:R-:W-:-:S02]  /*1a00*/  ISETP.NE.AND P0, PT, R57, RZ, PT ;  /* 0x000000ff3900720c */ /* 0x000fc40003f05270 */
        /* <DEDUP_REMOVED lines=36> */
[----:B------:R5:W0:Y:S01]  /*1c50*/  I2F.F16 R41, R12 ;  /* 0x0000000c00297306 */ /* 0x000a220000200c00 */
[----:B------:R-:W-:-:S02]  /*1c60*/  IADD3 R44, R43, -0x80, RZ ;  /* 0xffffff802b2c7810 */ /* 0x000fc40007ffe0ff */
[--C-:B------:R-:W-:Y:S02]  /*1c70*/  SHF.R.U32.HI R43, RZ, 0x8, R14.reuse ;  /* 0x00000008ff2b7819 */ /* 0x100fe4000001160e */
[----:B------:R-:W-:Y:S02]  /*1c80*/  IADD3 R13, R13, -0x80, RZ ;  /* 0xffffff800d0d7810 */ /* 0x000fe40007ffe0ff */
[----:B------:R-:W-:Y:S01]  /*1c90*/  SHF.R.U32.HI R14, RZ, 0x10, R14 ;  /* 0x00000010ff0e7819 */ /* 0x000fe2000001160e */
[----:B------:R-:W0:Y:S01]  /*1ca0*/  I2F.F16 R37, R37 ;  /* 0x0000002500257306 */ /* 0x000e220000200c00 */
[--C-:B-----5:R-:W-:Y:S02]  /*1cb0*/  SHF.R.U32.HI R12, RZ, 0x8, R15.reuse ;  /* 0x00000008ff0c7819 */ /* 0x120fe4000001160f */
        /* <DEDUP_REMOVED lines=8> */
[----:B------:R5:W0:Y:S01]  /*1d40*/  I2F.F16 R43, R13 ;  /* 0x0000000d002b7306 */ /* 0x000a220000200c00 */
[----:B------:R-:W-:-:S02]  /*1d50*/  IADD3 R14, R14, -0x80, RZ ;  /* 0xffffff800e0e7810 */ /* 0x000fc40007ffe0ff */
[----:B------:R-:W-:Y:S02]  /*1d60*/  IADD3 R15, R15, -0x80, RZ ;  /* 0xffffff800f0f7810 */ /* 0x000fe40007ffe0ff */
[----:B------:R-:W-:Y:S02]  /*1d70*/  LOP3.LUT R12, R12, 0xff, RZ, 0xc0, !PT ;  /* 0x000000ff0c0c7812 */ /* 0x000fe400078ec0ff */
[----:B------:R-:W-:Y:S01]  /*1d80*/  LEA.HI R36, R16, 0xffffff80, RZ, 0x8 ;  /* 0xffffff8010247811 */ /* 0x000fe200078f40ff */
[----:B------:R0:W0:Y:S01]  /*1d90*/  I2F.F16 R47, R15 ;  /* 0x0000000f002f7306 */ /* 0x0000220000200c00 */
[----:B-----5:R-:W-:Y:S02]  /*1da0*/  SHF.R.U32.HI R13, RZ, 0x8, R17 ;  /* 0x00000008ff0d7819 */ /* 0x020fe40000011611 */
[----:B------:R-:W-:Y:S02]  /*1db0*/  LEA.HI R35, R17, 0xffffff80, RZ, 0x8 ;  /* 0xffffff8011237811 */ /* 0x000fe400078f40ff */
[----:B------:R-:W-:-:S02]  /*1dc0*/  LOP3.LUT R13, R13, 0xff, RZ, 0xc0, !PT ;  /* 0x000000ff0d0d7812 */ /* 0x000fc400078ec0ff */
[----:B------:R-:W-:Y:S01]  /*1dd0*/  IADD3 R46, R45, -0x80, RZ ;  /* 0xffffff802d2e7810 */ /* 0x000fe20007ffe0ff */
[----:B------:R-:W1:Y:S01]  /*1de0*/  I2F.F16 R36, R36 ;  /* 0x0000002400247306 */ /* 0x000e620000200c00 */
[----:B------:R-:W-:Y:S02]  /*1df0*/  SHF.R.U32.HI R16, RZ, 0x10, R16 ;  /* 0x00000010ff107819 */ /* 0x000fe40000011610 */
[----:B------:R-:W-:Y:S02]  /*1e00*/  SHF.R.U32.HI R17, RZ, 0x10, R17 ;  /* 0x00000010ff117819 */ /* 0x000fe40000011611 */
[----:B------:R-:W-:Y:S02]  /*1e10*/  LEA.HI R34, R18, 0xffffff80, RZ, 0x8 ;  /* 0xffffff8012227811 */ /* 0x000fe400078f40ff */
[----:B------:R-:W-:Y:S01]  /*1e20*/  LEA.HI R33, R19, 0xffffff80, RZ, 0x8 ;  /* 0xffffff8013217811 */ /* 0x000fe200078f40ff */
[----:B------:R5:W1:Y:S01]  /*1e30*/  I2F.F16 R45, R14 ;  /* 0x0000000e002d7306 */ /* 0x000a620000200c00 */
[----:B------:R-:W-:-:S02]  /*1e40*/  IADD3 R12, R12, -0x80, RZ ;  /* 0xffffff800c0c7810 */ /* 0x000fc40007ffe0ff */
[----:B------:R-:W-:Y:S02]  /*1e50*/  IADD3 R13, R13, -0x80, RZ ;  /* 0xffffff800d0d7810 */ /* 0x000fe40007ffe0ff */
[--C-:B0-----:R-:W-:Y:S02]  /*1e60*/  SHF.R.U32.HI R15, RZ, 0x8, R19.reuse ;  /* 0x00000008ff0f7819 */ /* 0x101fe40000011613 */
[----:B------:R-:W-:Y:S01]  /*1e70*/  SHF.R.U32.HI R19, RZ, 0x10, R19 ;  /* 0x00000010ff137819 */ /* 0x000fe20000011613 */
[----:B------:R0:W1:Y:S01]  /*1e80*/  I2F.F16 R49, R12 ;  /* 0x0000000c00317306 */ /* 0x0000620000200c00 */
[--C-:B-----5:R-:W-:Y:S02]  /*1e90*/  SHF.R.U32.HI R14, RZ, 0x8, R18.reuse ;  /* 0x00000008ff0e7819 */ /* 0x120fe40000011612 */
[----:B------:R-:W-:Y:S02]  /*1ea0*/  SHF.R.U32.HI R18, RZ, 0x10, R18 ;  /* 0x00000010ff127819 */ /* 0x000fe40000011612 */
[----:B------:R-:W-:-:S02]  /*1eb0*/  LOP3.LUT R16, R16, 0xff, RZ, 0xc0, !PT ;  /* 0x000000ff10107812 */ /* 0x000fc400078ec0ff */
[----:B------:R-:W-:Y:S01]  /*1ec0*/  LOP3.LUT R17, R17, 0xff, RZ, 0xc0, !PT ;  /* 0x000000ff11117812 */ /* 0x000fe200078ec0ff */
[----:B------:R5:W1:Y:S01]  /*1ed0*/  I2F.F16 R50, R13 ;  /* 0x0000000d00327306 */ /* 0x000a620000200c00 */
[----:B------:R-:W-:Y:S02]  /*1ee0*/  LOP3.LUT R14, R14, 0xff, RZ, 0xc0, !PT ;  /* 0x000000ff0e0e7812 */ /* 0x000fe400078ec0ff */
[----:B0-----:R-:W-:Y:S02]  /*1ef0*/  LOP3.LUT R12, R18, 0xff, RZ, 0xc0, !PT ;  /* 0x000000ff120c7812 */ /* 0x001fe400078ec0ff */
[----:B------:R-:W-:Y:S02]  /*1f00*/  LOP3.LUT R15, R15, 0xff, RZ, 0xc0, !PT ;  /* 0x000000ff0f0f7812 */ /* 0x000fe400078ec0ff */
[----:B------:R-:W-:Y:S01]  /*1f10*/  IADD3 R16, R16, -0x80, RZ ;  /* 0xffffff8010107810 */ /* 0x000fe20007ffe0ff */
[----:B------:R-:W0:Y:S01]  /*1f20*/  I2F.F16 R35, R35 ;  /* 0x0000002300237306 */ /* 0x000e220000200c00 */
[----:B-----5:R-:W-:-:S02]  /*1f30*/  LOP3.LUT R13, R19, 0xff, RZ, 0xc0, !PT ;  /* 0x000000ff130d7812 */ /* 0x020fc400078ec0ff */
        /* <DEDUP_REMOVED lines=29> */
[----:B------:R-:W-:-:S03]  /*2110*/  HADD2.F32 R12, -RZ, R12.H1_H1 ;  /* 0x3000000cff0c7230 */ /* 0x000fc60000004100 */
[----:B------:R-:W-:Y:S02]  /*2120*/  FFMA.FTZ R59, R59, R58, RZ ;  /* 0x0000003a3b3b7223 */ /* 0x000fe400000100ff */
[C---:B------:R-:W-:Y:S02]  /*2130*/  FFMA.FTZ R65, R58.reuse, R65, RZ ;  /* 0x000000413a417223 */ /* 0x040fe400000100ff */
[----:B------:R-:W-:Y:S01]  /*2140*/  FFMA.FTZ R60, R61, R12, R59 ;  /* 0x0000000c3d3c7223 */ /* 0x000fe2000001003b */
[----:B------:R-:W-:Y:S01]  /*2150*/  HADD2.F32 R61, -RZ, R41.H0_H0 ;  /* 0x20000029ff3d7230 */ /* 0x000fe20000004100 */
[----:B------:R-:W-:Y:S01]  /*2160*/  FFMA.FTZ R67, R58, R67, RZ ;  /* 0x000000433a437223 */ /* 0x000fe200000100ff */
        /* <DEDUP_REMOVED lines=18> */
[----:B------:R-:W-:Y:S01]  /*2290*/  FMUL.FTZ R62, R62, R63 ;  /* 0x0000003f3e3e7220 */ /* 0x000fe20000410000 */
[----:B------:R-:W-:-:S04]  /*22a0*/  HADD2.F32 R63, -RZ, R44.H0_H0 ;  /* 0x2000002cff3f7230 */ /* 0x000fc80000004100 */
[----:B------:R-:W-:Y:S01]  /*22b0*/  F2FP.PACK_AB R62, RZ, R62 ;  /* 0x0000003eff3e723e */ /* 0x000fe200000000ff */
[----:B------:R-:W-:Y:S01]  /*22c0*/  FFMA.FTZ R64, R12, R63, R65 ;  /* 0x0000003f0c407223 */ /* 0x000fe20000010041 */
[----:B------:R-:W-:Y:S02]  /*22d0*/  HADD2.F32 R63, -RZ, R43.H0_H0 ;  /* 0x2000002bff3f7230 */ /* 0x000fe40000004100 */
[----:B------:R-:W-:-:S03]  /*22e0*/  HADD2.F32 R65, -RZ, R30.H0_H0 ;  /* 0x2000001eff417230 */ /* 0x000fc60000004100 */
[----:B------:R-:W-:Y:S01]  /*22f0*/  FFMA.FTZ R64, R59, R63, R64 ;  /* 0x0000003f3b407223 */ /* 0x000fe20000010040 */
[----:B------:R-:W-:Y:S01]  /*2300*/  HADD2.F32 R63, -RZ, R39.H0_H0 ;  /* 0x20000027ff3f7230 */ /* 0x000fe20000004100 */
[----:B------:R-:W-:Y:S01]  /*2310*/  FFMA.FTZ R65, R58, R65, RZ ;  /* 0x000000413a417223 */ /* 0x000fe200000100ff */
[----:B------:R-:W-:-:S03]  /*2320*/  HADD2.F32 R58, -RZ, R46.H0_H0 ;  /* 0x2000002eff3a7230 */ /* 0x000fc60000004100 */
[----:B------:R-:W-:Y:S01]  /*2330*/  FFMA.FTZ R64, R60, R63, R64 ;  /* 0x0000003f3c407223 */ /* 0x000fe20000010040 */
[----:B------:R-:W-:Y:S01]  /*2340*/  HADD2.F32 R63, -RZ, R27.H0_H0 ;  /* 0x2000001bff3f7230 */ /* 0x000fe20000004100 */
[----:B------:R-:W-:Y:S01]  /*2350*/  FFMA.FTZ R58, R12, R58, R65 ;  /* 0x0000003a0c3a7223 */ /* 0x000fe20000010041 */
[----:B------:R-:W-:-:S03]  /*2360*/  HADD2.F32 R65, -RZ, R45.H0_H0 ;  /* 0x2000002dff417230 */ /* 0x000fc60000004100 */
[----:B------:R-:W-:Y:S01]  /*2370*/  FFMA.FTZ R63, R13, R63, R64 ;  /* 0x0000003f0d3f7223 */ /* 0x000fe20000010040 */
[----:B------:R-:W-:Y:S01]  /*2380*/  HADD2.F32 R64, -RZ, R50.H0_H0 ;  /* 0x20000032ff407230 */ /* 0x000fe20000004100 */
[----:B------:R-:W-:Y:S01]  /*2390*/  FFMA.FTZ R65, R59, R65, R58 ;  /* 0x000000413b417223 */ /* 0x000fe2000001003a */
[----:B------:R-:W-:-:S03]  /*23a0*/  HADD2.F32 R58, -RZ, R26.H0_H0 ;  /* 0x2000001aff3a7230 */ /* 0x000fc60000004100 */
        /* <DEDUP_REMOVED lines=9> */
[----:B------:R-:W-:Y:S01]  /*2440*/  FFMA.FTZ R64, R12, R64, R67 ;  /* 0x000000400c407223 */ /* 0x000fe20000010043 */
[----:B------:R-:W-:Y:S02]  /*2450*/  HADD2.F32 R12, -RZ, R47.H0_H0 ;  /* 0x2000002fff0c7230 */ /* 0x000fe40000004100 */
[----:B------:R-:W-:-:S03]  /*2460*/  PRMT R62, R62, 0x5410, R63 ;  /* 0x000054103e3e7816 */ /* 0x000fc6000000003f */
[----:B------:R-:W-:Y:S01]  /*2470*/  FFMA.FTZ R64, R59, R12, R64 ;  /* 0x0000000c3b407223 */ /* 0x000fe20000010040 */
[----:B------:R-:W-:Y:S02]  /*2480*/  HADD2.F32 R12, -RZ, R38.H0_H0 ;  /* 0x20000026ff0c7230 */ /* 0x000fe40000004100 */
[----:B------:R-:W-:Y:S01]  /*2490*/  HADD2.F32 R59, -RZ, R37.H0_H0 ;  /* 0x20000025ff3b7230 */ /* 0x000fe20000004100 */
[----:B------:R-:W-:Y:S02]  /*24a0*/  HFMA2.MMA R4, R62, 1, 1, R4 ;  /* 0x3c003c003e047835 */ /* 0x000fe40000000004 */
[C---:B------:R-:W-:Y:S02]  /*24b0*/  FFMA.FTZ R12, R60.reuse, R12, R65 ;  /* 0x0000000c3c0c7223 */ /* 0x040fe40000010041 */
[----:B------:R-:W-:Y:S01]  /*24c0*/  FFMA.FTZ R64, R60, R59, R64 ;  /* 0x0000003b3c407223 */ /* 0x000fe20000010040 */
[----:B------:R-:W-:Y:S01]  /*24d0*/  HADD2.F32 R59, -RZ, R21.H0_H0 ;  /* 0x20000015ff3b7230 */ /* 0x000fe20000004100 */
[----:B------:R-:W-:Y:S01]  /*24e0*/  FFMA.FTZ R58, R13, R58, R12 ;  /* 0x0000003a0d3a7223 */ /* 0x000fe2000001000c */
[----:B------:R-:W-:-:S02]  /*24f0*/  HADD2.F32 R12, -RZ, R18.H0_H0 ;  /* 0x20000012ff0c7230 */ /* 0x000fc40000004100 */
[----:B------:R-:W-:Y:S01]  /*2500*/  HADD2.F32 R60, -RZ, R19.H0_H0 ;  /* 0x20000013ff3c7230 */ /* 0x000fe20000004100 */
[----:B------:R-:W-:Y:S02]  /*2510*/  FFMA.FTZ R59, R13, R59, R64 ;  /* 0x0000003b0d3b7223 */ /* 0x000fe40000010040 */
        /* <DEDUP_REMOVED lines=16> */
[----:B------:R-:W-:-:S05]  /*2620*/  PRMT R12, R12, 0x5410, R14 ;  /* 0x000054100c0c7816 */ /* 0x000fca000000000e */
[----:B------:R-:W-:Y:S02]  /*2630*/  HADD2 R5, R12, R5 ;  /* 0x000000050c057230 */ /* 0x000fe40000000000 */
.L_x_1868:
        /* <DEDUP_REMOVED lines=16> */
[----:B------:R-:W-:-:S03]  /*2740*/  HADD2.F32 R59, -RZ, R12.H1_H1 ;  /* 0x3000000cff3b7230 */ /* 0x000fc60000004100 */
[-C--:B------:R-:W-:Y:S02]  /*2750*/  FFMA.FTZ R12, R61, R58.reuse, RZ ;  /* 0x0000003a3d0c7223 */ /* 0x080fe400000100ff */
[----:B------:R-:W-:Y:S01]  /*2760*/  FFMA.FTZ R64, R65, R58, RZ ;  /* 0x0000003a41407223 */ /* 0x000fe200000100ff */
[----:B------:R-:W-:Y:S01]  /*2770*/  HADD2.F32 R65, -RZ, R30.H0_H0 ;  /* 0x2000001eff417230 */ /* 0x000fe20000004100 */
[----:B------:R-:W-:Y:S01]  /*2780*/  FFMA.FTZ R61, R60, R59, R12 ;  /* 0x0000003b3c3d7223 */ /* 0x000fe2000001000c */
[----:B------:R-:W-:Y:S02]  /*2790*/  HADD2.F32 R60, -RZ, R41.H0_H0 ;  /* 0x20000029ff3c7230 */ /* 0x000fe40000004100 */
        /* <DEDUP_REMOVED lines=33> */
[----:B------:R-:W-:Y:S02]  /*29b0*/  FMUL.FTZ R63, R63, R64 ;  /* 0x000000403f3f7220 */ /* 0x000fe40000410000 */
[-C--:B------:R-:W-:Y:S01]  /*29c0*/  FFMA.FTZ R64, R65, R58.reuse, RZ ;  /* 0x0000003a41407223 */ /* 0x080fe200000100ff */
[----:B------:R-:W-:Y:S01]  /*29d0*/  HADD2.F32 R65, -RZ, R46.H0_H0 ;  /* 0x2000002eff417230 */ /* 0x000fe20000004100 */
[----:B------:R-:W-:Y:S01]  /*29e0*/  FFMA.FTZ R58, R67, R58, RZ ;  /* 0x0000003a433a7223 */ /* 0x000fe200000100ff */
[----:B------:R-:W-:-:S03]  /*29f0*/  F2FP.PACK_AB R63, RZ, R63 ;  /* 0x0000003fff3f723e */ /* 0x000fc600000000ff */
[----:B------:R-:W-:Y:S01]  /*2a00*/  FFMA.FTZ R65, R65, R59, R64 ;  /* 0x0000003b41417223 */ /* 0x000fe20000010040 */
[----:B------:R-:W-:Y:S01]  /*2a10*/  HADD2.F32 R64, -RZ, R48.H0_H0 ;  /* 0x20000030ff407230 */ /* 0x000fe20000004100 */
[----:B------:R-:W-:-:S04]  /*2a20*/  PRMT R62, R62, 0x5410, R63 ;  /* 0x000054103e3e7816 */ /* 0x000fc8000000003f */
[----:B------:R-:W-:Y:S01]  /*2a30*/  FFMA.FTZ R59, R64, R59, R58 ;  /* 0x0000003b403b7223 */ /* 0x000fe2000001003a */
[----:B------:R-:W-:Y:S01]  /*2a40*/  HADD2.F32 R58, -RZ, R45.H0_H0 ;  /* 0x2000002dff3a7230 */ /* 0x000fe20000004100 */
[----:B------:R-:W-:Y:S01]  /*2a50*/  HFMA2.MMA R6, R62, 1, 1, R6 ;  /* 0x3c003c003e067835 */ /* 0x000fe20000000006 */
        /* <DEDUP_REMOVED lines=31> */
.L_x_1869:
        /* <DEDUP_REMOVED lines=63> */
[-C--:B------:R-:W-:Y:S01]  /*3040*/  FFMA.FTZ R29, R18, R14.reuse, R29 ;  /* 0x0000000e121d7223 */ /* 0x080fe2000001001d */
[----:B------:R-:W-:Y:S01]  /*3050*/  HADD2.F32 R18, -RZ, R51.H0_H0 ;  /* 0x20000033ff127230 */ /* 0x000fe20000004100 */
[-C--:B------:R-:W-:Y:S02]  /*3060*/  FFMA.FTZ R27, R50, R14.reuse, R27 ;  /* 0x0000000e321b7223 */ /* 0x080fe4000001001b */
[----:B------:R-:W-:Y:S01]  /*3070*/  FFMA.FTZ R13, R19, R14, R13 ;  /* 0x0000000e130d7223 */ /* 0x000fe2000001000d */
[--C-:B------:R-:W-:Y:S01]  /*3080*/  HADD2.F32 R19, -RZ, R0.reuse.H0_H0 ;  /* 0x20000000ff137230 */ /* 0x100fe20000004100 */
[-C--:B------:R-:W-:Y:S01]  /*3090*/  FFMA.FTZ R14, R16, R12.reuse, R21 ;  /* 0x0000000c100e7223 */ /* 0x080fe20000010015 */
[----:B------:R-:W-:Y:S01]  /*30a0*/  HADD2.F32 R21, -RZ, R0.H1_H1 ;  /* 0x30000000ff157230 */ /* 0x000fe20000004100 */
[-C--:B------:R-:W-:Y:S01]  /*30b0*/  FFMA.FTZ R16, R17, R12.reuse, R27 ;  /* 0x0000000c11107223 */ /* 0x080fe2000001001b */
[----:B------:R-:W-:Y:S01]  /*30c0*/  HADD2.F32 R17, -RZ, R2.H1_H1 ;  /* 0x30000002ff117230 */ /* 0x000fe20000004100 */
[----:B------:R-:W-:-:S02]  /*30d0*/  FFMA.FTZ R18, R18, R12, R29 ;  /* 0x0000000c12127223 */ /* 0x000fc4000001001d */
[----:B------:R-:W-:Y:S01]  /*30e0*/  FFMA.FTZ R12, R57, R12, R13 ;  /* 0x0000000c390c7223 */ /* 0x000fe2000001000d */
[----:B------:R-:W-:Y:S01]  /*30f0*/  HADD2.F32 R13, -RZ, R2.H0_H0 ;  /* 0x20000002ff0d7230 */ /* 0x000fe20000004100 */
        /* <DEDUP_REMOVED lines=16> */
.L_x_1867:
        /* <DEDUP_REMOVED lines=124> */
[--C-:B------:R-:W-:Y:S01]  /*39c0*/  HADD2.F32 R12, -RZ, R13.reuse.H0_H0 ;  /* 0x2000000dff0c7230 */ /* 0x100fe20000004100 */
[----:B------:R-:W-:Y:S01]  /*39d0*/  FFMA.FTZ R62, R62, R59, RZ ;  /* 0x0000003b3e3e7223 */ /* 0x000fe200000100ff */
[----:B------:R-:W-:Y:S01]  /*39e0*/  HADD2.F32 R13, -RZ, R13.H1_H1 ;  /* 0x3000000dff0d7230 */ /* 0x000fe20000004100 */
[----:B------:R-:W-:Y:S02]  /*39f0*/  FFMA.FTZ R66, R59, R66, RZ ;  /* 0x000000423b427223 */ /* 0x000fe400000100ff */
[----:B------:R-:W-:Y:S01]  /*3a00*/  FFMA.FTZ R61, R61, R60, R62 ;  /* 0x0000003c3d3d7223 */ /* 0x000fe2000001003e */
[----:B------:R-:W-:-:S05]  /*3a10*/  HADD2.F32 R62, -RZ, R38.H0_H0 ;  /* 0x20000026ff3e7230 */ /* 0x000fca0000004100 */
        /* <DEDUP_REMOVED lines=74> */
.L_x_1871:
        /* <DEDUP_REMOVED lines=13> */
[--C-:B0-----:R-:W-:Y:S02]  /*3f90*/  HADD2.F32 R59, -RZ, R12.reuse.H0_H0 ;  /* 0x2000000cff3b7230 */ /* 0x101fe40000004100 */
[----:B------:R-:W-:-:S02]  /*3fa0*/  HADD2.F32 R60, -RZ, R12.H1_H1 ;  /* 0x3000000cff3c7230 */ /* 0x000fc40000004100 */
[----:B------:R-:W-:Y:S01]  /*3fb0*/  HADD2.F32 R12, -RZ, R39.H0_H0 ;  /* 0x20000027ff0c7230 */ /* 0x000fe20000004100 */
[----:B------:R-:W-:Y:S01]  /*3fc0*/  FFMA.FTZ R61, R62, R59, RZ ;  /* 0x0000003b3e3d7223 */ /* 0x000fe200000100ff */
[----:B------:R-:W-:-:S03]  /*3fd0*/  HADD2.F32 R62, -RZ, R38.H0_H0 ;  /* 0x20000026ff3e7230 */ /* 0x000fc60000004100 */
        /* <DEDUP_REMOVED lines=37> */
[----:B------:R-:W-:-:S03]  /*4230*/  FFMA.FTZ R65, R66, R59, RZ ;  /* 0x0000003b42417223 */ /* 0x000fc600000100ff */
[----:B------:R-:W-:-:S04]  /*4240*/  F2FP.PACK_AB R64, RZ, R64 ;  /* 0x00000040ff40723e */ /* 0x000fc800000000ff */
[----:B------:R-:W-:Y:S01]  /*4250*/  PRMT R63, R63, 0x5410, R64 ;  /* 0x000054103f3f7816 */ /* 0x000fe20000000040 */
[----:B------:R-:W-:-:S05]  /*4260*/  HADD2.F32 R64, -RZ, R31.H0_H0 ;  /* 0x2000001fff407230 */ /* 0x000fca0000004100 */
        /* <DEDUP_REMOVED lines=38> */
.L_x_1872:
        /* <DEDUP_REMOVED lines=52> */
[-C--:B------:R-:W-:Y:S01]  /*4810*/  FFMA.FTZ R38, R35, R13.reuse, R38 ;  /* 0x0000000d23267223 */ /* 0x080fe20000010026 */
[----:B------:R-:W-:Y:S01]  /*4820*/  HADD2.F32 R35, -RZ, R45.H0_H0 ;  /* 0x2000002dff237230 */ /* 0x000fe20000004100 */
        /* <DEDUP_REMOVED lines=12> */
[----:B------:R-:W-:Y:S01]  /*48f0*/  FFMA.FTZ R13, R19, R14, R13 ;  /* 0x0000000e130d7223 */ /* 0x000fe2000001000d */
[----:B------:R-:W-:Y:S01]  /*4900*/  HADD2.F32 R19, -RZ, R0.H0_H0 ;  /* 0x20000000ff137230 */ /* 0x000fe20000004100 */
[----:B------:R-:W-:-:S02]  /*4910*/  FFMA.FTZ R14, R16, R12, R31 ;  /* 0x0000000c100e7223 */ /* 0x000fc4000001001f */
[-C--:B------:R-:W-:Y:S01]  /*4920*/  FFMA.FTZ R16, R17, R12.reuse, R33 ;  /* 0x0000000c11107223 */ /* 0x080fe20000010021 */
[--C-:B------:R-:W-:Y:S01]  /*4930*/  HADD2.F32 R17, -RZ, R2.reuse.H1_H1 ;  /* 0x30000002ff117230 */ /* 0x100fe20000004100 */
[-C--:B------:R-:W-:Y:S02]  /*4940*/  FFMA.FTZ R18, R18, R12.reuse, R35 ;  /* 0x0000000c12127223 */ /* 0x080fe40000010023 */
[----:B------:R-:W-:Y:S01]  /*4950*/  FFMA.FTZ R12, R58, R12, R13 ;  /* 0x0000000c3a0c7223 */ /* 0x000fe2000001000d */
[----:B------:R-:W-:Y:S01]  /*4960*/  HADD2.F32 R13, -RZ, R2.H0_H0 ;  /* 0x20000002ff0d7230 */ /* 0x000fe20000004100 */
[-C--:B------:R-:W-:Y:S02]  /*4970*/  FFMA.FTZ R14, R29, R15.reuse, R14 ;  /* 0x0000000f1d0e7223 */ /* 0x080fe4000001000e */
[-C--:B------:R-:W-:Y:S02]  /*4980*/  FFMA.FTZ R16, R28, R15.reuse, R16 ;  /* 0x0000000f1c107223 */ /* 0x080fe40000010010 */
        /* <DEDUP_REMOVED lines=15> */
.L_x_1870:
        /* <DEDUP_REMOVED lines=203> */
.L_x_1874:
        /* <DEDUP_REMOVED lines=97> */
.L_x_1875:
        /* <DEDUP_REMOVED lines=91> */
.L_x_1873:
        /* <DEDUP_REMOVED lines=203> */
.L_x_1877:
        /* <DEDUP_REMOVED lines=97> */
.L_x_1878:
        /* <DEDUP_REMOVED lines=91> */
.L_x_1876:
[----:B------:R-:W1:Y:S01]  /*7b60*/  S2UR UR5, SR_CTAID.Z ;  /* 0x00000000000579c3 */ /* 0x000e620000002700 */
[----:B------:R-:W-:Y:S01]  /*7b70*/  ULDC UR6, c[0x0][0x190] ;  /* 0x0000640000067ab9 */ /* 0x000fe20000000800 */
[----:B------:R-:W-:Y:S01]  /*7b80*/  IADD3 R54, R54, 0x20, RZ ;  /* 0x0000002036367810 */ /* 0x000fe20007ffe0ff */
[C---:B0-----:R-:W-:Y:S01]  /*7b90*/  IMAD.WIDE R24, R21.reuse, 0x8, R24 ;  /* 0x0000000815187825 */ /* 0x041fe200078e0218 */
[----:B------:R-:W-:Y:S02]  /*7ba0*/  UIADD3 UR4, UR4, 0x40, URZ ;  /* 0x0000004004047890 */ /* 0x000fe4000fffe03f */
[----:B------:R-:W-:Y:S01]  /*7bb0*/  ISETP.GE.AND P0, PT, R54, c[0x0][0x1a8], PT ;  /* 0x00006a0036007a0c */ /* 0x000fe20003f06270 */
[----:B------:R-:W-:-:S04]  /*7bc0*/  IMAD.WIDE R22, R21, 0x8, R22 ;  /* 0x0000000815167825 */ /* 0x000fc800078e0216 */
[----:B------:R-:W-:Y:S01]  /*7bd0*/  IMAD.MOV.U32 R58, RZ, RZ, R24 ;  /* 0x000000ffff3a7224 */ /* 0x000fe200078e0018 */
[----:B-1----:R-:W-:-:S04]  /*7be0*/  ULEA UR5, UR5, 0x40, 0x6 ;  /* 0x0000004005057891 */ /* 0x002fc8000f8e303f */
[----:B------:R-:W-:-:S04]  /*7bf0*/  UISETP.LT.AND UP0, UPT, UR5, UR6, UPT ;  /* 0x000000060500728c */ /* 0x000fc8000bf01270 */
[----:B------:R-:W-:-:S06]  /*7c00*/  USEL UR5, UR5, UR6, UP0 ;  /* 0x0000000605057287 */ /* 0x000fcc0008000000 */
[----:B------:R-:W-:-:S13]  /*7c10*/  ISETP.LT.AND P2, PT, R54, UR5, PT ;  /* 0x0000000536007c0c */ /* 0x000fda000bf41270 */
[----:B------:R-:W-:Y:S05]  /*7c20*/  @!P0 BRA P2, `(.L_x_1879) ;  /* 0xffff9ca000008947 */ /* 0x000fea000103ffff */
.L_x_1866:
[----:B------:R-:W-:-:S04]  /*7c30*/  ISETP.GE.AND P0, PT, R54, R55, PT ;  /* 0x000000373600720c */ /* 0x000fc80003f06270 */
[----:B------:R-:W-:-:S13]  /*7c40*/  ISETP.GE.OR P0, PT, R54, c[0x0][0x1ac], P0 ;  /* 0x00006b0036007a0c */ /* 0x000fda0000706670 */
[----:B------:R-:W-:Y:S05]  /*7c50*/  @P0 BRA `(.L_x_1880) ;  /* 0x0000241000000947 */ /* 0x000fea0003800000 */
[----:B-----5:R-:W-:Y:S01]  /*7c60*/  PRMT R12, R53, 0x9910, RZ ;  /* 0x00009910350c7816 */ /* 0x020fe200000000ff */
[----:B------:R-:W-:Y:S02]  /*7c70*/  ULDC UR5, c[0x0][0x18c] ;  /* 0x0000630000057ab9 */ /* 0x000fe40000000800 */
[----:B------:R-:W-:Y:S01]  /*7c80*/  USHF.R.S32.HI UR5, URZ, 0x1f, UR5 ;  /* 0x0000001f3f057899 */ /* 0x000fe20008011405 */
[----:B------:R-:W-:-:S04]  /*7c90*/  ISETP.NE.AND P0, PT, R12, RZ, PT ;  /* 0x000000ff0c00720c */ /* 0x000fc80003f05270 */
[----:B------:R-:W-:Y:S02]  /*7ca0*/  ISETP.LT.OR P0, PT, R20, 0x3, !P0 ;  /* 0x000000031400780c */ /* 0x000fe40004701670 */
.L_x_1887:
[----:B------:R-:W-:-:S13]  /*7cb0*/  ISETP.NE.AND P2, PT, R54, R3, PT ;  /* 0x000000033600720c */ /* 0x000fda0003f45270 */
[----:B------:R-:W-:Y:S01]  /*7cc0*/  @!P2 IADD3 R10, R10, 0x1, RZ ;  /* 0x000000010a0aa810 */ /* 0x000fe20007ffe0ff */
[----:B------:R-:W-:Y:S01]  /*7cd0*/  @!P2 IMAD.MOV.U32 R17, RZ, RZ, 0x2 ;  /* 0x00000002ff11a424 */ /* 0x000fe200078e00ff */
[----:B------:R-:W-:-:S03]  /*7ce0*/  @!P2 LEA R16, R54, 0x1, 0x1 ;  /* 0x000000013610a811 */ /* 0x000fc600078e08ff */
[----:B------:R-:W-:Y:S02]  /*7cf0*/  @!P2 IMAD R18, R10, 0x8, R1 ;  /* 0x000000080a12a824 */ /* 0x000fe400078e0201 */
[----:B------:R-:W-:-:S04]  /*7d00*/  @!P2 IMAD.WIDE R16, R16, R17, c[0x0][0x198] ;  /* 0x000066001010a625 */ /* 0x000fc800078e0211 */
[----:B------:R-:W2:Y:S01]  /*7d10*/  @!P2 LDL.64 R18, [R18] ;  /* 0x000000001212a983 */ /* 0x000ea20000100a00 */
[----:B------:R-:W-:-:S03]  /*7d20*/  IMAD.MOV.U32 R59, RZ, RZ, R25 ;  /* 0x000000ffff3b7224 */ /* 0x000fc600078e0019 */
[----:B------:R-:W3:Y:S04]  /*7d30*/  @!P2 LDG.E.U16.CONSTANT R17, [R16.64] ;  /* 0x000000081011a981 */ /* 0x000ee8000c1e9500 */
[----:B-----5:R0:W5:Y:S01]  /*7d40*/  LDG.E.128.CONSTANT R12, [R58.64] ;  /* 0x000000083a0c7981 */ /* 0x020162000c1e9d00 */
[----:B------:R-:W-:Y:S01]  /*7d50*/  IMAD.MOV.U32 R57, RZ, RZ, c[0x0][0x18c] ;  /* 0x00006300ff397624 */ /* 0x000fe200078e00ff */
[----:B--2---:R-:W-:Y:S02]  /*7d60*/  @!P2 PRMT R2, R18, 0x7610, R2 ;  /* 0x000076101202a816 */ /* 0x004fe40000000002 */
[----:B------:R-:W-:Y:S01]  /*7d70*/  @!P2 PRMT R0, R19, 0x7610, R0 ;  /* 0x000076101300a816 */ /* 0x000fe20000000000 */
[----:B---3--:R-:W-:Y:S01]  /*7d80*/  @!P2 IMAD.IADD R3, R17, 0x1, R54 ;  /* 0x000000011103a824 */ /* 0x008fe200078e0236 */
[----:B------:R-:W-:-:S02]  /*7d90*/  @!P2 PRMT R2, R2, 0x7610, R18 ;  /* 0x000076100202a816 */ /* 0x000fc40000000012 */
        /* <DEDUP_REMOVED lines=8> */
[----:B------:R-:W-:-:S02]  /*7e20*/  LOP3.LUT R36, R35, 0xf000f, RZ, 0xc0, !PT ;  /* 0x000f000f23247812 */ /* 0x000fc400078ec0ff */
[----:B------:R-:W-:Y:S02]  /*7e30*/  LOP3.LUT R38, R37, 0xf000f, RZ, 0xc0, !PT ;  /* 0x000f000f25267812 */ /* 0x000fe400078ec0ff */
[----:B------:R-:W-:Y:S02]  /*7e40*/  SHF.R.U32.HI R34, RZ, 0xc, R13 ;  /* 0x0000000cff227819 */ /* 0x000fe4000001160d */
[--C-:B------:R-:W-:Y:S02]  /*7e50*/  SHF.R.U32.HI R27, RZ, 0xc, R12.reuse ;  /* 0x0000000cff1b7819 */ /* 0x100fe4000001160c */
[----:B------:R-:W-:Y:S02]  /*7e60*/  LOP3.LUT R24, R12, 0x3f003f, RZ, 0xc0, !PT ;  /* 0x003f003f0c187812 */ /* 0x000fe400078ec0ff */
[----:B------:R-:W-:Y:S02]  /*7e70*/  SHF.R.U32.HI R25, RZ, 0x6, R12 ;  /* 0x00000006ff197819 */ /* 0x000fe4000001160c */
[----:B------:R-:W-:-:S02]  /*7e80*/  LOP3.LUT R12, R13, 0x3f003f, RZ, 0xc0, !PT ;  /* 0x003f003f0d0c7812 */ /* 0x000fc400078ec0ff */
[----:B------:R-:W-:Y:S02]  /*7e90*/  SHF.R.U32.HI R13, RZ, 0x6, R13 ;  /* 0x00000006ff0d7819 */ /* 0x000fe4000001160d */
[----:B------:R-:W-:Y:S02]  /*7ea0*/  LOP3.LUT R26, R14, 0x3f003f, RZ, 0xc0, !PT ;  /* 0x003f003f0e1a7812 */ /* 0x000fe400078ec0ff */
[----:B------:R-:W-:Y:S02]  /*7eb0*/  SHF.R.U32.HI R14, RZ, 0x6, R14 ;  /* 0x00000006ff0e7819 */ /* 0x000fe4000001160e */
[----:B------:R-:W-:Y:S02]  /*7ec0*/  LOP3.LUT R33, R15, 0x3f003f, RZ, 0xc0, !PT ;  /* 0x003f003f0f217812 */ /* 0x000fe400078ec0ff */
[----:B------:R-:W-:Y:S02]  /*7ed0*/  LOP3.LUT R34, R34, 0xf000f, RZ, 0xc0, !PT ;  /* 0x000f000f22227812 */ /* 0x000fe400078ec0ff */
[----:B------:R-:W-:-:S02]  /*7ee0*/  PRMT R28, R11, 0x9910, RZ ;  /* 0x000099100b1c7816 */ /* 0x000fc400000000ff */
[----:B------:R-:W-:Y:S02]  /*7ef0*/  SHF.R.U32.HI R15, RZ, 0x6, R15 ;  /* 0x00000006ff0f7819 */ /* 0x000fe4000001160f */
[----:B------:R-:W-:Y:S02]  /*7f00*/  LOP3.LUT R32, R27, 0xf000f, RZ, 0xc0, !PT ;  /* 0x000f000f1b207812 */ /* 0x000fe400078ec0ff */
[----:B------:R-:W-:Y:S02]  /*7f10*/  LOP3.LUT R25, R25, 0x3f003f, RZ, 0xc0, !PT ;  /* 0x003f003f19197812 */ /* 0x000fe400078ec0ff */
[----:B------:R-:W-:Y:S02]  /*7f20*/  LOP3.LUT R13, R13, 0x3f003f, RZ, 0xc0, !PT ;  /* 0x003f003f0d0d7812 */ /* 0x000fe400078ec0ff */
[----:B------:R-:W-:Y:S02]  /*7f30*/  LOP3.LUT R14, R14, 0x3f003f, RZ, 0xc0, !PT ;  /* 0x003f003f0e0e7812 */ /* 0x000fe400078ec0ff */
[----:B------:R-:W-:-:S02]  /*7f40*/  ISETP.NE.AND P2, PT, R28, RZ, PT ;  /* 0x000000ff1c00720c */ /* 0x000fc40003f45270 */
[----:B------:R-:W-:Y:S02]  /*7f50*/  LOP3.LUT R24, R24, 0x64006400, RZ, 0xfc, !PT ;  /* 0x6400640018187812 */ /* 0x000fe400078efcff */
[----:B------:R-:W-:Y:S02]  /*7f60*/  LOP3.LUT R15, R15, 0x3f003f, RZ, 0xc0, !PT ;  /* 0x003f003f0f0f7812 */ /* 0x000fe400078ec0ff */
[----:B------:R-:W-:Y:S02]  /*7f70*/  LOP3.LUT R25, R25, 0x64006400, RZ, 0xfc, !PT ;  /* 0x6400640019197812 */ /* 0x000fe400078efcff */
[----:B------:R-:W-:Y:S02]  /*7f80*/  ISETP.GE.AND P3, PT, R56, 0x2, PT ;  /* 0x000000023800780c */ /* 0x000fe40003f66270 */
[----:B---3--:R-:W-:Y:S02]  /*7f90*/  SHF.R.U32.HI R45, RZ, 0x8, R18 ;  /* 0x00000008ff2d7819 */ /* 0x008fe40000011612 */
[----:B------:R-:W-:-:S02]  /*7fa0*/  SHF.R.U32.HI R47, RZ, 0x8, R19 ;  /* 0x00000008ff2f7819 */ /* 0x000fc40000011613 */
[----:B------:R-:W-:Y:S02]  /*7fb0*/  LOP3.LUT R45, R36, 0x300030, R45, 0xf8, !PT ;  /* 0x00300030242d7812 */ /* 0x000fe400078ef82d */
[----:B------:R-:W-:Y:S02]  /*7fc0*/  LOP3.LUT R47, R38, 0x300030, R47, 0xf8, !PT ;  /* 0x00300030262f7812 */ /* 0x000fe400078ef82f */
[----:B--2---:R-:W-:Y:S02]  /*7fd0*/  SHF.R.U32.HI R36, RZ, 0xc, R20 ;  /* 0x0000000cff247819 */ /* 0x004fe40000011614 */
[----:B------:R-:W-:Y:S02]  /*7fe0*/  SHF.R.U32.HI R38, RZ, 0xc, R21 ;  /* 0x0000000cff267819 */ /* 0x000fe40000011615 */
[----:B------:R-:W-:Y:S02]  /*7ff0*/  SHF.R.U32.HI R43, RZ, 0x8, R17 ;  /* 0x00000008ff2b7819 */ /* 0x000fe40000011611 */
[----:B------:R-:W-:-:S02]  /*8000*/  SHF.R.U32.HI R39, RZ, 0xc, R22 ;  /* 0x0000000cff277819 */ /* 0x000fc40000011616 */
[--C-:B------:R-:W-:Y:S02]  /*8010*/  SHF.R.U32.HI R41, RZ, 0x8, R16.reuse ;  /* 0x00000008ff297819 */ /* 0x100fe40000011610 */
[----:B------:R-:W-:Y:S02]  /*8020*/  SHF.R.U32.HI R48, RZ, 0xa, R16 ;  /* 0x0000000aff307819 */ /* 0x000fe40000011610 */
[----:B------:R-:W-:Y:S02]  /*8030*/  SHF.R.U32.HI R40, RZ, 0xc, R23 ;  /* 0x0000000cff287819 */ /* 0x000fe40000011617 */
[----:B------:R-:W-:Y:S02]  /*8040*/  LOP3.LUT R37, R36, 0xf000f, RZ, 0xc0, !PT ;  /* 0x000f000f24257812 */ /* 0x000fe400078ec0ff */
[----:B------:R-:W-:Y:S02]  /*8050*/  SHF.R.U32.HI R49, RZ, 0xa, R17 ;  /* 0x0000000aff317819 */ /* 0x000fe40000011611 */
[----:B------:R-:W-:-:S02]  /*8060*/  LOP3.LUT R38, R38, 0xf000f, RZ, 0xc0, !PT ;  /* 0x000f000f26267812 */ /* 0x000fc400078ec0ff */
[----:B------:R-:W-:Y:S02]  /*8070*/  SHF.R.U32.HI R50, RZ, 0xa, R18 ;  /* 0x0000000aff327819 */ /* 0x000fe40000011612 */
[----:B------:R-:W-:Y:S02]  /*8080*/  LOP3.LUT R43, R34, 0x300030, R43, 0xf8, !PT ;  /* 0x00300030222b7812 */ /* 0x000fe400078ef82b */
[----:B------:R-:W-:Y:S02]  /*8090*/  LOP3.LUT R39, R39, 0xf000f, RZ, 0xc0, !PT ;  /* 0x000f000f27277812 */ /* 0x000fe400078ec0ff */
[----:B------:R-:W-:Y:S02]  /*80a0*/  SHF.R.U32.HI R51, RZ, 0xa, R19 ;  /* 0x0000000aff337819 */ /* 0x000fe40000011613 */
[----:B------:R-:W-:Y:S02]  /*80b0*/  LOP3.LUT R41, R32, 0x300030, R41, 0xf8, !PT ;  /* 0x0030003020297812 */ /* 0x000fe400078ef829 */
[----:B------:R-:W-:-:S02]  /*80c0*/  LOP3.LUT R34, R20, 0x3f003f, RZ, 0xc0, !PT ;  /* 0x003f003f14227812 */ /* 0x000fc400078ec0ff */
[----:B------:R-:W-:Y:S02]  /*80d0*/  SHF.R.U32.HI R35, RZ, 0x6, R20 ;  /* 0x00000006ff237819 */ /* 0x000fe40000011614 */
[----:B------:R-:W-:Y:S02]  /*80e0*/  LOP3.LUT R40, R40, 0xf000f, RZ, 0xc0, !PT ;  /* 0x000f000f28287812 */ /* 0x000fe400078ec0ff */
[----:B------:R-:W-:Y:S02]  /*80f0*/  LOP3.LUT R48, R37, 0x300030, R48, 0xf8, !PT ;  /* 0x0030003025307812 */ /* 0x000fe400078ef830 */
[----:B------:R-:W-:Y:S02]  /*8100*/  LOP3.LUT R28, R16, 0x3f003f, RZ, 0xc0, !PT ;  /* 0x003f003f101c7812 */ /* 0x000fe400078ec0ff */
[----:B------:R-:W-:Y:S02]  /*8110*/  SHF.R.U32.HI R31, RZ, 0x6, R16 ;  /* 0x00000006ff1f7819 */ /* 0x000fe40000011610 */
[----:B------:R-:W-:-:S02]  /*8120*/  LOP3.LUT R27, R21, 0x3f003f, RZ, 0xc0, !PT ;  /* 0x003f003f151b7812 */ /* 0x000fc400078ec0ff */
[----:B------:R-:W-:Y:S02]  /*8130*/  SHF.R.U32.HI R32, RZ, 0x6, R21 ;  /* 0x00000006ff207819 */ /* 0x000fe40000011615 */
        /* <DEDUP_REMOVED lines=10> */
[----:B------:R-:W-:-:S02]  /*81e0*/  LOP3.LUT R26, R13, 0x64006400, RZ, 0xfc, !PT ;  /* 0x640064000d1a7812 */ /* 0x000fc400078efcff */
[----:B------:R-:W-:Y:S02]  /*81f0*/  SHF.R.U32.HI R17, RZ, 0x6, R17 ;  /* 0x00000006ff117819 */ /* 0x000fe40000011611 */
[----:B------:R-:W-:Y:S02]  /*8200*/  SHF.R.U32.HI R18, RZ, 0x6, R18 ;  /* 0x00000006ff127819 */ /* 0x000fe40000011612 */
[----:B------:R-:W-:Y:S02]  /*8210*/  SHF.R.U32.HI R19, RZ, 0x6, R19 ;  /* 0x00000006ff137819 */ /* 0x000fe40000011613 */
[----:B------:R-:W-:Y:S02]  /*8220*/  SHF.R.U32.HI R22, RZ, 0x6, R22 ;  /* 0x00000006ff167819 */ /* 0x000fe40000011616 */
[----:B------:R-:W-:Y:S02]  /*8230*/  LOP3.LUT R50, R39, 0x300030, R50, 0xf8, !PT ;  /* 0x0030003027327812 */ /* 0x000fe400078ef832 */
[----:B------:R-:W-:Y:S01]  /*8240*/  LOP3.LUT R33, R14, 0x64006400, RZ, 0xfc, !PT ;  /* 0x640064000e217812 */ /* 0x000fe200078efcff */
[----:B------:R-:W-:Y:S01]  /*8250*/  HADD2 R12, R24, -1056, -1056 ;  /* 0xe420e420180c7430 */ /* 0x000fe20000000000 */
[----:B------:R-:W-:-:S02]  /*8260*/  LOP3.LUT R51, R40, 0x300030, R51, 0xf8, !PT ;  /* 0x0030003028337812 */ /* 0x000fc400078ef833 */
        /* <DEDUP_REMOVED lines=107> */
.L_x_1882:
        /* <DEDUP_REMOVED lines=46> */
.L_x_1883:
        /* <DEDUP_REMOVED lines=43> */
.L_x_1881:
        /* <DEDUP_REMOVED lines=15> */
[----:B------:R-:W-:-:S02]  /*8fa0*/  LOP3.LUT R28, R28, 0xf000f, RZ, 0xc0, !PT ;  /* 0x000f000f1c1c7812 */ /* 0x000fc400078ec0ff */
[----:B------:R-:W-:Y:S02]  /*8fb0*/  LOP3.LUT R36, R31, 0xf000f, RZ, 0xc0, !PT ;  /* 0x000f000f1f247812 */ /* 0x000fe400078ec0ff */
[----:B------:R-:W-:Y:S02]  /*8fc0*/  LOP3.LUT R38, R37, 0xf000f, RZ, 0xc0, !PT ;  /* 0x000f000f25267812 */ /* 0x000fe400078ec0ff */
[----:B----4-:R-:W-:Y:S02]  /*8fd0*/  SHF.R.U32.HI R41, RZ, 0x8, R16 ;  /* 0x00000008ff297819 */ /* 0x010fe40000011610 */
[----:B------:R-:W-:Y:S02]  /*8fe0*/  SHF.R.U32.HI R45, RZ, 0x8, R18 ;  /* 0x00000008ff2d7819 */ /* 0x000fe40000011612 */
[----:B------:R-:W-:Y:S02]  /*8ff0*/  SHF.R.U32.HI R47, RZ, 0x8, R19 ;  /* 0x00000008ff2f7819 */ /* 0x000fe40000011613 */
[----:B------:R-:W-:-:S02]  /*9000*/  SHF.R.U32.HI R29, RZ, 0xc, R13 ;  /* 0x0000000cff1d7819 */ /* 0x000fc4000001160d */
[----:B------:R-:W-:Y:S02]  /*9010*/  LOP3.LUT R41, R28, 0x300030, R41, 0xf8, !PT ;  /* 0x003000301c297812 */ /* 0x000fe400078ef829 */
[----:B------:R-:W-:Y:S02]  /*9020*/  LOP3.LUT R45, R36, 0x300030, R45, 0xf8, !PT ;  /* 0x00300030242d7812 */ /* 0x000fe400078ef82d */
[----:B------:R-:W-:Y:S02]  /*9030*/  LOP3.LUT R47, R38, 0x300030, R47, 0xf8, !PT ;  /* 0x00300030262f7812 */ /* 0x000fe400078ef82f */
[--C-:B---3--:R-:W-:Y:S02]  /*9040*/  SHF.R.U32.HI R37, RZ, 0xc, R20.reuse ;  /* 0x0000000cff257819 */ /* 0x108fe40000011614 */
[----:B------:R-:W-:Y:S02]  /*9050*/  LOP3.LUT R28, R20, 0x3f003f, RZ, 0xc0, !PT ;  /* 0x003f003f141c7812 */ /* 0x000fe400078ec0ff */
[----:B------:R-:W-:-:S02]  /*9060*/  SHF.R.U32.HI R36, RZ, 0x6, R20 ;  /* 0x00000006ff247819 */ /* 0x000fc40000011614 */
[----:B------:R-:W-:Y:S02]  /*9070*/  SHF.R.U32.HI R20, RZ, 0xc, R21 ;  /* 0x0000000cff147819 */ /* 0x000fe40000011615 */
[----:B------:R-:W-:Y:S02]  /*9080*/  SHF.R.U32.HI R38, RZ, 0xc, R22 ;  /* 0x0000000cff267819 */ /* 0x000fe40000011616 */
[----:B------:R-:W-:Y:S02]  /*9090*/  SHF.R.U32.HI R43, RZ, 0x8, R17 ;  /* 0x00000008ff2b7819 */ /* 0x000fe40000011611 */
        /* <DEDUP_REMOVED lines=8> */
[----:B------:R-:W-:-:S02]  /*9120*/  SHF.R.U32.HI R49, RZ, 0xa, R17 ;  /* 0x0000000aff317819 */ /* 0x000fc40000011611 */
[----:B------:R-:W-:Y:S02]  /*9130*/  SHF.R.U32.HI R50, RZ, 0xa, R18 ;  /* 0x0000000aff327819 */ /* 0x000fe40000011612 */
[----:B------:R-:W-:Y:S02]  /*9140*/  LOP3.LUT R37, R37, 0xf000f, RZ, 0xc0, !PT ;  /* 0x000f000f25257812 */ /* 0x000fe400078ec0ff */
[----:B------:R-:W-:Y:S02]  /*9150*/  LOP3.LUT R20, R20, 0xf000f, RZ, 0xc0, !PT ;  /* 0x000f000f14147812 */ /* 0x000fe400078ec0ff */
[----:B------:R-:W-:Y:S02]  /*9160*/  LOP3.LUT R39, R38, 0xf000f, RZ, 0xc0, !PT ;  /* 0x000f000f26277812 */ /* 0x000fe400078ec0ff */
[----:B------:R-:W-:Y:S02]  /*9170*/  LOP3.LUT R25, R12, 0x3f003f, RZ, 0xc0, !PT ;  /* 0x003f003f0c197812 */ /* 0x000fe400078ec0ff */
        /* <DEDUP_REMOVED lines=16> */
[----:B------:R-:W-:Y:S02]  /*9280*/  SHF.R.U32.HI R22, RZ, 0x6, R22 ;  /* 0x00000006ff167819 */ /* 0x000fe40000011616 */
[----:B------:R-:W-:Y:S02]  /*9290*/  SHF.R.U32.HI R23, RZ, 0x6, R23 ;  /* 0x00000006ff177819 */ /* 0x000fe40000011617 */
[----:B------:R-:W-:-:S02]  /*92a0*/  LOP3.LUT R40, R40, 0xf000f, RZ, 0xc0, !PT ;  /* 0x000f000f28287812 */ /* 0x000fc400078ec0ff */
        /* <DEDUP_REMOVED lines=123> */
.L_x_1885:
        /* <DEDUP_REMOVED lines=46> */
.L_x_1886:
        /* <DEDUP_REMOVED lines=43> */
.L_x_1884:
        /* <DEDUP_REMOVED lines=8> */
.L_x_1880:
[----:B------:R-:W-:Y:S05]  /*a070*/  @!P1 EXIT ;  /* 0x000000000000994d */ /* 0x000fea0003800000 */
[----:B------:R-:W0:Y:S01]  /*a080*/  S2R R0, SR_CTAID.X ;  /* 0x0000000000007919 */ /* 0x000e220000002500 */
[----:B------:R-:W-:Y:S01]  /*a090*/  IMAD.MOV.U32 R17, RZ, RZ, 0x2 ;  /* 0x00000002ff117424 */ /* 0x000fe200078e00ff */
[----:B-----5:R-:W-:Y:S02]  /*a0a0*/  HMUL2 R13, R4, R11.H0_H0 ;  /* 0x2000000b040d7232 */ /* 0x020fe40000000000 */
        /* <DEDUP_REMOVED lines=14> */
.L_x_1891:
[----:B------:R-:W0:Y:S02]  /*a190*/  LDS R10, [R4] ;  /* 0x00000000040a7984 */ /* 0x000e240000000800 */
[----:B0-----:R-:W-:-:S06]  /*a1a0*/  HADD2 R11, R10, R13 ;  /* 0x0000000d0a0b7230 */ /* 0x001fcc0000000000 */
[----:B------:R-:W0:Y:S02]  /*a1b0*/  ATOMS.CAST.SPIN R11, [R4], R10, R11 ;  /* 0x0000000a040b738d */ /* 0x000e24000180000b */
[----:B0-----:R-:W-:-:S13]  /*a1c0*/  ISETP.EQ.U32.AND P0, PT, R11, 0x1, PT ;  /* 0x000000010b00780c */ /* 0x001fda0003f02070 */
[----:B------:R-:W-:Y:S05]  /*a1d0*/  @!P0 BRA `(.L_x_1891) ;  /* 0xffffffb000008947 */ /* 0x000fea000383ffff */
[----:B------:R-:W-:Y:S05]  /*a1e0*/  BRA `(.L_x_1889) ;  /* 0x0000003000007947 */ /* 0x000fea0003800000 */
.L_x_1890:
[----:B------:R-:W2:Y:S02]  /*a1f0*/  LD.E R4, [R2.64] ;  /* 0x0000000802047980 */ /* 0x000ea4000c101900 */
[----:B--2---:R-:W-:-:S05]  /*a200*/  IMAD.IADD R5, R13, 0x1, R4 ;  /* 0x000000010d057824 */ /* 0x004fca00078e0204 */
[----:B------:R0:W-:Y:S02]  /*a210*/  ST.E [R2.64], R5 ;  /* 0x0000000502007985 */ /* 0x0001e4000c101908 */
.L_x_1889:
[----:B------:R-:W-:Y:S05]  /*a220*/  BSYNC B0 ;  /* 0x0000000000007941 */ /* 0x000fea0003800000 */
.L_x_1888:
[----:B------:R-:W2:Y:S01]  /*a230*/  ATOM.E.ADD.F16x2.RN.STRONG.GPU P0, RZ, [R2.64+0x4], R15 ;  /* 0x0000040f02ff798a */ /* 0x000ea2000810e9c8 */
[----:B------:R-:W-:Y:S01]  /*a240*/  BSSY B0, `(.L_x_1892) ;  /* 0x000000f000007945 */ /* 0x000fe20003800000 */
[----:B--2---:R-:W-:Y:S05]  /*a250*/  @P0 BRA `(.L_x_1893) ;  /* 0x000000d000000947 */ /* 0x004fea0003800000 */
[----:B------:R-:W1:Y:S02]  /*a260*/  QSPC.E.S P0, RZ, [R2+0x4] ;  /* 0x0000040002ff73aa */ /* 0x000e640000000500 */
[----:B-1----:R-:W-:Y:S05]  /*a270*/  @!P0 BRA `(.L_x_1894) ;  /* 0x0000008000008947 */ /* 0x002fea0003800000 */
[----:B0-----:R-:W-:-:S04]  /*a280*/  IADD3 R2, R2, 0x4, RZ ;  /* 0x0000000402027810 */ /* 0x001fc80007ffe0ff */
[----:B------:R-:W-:-:S05]  /*a290*/  LOP3.LUT R2, R2, 0xffffff, RZ, 0xc0, !PT ;  /* 0x00ffffff02027812 */ /* 0x000fca00078ec0ff */
.L_x_1895:
[----:B------:R-:W0:Y:S02]  /*a2a0*/  LDS R4, [R2] ;  /* 0x0000000002047984 */ /* 0x000e240000000800 */
[----:B0-----:R-:W-:-:S10]  /*a2b0*/  HFMA2.MMA R5, R4, 1, 1, R15 ;  /* 0x3c003c0004057835 */ /* 0x001fd4000000000f */
[----:B------:R-:W0:Y:S02]  /*a2c0*/  ATOMS.CAST.SPIN R5, [R2], R4, R5 ;  /* 0x000000040205738d */ /* 0x000e240001800005 */
[----:B0-----:R-:W-:-:S13]  /*a2d0*/  ISETP.EQ.U32.AND P0, PT, R5, 0x1, PT ;  /* 0x000000010500780c */ /* 0x001fda0003f02070 */
[----:B------:R-:W-:Y:S05]  /*a2e0*/  @!P0 BRA `(.L_x_1895) ;  /* 0xffffffb000008947 */ /* 0x000fea000383ffff */
[----:B------:R-:W-:Y:S05]  /*a2f0*/  BRA `(.L_x_1893) ;  /* 0x0000003000007947 */ /* 0x000fea0003800000 */
.L_x_1894:
[----:B------:R-:W2:Y:S02]  /*a300*/  LD.E R4, [R2.64+0x4] ;  /* 0x0000040802047980 */ /* 0x000ea4000c101900 */
[----:B0-2---:R-:W-:-:S05]  /*a310*/  IMAD.IADD R5, R15, 0x1, R4 ;  /* 0x000000010f057824 */ /* 0x005fca00078e0204 */
[----:B------:R0:W-:Y:S02]  /*a320*/  ST.E [R2.64+0x4], R5 ;  /* 0x0000040502007985 */ /* 0x0001e4000c101908 */
.L_x_1893:
[----:B------:R-:W-:Y:S05]  /*a330*/  BSYNC B0 ;  /* 0x0000000000007941 */ /* 0x000fea0003800000 */
.L_x_1892:
[----:B------:R-:W-:-:S13]  /*a340*/  ISETP.GE.AND P0, PT, R56, 0x2, PT ;  /* 0x000000023800780c */ /* 0x000fda0003f06270 */
[----:B------:R-:W-:Y:S05]  /*a350*/  @!P0 EXIT ;  /* 0x000000000000894d */ /* 0x000fea0003800000 */
[----:B------:R-:W-:Y:S01]  /*a360*/  IADD3 R0, R0, c[0x0][0x18c], RZ ;  /* 0x0000630000007a10 */ /* 0x000fe20007ffe0ff */
[----:B0-----:R-:W-:-:S04]  /*a370*/  HMUL2 R5, R6, R52.H0_H0 ;  /* 0x2000003406057232 */ /* 0x001fc80000000000 */
        /* <DEDUP_REMOVED lines=8> */
.L_x_1899:
[----:B------:R-:W0:Y:S02]  /*a400*/  LDS R6, [R4] ;  /* 0x0000000004067984 */ /* 0x000e240000000800 */
[----:B0-----:R-:W-:-:S06]  /*a410*/  HADD2 R7, R6, R5 ;  /* 0x0000000506077230 */ /* 0x001fcc0000000000 */
[----:B------:R-:W0:Y:S02]  /*a420*/  ATOMS.CAST.SPIN R7, [R4], R6, R7 ;  /* 0x000000060407738d */ /* 0x000e240001800007 */
[----:B0-----:R-:W-:-:S13]  /*a430*/  ISETP.EQ.U32.AND P0, PT, R7, 0x1, PT ;  /* 0x000000010700780c */ /* 0x001fda0003f02070 */
[----:B------:R-:W-:Y:S05]  /*a440*/  @!P0 BRA `(.L_x_1899) ;  /* 0xffffffb000008947 */ /* 0x000fea000383ffff */
[----:B------:R-:W-:Y:S05]  /*a450*/  BRA `(.L_x_1897) ;  /* 0x0000003000007947 */ /* 0x000fea0003800000 */
.L_x_1898:
[----:B------:R-:W2:Y:S02]  /*a460*/  LD.E R4, [R2.64] ;  /* 0x0000000802047980 */ /* 0x000ea4000c101900 */
[----:B--2---:R-:W-:-:S05]  /*a470*/  IMAD.IADD R5, R5, 0x1, R4 ;  /* 0x0000000105057824 */ /* 0x004fca00078e0204 */
[----:B------:R0:W-:Y:S02]  /*a480*/  ST.E [R2.64], R5 ;  /* 0x0000000502007985 */ /* 0x0001e4000c101908 */
.L_x_1897:
[----:B------:R-:W-:Y:S05]  /*a490*/  BSYNC B0 ;  /* 0x0000000000007941 */ /* 0x000fea0003800000 */
.L_x_1896:
[----:B------:R-:W2:Y:S01]  /*a4a0*/  ATOM.E.ADD.F16x2.RN.STRONG.GPU P0, RZ, [R2.64+0x4], R11 ;  /* 0x0000040b02ff798a */ /* 0x000ea2000810e9c8 */
[----:B------:R-:W-:Y:S01]  /*a4b0*/  BSSY B0, `(.L_x_1900) ;  /* 0x000000f000007945 */ /* 0x000fe20003800000 */
[----:B--2---:R-:W-:Y:S05]  /*a4c0*/  @P0 BRA `(.L_x_1901) ;  /* 0x000000d000000947 */ /* 0x004fea0003800000 */
[----:B------:R-:W1:Y:S02]  /*a4d0*/  QSPC.E.S P0, RZ, [R2+0x4] ;  /* 0x0000040002ff73aa */ /* 0x000e640000000500 */
[----:B-1----:R-:W-:Y:S05]  /*a4e0*/  @!P0 BRA `(.L_x_1902) ;  /* 0x0000008000008947 */ /* 0x002fea0003800000 */
[----:B0-----:R-:W-:-:S04]  /*a4f0*/  IADD3 R2, R2, 0x4, RZ ;  /* 0x0000000402027810 */ /* 0x001fc80007ffe0ff */
[----:B------:R-:W-:-:S05]  /*a500*/  LOP3.LUT R2, R2, 0xffffff, RZ, 0xc0, !PT ;  /* 0x00ffffff02027812 */ /* 0x000fca00078ec0ff */
.L_x_1903:
[----:B------:R-:W0:Y:S02]  /*a510*/  LDS R4, [R2] ;  /* 0x0000000002047984 */ /* 0x000e240000000800 */
[----:B0-----:R-:W-:-:S10]  /*a520*/  HFMA2.MMA R5, R4, 1, 1, R11 ;  /* 0x3c003c0004057835 */ /* 0x001fd4000000000b */
[----:B------:R-:W0:Y:S02]  /*a530*/  ATOMS.CAST.SPIN R5, [R2], R4, R5 ;  /* 0x000000040205738d */ /* 0x000e240001800005 */
[----:B0-----:R-:W-:-:S13]  /*a540*/  ISETP.EQ.U32.AND P0, PT, R5, 0x1, PT ;  /* 0x000000010500780c */ /* 0x001fda0003f02070 */
[----:B------:R-:W-:Y:S05]  /*a550*/  @!P0 BRA `(.L_x_1903) ;  /* 0xffffffb000008947 */ /* 0x000fea000383ffff */
[----:B------:R-:W-:Y:S05]  /*a560*/  BRA `(.L_x_1901) ;  /* 0x0000003000007947 */ /* 0x000fea0003800000 */
.L_x_1902:
[----:B------:R-:W2:Y:S02]  /*a570*/  LD.E R4, [R2.64+0x4] ;  /* 0x0000040802047980 */ /* 0x000ea4000c101900 */
[----:B0-2---:R-:W-:-:S05]  /*a580*/  IMAD.IADD R5, R11, 0x1, R4 ;  /* 0x000000010b057824 */ /* 0x005fca00078e0204 */
[----:B------:R0:W-:Y:S02]  /*a590*/  ST.E [R2.64+0x4], R5 ;  /* 0x0000040502007985 */ /* 0x0001e4000c101908 */
.L_x_1901:
[----:B------:R-:W-:Y:S05]  /*a5a0*/  BSYNC B0 ;  /* 0x0000000000007941 */ /* 0x000fea0003800000 */
.L_x_1900:
[----:B------:R-:W-:-:S13]  /*a5b0*/  ISETP.NE.AND P0, PT, R56, 0x2, PT ;  /* 0x000000023800780c */ /* 0x000fda0003f05270 */
[----:B------:R-:W-:Y:S05]  /*a5c0*/  @!P0 EXIT ;  /* 0x000000000000894d */ /* 0x000fea0003800000 */
[----:B0-----:R-:W-:Y:S01]  /*a5d0*/  IADD3 R2, R0, c[0x0][0x18c], RZ ;  /* 0x0000630000027a10 */ /* 0x001fe20007ffe0ff */
[----:B------:R-:W-:-:S04]  /*a5e0*/  HMUL2 R7, R8, R53.H0_H0 ;  /* 0x2000003508077232 */ /* 0x000fc80000000000 */
        /* <DEDUP_REMOVED lines=8> */
.L_x_1907:
[----:B------:R-:W0:Y:S02]  /*a670*/  LDS R4, [R0] ;  /* 0x0000000000047984 */ /* 0x000e240000000800 */
[----:B0-----:R-:W-:-:S06]  /*a680*/  HADD2 R5, R4, R7 ;  /* 0x0000000704057230 */ /* 0x001fcc0000000000 */
[----:B------:R-:W0:Y:S02]  /*a690*/  ATOMS.CAST.SPIN R5, [R0], R4, R5 ;  /* 0x000000040005738d */ /* 0x000e240001800005 */
[----:B0-----:R-:W-:-:S13]  /*a6a0*/  ISETP.EQ.U32.AND P0, PT, R5, 0x1, PT ;  /* 0x000000010500780c */ /* 0x001fda0003f02070 */
[----:B------:R-:W-:Y:S05]  /*a6b0*/  @!P0 BRA `(.L_x_1907) ;  /* 0xffffffb000008947 */ /* 0x000fea000383ffff */
[----:B------:R-:W-:Y:S05]  /*a6c0*/  BRA `(.L_x_1905) ;  /* 0x0000003000007947 */ /* 0x000fea0003800000 */
.L_x_1906:
[----:B------:R-:W2:Y:S02]  /*a6d0*/  LD.E R0, [R2.64] ;  /* 0x0000000802007980 */ /* 0x000ea4000c101900 */
[----:B--2---:R-:W-:-:S05]  /*a6e0*/  IMAD.IADD R5, R7, 0x1, R0 ;  /* 0x0000000107057824 */ /* 0x004fca00078e0200 */
[----:B------:R0:W-:Y:S02]  /*a6f0*/  ST.E [R2.64], R5 ;  /* 0x0000000502007985 */ /* 0x0001e4000c101908 */
.L_x_1905:
[----:B------:R-:W-:Y:S05]  /*a700*/  BSYNC B0 ;  /* 0x0000000000007941 */ /* 0x000fea0003800000 */
.L_x_1904:
[----:B------:R-:W2:Y:S02]  /*a710*/  ATOM.E.ADD.F16x2.RN.STRONG.GPU P0, RZ, [R2.64+0x4], R9 ;  /* 0x0000040902ff798a */ /* 0x000ea4000810e9c8 */
[----:B--2---:R-:W-:Y:S05]  /*a720*/  @P0 EXIT ;  /* 0x000000000000094d */ /* 0x004fea0003800000 */
[----:B------:R-:W1:Y:S02]  /*a730*/  QSPC.E.S P0, RZ, [R2+0x4] ;  /* 0x0000040002ff73aa */ /* 0x000e640000000500 */
[----:B-1----:R-:W-:Y:S05]  /*a740*/  @!P0 BRA `(.L_x_1908) ;  /* 0x0000008000008947 */ /* 0x002fea0003800000 */
[----:B0-----:R-:W-:-:S04]  /*a750*/  IADD3 R2, R2, 0x4, RZ ;  /* 0x0000000402027810 */ /* 0x001fc80007ffe0ff */
[----:B------:R-:W-:-:S05]  /*a760*/  LOP3.LUT R2, R2, 0xffffff, RZ, 0xc0, !PT ;  /* 0x00ffffff02027812 */ /* 0x000fca00078ec0ff */
.L_x_1909:
[----:B------:R-:W0:Y:S02]  /*a770*/  LDS R4, [R2] ;  /* 0x0000000002047984 */ /* 0x000e240000000800 */
[----:B0-----:R-:W-:-:S10]  /*a780*/  HFMA2.MMA R5, R4, 1, 1, R9 ;  /* 0x3c003c0004057835 */ /* 0x001fd40000000009 */
[----:B------:R-:W0:Y:S02]  /*a790*/  ATOMS.CAST.SPIN R5, [R2], R4, R5 ;  /* 0x000000040205738d */ /* 0x000e240001800005 */
[----:B0-----:R-:W-:-:S13]  /*a7a0*/  ISETP.EQ.U32.AND P0, PT, R5, 0x1, PT ;  /* 0x000000010500780c */ /* 0x001fda0003f02070 */
[----:B------:R-:W-:Y:S05]  /*a7b0*/  @!P0 BRA `(.L_x_1909) ;  /* 0xffffffb000008947 */ /* 0x000fea000383ffff */
[----:B------:R-:W-:Y:S05]  /*a7c0*/  EXIT ;  /* 0x000000000000794d */ /* 0x000fea0003800000 */
.L_x_1908:
[----:B------:R-:W2:Y:S02]  /*a7d0*/  LD.E R0, [R2.64+0x4] ;  /* 0x0000040802007980 */ /* 0x000ea4000c101900 */
[----:B0-2---:R-:W-:-:S05]  /*a7e0*/  IMAD.IADD R5, R9, 0x1, R0 ;  /* 0x0000000109057824 */ /* 0x005fca00078e0200 */
[----:B------:R-:W-:Y:S01]  /*a7f0*/  ST.E [R2.64+0x4], R5 ;  /* 0x0000040502007985 */ /* 0x000fe2000c101908 */
[----:B------:R-:W-:Y:S05]  /*a800*/  EXIT ;  /* 0x000000000000794d */ /* 0x000fea0003800000 */
.L_x_1910:
        /* <DEDUP_REMOVED lines=15> */
.L_x_4767:


//--------------------- .text._Z23gemm_half_q_half_kernelILi3ELi40ELb1ELb1ELi64EEvPK6__halfPKjS4_S2_PS0_iiiiPKtS7_iiiiiibS2_i --------------------------
	.section	.text._Z23gemm_half_q_half_kernelILi3ELi40ELb1ELb1ELi64EEvPK6__halfPKjS4_S2_PS0_iiiiPKtS7_iiiiiibS2_i,"ax",@progbits
	.sectioninfo	@"SHI_REGISTERS=66"
	.align	128
        .global         _Z23gemm_half_q_half_kernelILi3ELi40ELb1ELb1ELi64EEvPK6__halfPKjS4_S2_PS0_iiiiPKtS7_iiiiiibS2_i
        .type           _Z23gemm_half_q_half_kernelILi3ELi40ELb1ELb1ELi64EEvPK6__halfPKjS4_S2_PS0_iiiiPKtS7_iiiiiibS2_i,@function
        .size           _Z23gemm_half_q_half_kernelILi3ELi40ELb1ELb1ELi64EEvPK6__halfPKjS4_S2_PS0_iiiiPKtS7_iiiiiibS2_i,(.L_x_4768 - _Z23gemm_half_q_half_kernelILi3ELi40ELb1ELb1ELi64EEvPK6__halfPKjS4_S2_PS0_iiiiPKtS7_iiiiiibS2_i)
        .other          _Z23gemm_half_q_half_kernelILi3ELi40ELb1ELb1ELi64EEvPK6__halfPKjS4_S2_PS0_iiiiPKtS7_iiiiiibS2_i,@"STO_CUDA_ENTRY STV_DEFAULT"
_Z23gemm_half_q_half_kernelILi3ELi40ELb1ELb1ELi64EEvPK6__halfPKjS4_S2_PS0_iiiiPKtS7_iiiiiibS2_i:
.text._Z23gemm_half_q_half_kernelILi3ELi40ELb1ELb1ELi64EEvPK6__halfPKjS4_S2_PS0_iiiiPKtS7_iiiiiibS2_i:
        /* <DEDUP_REMOVED lines=35> */
.L_x_1911:
[----:B-12---:R-:W0:Y:S01]  /*0230*/  S2R R6, SR_CTAID.X ;  /* 0x0000000000067919 */ /* 0x006e220000002500 */
[----:B------:R-:W-:Y:S01]  /*0240*/  PRMT R4, R8, 0x9910, RZ ;  /* 0x0000991008047816 */ /* 0x000fe200000000ff */
[----:B------:R-:W-:-:S03]  /*0250*/  IMAD.SHL.U32 R54, R0, 0x40, RZ ;  /* 0x0000004000367824 */ /* 0x000fc600078e00ff */
[----:B------:R-:W-:Y:S02]  /*0260*/  ISETP.NE.AND P0, PT, R4, RZ, PT ;  /* 0x000000ff0400720c */ /* 0x000fe40003f05270 */
[----:B------:R-:W-:-:S04]  /*0270*/  IADD3 R55, R54, 0x40, RZ ;  /* 0x0000004036377810 */ /* 0x000fc80007ffe0ff */
[----:B------:R-:W-:-:S07]  /*0280*/  IMNMX R55, R55, c[0x0][0x190], PT ;  /* 0x0000640037377a17 */ /* 0x000fce0003800200 */
[----:B------:R-:W-:Y:S05]  /*0290*/  @!P0 EXIT ;  /* 0x000000000000894d */ /* 0x000fea0003800000 */
[----:B------:R-:W-:Y:S01]  /*02a0*/  IMAD.IADD R8, R54, 0x1, R3 ;  /* 0x0000000136087824 */ /* 0x000fe200078e0203 */
[----:B------:R-:W-:Y:S01]  /*02b0*/  BSSY B0, `(.L_x_1912) ;  /* 0x0000068000007945 */ /* 0x000fe20003800000 */
[----:B0-----:R-:W-:-:S03]  /*02c0*/  IMAD.SHL.U32 R6, R6, 0x100, RZ ;  /* 0x0000010006067824 */ /* 0x001fc600078e00ff */
[----:B------:R-:W-:Y:S01]  /*02d0*/  ISETP.GE.OR P0, PT, R8, R55, !P1 ;  /* 0x000000370800720c */ /* 0x000fe20004f06670 */
[----:B------:R-:W-:-:S12]  /*02e0*/  IMAD R4, R3, 0x4, R6 ;  /* 0x0000000403047824 */ /* 0x000fd800078e0206 */
        /* <DEDUP_REMOVED lines=9> */
[----:B------:R-:W-:-:S03]  /*0380*/  ISETP.GT.AND P2, PT, R56, 0x3, PT ;  /* 0x000000033800780c */ /* 0x000fc60003f44270 */
[----:B------:R-:W-:-:S05]  /*0390*/  IMAD R5, R5, 0x3, RZ ;  /* 0x0000000305057824 */ /* 0x000fca00078e02ff */
[----:B--2---:R-:W-:-:S04]  /*03a0*/  IADD3 R7, P0, R14, R5, RZ ;  /* 0x000000050e077210 */ /* 0x004fc80007f1e0ff */
[----:B------:R-:W-:Y:S01]  /*03b0*/  LEA.HI.X.SX32 R10, R5, RZ, 0x1, P0 ;  /* 0x000000ff050a7211 */ /* 0x000fe200000f0eff */
[----:B------:R-:W-:Y:S01]  /*03c0*/  IMAD.SHL.U32 R5, R3, 0x2, RZ ;  /* 0x0000000203057824 */ /* 0x000fe200078e00ff */
[----:B------:R-:W-:-:S04]  /*03d0*/  LEA R8, P0, R7, c[0x0][0x160], 0x1 ;  /* 0x0000580007087a11 */ /* 0x000fc800078008ff */
[----:B------:R-:W-:Y:S01]  /*03e0*/  LEA.HI.X R9, R7, c[0x0][0x164], R10, 0x1, P0 ;  /* 0x0000590007097a11 */ /* 0x000fe200000f0c0a */
[----:B------:R-:W-:Y:S01]  /*03f0*/  IMAD.MOV.U32 R7, RZ, RZ, RZ ;  /* 0x000000ffff077224 */ /* 0x000fe200078e00ff */
[----:B------:R-:W-:Y:S01]  /*0400*/  PLOP3.LUT P0, PT, PT, PT, PT, 0x80, 0x0 ;  /* 0x000000000000781c */ /* 0x000fe20003f0f070 */
[----:B------:R-:W-:Y:S05]  /*0410*/  @!P2 BRA `(.L_x_1915) ;  /* 0x000001300000a947 */ /* 0x000fea0003800000 */
[----:B------:R-:W-:Y:S02]  /*0420*/  PLOP3.LUT P0, PT, PT, PT, PT, 0x8, 0x0 ;  /* 0x000000000000781c */ /* 0x000fe40003f0e170 */
[----:B------:R-:W-:-:S05]  /*0430*/  IADD3 R22, R56, -0x3, RZ ;  /* 0xfffffffd38167810 */ /* 0x000fca0007ffe0ff */
.L_x_1916:
        /* <DEDUP_REMOVED lines=17> */
.L_x_1915:
        /* <DEDUP_REMOVED lines=17> */
.L_x_1914:
[----:B------:R-:W-:Y:S01]  /*0660*/  IMAD R5, R2, c[0x0][0x190], RZ ;  /* 0x0000640002057a24 */ /* 0x000fe200078e02ff */
[----:B------:R-:W-:-:S03]  /*0670*/  ISETP.GT.AND P2, PT, R56, 0x3, PT ;  /* 0x000000033800780c */ /* 0x000fc60003f44270 */
[----:B------:R-:W-:-:S05]  /*0680*/  IMAD R10, R5, 0x3, RZ ;  /* 0x00000003050a7824 */ /* 0x000fca00078e02ff */
[----:B------:R-:W-:-:S04]  /*0690*/  IADD3 R5, P0, R8, R10, RZ ;  /* 0x0000000a08057210 */ /* 0x000fc80007f1e0ff */
[----:B------:R-:W-:Y:S01]  /*06a0*/  LEA.HI.X.SX32 R10, R10, R7, 0x1, P0 ;  /* 0x000000070a0a7211 */ /* 0x000fe200000f0eff */
[----:B------:R-:W-:Y:S01]  /*06b0*/  IMAD.MOV.U32 R7, RZ, RZ, RZ ;  /* 0x000000ffff077224 */ /* 0x000fe200078e00ff */
[----:B------:R-:W-:-:S04]  /*06c0*/  LEA R8, P0, R5, c[0x0][0x160], 0x1 ;  /* 0x0000580005087a11 */ /* 0x000fc800078008ff */
[----:B------:R-:W-:Y:S01]  /*06d0*/  LEA.HI.X R9, R5, c[0x0][0x164], R10, 0x1, P0 ;  /* 0x0000590005097a11 */ /* 0x000fe200000f0c0a */
[----:B------:R-:W-:Y:S01]  /*06e0*/  IMAD.SHL.U32 R5, R3, 0x2, RZ ;  /* 0x0000000203057824 */ /* 0x000fe200078e00ff */
[----:B------:R-:W-:Y:S01]  /*06f0*/  PLOP3.LUT P0, PT, PT, PT, PT, 0x80, 0x0 ;  /* 0x000000000000781c */ /* 0x000fe20003f0f070 */
[----:B------:R-:W-:Y:S05]  /*0700*/  @!P2 BRA `(.L_x_1917) ;  /* 0x000001300000a947 */ /* 0x000fea0003800000 */
[----:B------:R-:W-:Y:S02]  /*0710*/  PLOP3.LUT P0, PT, PT, PT, PT, 0x8, 0x0 ;  /* 0x000000000000781c */ /* 0x000fe40003f0e170 */
[----:B------:R-:W-:-:S05]  /*0720*/  IADD3 R22, R56, -0x3, RZ ;  /* 0xfffffffd38167810 */ /* 0x000fca0007ffe0ff */
.L_x_1918:
        /* <DEDUP_REMOVED lines=17> */
.L_x_1917:
[----:B------:R-:W-:-:S05]  /*0840*/  IMAD.IADD R10, R56, 0x1, -R7 ;  /* 0x00000001380a7824 */ /* 0x000fca00078e0a07 */
[----:B------:R-:W-:-:S13]  /*0850*/  ISETP.GT.AND P2, PT, R10, 0x1, PT ;  /* 0x000000010a00780c */ /* 0x000fda0003f44270 */
[----:B------:R-:W-:Y:S01]  /*0860*/  @P2 PLOP3.LUT P0, PT, PT, PT, PT, 0x8, 0x0 ;  /* 0x000000000000281c */ /* 0x000fe20003f0e170 */
[----:B------:R-:W-:Y:S01]  /*0870*/  @P2 IMAD.MOV.U32 R13, RZ, RZ, c[0x0][0x190] ;  /* 0x00006400ff0d2624 */ /* 0x000fe200078e00ff */
[----:B------:R-:W-:Y:S01]  /*0880*/  @P2 IADD3 R7, R7, 0x2, RZ ;  /* 0x0000000207072810 */ /* 0x000fe20007ffe0ff */
[----:B------:R0:W2:Y:S02]  /*0890*/  @P2 LDG.E.U16.CONSTANT R16, [R8.64] ;  /* 0x0000000608102981 */ /* 0x0000a4000c1e9500 */
[----:B------:R-:W-:-:S05]  /*08a0*/  @P2 IMAD.WIDE R14, R13, 0x2, R8 ;  /* 0x000000020d0e2825 */ /* 0x000fca00078e0208 */
[----:B------:R-:W3:Y:S03]  /*08b0*/  @P2 LDG.E.U16.CONSTANT R18, [R14.64] ;  /* 0x000000060e122981 */ /* 0x000ee6000c1e9500 */
[----:B------:R-:W-:Y:S01]  /*08c0*/  ISETP.LT.OR P0, PT, R7, R56, P0 ;  /* 0x000000380700720c */ /* 0x000fe20000701670 */
[----:B0-----:R-:W-:-:S12]  /*08d0*/  @P2 IMAD.WIDE R8, R13, 0x2, R14 ;  /* 0x000000020d082825 */ /* 0x001fd800078e020e */
[----:B------:R-:W4:Y:S04]  /*08e0*/  @P0 LDG.E.U16.CONSTANT R10, [R8.64] ;  /* 0x00000006080a0981 */ /* 0x000f28000c1e9500 */
[----:B--2---:R-:W-:Y:S04]  /*08f0*/  @P2 STS.U16 [R5], R16 ;  /* 0x0000001005002388 */ /* 0x004fe80000000400 */
[----:B---3--:R0:W-:Y:S02]  /*0900*/  @P2 STS.U16 [R5+0x80], R18 ;  /* 0x0000801205002388 */ /* 0x0081e40000000400 */
[----:B0-----:R-:W-:-:S05]  /*0910*/  @P2 IADD3 R5, R5, 0x100, RZ ;  /* 0x0000010005052810 */ /* 0x001fca0007ffe0ff */
[----:B----4-:R0:W-:Y:S02]  /*0920*/  @P0 STS.U16 [R5], R10 ;  /* 0x0000000a05000388 */ /* 0x0101e40000000400 */
.L_x_1913:
[----:B------:R-:W-:Y:S05]  /*0930*/  BSYNC B0 ;  /* 0x0000000000007941 */ /* 0x000fea0003800000 */
.L_x_1912:
        /* <DEDUP_REMOVED lines=18> */
.L_x_1921:
        /* <DEDUP_REMOVED lines=11> */
.L_x_1920:
[----:B-1----:R-:W-:-:S05]  /*0b10*/  IMAD.IADD R6, R56, 0x1, -R5 ;  /* 0x0000000138067824 */ /* 0x002fca00078e0a05 */
[----:B------:R-:W-:-:S13]  /*0b20*/  ISETP.GT.AND P2, PT, R6, 0x1, PT ;  /* 0x000000010600780c */ /* 0x000fda0003f44270 */
[----:B------:R-:W-:Y:S01]  /*0b30*/  @P2 PLOP3.LUT P0, PT, PT, PT, PT, 0x8, 0x0 ;  /* 0x000000000000281c */ /* 0x000fe20003f0e170 */
[----:B------:R-:W-:Y:S01]  /*0b40*/  @P2 IMAD.WIDE R6, R13, c[0x0][0x18c], R2 ;  /* 0x000063000d062a25 */ /* 0x000fe200078e0202 */
[----:B------:R-:W-:Y:S01]  /*0b50*/  @P2 IADD3 R5, R5, 0x2, RZ ;  /* 0x0000000205052810 */ /* 0x000fe20007ffe0ff */
[----:B------:R0:W-:Y:S04]  /*0b60*/  @P2 STG.E.64 [R2.64], RZ ;  /* 0x000000ff02002986 */ /* 0x0001e8000c101b06 */
[----:B------:R1:W-:Y:S06]  /*0b70*/  @P2 STG.E.64 [R6.64], RZ ;  /* 0x000000ff06002986 */ /* 0x0003ec000c101b06 */
[----:B------:R-:W-:Y:S01]  /*0b80*/  ISETP.LT.OR P0, PT, R5, R56, P0 ;  /* 0x000000380500720c */ /* 0x000fe20000701670 */
[----:B0-----:R-:W-:-:S12]  /*0b90*/  @P2 IMAD.WIDE R2, R13, c[0x0][0x18c], R6 ;  /* 0x000063000d022a25 */ /* 0x001fd800078e0206 */
[----:B------:R1:W-:Y:S02]  /*0ba0*/  @P0 STG.E.64 [R2.64], RZ ;  /* 0x000000ff02000986 */ /* 0x0003e4000c101b06 */
.L_x_1919:
        /* <DEDUP_REMOVED lines=14> */
.L_x_1923:
        /* <DEDUP_REMOVED lines=43> */
.L_x_1922:
        /* <DEDUP_REMOVED lines=17> */
[----:B01----:R-:W-:-:S02]  /*1050*/  @P5 IMNMX R7, R54, c[0x0][0x1b8], PT ;  /* 0x00006e0036075a17 */ /* 0x003fc40003800200 */
        /* <DEDUP_REMOVED lines=33> */
[----:B------:R-:W-:Y:S01]  /*1270*/  PRMT R7, RZ, 0x5410, RZ ;  /* 0x00005410ff077816 */ /* 0x000fe200000000ff */
[----:B------:R-:W-:-:S03]  /*1280*/  IMAD.MOV.U32 R10, RZ, RZ, RZ ;  /* 0x000000ffff0a7224 */ /* 0x000fc600078e00ff */
[----:B------:R-:W-:Y:S02]  /*1290*/  IADD3 R0, R6, R0, R3 ;  /* 0x0000000006007210 */ /* 0x000fe40007ffe003 */
[----:B------:R-:W-:-:S03]  /*12a0*/  PRMT R6, RZ, 0x5410, RZ ;  /* 0x00005410ff067816 */ /* 0x000fc600000000ff */
[----:B------:R-:W-:Y:S01]  /*12b0*/  IMAD R3, R0, c[0x0][0x18c], RZ ;  /* 0x0000630000037a24 */ /* 0x000fe200078e02ff */
[----:B------:R-:W-:-:S04]  /*12c0*/  SHF.R.S32.HI R0, RZ, 0x1f, R4 ;  /* 0x0000001fff007819 */ /* 0x000fc80000011404 */
[----:B------:R-:W-:-:S04]  /*12d0*/  IADD3 R4, P2, R4, R3, RZ ;  /* 0x0000000304047210 */ /* 0x000fc80007f5e0ff */
[----:B------:R-:W-:Y:S02]  /*12e0*/  LEA.HI.X.SX32 R3, R3, R0, 0x1, P2 ;  /* 0x0000000003037211 */ /* 0x000fe400010f0eff */
[----:B------:R-:W-:-:S04]  /*12f0*/  LEA R58, P2, R4, c[0x0][0x168], 0x2 ;  /* 0x00005a00043a7a11 */ /* 0x000fc800078410ff */
[----:B------:R-:W-:Y:S02]  /*1300*/  LEA.HI.X R59, R4, c[0x0][0x16c], R3, 0x2, P2 ;  /* 0x00005b00043b7a11 */ /* 0x000fe400010f1403 */
[----:B------:R-:W-:Y:S02]  /*1310*/  PRMT R4, RZ, 0x5410, RZ ;  /* 0x00005410ff047816 */ /* 0x000fe400000000ff */
[----:B--2---:R-:W-:Y:S02]  /*1320*/  PRMT R2, R8, 0x7610, R8 ;  /* 0x0000761008027816 */ /* 0x004fe40000000008 */
[----:B------:R-:W-:Y:S02]  /*1330*/  PRMT R0, R9, 0x7610, R9 ;  /* 0x0000761009007816 */ /* 0x000fe40000000009 */
[----:B------:R-:W-:Y:S01]  /*1340*/  PRMT R9, RZ, 0x5410, RZ ;  /* 0x00005410ff097816 */ /* 0x000fe200000000ff */
[----:B---3--:R-:W-:Y:S01]  /*1350*/  IMAD.IADD R3, R54, 0x1, R13 ;  /* 0x0000000136037824 */ /* 0x008fe200078e020d */
[----:B------:R-:W-:Y:S01]  /*1360*/  PRMT R8, RZ, 0x5410, RZ ;  /* 0x00005410ff087816 */ /* 0x000fe200000000ff */
[----:B------:R-:W-:Y:S05]  /*1370*/  @P0 BRA `(.L_x_1924) ;  /* 0x000023e000000947 */ /* 0x000fea0003800000 */
[----:B------:R-:W-:Y:S01]  /*1380*/  PRMT R10, R53, 0x9910, RZ ;  /* 0x00009910350a7816 */ /* 0x000fe200000000ff */
[----:B------:R-:W-:Y:S01]  /*1390*/  UMOV UR4, URZ ;  /* 0x0000003f00047c82 */ /* 0x000fe20008000000 */
[----:B------:R-:W-:-:S02]  /*13a0*/  PRMT R9, R9, 0x5410, RZ ;  /* 0x0000541009097816 */ /* 0x000fc400000000ff */
[----:B------:R-:W-:Y:S01]  /*13b0*/  ISETP.NE.AND P0, PT, R10, RZ, PT ;  /* 0x000000ff0a00720c */ /* 0x000fe20003f05270 */
[----:B------:R-:W-:-:S03]  /*13c0*/  IMAD.MOV.U32 R10, RZ, RZ, RZ ;  /* 0x000000ffff0a7224 */ /* 0x000fc600078e00ff */
[----:B------:R-:W-:Y:S02]  /*13d0*/  ISETP.LT.OR P0, PT, R12, 0x3, !P0 ;  /* 0x000000030c00780c */ /* 0x000fe40004701670 */
.L_x_1931:
        /* <DEDUP_REMOVED lines=38> */
[----:B------:R-:W-:-:S02]  /*1640*/  SHF.R.U32.HI R39, RZ, 0x8, R18 ;  /* 0x00000008ff277819 */ /* 0x000fc40000011612 */
[----:B------:R-:W-:Y:S02]  /*1650*/  LOP3.LUT R17, R17, 0x300030, R16, 0xf8, !PT ;  /* 0x0030003011117812 */ /* 0x000fe400078ef810 */
[----:B------:R-:W-:Y:S02]  /*1660*/  LOP3.LUT R47, R40, 0x300030, R47, 0xf8, !PT ;  /* 0x00300030282f7812 */ /* 0x000fe400078ef82f */
[--C-:B------:R-:W-:Y:S02]  /*1670*/  SHF.R.U32.HI R35, RZ, 0xc, R12.reuse ;  /* 0x0000000cff237819 */ /* 0x100fe4000001160c */
[----:B------:R-:W-:Y:S02]  /*1680*/  LOP3.LUT R24, R12, 0x3f003f, RZ, 0xc0, !PT ;  /* 0x003f003f0c187812 */ /* 0x000fe400078ec0ff */
[----:B------:R-:W-:Y:S02]  /*1690*/  SHF.R.U32.HI R25, RZ, 0x6, R12 ;  /* 0x00000006ff197819 */ /* 0x000fe4000001160c */
[----:B------:R-:W-:-:S02]  /*16a0*/  LOP3.LUT R16, R38, 0x300030, R39, 0xf8, !PT ;  /* 0x0030003026107812 */ /* 0x000fc400078ef827 */
[----:B---3--:R-:W-:Y:S02]  /*16b0*/  SHF.R.U32.HI R40, RZ, 0xc, R21 ;  /* 0x0000000cff287819 */ /* 0x008fe40000011615 */
[----:B------:R-:W-:Y:S02]  /*16c0*/  LOP3.LUT R12, R13, 0x3f003f, RZ, 0xc0, !PT ;  /* 0x003f003f0d0c7812 */ /* 0x000fe400078ec0ff */
        /* <DEDUP_REMOVED lines=17> */
[----:B------:R-:W-:Y:S02]  /*17e0*/  SHF.R.U32.HI R32, RZ, 0x6, R18 ;  /* 0x00000006ff207819 */ /* 0x000fe40000011612 */
[----:B------:R-:W-:Y:S02]  /*17f0*/  LOP3.LUT R49, R40, 0x300030, R49, 0xf8, !PT ;  /* 0x0030003028317812 */ /* 0x000fe400078ef831 */
        /* <DEDUP_REMOVED lines=17> */
[----:B------:R-:W-:Y:S01]  /*1910*/  LOP3.LUT R27, R14, 0x64006400, RZ, 0xfc, !PT ;  /* 0x640064000e1b7812 */ /* 0x000fe200078efcff */
[----:B------:R-:W-:Y:S01]  /*1920*/  HADD2 R12, R24, -1056, -1056 ;  /* 0xe420e420180c7430 */ /* 0x000fe20000000000 */
[----:B------:R-:W-:Y:S02]  /*1930*/  SHF.R.U32.HI R22, RZ, 0x6, R22 ;  /* 0x00000006ff167819 */ /* 0x000fe40000011616 */
[----:B------:R-:W-:Y:S02]  /*1940*/  LOP3.LUT R20, R23, 0x3f003f, RZ, 0xc0, !PT ;  /* 0x003f003f17147812 */ /* 0x000fe400078ec0ff */
[----:B------:R-:W-:Y:S01]  /*1950*/  LOP3.LUT R43, R15, 0x64006400, RZ, 0xfc, !PT ;  /* 0x640064000f2b7812 */ /* 0x000fe200078efcff */
[----:B------:R-:W-:Y:S01]  /*1960*/  HADD2 R24, R25, -1056, -1056 ;  /* 0xe420e42019187430 */ /* 0x000fe20000000000 */
[----:B------:R-:W-:-:S02]  /*1970*/  LOP3.LUT R33, R19, 0x3f003f, RZ, 0xc0, !PT ;  /* 0x003f003f13217812 */ /* 0x000fc400078ec0ff */
[----:B------:R-:W-:Y:S01]  /*1980*/  SHF.R.U32.HI R23, RZ, 0x6, R23 ;  /* 0x00000006ff177819 */ /* 0x000fe20000011617 */
[----:B------:R-:W-:Y:S01]  /*1990*/  HADD2 R13, R39, -1056, -1056 ;  /* 0xe420e420270d7430 */ /* 0x000fe20000000000 */
[----:B------:R-:W-:Y:S01]  /*19a0*/  SHF.R.U32.HI R19, RZ, 0x6, R19 ;  /* 0x00000006ff137819 */ /* 0x000fe20000011613 */
[----:B------:R-:W-:Y:S01]  /*19b0*/  HADD2 R14, R40, -1056, -1056 ;  /* 0xe420e420280e7430 */ /* 0x000fe20000000000 */
[----:B------:R-:W-:Y:S01]  /*19c0*/  LOP3.LUT R51, R42, 0x300030, R51, 0xf8, !PT ;  /* 0x003000302a337812 */ /* 0x000fe200078ef833 */
        /* <DEDUP_REMOVED lines=103> */
.L_x_1926:
        /* <DEDUP_REMOVED lines=46> */
.L_x_1927:
        /* <DEDUP_REMOVED lines=43> */
.L_x_1925:
        /* <DEDUP_REMOVED lines=186> */
.L_x_1929:
        /* <DEDUP_REMOVED lines=46> */
.L_x_1930:
        /* <DEDUP_REMOVED lines=43> */
.L_x_1928:
[----:B------:R-:W-:Y:S01]  /*3700*/  IADD3 R54, R54, 0x20, RZ ;  /* 0x0000002036367810 */ /* 0x000fe20007ffe0ff */
[----:B------:R-:W-:Y:S01]  /*3710*/  UIADD3 UR4, UR4, 0x40, URZ ;  /* 0x0000004004047890 */ /* 0x000fe2000fffe03f */
[----:B------:R-:W-:Y:S02]  /*3720*/  IMAD.WIDE R58, R57, 0x18, R58 ;  /* 0x00000018393a7825 */ /* 0x000fe400078e023a */
[C---:B------:R-:W-:Y:S02]  /*3730*/  ISETP.GE.AND P2, PT, R54.reuse, c[0x0][0x1ac], PT ;  /* 0x00006b0036007a0c */ /* 0x040fe40003f46270 */
[----:B------:R-:W-:-:S13]  /*3740*/  ISETP.LT.AND P3, PT, R54, R55, PT ;  /* 0x000000373600720c */ /* 0x000fda0003f61270 */
[----:B------:R-:W-:Y:S05]  /*3750*/  @!P2 BRA P3, `(.L_x_1931) ;  /* 0xffffdc800000a947 */ /* 0x000fea000183ffff */
.L_x_1924:
[----:B------:R-:W-:-:S04]  /*3760*/  ISETP.GE.AND P0, PT, R54, R55, PT ;  /* 0x000000373600720c */ /* 0x000fc80003f06270 */
[----:B------:R-:W-:-:S13]  /*3770*/  ISETP.GE.OR P0, PT, R54, c[0x0][0x1b4], P0 ;  /* 0x00006d0036007a0c */ /* 0x000fda0000706670 */
[----:B------:R-:W-:Y:S05]  /*3780*/  @P0 BRA `(.L_x_1932) ;  /* 0x0000547000000947 */ /* 0x000fea0003800000 */
[----:B------:R-:W0:Y:S01]  /*3790*/  S2R R12, SR_CTAID.Y ;  /* 0x00000000000c7919 */ /* 0x000e220000002600 */
[----:B------:R-:W-:Y:S01]  /*37a0*/  IMAD.MOV.U32 R13, RZ, RZ, -0x3 ;  /* 0xfffffffdff0d7424 */ /* 0x000fe200078e00ff */
[----:B------:R-:W-:-:S04]  /*37b0*/  PRMT R14, R53, 0x9910, RZ ;  /* 0x00009910350e7816 */ /* 0x000fc800000000ff */
[----:B------:R-:W-:Y:S01]  /*37c0*/  ISETP.NE.AND P0, PT, R14, RZ, PT ;  /* 0x000000ff0e00720c */ /* 0x000fe20003f05270 */
[----:B0-----:R-:W-:-:S05]  /*37d0*/  IMAD R12, R12, R13, c[0x0][0x188] ;  /* 0x000062000c0c7624 */ /* 0x001fca00078e020d */
[----:B------:R-:W-:Y:S02]  /*37e0*/  ISETP.LT.OR P0, PT, R12, 0x3, !P0 ;  /* 0x000000030c00780c */ /* 0x000fe40004701670 */
.L_x_1945:
        /* <DEDUP_REMOVED lines=19> */
[----:B--2---:R-:W-:Y:S02]  /*3920*/  LOP3.LUT R20, R13, 0xf000f0, RZ, 0xc0, !PT ;  /* 0x00f000f00d147812 */ /* 0x004fe400078ec0ff */
[C---:B------:R-:W-:Y:S02]  /*3930*/  LOP3.LUT R17, R12.reuse, 0xf000f, RZ, 0xc0, !PT ;  /* 0x000f000f0c117812 */ /* 0x040fe400078ec0ff */
[----:B------:R-:W-:Y:S02]  /*3940*/  LOP3.LUT R18, R12, 0xf000f0, RZ, 0xc0, !PT ;  /* 0x00f000f00c127812 */ /* 0x000fe400078ec0ff */
[----:B------:R-:W-:Y:S02]  /*3950*/  SHF.R.U32.HI R26, RZ, 0x8, R14 ;  /* 0x00000008ff1a7819 */ /* 0x000fe4000001160e */
[----:B------:R-:W-:-:S02]  /*3960*/  SHF.R.U32.HI R12, RZ, 0x8, R12 ;  /* 0x00000008ff0c7819 */ /* 0x000fc4000001160c */
[----:B------:R-:W-:Y:S02]  /*3970*/  SHF.R.U32.HI R22, RZ, 0x8, R13 ;  /* 0x00000008ff167819 */ /* 0x000fe4000001160d */
[C---:B------:R-:W-:Y:S02]  /*3980*/  LOP3.LUT R27, R15.reuse, 0xf000f, RZ, 0xc0, !PT ;  /* 0x000f000f0f1b7812 */ /* 0x040fe400078ec0ff */
[----:B------:R-:W-:Y:S02]  /*3990*/  LOP3.LUT R28, R15, 0xf000f0, RZ, 0xc0, !PT ;  /* 0x00f000f00f1c7812 */ /* 0x000fe400078ec0ff */
[----:B------:R-:W-:Y:S02]  /*39a0*/  SHF.R.U32.HI R15, RZ, 0x8, R15 ;  /* 0x00000008ff0f7819 */ /* 0x000fe4000001160f */
        /* <DEDUP_REMOVED lines=34> */
[----:B------:R-:W-:Y:S02]  /*3bd0*/  HFMA2 R30, R31, R16.H0_H0, -72, -72 ;  /* 0xd480d4801f1e7431 */ /* 0x000fe40000040010 */
[----:B------:R-:W-:-:S02]  /*3be0*/  HADD2 R23, R24, -1032, -1032 ;  /* 0xe408e40818177430 */ /* 0x000fc40000000000 */
[----:B------:R-:W-:Y:S02]  /*3bf0*/  HADD2 R31, R32, -1032, -1032 ;  /* 0xe408e408201f7430 */ /* 0x000fe40000000000 */
[----:B------:R-:W-:Y:S02]  /*3c00*/  HADD2 R19, R19, -1032, -1032 ;  /* 0xe408e40813137430 */ /* 0x000fe40000000000 */
[----:B------:R-:W-:Y:S02]  /*3c10*/  HFMA2 R24, R33, R16.H0_H0, -72, -72 ;  /* 0xd480d48021187431 */ /* 0x000fe40000040010 */
        /* <DEDUP_REMOVED lines=95> */
.L_x_1934:
        /* <DEDUP_REMOVED lines=94> */
.L_x_1936:
        /* <DEDUP_REMOVED lines=18> */
[----:B------:R-:W-:Y:S01]  /*4910*/  HADD2.F32 R37, -RZ, R21.H1_H1 ;  /* 0x30000015ff257230 */ /* 0x000fe20000004100 */
[-C--:B------:R-:W-:Y:S01]  /*4920*/  FFMA.FTZ R35, R40, R33.reuse, RZ ;  /* 0x0000002128237223 */ /* 0x080fe200000100ff */
[--C-:B------:R-:W-:Y:S01]  /*4930*/  HADD2.F32 R21, -RZ, R18.reuse.H0_H0 ;  /* 0x20000012ff157230 */ /* 0x100fe20000004100 */
[----:B------:R-:W-:Y:S01]  /*4940*/  FFMA.FTZ R33, R42, R33, RZ ;  /* 0x000000212a217223 */ /* 0x000fe200000100ff */
        /* <DEDUP_REMOVED lines=69> */
.L_x_1935:
        /* <DEDUP_REMOVED lines=69> */
[C---:B------:R-:W-:Y:S01]  /*51f0*/  FFMA.FTZ R40, R39.reuse, R40, RZ ;  /* 0x0000002827287223 */ /* 0x040fe200000100ff */
[----:B------:R-:W-:Y:S01]  /*5200*/  HADD2.F32 R13, -RZ, R13.H1_H1 ;  /* 0x3000000dff0d7230 */ /* 0x000fe20000004100 */
[----:B------:R-:W-:Y:S02]  /*5210*/  FFMA.FTZ R36, R36, R39, RZ ;  /* 0x0000002724247223 */ /* 0x000fe400000100ff */
[----:B------:R-:W-:-:S02]  /*5220*/  FFMA.FTZ R42, R39, R42, RZ ;  /* 0x0000002a272a7223 */ /* 0x000fc400000100ff */
        /* <DEDUP_REMOVED lines=8> */
[--C-:B------:R-:W-:Y:S01]  /*52b0*/  HADD2.F32 R41, -RZ, R28.reuse.H0_H0 ;  /* 0x2000001cff297230 */ /* 0x100fe20000004100 */
        /* <DEDUP_REMOVED lines=64> */
.L_x_1937:
        /* <DEDUP_REMOVED lines=94> */
.L_x_1939:
        /* <DEDUP_REMOVED lines=91> */
.L_x_1938:
        /* <DEDUP_REMOVED lines=145> */
.L_x_1940:
        /* <DEDUP_REMOVED lines=94> */
.L_x_1942:
        /* <DEDUP_REMOVED lines=91> */
.L_x_1941:
        /* <DEDUP_REMOVED lines=145> */
.L_x_1943:
        /* <DEDUP_REMOVED lines=94> */
.L_x_1944:
        /* <DEDUP_REMOVED lines=16> */
[----:B------:R-:W-:Y:S01]  /*86e0*/  HADD2.F32 R24, -RZ, R17.H0_H0 ;  /* 0x20000011ff187230 */ /* 0x000fe20000004100 */
[-C--:B------:R-:W-:Y:S01]  /*86f0*/  FFMA.FTZ R35, R38, R33.reuse, R34 ;  /* 0x0000002126237223 */ /* 0x080fe20000010022 */
        /* <DEDUP_REMOVED lines=25> */
[----:B------:R-:W-:Y:S02]  /*8890*/  HADD2.F32 R20, -RZ, R31.H0_H0 ;  /* 0x2000001fff147230 */ /* 0x000fe40000004100 */
        /* <DEDUP_REMOVED lines=47> */
.L_x_1933:
[----:B------:R-:W-:Y:S01]  /*8b90*/  IADD3 R54, R54, 0x20, RZ ;  /* 0x0000002036367810 */ /* 0x000fe20007ffe0ff */
[----:B------:R-:W-:Y:S01]  /*8ba0*/  IMAD.MOV.U32 R13, RZ, RZ, c[0x0][0x18c] ;  /* 0x00006300ff0d7624 */ /* 0x000fe200078e00ff */
[----:B------:R-:W-:Y:S02]  /*8bb0*/  UIADD3 UR4, UR4, 0x40, URZ ;  /* 0x0000004004047890 */ /* 0x000fe4000fffe03f */
[C---:B------:R-:W-:Y:S01]  /*8bc0*/  ISETP.GE.AND P2, PT, R54.reuse, c[0x0][0x1b4], PT ;  /* 0x00006d0036007a0c */ /* 0x040fe20003f46270 */
[----:B------:R-:W-:Y:S01]  /*8bd0*/  IMAD.WIDE R58, R13, 0x10, R58 ;  /* 0x000000100d3a7825 */ /* 0x000fe200078e023a */
[----:B------:R-:W-:-:S13]  /*8be0*/  ISETP.LT.AND P3, PT, R54, R55, PT ;  /* 0x000000373600720c */ /* 0x000fda0003f61270 */
[----:B------:R-:W-:Y:S05]  /*8bf0*/  @!P2 BRA P3, `(.L_x_1945) ;  /* 0xffffabf00000a947 */ /* 0x000fea000183ffff */
.L_x_1932:
        /* <DEDUP_REMOVED lines=18> */
.L_x_1949:
[----:B------:R-:W0:Y:S02]  /*8d20*/  LDS R10, [R4] ;  /* 0x00000000040a7984 */ /* 0x000e240000000800 */
[----:B0-----:R-:W-:-:S10]  /*8d30*/  HFMA2.MMA R11, R10, 1, 1, R13 ;  /* 0x3c003c000a0b7835 */ /* 0x001fd4000000000d */
[----:B------:R-:W0:Y:S02]  /*8d40*/  ATOMS.CAST.SPIN R11, [R4], R10, R11 ;  /* 0x0000000a040b738d */ /* 0x000e24000180000b */
[----:B0-----:R-:W-:-:S13]  /*8d50*/  ISETP.EQ.U32.AND P0, PT, R11, 0x1, PT ;  /* 0x000000010b00780c */ /* 0x001fda0003f02070 */
[----:B------:R-:W-:Y:S05]  /*8d60*/  @!P0 BRA `(.L_x_1949) ;  /* 0xffffffb000008947 */ /* 0x000fea000383ffff */
[----:B------:R-:W-:Y:S05]  /*8d70*/  BRA `(.L_x_1947) ;  /* 0x0000003000007947 */ /* 0x000fea0003800000 */
.L_x_1948:
[----:B------:R-:W2:Y:S02]  /*8d80*/  LD.E R4, [R2.64] ;  /* 0x0000000602047980 */ /* 0x000ea4000c101900 */
[----:B--2---:R-:W-:-:S05]  /*8d90*/  IMAD.IADD R5, R13, 0x1, R4 ;  /* 0x000000010d057824 */ /* 0x004fca00078e0204 */
[----:B------:R0:W-:Y:S02]  /*8da0*/  ST.E [R2.64], R5 ;  /* 0x0000000502007985 */ /* 0x0001e4000c101906 */
.L_x_1947:
[----:B------:R-:W-:Y:S05]  /*8db0*/  BSYNC B0 ;  /* 0x0000000000007941 */ /* 0x000fea0003800000 */
.L_x_1946:
[----:B------:R-:W2:Y:S01]  /*8dc0*/  ATOM.E.ADD.F16x2.RN.STRONG.GPU P0, RZ, [R2.64+0x4], R15 ;  /* 0x0000040f02ff798a */ /* 0x000ea2000810e9c6 */
[----:B------:R-:W-:Y:S01]  /*8dd0*/  BSSY B0, `(.L_x_1950) ;  /* 0x000000f000007945 */ /* 0x000fe20003800000 */
[----:B--2---:R-:W-:Y:S05]  /*8de0*/  @P0 BRA `(.L_x_1951) ;  /* 0x000000d000000947 */ /* 0x004fea0003800000 */
[----:B------:R-:W1:Y:S02]  /*8df0*/  QSPC.E.S P0, RZ, [R2+0x4] ;  /* 0x0000040002ff73aa */ /* 0x000e640000000500 */
[----:B-1----:R-:W-:Y:S05]  /*8e00*/  @!P0 BRA `(.L_x_1952) ;  /* 0x0000008000008947 */ /* 0x002fea0003800000 */
[----:B0-----:R-:W-:-:S04]  /*8e10*/  IADD3 R2, R2, 0x4, RZ ;  /* 0x0000000402027810 */ /* 0x001fc80007ffe0ff */
[----:B------:R-:W-:-:S05]  /*8e20*/  LOP3.LUT R2, R2, 0xffffff, RZ, 0xc0, !PT ;  /* 0x00ffffff02027812 */ /* 0x000fca00078ec0ff */
.L_x_1953:
[----:B------:R-:W0:Y:S02]  /*8e30*/  LDS R4, [R2] ;  /* 0x0000000002047984 */ /* 0x000e240000000800 */
[----:B0-----:R-:W-:-:S06]  /*8e40*/  HADD2 R5, R4, R15 ;  /* 0x0000000f04057230 */ /* 0x001fcc0000000000 */
[----:B------:R-:W0:Y:S02]  /*8e50*/  ATOMS.CAST.SPIN R5, [R2], R4, R5 ;  /* 0x000000040205738d */ /* 0x000e240001800005 */
[----:B0-----:R-:W-:-:S13]  /*8e60*/  ISETP.EQ.U32.AND P0, PT, R5, 0x1, PT ;  /* 0x000000010500780c */ /* 0x001fda0003f02070 */
[----:B------:R-:W-:Y:S05]  /*8e70*/  @!P0 BRA `(.L_x_1953) ;  /* 0xffffffb000008947 */ /* 0x000fea000383ffff */
[----:B------:R-:W-:Y:S05]  /*8e80*/  BRA `(.L_x_1951) ;  /* 0x0000003000007947 */ /* 0x000fea0003800000 */
.L_x_1952:
[----:B------:R-:W2:Y:S02]  /*8e90*/  LD.E R4, [R2.64+0x4] ;  /* 0x0000040602047980 */ /* 0x000ea4000c101900 */
[----:B0-2---:R-:W-:-:S05]  /*8ea0*/  IMAD.IADD R5, R15, 0x1, R4 ;  /* 0x000000010f057824 */ /* 0x005fca00078e0204 */
[----:B------:R0:W-:Y:S02]  /*8eb0*/  ST.E [R2.64+0x4], R5 ;  /* 0x0000040502007985 */ /* 0x0001e4000c101906 */
.L_x_1951:
[----:B------:R-:W-:Y:S05]  /*8ec0*/  BSYNC B0 ;  /* 0x0000000000007941 */ /* 0x000fea0003800000 */
.L_x_1950:
        /* <DEDUP_REMOVED lines=12> */
.L_x_1957:
[----:B------:R-:W0:Y:S02]  /*8f90*/  LDS R6, [R4] ;  /* 0x0000000004067984 */ /* 0x000e240000000800 */
[----:B0-----:R-:W-:-:S10]  /*8fa0*/  HFMA2.MMA R7, R6, 1, 1, R5 ;  /* 0x3c003c0006077835 */ /* 0x001fd40000000005 */
[----:B------:R-:W0:Y:S02]  /*8fb0*/  ATOMS.CAST.SPIN R7, [R4], R6, R7 ;  /* 0x000000060407738d */ /* 0x000e240001800007 */
[----:B0-----:R-:W-:-:S13]  /*8fc0*/  ISETP.EQ.U32.AND P0, PT, R7, 0x1, PT ;  /* 0x000000010700780c */ /* 0x001fda0003f02070 */
[----:B------:R-:W-:Y:S05]  /*8fd0*/  @!P0 BRA `(.L_x_1957) ;  /* 0xffffffb000008947 */ /* 0x000fea000383ffff */
[----:B------:R-:W-:Y:S05]  /*8fe0*/  BRA `(.L_x_1955) ;  /* 0x0000003000007947 */ /* 0x000fea0003800000 */
.L_x_1956:
[----:B------:R-:W2:Y:S02]  /*8ff0*/  LD.E R4, [R2.64] ;  /* 0x0000000602047980 */ /* 0x000ea4000c101900 */
[----:B--2---:R-:W-:-:S05]  /*9000*/  IMAD.IADD R5, R5, 0x1, R4 ;  /* 0x0000000105057824 */ /* 0x004fca00078e0204 */
[----:B------:R0:W-:Y:S02]  /*9010*/  ST.E [R2.64], R5 ;  /* 0x0000000502007985 */ /* 0x0001e4000c101906 */
.L_x_1955:
[----:B------:R-:W-:Y:S05]  /*9020*/  BSYNC B0 ;  /* 0x0000000000007941 */ /* 0x000fea0003800000 */
.L_x_1954:
[----:B------:R-:W2:Y:S01]  /*9030*/  ATOM.E.ADD.F16x2.RN.STRONG.GPU P0, RZ, [R2.64+0x4], R11 ;  /* 0x0000040b02ff798a */ /* 0x000ea2000810e9c6 */
[----:B------:R-:W-:Y:S01]  /*9040*/  BSSY B0, `(.L_x_1958) ;  /* 0x000000f000007945 */ /* 0x000fe20003800000 */
[----:B--2---:R-:W-:Y:S05]  /*9050*/  @P0 BRA `(.L_x_1959) ;  /* 0x000000d000000947 */ /* 0x004fea0003800000 */
[----:B------:R-:W1:Y:S02]  /*9060*/  QSPC.E.S P0, RZ, [R2+0x4] ;  /* 0x0000040002ff73aa */ /* 0x000e640000000500 */
[----:B-1----:R-:W-:Y:S05]  /*9070*/  @!P0 BRA `(.L_x_1960) ;  /* 0x0000008000008947 */ /* 0x002fea0003800000 */
[----:B0-----:R-:W-:-:S04]  /*9080*/  IADD3 R2, R2, 0x4, RZ ;  /* 0x0000000402027810 */ /* 0x001fc80007ffe0ff */
[----:B------:R-:W-:-:S05]  /*9090*/  LOP3.LUT R2, R2, 0xffffff, RZ, 0xc0, !PT ;  /* 0x00ffffff02027812 */ /* 0x000fca00078ec0ff */
.L_x_1961:
[----:B------:R-:W0:Y:S02]  /*90a0*/  LDS R4, [R2] ;  /* 0x0000000002047984 */ /* 0x000e240000000800 */
[----:B0-----:R-:W-:-:S06]  /*90b0*/  HADD2 R5, R4, R11 ;  /* 0x0000000b04057230 */ /* 0x001fcc0000000000 */
[----:B------:R-:W0:Y:S02]  /*90c0*/  ATOMS.CAST.SPIN R5, [R2], R4, R5 ;  /* 0x000000040205738d */ /* 0x000e240001800005 */
[----:B0-----:R-:W-:-:S13]  /*90d0*/  ISETP.EQ.U32.AND P0, PT, R5, 0x1, PT ;  /* 0x000000010500780c */ /* 0x001fda0003f02070 */
[----:B------:R-:W-:Y:S05]  /*90e0*/  @!P0 BRA `(.L_x_1961) ;  /* 0xffffffb000008947 */ /* 0x000fea000383ffff */
[----:B------:R-:W-:Y:S05]  /*90f0*/  BRA `(.L_x_1959) ;  /* 0x0000003000007947 */ /* 0x000fea0003800000 */
.L_x_1960:
[----:B------:R-:W2:Y:S02]  /*9100*/  LD.E R4, [R2.64+0x4] ;  /* 0x0000040602047980 */ /* 0x000ea4000c101900 */
[----:B0-2---:R-:W-:-:S05]  /*9110*/  IMAD.IADD R5, R11, 0x1, R4 ;  /* 0x000000010b057824 */ /* 0x005fca00078e0204 */
[----:B------:R0:W-:Y:S02]  /*9120*/  ST.E [R2.64+0x4], R5 ;  /* 0x0000040502007985 */ /* 0x0001e4000c101906 */
.L_x_1959:
[----:B------:R-:W-:Y:S05]  /*9130*/  BSYNC B0 ;  /* 0x0000000000007941 */ /* 0x000fea0003800000 */
.L_x_1958:
        /* <DEDUP_REMOVED lines=12> */
.L_x_1965:
[----:B------:R-:W0:Y:S02]  /*9200*/  LDS R4, [R0] ;  /* 0x0000000000047984 */ /* 0x000e240000000800 */
[----:B0-----:R-:W-:-:S10]  /*9210*/  HFMA2.MMA R5, R4, 1, 1, R7 ;  /* 0x3c003c0004057835 */ /* 0x001fd40000000007 */
[----:B------:R-:W0:Y:S02]  /*9220*/  ATOMS.CAST.SPIN R5, [R0], R4, R5 ;  /* 0x000000040005738d */ /* 0x000e240001800005 */
[----:B0-----:R-:W-:-:S13]  /*9230*/  ISETP.EQ.U32.AND P0, PT, R5, 0x1, PT ;  /* 0x000000010500780c */ /* 0x001fda0003f02070 */
[----:B------:R-:W-:Y:S05]  /*9240*/  @!P0 BRA `(.L_x_1965) ;  /* 0xffffffb000008947 */ /* 0x000fea000383ffff */
[----:B------:R-:W-:Y:S05]  /*9250*/  BRA `(.L_x_1963) ;  /* 0x0000003000007947 */ /* 0x000fea0003800000 */
.L_x_1964:
[----:B------:R-:W2:Y:S02]  /*9260*/  LD.E R0, [R2.64] ;  /* 0x0000000602007980 */ /* 0x000ea4000c101900 */
[----:B--2---:R-:W-:-:S05]  /*9270*/  IMAD.IADD R5, R7, 0x1, R0 ;  /* 0x0000000107057824 */ /* 0x004fca00078e0200 */
[----:B------:R0:W-:Y:S02]  /*9280*/  ST.E [R2.64], R5 ;  /* 0x0000000502007985 */ /* 0x0001e4000c101906 */
.L_x_1963:
[----:B------:R-:W-:Y:S05]  /*9290*/  BSYNC B0 ;  /* 0x0000000000007941 */ /* 0x000fea0003800000 */
.L_x_1962:
[----:B------:R-:W2:Y:S02]  /*92a0*/  ATOM.E.ADD.F16x2.RN.STRONG.GPU P0, RZ, [R2.64+0x4], R9 ;  /* 0x0000040902ff798a */ /* 0x000ea4000810e9c6 */
[----:B--2---:R-:W-:Y:S05]  /*92b0*/  @P0 EXIT ;  /* 0x000000000000094d */ /* 0x004fea0003800000 */
[----:B------:R-:W1:Y:S02]  /*92c0*/  QSPC.E.S P0, RZ, [R2+0x4] ;  /* 0x0000040002ff73aa */ /* 0x000e640000000500 */
[----:B-1----:R-:W-:Y:S05]  /*92d0*/  @!P0 BRA `(.L_x_1966) ;  /* 0x0000008000008947 */ /* 0x002fea0003800000 */
[----:B0-----:R-:W-:-:S04]  /*92e0*/  IADD3 R2, R2, 0x4, RZ ;  /* 0x0000000402027810 */ /* 0x001fc80007ffe0ff */
[----:B------:R-:W-:-:S05]  /*92f0*/  LOP3.LUT R2, R2, 0xffffff, RZ, 0xc0, !PT ;  /* 0x00ffffff02027812 */ /* 0x000fca00078ec0ff */
.L_x_1967:
[----:B------:R-:W0:Y:S02]  /*9300*/  LDS R4, [R2] ;  /* 0x0000000002047984 */ /* 0x000e240000000800 */
[----:B0-----:R-:W-:-:S06]  /*9310*/  HADD2 R5, R4, R9 ;  /* 0x0000000904057230 */ /* 0x001fcc0000000000 */
[----:B------:R-:W0:Y:S02]  /*9320*/  ATOMS.CAST.SPIN R5, [R2], R4, R5 ;  /* 0x000000040205738d */ /* 0x000e240001800005 */
[----:B0-----:R-:W-:-:S13]  /*9330*/  ISETP.EQ.U32.AND P0, PT, R5, 0x1, PT ;  /* 0x000000010500780c */ /* 0x001fda0003f02070 */
[----:B------:R-:W-:Y:S05]  /*9340*/  @!P0 BRA `(.L_x_1967) ;  /* 0xffffffb000008947 */ /* 0x000fea000383ffff */
[----:B------:R-:W-:Y:S05]  /*9350*/  EXIT ;  /* 0x000000000000794d */ /* 0x000fea0003800000 */
.L_x_1966:
[----:B------:R-:W2:Y:S02]  /*9360*/  LD.E R0, [R2.64+0x4] ;  /* 0x0000040602007980 */ /* 0x000ea4000c101900 */
[----:B0-2---:R-:W-:-:S05]  /*9370*/  IMAD.IADD R5, R9, 0x1, R0 ;  /* 0x0000000109057824 */ /* 0x005fca00078e0200 */
[----:B------:R-:W-:Y:S01]  /*9380*/  ST.E [R2.64+0x4], R5 ;  /* 0x0000040502007985 */ /* 0x000fe2000c101906 */
[----:B------:R-:W-:Y:S05]  /*9390*/  EXIT ;  /* 0x000000000000794d */ /* 0x000fea0003800000 */
.L_x_1968:
        /* <DEDUP_REMOVED lines=14> */
.L_x_4768:


//--------------------- .text._Z23gemm_half_q_half_kernelILi3ELi10ELb1ELb1ELi64EEvPK6__halfPKjS4_S2_PS0_iiiiPKtS7_iiiiiibS2_i --------------------------
	.section	.text._Z23gemm_half_q_half_kernelILi3ELi10ELb1ELb1ELi64EEvPK6__halfPKjS4_S2_PS0_iiiiPKtS7_iiiiiibS2_i,"ax",@progbits
	.sectioninfo	@"SHI_REGISTERS=66"
	.align	128
        .global         _Z23gemm_half_q_half_kernelILi3ELi10ELb1ELb1ELi64EEvPK6__halfPKjS4_S2_PS0_iiiiPKtS7_iiiiiibS2_i
        .type           _Z23gemm_half_q_half_kernelILi3ELi10ELb1ELb1ELi64EEvPK6__halfPKjS4_S2_PS0_iiiiPKtS7_iiiiiibS2_i,@function
        .size           _Z23gemm_half_q_half_kernelILi3ELi10ELb1ELb1ELi64EEvPK6__halfPKjS4_S2_PS0_iiiiPKtS7_iiiiiibS2_i,(.L_x_4769 - _Z23gemm_half_q_half_kernelILi3ELi10ELb1ELb1ELi64EEvPK6__halfPKjS4_S2_PS0_iiiiPKtS7_iiiiiibS2_i)
        .other          _Z23gemm_half_q_half_kernelILi3ELi10ELb1ELb1ELi64EEvPK6__halfPKjS4_S2_PS0_iiiiPKtS7_iiiiiibS2_i,@"STO_CUDA_ENTRY STV_DEFAULT"
_Z23gemm_half_q_half_kernelILi3ELi10ELb1ELb1ELi64EEvPK6__halfPKjS4_S2_PS0_iiiiPKtS7_iiiiiibS2_i:
.text._Z23gemm_half_q_half_kernelILi3ELi10ELb1ELb1ELi64EEvPK6__halfPKjS4_S2_PS0_iiiiPKtS7_iiiiiibS2_i:
        /* <DEDUP_REMOVED lines=9> */
[----:B------:R-:W-:Y:S01]  /*0090*/  PRMT R0, RZ, 0x7610, R0 ;  /* 0x00007610ff007816 */ /* 0x000fe20000000000 */
[----:B0-----:R-:W-:Y:S01]  /*00a0*/  IMAD R12, R4, R5, c[0x0][0x188] ;  /* 0x00006200040c7624 */ /* 0x001fe200078e0205 */
[----:B------:R-:W-:-:S04]  /*00b0*/  PRMT R5, RZ, 0x7610, R5 ;  /* 0x00007610ff057816 */ /* 0x000fc80000000005 */
[C---:B------:R-:W-:Y:S02]  /*00c0*/  ISETP.GE.AND P1, PT, R12.reuse, 0x1, PT ;  /* 0x000000010c00780c */ /* 0x040fe40003f26270 */
[----:B------:R-:W-:-:S11]  /*00d0*/  IMNMX R58, R12, 0x3, PT ;  /* 0x000000030c3a7817 */ /* 0x000fd60003800200 */
[----:B------:R-:W-:Y:S05]  /*00e0*/  @!P1 BRA `(.L_x_1969) ;  /* 0x0000014000009947 */ /* 0x000fea0003800000 */
[----:B-12---:R-:W-:Y:S01]  /*00f0*/  MOV R6, c[0x0][0x1c8] ;  /* 0x0000720000067a02 */ /* 0x006fe20000000f00 */
[----:B------:R-:W-:-:S05]  /*0100*/  IMAD.MOV.U32 R7, RZ, RZ, c[0x0][0x1cc] ;  /* 0x00007300ff077624 */ /* 0x000fca00078e00ff */
[----:B------:R-:W2:Y:S01]  /*0110*/  LDG.E.U16 R55, [R6.64] ;  /* 0x0000000606377981 */ /* 0x000ea2000c1e1500 */
[----:B------:R-:W-:Y:S02]  /*0120*/  ISETP.GE.AND P0, PT, R58, 0x2, PT ;  /* 0x000000023a00780c */ /* 0x000fe40003f06270 */
[----:B--2---:R-:W-:-:S11]  /*0130*/  PRMT R5, R55, 0x7610, R5 ;  /* 0x0000761037057816 */ /* 0x004fd60000000005 */
[----:B------:R-:W-:Y:S05]  /*0140*/  @!P0 BRA `(.L_x_1969) ;  /* 0x000000e000008947 */ /* 0x000fea0003800000 */
[----:B------:R-:W-:Y:S01]  /*0150*/  IMAD.MOV.U32 R5, RZ, RZ, c[0x0][0x1d0] ;  /* 0x00007400ff057624 */ /* 0x000fe200078e00ff */
[----:B------:R-:W-:-:S04]  /*0160*/  ISETP.NE.AND P0, PT, R58, 0x2, PT ;  /* 0x000000023a00780c */ /* 0x000fc80003f05270 */
[----:B------:R-:W-:Y:S02]  /*0170*/  SHF.R.S32.HI R0, RZ, 0x1f, R5 ;  /* 0x0000001fff007819 */ /* 0x000fe40000011405 */
[C---:B------:R-:W-:Y:S02]  /*0180*/  SHF.L.U32 R9, R5.reuse, 0x1, RZ ;  /* 0x0000000105097819 */ /* 0x040fe400000006ff */
        /* <DEDUP_REMOVED lines=10> */
.L_x_1969:
[----:B-12---:R-:W0:Y:S01]  /*0230*/  S2R R6, SR_CTAID.X ;  /* 0x0000000000067919 */ /* 0x006e220000002500 */
[----:B------:R-:W-:Y:S01]  /*0240*/  PRMT R5, R5, 0x9910, RZ ;  /* 0x0000991005057816 */ /* 0x000fe200000000ff */
[----:B------:R-:W-:-:S03]  /*0250*/  IMAD.SHL.U32 R56, R2, 0x40, RZ ;  /* 0x0000004002387824 */ /* 0x000fc600078e00ff */
[----:B------:R-:W-:Y:S02]  /*0260*/  ISETP.NE.AND P0, PT, R5, RZ, PT ;  /* 0x000000ff0500720c */ /* 0x000fe40003f05270 */
[----:B------:R-:W-:-:S04]  /*0270*/  IADD3 R57, R56, 0x40, RZ ;  /* 0x0000004038397810 */ /* 0x000fc80007ffe0ff */
[----:B------:R-:W-:-:S07]  /*0280*/  IMNMX R57, R57, c[0x0][0x190], PT ;  /* 0x0000640039397a17 */ /* 0x000fce0003800200 */
[----:B------:R-:W-:Y:S05]  /*0290*/  @!P0 EXIT ;  /* 0x000000000000894d */ /* 0x000fea0003800000 */
[----:B------:R-:W-:Y:S01]  /*02a0*/  IADD3 R8, R56, R3, RZ ;  /* 0x0000000338087210 */ /* 0x000fe20007ffe0ff */
[----:B0-----:R-:W-:Y:S01]  /*02b0*/  IMAD R5, R6, 0x40, R3 ;  /* 0x0000004006057824 */ /* 0x001fe200078e0203 */
[----:B------:R-:W-:Y:S02]  /*02c0*/  BSSY B0, `(.L_x_1970) ;  /* 0x0000067000007945 */ /* 0x000fe40003800000 */
        /* <DEDUP_REMOVED lines=13> */
[----:B------:R-:W-:-:S05]  /*03a0*/  IMAD R7, R7, 0x3, RZ ;  /* 0x0000000307077824 */ /* 0x000fca00078e02ff */
[----:B--2---:R-:W-:-:S04]  /*03b0*/  IADD3 R9, P0, R10, R7, RZ ;  /* 0x000000070a097210 */ /* 0x004fc80007f1e0ff */
[----:B------:R-:W-:Y:S02]  /*03c0*/  LEA.HI.X.SX32 R14, R7, RZ, 0x1, P0 ;  /* 0x000000ff070e7211 */ /* 0x000fe400000f0eff */
[----:B------:R-:W-:Y:S02]  /*03d0*/  LEA R8, P0, R9, c[0x0][0x160], 0x1 ;  /* 0x0000580009087a11 */ /* 0x000fe400078008ff */
[----:B------:R-:W-:Y:S02]  /*03e0*/  SHF.L.U32 R7, R3, 0x1, RZ ;  /* 0x0000000103077819 */ /* 0x000fe400000006ff */
[----:B------:R-:W-:Y:S02]  /*03f0*/  LEA.HI.X R9, R9, c[0x0][0x164], R14, 0x1, P0 ;  /* 0x0000590009097a11 */ /* 0x000fe400000f0c0e */
[----:B------:R-:W-:Y:S01]  /*0400*/  PLOP3.LUT P0, PT, PT, PT, PT, 0x80, 0x0 ;  /* 0x000000000000781c */ /* 0x000fe20003f0f070 */
[----:B------:R-:W-:Y:S05]  /*0410*/  @!P2 BRA `(.L_x_1973) ;  /* 0x000001300000a947 */ /* 0x000fea0003800000 */
[----:B------:R-:W-:Y:S02]  /*0420*/  PLOP3.LUT P0, PT, PT, PT, PT, 0x8, 0x0 ;  /* 0x000000000000781c */ /* 0x000fe40003f0e170 */
[----:B------:R-:W-:-:S05]  /*0430*/  IADD3 R22, R58, -0x3, RZ ;  /* 0xfffffffd3a167810 */ /* 0x000fca0007ffe0ff */
.L_x_1974:
        /* <DEDUP_REMOVED lines=17> */
.L_x_1973:
[----:B------:R-:W-:-:S04]  /*0550*/  IADD3 R10, R58, -R13, RZ ;  /* 0x8000000d3a0a7210 */ /* 0x000fc80007ffe0ff */
        /* <DEDUP_REMOVED lines=16> */
.L_x_1972:
[----:B------:R-:W-:Y:S01]  /*0660*/  IMAD R7, R4, c[0x0][0x190], RZ ;  /* 0x0000640004077a24 */ /* 0x000fe200078e02ff */
[----:B------:R-:W-:Y:S01]  /*0670*/  ISETP.GT.AND P2, PT, R58, 0x3, PT ;  /* 0x000000033a00780c */ /* 0x000fe20003f44270 */
[----:B------:R-:W-:Y:S02]  /*0680*/  HFMA2.MMA R13, -RZ, RZ, 0, 0 ;  /* 0x00000000ff0d7435 */ /* 0x000fe400000001ff */
[----:B------:R-:W-:-:S05]  /*0690*/  IMAD R10, R7, 0x3, RZ ;  /* 0x00000003070a7824 */ /* 0x000fca00078e02ff */
[----:B------:R-:W-:-:S04]  /*06a0*/  IADD3 R7, P0, R8, R10, RZ ;  /* 0x0000000a08077210 */ /* 0x000fc80007f1e0ff */
[----:B------:R-:W-:Y:S02]  /*06b0*/  LEA.HI.X.SX32 R10, R10, R9, 0x1, P0 ;  /* 0x000000090a0a7211 */ /* 0x000fe400000f0eff */
[----:B------:R-:W-:-:S04]  /*06c0*/  LEA R8, P0, R7, c[0x0][0x160], 0x1 ;  /* 0x0000580007087a11 */ /* 0x000fc800078008ff */
[----:B------:R-:W-:Y:S01]  /*06d0*/  LEA.HI.X R9, R7, c[0x0][0x164], R10, 0x1, P0 ;  /* 0x0000590007097a11 */ /* 0x000fe200000f0c0a */
[----:B------:R-:W-:Y:S01]  /*06e0*/  IMAD.SHL.U32 R7, R3, 0x2, RZ ;  /* 0x0000000203077824 */ /* 0x000fe200078e00ff */
[----:B------:R-:W-:Y:S01]  /*06f0*/  PLOP3.LUT P0, PT, PT, PT, PT, 0x80, 0x0 ;  /* 0x000000000000781c */ /* 0x000fe20003f0f070 */
[----:B------:R-:W-:Y:S05]  /*0700*/  @!P2 BRA `(.L_x_1975) ;  /* 0x000001300000a947 */ /* 0x000fea0003800000 */
[----:B------:R-:W-:Y:S02]  /*0710*/  PLOP3.LUT P0, PT, PT, PT, PT, 0x8, 0x0 ;  /* 0x000000000000781c */ /* 0x000fe40003f0e170 */
[----:B------:R-:W-:-:S05]  /*0720*/  IADD3 R22, R58, -0x3, RZ ;  /* 0xfffffffd3a167810 */ /* 0x000fca0007ffe0ff */
.L_x_1976:
        /* <DEDUP_REMOVED lines=17> */
.L_x_1975:
[----:B------:R-:W-:-:S05]  /*0840*/  IMAD.IADD R10, R58, 0x1, -R13 ;  /* 0x000000013a0a7824 */ /* 0x000fca00078e0a0d */
[----:B------:R-:W-:-:S13]  /*0850*/  ISETP.GT.AND P2, PT, R10, 0x1, PT ;  /* 0x000000010a00780c */ /* 0x000fda0003f44270 */
[----:B------:R-:W-:Y:S01]  /*0860*/  @P2 PLOP3.LUT P0, PT, PT, PT, PT, 0x8, 0x0 ;  /* 0x000000000000281c */ /* 0x000fe20003f0e170 */
[----:B------:R0:W2:Y:S01]  /*0870*/  @P2 LDG.E.U16.CONSTANT R16, [R8.64] ;  /* 0x0000000608102981 */ /* 0x0000a2000c1e9500 */
[----:B------:R-:W-:Y:S02]  /*0880*/  @P2 IADD3 R13, R13, 0x2, RZ ;  /* 0x000000020d0d2810 */ /* 0x000fe40007ffe0ff */
[----:B------:R-:W-:-:S05]  /*0890*/  @P2 MOV R15, c[0x0][0x190] ;  /* 0x00006400000f2a02 */ /* 0x000fca0000000f00 */
[----:B------:R-:W-:-:S04]  /*08a0*/  @P2 IMAD.WIDE R10, R15, 0x2, R8 ;  /* 0x000000020f0a2825 */ /* 0x000fc800078e0208 */
[----:B------:R-:W-:Y:S01]  /*08b0*/  ISETP.LT.OR P0, PT, R13, R58, P0 ;  /* 0x0000003a0d00720c */ /* 0x000fe20000701670 */
[----:B------:R-:W3:Y:S01]  /*08c0*/  @P2 LDG.E.U16.CONSTANT R18, [R10.64] ;  /* 0x000000060a122981 */ /* 0x000ee2000c1e9500 */
[----:B0-----:R-:W-:-:S11]  /*08d0*/  @P2 IMAD.WIDE R8, R15, 0x2, R10 ;  /* 0x000000020f082825 */ /* 0x001fd600078e020a */
[----:B------:R-:W4:Y:S04]  /*08e0*/  @P0 LDG.E.U16.CONSTANT R14, [R8.64] ;  /* 0x00000006080e0981 */ /* 0x000f28000c1e9500 */
[----:B--2---:R-:W-:Y:S04]  /*08f0*/  @P2 STS.U16 [R7], R16 ;  /* 0x0000001007002388 */ /* 0x004fe80000000400 */
[----:B---3--:R0:W-:Y:S02]  /*0900*/  @P2 STS.U16 [R7+0x80], R18 ;  /* 0x0000801207002388 */ /* 0x0081e40000000400 */
[----:B0-----:R-:W-:-:S05]  /*0910*/  @P2 IADD3 R7, R7, 0x100, RZ ;  /* 0x0000010007072810 */ /* 0x001fca0007ffe0ff */
[----:B----4-:R0:W-:Y:S02]  /*0920*/  @P0 STS.U16 [R7], R14 ;  /* 0x0000000e07000388 */ /* 0x0101e40000000400 */
.L_x_1971:
[----:B------:R-:W-:Y:S05]  /*0930*/  BSYNC B0 ;  /* 0x0000000000007941 */ /* 0x000fea0003800000 */
.L_x_1970:
        /* <DEDUP_REMOVED lines=8> */
[----:B------:R-:W-:Y:S01]  /*09c0*/  IMAD.SHL.U32 R6, R6, 0x100, RZ ;  /* 0x0000010006067824 */ /* 0x000fe200078e00ff */
[----:B------:R-:W-:Y:S01]  /*09d0*/  PLOP3.LUT P0, PT, PT, PT, PT, 0x80, 0x0 ;  /* 0x000000000000781c */ /* 0x000fe20003f0f070 */
[----:B------:R-:W-:Y:S02]  /*09e0*/  IMAD R7, R4, c[0x0][0x18c], RZ ;  /* 0x0000630004077a24 */ /* 0x000fe400078e02ff */
[----:B------:R-:W-:Y:S02]  /*09f0*/  IMAD.MOV.U32 R13, RZ, RZ, 0x2 ;  /* 0x00000002ff0d7424 */ /* 0x000fe400078e00ff */
[----:B------:R-:W-:-:S05]  /*0a00*/  IMAD R6, R7, 0x3, R6 ;  /* 0x0000000307067824 */ /* 0x000fca00078e0206 */
[----:B------:R-:W-:Y:S01]  /*0a10*/  LEA R6, R3, R6, 0x2 ;  /* 0x0000000603067211 */ /* 0x000fe200078e10ff */
[----:B------:R-:W-:-:S04]  /*0a20*/  IMAD.MOV.U32 R3, RZ, RZ, RZ ;  /* 0x000000ffff037224 */ /* 0x000fc800078e00ff */
[----:B------:R-:W-:Y:S01]  /*0a30*/  IMAD.WIDE R6, R6, R13, c[0x0][0x180] ;  /* 0x0000600006067625 */ /* 0x000fe200078e020d */
[----:B------:R-:W-:Y:S05]  /*0a40*/  @!P2 BRA `(.L_x_1978) ;  /* 0x000000d00000a947 */ /* 0x000fea0003800000 */
[----:B------:R-:W-:Y:S02]  /*0a50*/  PLOP3.LUT P0, PT, PT, PT, PT, 0x8, 0x0 ;  /* 0x000000000000781c */ /* 0x000fe40003f0e170 */
[----:B------:R-:W-:Y:S02]  /*0a60*/  IADD3 R4, R58, -0x3, RZ ;  /* 0xfffffffd3a047810 */ /* 0x000fe40007ffe0ff */
.L_x_1979:
        /* <DEDUP_REMOVED lines=11> */
.L_x_1978:
[----:B------:R-:W-:-:S05]  /*0b20*/  IMAD.IADD R4, R58, 0x1, -R3 ;  /* 0x000000013a047824 */ /* 0x000fca00078e0a03 */
[----:B------:R-:W-:-:S13]  /*0b30*/  ISETP.GT.AND P2, PT, R4, 0x1, PT ;  /* 0x000000010400780c */ /* 0x000fda0003f44270 */
[----:B------:R-:W-:Y:S01]  /*0b40*/  @P2 PLOP3.LUT P0, PT, PT, PT, PT, 0x8, 0x0 ;  /* 0x000000000000281c */ /* 0x000fe20003f0e170 */
[----:B-1----:R-:W-:Y:S01]  /*0b50*/  @P2 IMAD.WIDE R8, R13, c[0x0][0x18c], R6 ;  /* 0x000063000d082a25 */ /* 0x002fe200078e0206 */
[----:B------:R-:W-:Y:S01]  /*0b60*/  @P2 IADD3 R3, R3, 0x2, RZ ;  /* 0x0000000203032810 */ /* 0x000fe20007ffe0ff */
[----:B------:R0:W-:Y:S04]  /*0b70*/  @P2 STG.E.64 [R6.64], RZ ;  /* 0x000000ff06002986 */ /* 0x0001e8000c101b06 */
[----:B------:R1:W-:Y:S06]  /*0b80*/  @P2 STG.E.64 [R8.64], RZ ;  /* 0x000000ff08002986 */ /* 0x0003ec000c101b06 */
[----:B------:R-:W-:Y:S01]  /*0b90*/  ISETP.LT.OR P0, PT, R3, R58, P0 ;  /* 0x0000003a0300720c */ /* 0x000fe20000701670 */
[----:B0-----:R-:W-:-:S12]  /*0ba0*/  @P2 IMAD.WIDE R6, R13, c[0x0][0x18c], R8 ;  /* 0x000063000d062a25 */ /* 0x001fd800078e0208 */
[----:B------:R1:W-:Y:S02]  /*0bb0*/  @P0 STG.E.64 [R6.64], RZ ;  /* 0x000000ff06000986 */ /* 0x0003e4000c101b06 */
.L_x_1977:
[----:B------:R-:W-:Y:S01]  /*0bc0*/  BAR.SYNC.DEFER_BLOCKING 0x0 ;  /* 0x0000000000007b1d */ /* 0x000fe20000010000 */
[----:B------:R-:W-:Y:S01]  /*0bd0*/  ISETP.GE.AND P0, PT, R56, R57, PT ;  /* 0x000000393800720c */ /* 0x000fe20003f06270 */
[----:B------:R-:W-:Y:S01]  /*0be0*/  IMAD.MOV.U32 R21, RZ, RZ, 0x2 ;  /* 0x00000002ff157424 */ /* 0x000fe200078e00ff */
[----:B-1----:R-:W-:-:S05]  /*0bf0*/  SHF.L.U32 R6, R2, 0x7, RZ ;  /* 0x0000000702067819 */ /* 0x002fca00000006ff */
[----:B------:R-:W-:-:S06]  /*0c00*/  IMAD.WIDE R6, R6, R21, c[0x0][0x198] ;  /* 0x0000660006067625 */ /* 0x000fcc00078e0215 */
[----:B------:R-:W-:Y:S05]  /*0c10*/  @P0 BRA `(.L_x_1980) ;  /* 0x0000033000000947 */ /* 0x000fea0003800000 */
[----:B------:R0:W5:Y:S01]  /*0c20*/  LDG.E.U16.CONSTANT R4, [R6.64] ;  /* 0x0000000606047981 */ /* 0x000162000c1e9500 */
[----:B------:R-:W-:Y:S01]  /*0c30*/  SHF.R.S32.HI R8, RZ, 0x1f, R5 ;  /* 0x0000001fff087819 */ /* 0x000fe20000011405 */
[----:B------:R-:W-:Y:S01]  /*0c40*/  IMAD.SHL.U32 R2, R5, 0x4, RZ ;  /* 0x0000000405027824 */ /* 0x000fe200078e00ff */
[----:B------:R-:W-:Y:S01]  /*0c50*/  HFMA2.MMA R15, -RZ, RZ, 0, 0 ;  /* 0x00000000ff0f7435 */ /* 0x000fe200000001ff */
[----:B------:R-:W-:Y:S01]  /*0c60*/  IMAD.MOV.U32 R16, RZ, RZ, R56 ;  /* 0x000000ffff107224 */ /* 0x000fe200078e0038 */
[----:B------:R-:W-:Y:S02]  /*0c70*/  LEA.HI R8, R8, R5, RZ, 0x3 ;  /* 0x0000000508087211 */ /* 0x000fe400078f18ff */
[----:B------:R-:W-:Y:S02]  /*0c80*/  LOP3.LUT R13, R2, 0x10, RZ, 0xc0, !PT ;  /* 0x00000010020d7812 */ /* 0x000fe400078ec0ff */
[----:B------:R-:W-:-:S04]  /*0c90*/  SHF.R.S32.HI R14, RZ, 0x3, R8 ;  /* 0x00000003ff0e7819 */ /* 0x000fc80000011408 */
.L_x_1981:
[----:B-1---5:R-:W-:-:S04]  /*0ca0*/  IMAD.IADD R8, R4, 0x1, R15 ;  /* 0x0000000104087824 */ /* 0x022fc800078e020f */
        /* <DEDUP_REMOVED lines=42> */
.L_x_1980:
[----:B------:R-:W2:Y:S04]  /*0f50*/  LDL.64 R60, [R1] ;  /* 0x00000000013c7983 */ /* 0x000ea80000100a00 */
[----:B------:R3:W4:Y:S01]  /*0f60*/  LDG.E.U16.CONSTANT R11, [R6.64+0x2] ;  /* 0x00000206060b7981 */ /* 0x000722000c1e9500 */
[C---:B------:R-:W-:Y:S01]  /*0f70*/  ISETP.GT.AND P2, PT, R56.reuse, c[0x0][0x1a8], PT ;  /* 0x00006a0038007a0c */ /* 0x040fe20003f44270 */
[----:B------:R-:W-:Y:S01]  /*0f80*/  UMOV UR4, URZ ;  /* 0x0000003f00047c82 */ /* 0x000fe20008000000 */
[C---:B------:R-:W-:Y:S02]  /*0f90*/  ISETP.GT.AND P3, PT, R56.reuse, c[0x0][0x1ac], PT ;  /* 0x00006b0038007a0c */ /* 0x040fe40003f64270 */
[----:B-1----:R-:W-:-:S02]  /*0fa0*/  IMNMX R3, R56, c[0x0][0x1a8], PT ;  /* 0x00006a0038037a17 */ /* 0x002fc40003800200 */
[C---:B------:R-:W-:Y:S02]  /*0fb0*/  ISETP.GT.AND P4, PT, R56.reuse, c[0x0][0x1b0], PT ;  /* 0x00006c0038007a0c */ /* 0x040fe40003f84270 */
[----:B------:R-:W-:Y:S02]  /*0fc0*/  SHF.R.S32.HI R4, RZ, 0x1f, R3 ;  /* 0x0000001fff047819 */ /* 0x000fe40000011403 */
[C---:B------:R-:W-:Y:S02]  /*0fd0*/  ISETP.GT.AND P5, PT, R56.reuse, c[0x0][0x1b4], PT ;  /* 0x00006d0038007a0c */ /* 0x040fe40003fa4270 */
[C---:B------:R-:W-:Y:S02]  /*0fe0*/  ISETP.GT.AND P6, PT, R56.reuse, c[0x0][0x1b8], PT ;  /* 0x00006e0038007a0c */ /* 0x040fe40003fc4270 */
[----:B------:R-:W-:Y:S02]  /*0ff0*/  @P2 IMNMX R2, R56, c[0x0][0x1ac], PT ;  /* 0x00006b0038022a17 */ /* 0x000fe40003800200 */
[----:B------:R-:W-:-:S02]  /*1000*/  LEA.HI R15, R4, R3, RZ, 0x5 ;  /* 0x00000003040f7211 */ /* 0x000fc400078f28ff */
[----:B------:R-:W-:Y:S02]  /*1010*/  @P2 IADD3 R2, R2, -c[0x0][0x1a8], RZ ;  /* 0x80006a0002022a10 */ /* 0x000fe40007ffe0ff */
[----:B------:R-:W-:Y:S02]  /*1020*/  @P3 IMNMX R4, R56, c[0x0][0x1b0], PT ;  /* 0x00006c0038043a17 */ /* 0x000fe40003800200 */
[----:B------:R-:W-:Y:S02]  /*1030*/  @P2 SHF.R.S32.HI R3, RZ, 0x1f, R2 ;  /* 0x0000001fff032819 */ /* 0x000fe40000011402 */
[----:B0--3--:R-:W-:Y:S02]  /*1040*/  @P3 IADD3 R6, R4, -c[0x0][0x1ac], RZ ;  /* 0x80006b0004063a10 */ /* 0x009fe40007ffe0ff */
[----:B------:R-:W-:Y:S02]  /*1050*/  @P4 IMNMX R7, R56, c[0x0][0x1b4], PT ;  /* 0x00006d0038074a17 */ /* 0x000fe40003800200 */
[----:B------:R-:W-:-:S02]  /*1060*/  @P2 LEA.HI R4, R3, R2, RZ, 0x5 ;  /* 0x0000000203042211 */ /* 0x000fc400078f28ff */
[----:B------:R-:W-:Y:S02]  /*1070*/  @P3 SHF.R.S32.HI R3, RZ, 0x1f, R6 ;  /* 0x0000001fff033819 */ /* 0x000fe40000011406 */
[C---:B------:R-:W-:Y:S02]  /*1080*/  @P5 IMNMX R8, R56.reuse, c[0x0][0x1b8], PT ;  /* 0x00006e0038085a17 */ /* 0x040fe40003800200 */
[----:B------:R-:W-:Y:S02]  /*1090*/  @P4 IADD3 R7, R7, -c[0x0][0x1b0], RZ ;  /* 0x80006c0007074a10 */ /* 0x000fe40007ffe0ff */
[----:B------:R-:W-:Y:S02]  /*10a0*/  @P6 IMNMX R13, R56, c[0x0][0x1bc], PT ;  /* 0x00006f00380d6a17 */ /* 0x000fe40003800200 */
[----:B------:R-:W-:Y:S02]  /*10b0*/  @P3 LEA.HI R6, R3, R6, RZ, 0x5 ;  /* 0x0000000603063211 */ /* 0x000fe400078f28ff */
[----:B------:R-:W-:-:S02]  /*10c0*/  @P5 IADD3 R9, R8, -c[0x0][0x1b4], RZ ;  /* 0x80006d0008095a10 */ /* 0x000fc40007ffe0ff */
[----:B------:R-:W-:Y:S02]  /*10d0*/  @P4 SHF.R.S32.HI R2, RZ, 0x1f, R7 ;  /* 0x0000001fff024819 */ /* 0x000fe40000011407 */
[----:B------:R-:W-:Y:S02]  /*10e0*/  @P6 IADD3 R13, R13, -c[0x0][0x1b8], RZ ;  /* 0x80006e000d0d6a10 */ /* 0x000fe40007ffe0ff */
[----:B------:R-:W-:Y:S02]  /*10f0*/  @P3 SHF.R.S32.HI R6, RZ, 0x5, R6 ;  /* 0x00000005ff063819 */ /* 0x000fe40000011406 */
[----:B------:R-:W-:Y:S02]  /*1100*/  @P5 SHF.R.S32.HI R10, RZ, 0x1f, R9 ;  /* 0x0000001fff0a5819 */ /* 0x000fe40000011409 */
[----:B------:R-:W-:Y:S02]  /*1110*/  @P4 LEA.HI R8, R2, R7, RZ, 0x5 ;  /* 0x0000000702084211 */ /* 0x000fe400078f28ff */
[----:B------:R-:W-:Y:S01]  /*1120*/  @P6 SHF.R.S32.HI R14, RZ, 0x1f, R13 ;  /* 0x0000001fff0e6819 */ /* 0x000fe2000001140d */
[----:B------:R-:W-:Y:S01]  /*1130*/  CS2R R2, SRZ ;  /* 0x0000000000027805 */ /* 0x000fe2000001ff00 */
[----:B------:R-:W-:Y:S01]  /*1140*/  @P2 SHF.R.S32.HI R4, RZ, 0x5, R4 ;  /* 0x00000005ff042819 */ /* 0x000fe20000011404 */
[----:B------:R-:W-:Y:S01]  /*1150*/  @P3 IMAD R2, R6, 0x5, RZ ;  /* 0x0000000506023824 */ /* 0x000fe200078e02ff */
[----:B------:R-:W-:Y:S01]  /*1160*/  @P5 LEA.HI R10, R10, R9, RZ, 0x5 ;  /* 0x000000090a0a5211 */ /* 0x000fe200078f28ff */
[----:B------:R-:W-:Y:S01]  /*1170*/  HFMA2.MMA R9, -RZ, RZ, 0, 0 ;  /* 0x00000000ff097435 */ /* 0x000fe200000001ff */
[----:B------:R-:W-:Y:S01]  /*1180*/  @P4 SHF.R.S32.HI R8, RZ, 0x5, R8 ;  /* 0x00000005ff084819 */ /* 0x000fe20000011408 */
[----:B------:R-:W-:Y:S01]  /*1190*/  @P2 IMAD R3, R4, 0x6, RZ ;  /* 0x0000000604032824 */ /* 0x000fe200078e02ff */
[----:B------:R-:W-:Y:S01]  /*11a0*/  @P6 LEA.HI R14, R14, R13, RZ, 0x5 ;  /* 0x0000000d0e0e6211 */ /* 0x000fe200078f28ff */
[----:B------:R-:W-:Y:S01]  /*11b0*/  IMAD.MOV.U32 R4, RZ, RZ, RZ ;  /* 0x000000ffff047224 */ /* 0x000fe200078e00ff */
[----:B------:R-:W-:-:S02]  /*11c0*/  SHF.R.S32.HI R6, RZ, 0x5, R15 ;  /* 0x00000005ff067819 */ /* 0x000fc4000001140f */
[----:B------:R-:W-:Y:S01]  /*11d0*/  MOV R7, RZ ;  /* 0x000000ff00077202 */ /* 0x000fe20000000f00 */
[----:B------:R-:W-:Y:S01]  /*11e0*/  @P4 IMAD.SHL.U32 R7, R8, 0x4, RZ ;  /* 0x0000000408074824 */ /* 0x000fe200078e00ff */
[----:B------:R-:W-:Y:S01]  /*11f0*/  @P5 SHF.R.S32.HI R10, RZ, 0x5, R10 ;  /* 0x00000005ff0a5819 */ /* 0x000fe2000001140a */
[----:B------:R-:W-:Y:S01]  /*1200*/  IMAD R3, R6, 0x8, R3 ;  /* 0x0000000806037824 */ /* 0x000fe200078e0203 */
[----:B------:R-:W-:Y:S02]  /*1210*/  @P6 SHF.R.S32.HI R14, RZ, 0x5, R14 ;  /* 0x00000005ff0e6819 */ /* 0x000fe4000001140e */
[----:B------:R-:W-:Y:S01]  /*1220*/  ISETP.GE.OR P0, PT, R56, c[0x0][0x1b4], P0 ;  /* 0x00006d0038007a0c */ /* 0x000fe20000706670 */
        /* <DEDUP_REMOVED lines=11> */
[----:B------:R-:W-:-:S04]  /*12e0*/  IADD3 R5, P2, R5, R2, RZ ;  /* 0x0000000205057210 */ /* 0x000fc80007f5e0ff */
[----:B------:R-:W-:Y:S02]  /*12f0*/  LEA.HI.X.SX32 R4, R2, R3, 0x1, P2 ;  /* 0x0000000302047211 */ /* 0x000fe400010f0eff */
[----:B------:R-:W-:-:S04]  /*1300*/  LEA R2, P2, R5, c[0x0][0x168], 0x2 ;  /* 0x00005a0005027a11 */ /* 0x000fc800078410ff */
[----:B------:R-:W-:Y:S02]  /*1310*/  LEA.HI.X R3, R5, c[0x0][0x16c], R4, 0x2, P2 ;  /* 0x00005b0005037a11 */ /* 0x000fe400010f1404 */
[----:B------:R-:W-:Y:S02]  /*1320*/  MOV R4, RZ ;  /* 0x000000ff00047202 */ /* 0x000fe40000000f00 */
[----:B------:R-:W-:Y:S02]  /*1330*/  PRMT R5, RZ, 0x5410, RZ ;  /* 0x00005410ff057816 */ /* 0x000fe400000000ff */
[----:B--2---:R-:W-:Y:S01]  /*1340*/  PRMT R59, R61, 0x7610, R61 ;  /* 0x000076103d3b7816 */ /* 0x004fe2000000003d */
[----:B----4-:R-:W-:Y:S01]  /*1350*/  IMAD.IADD R11, R56, 0x1, R11 ;  /* 0x00000001380b7824 */ /* 0x010fe200078e020b */
[----:B------:R-:W-:Y:S05]  /*1360*/  @P0 BRA `(.L_x_1982) ;  /* 0x0000547000000947 */ /* 0x000fea0003800000 */
[----:B------:R-:W-:Y:S01]  /*1370*/  PRMT R4, R54, 0x9910, RZ ;  /* 0x0000991036047816 */ /* 0x000fe200000000ff */
[----:B------:R-:W-:Y:S01]  /*1380*/  UMOV UR4, URZ ;  /* 0x0000003f00047c82 */ /* 0x000fe20008000000 */
[----:B------:R-:W-:-:S02]  /*1390*/  PRMT R5, RZ, 0x7610, R5 ;  /* 0x00007610ff057816 */ /* 0x000fc40000000005 */
[----:B------:R-:W-:Y:S01]  /*13a0*/  ISETP.NE.AND P0, PT, R4, RZ, PT ;  /* 0x000000ff0400720c */ /* 0x000fe20003f05270 */
[----:B------:R-:W-:-:S03]  /*13b0*/  IMAD.MOV.U32 R4, RZ, RZ, RZ ;  /* 0x000000ffff047224 */ /* 0x000fc600078e00ff */
[----:B------:R-:W-:Y:S02]  /*13c0*/  ISETP.LT.OR P0, PT, R12, 0x3, !P0 ;  /* 0x000000030c00780c */ /* 0x000fe40004701670 */
.L_x_1995:
[----:B------:R-:W-:-:S13]  /*13d0*/  ISETP.NE.AND P2, PT, R56, R11, PT ;  /* 0x0000000b3800720c */ /* 0x000fda0003f45270 */
[----:B------:R-:W-:Y:S01]  /*13e0*/  @!P2 IADD3 R4, R4, 0x1, RZ ;  /* 0x000000010404a810 */ /* 0x000fe20007ffe0ff */
[----:B------:R-:W-:Y:S01]  /*13f0*/  @!P2 IMAD.MOV.U32 R13, RZ, RZ, 0x2 ;  /* 0x00000002ff0da424 */ /* 0x000fe200078e00ff */
[----:B------:R-:W-:-:S03]  /*1400*/  @!P2 SHF.L.U32 R12, R56, 0x1, RZ ;  /* 0x00000001380ca819 */ /* 0x000fc600000006ff */
        /* <DEDUP_REMOVED lines=15> */
[----:B--2---:R-:W-:Y:S02]  /*1500*/  LOP3.LUT R20, R13, 0xf000f0, RZ, 0xc0, !PT ;  /* 0x00f000f00d147812 */ /* 0x004fe400078ec0ff */
        /* <DEDUP_REMOVED lines=142> */
.L_x_1984:
        /* <DEDUP_REMOVED lines=94> */
.L_x_1986:
        /* <DEDUP_REMOVED lines=91> */
.L_x_1985:
        /* <DEDUP_REMOVED lines=146> */
.L_x_1987:
        /* <DEDUP_REMOVED lines=94> */
.L_x_1989:
        /* <DEDUP_REMOVED lines=91> */
.L_x_1988:
        /* <DEDUP_REMOVED lines=145> */
.L_x_1990:
        /* <DEDUP_REMOVED lines=94> */
.L_x_1992:
        /* <DEDUP_REMOVED lines=91> */
.L_x_1991:
[----:B------:R-:W-:-:S06]  /*52d0*/  IMAD.WIDE R12, R17, c[0x0][0x18c], R18 ;  /* 0x00006300110c7a25 */ /* 0x000fcc00078e0212 */
        /* <DEDUP_REMOVED lines=144> */
.L_x_1993:
        /* <DEDUP_REMOVED lines=94> */
.L_x_1994:
        /* <DEDUP_REMOVED lines=91> */
.L_x_1983:
[----:B------:R-:W-:Y:S01]  /*6770*/  IADD3 R56, R56, 0x20, RZ ;  /* 0x0000002038387810 */ /* 0x000fe20007ffe0ff */
[----:B------:R-:W-:Y:S01]  /*6780*/  UIADD3 UR4, UR4, 0x40, URZ ;  /* 0x0000004004047890 */ /* 0x000fe2000fffe03f */
[----:B------:R-:W-:Y:S02]  /*6790*/  MOV R13, c[0x0][0x18c] ;  /* 0x00006300000d7a02 */ /* 0x000fe40000000f00 */
[C---:B------:R-:W-:Y:S02]  /*67a0*/  ISETP.GE.AND P2, PT, R56.reuse, c[0x0][0x1b4], PT ;  /* 0x00006d0038007a0c */ /* 0x040fe40003f46270 */
[----:B------:R-:W-:Y:S01]  /*67b0*/  ISETP.LT.AND P3, PT, R56, R57, PT ;  /* 0x000000393800720c */ /* 0x000fe20003f61270 */
[----:B------:R-:W-:-:S12]  /*67c0*/  IMAD.WIDE R2, R13, 0x10, R2 ;  /* 0x000000100d027825 */ /* 0x000fd800078e0202 */
[----:B------:R-:W-:Y:S05]  /*67d0*/  @!P2 BRA P3, `(.L_x_1995) ;  /* 0xffffabf00000a947 */ /* 0x000fea000183ffff */
.L_x_1982:
[----:B------:R-:W-:-:S04]  /*67e0*/  ISETP.GE.AND P0, PT, R56, R57, PT ;  /* 0x000000393800720c */ /* 0x000fc80003f06270 */
[----:B------:R-:W-:-:S13]  /*67f0*/  ISETP.GE.OR P0, PT, R56, c[0x0][0x1bc], P0 ;  /* 0x00006f0038007a0c */ /* 0x000fda0000706670 */
[----:B------:R-:W-:Y:S05]  /*6800*/  @P0 BRA `(.L_x_1996) ;  /* 0x000010d000000947 */ /* 0x000fea0003800000 */
[----:B------:R-:W0:Y:S01]  /*6810*/  S2R R12, SR_CTAID.Y ;  /* 0x00000000000c7919 */ /* 0x000e220000002600 */
[----:B------:R-:W-:Y:S01]  /*6820*/  IMAD.MOV.U32 R13, RZ, RZ, -0x3 ;  /* 0xfffffffdff0d7424 */ /* 0x000fe200078e00ff */
[----:B------:R-:W-:-:S04]  /*6830*/  PRMT R14, R54, 0x9910, RZ ;  /* 0x00009910360e7816 */ /* 0x000fc800000000ff */
[----:B------:R-:W-:Y:S01]  /*6840*/  ISETP.NE.AND P0, PT, R14, RZ, PT ;  /* 0x000000ff0e00720c */ /* 0x000fe20003f05270 */
[----:B0-----:R-:W-:Y:S02]  /*6850*/  IMAD R12, R12, R13, c[0x0][0x188] ;  /* 0x000062000c0c7624 */ /* 0x001fe400078e020d */
[----:B------:R-:W-:-:S03]  /*6860*/  IMAD.MOV.U32 R13, RZ, RZ, c[0x0][0x18c] ;  /* 0x00006300ff0d7624 */ /* 0x000fc600078e00ff */
[----:B------:R-:W-:Y:S02]  /*6870*/  ISETP.LT.OR P0, PT, R12, 0x3, !P0 ;  /* 0x000000030c00780c */ /* 0x000fe40004701670 */
[----:B------:R-:W-:-:S04]  /*6880*/  SHF.R.S32.HI R12, RZ, 0x1f, R13 ;  /* 0x0000001fff0c7819 */ /* 0x000fc8000001140d */
[----:B------:R-:W-:Y:S02]  /*6890*/  SHF.L.U64.HI R12, R13, 0x2, R12 ;  /* 0x000000020d0c7819 */ /* 0x000fe4000001020c */
.L_x_2000:
[----:B------:R-:W-:-:S13]  /*68a0*/  ISETP.NE.AND P2, PT, R56, R11, PT ;  /* 0x0000000b3800720c */ /* 0x000fda0003f45270 */
[----:B------:R-:W-:Y:S02]  /*68b0*/  @!P2 IADD3 R4, R4, 0x1, RZ ;  /* 0x000000010404a810 */ /* 0x000fe40007ffe0ff */
[----:B------:R-:W-:Y:S02]  /*68c0*/  @!P2 LEA R14, R56, 0x1, 0x1 ;  /* 0x00000001380ea811 */ /* 0x000fe400078e08ff */
[----:B------:R-:W-:Y:S01]  /*68d0*/  @!P2 MOV R15, 0x2 ;  /* 0x00000002000fa802 */ /* 0x000fe20000000f00 */
[----:B------:R-:W-:-:S04]  /*68e0*/  @!P2 IMAD R16, R4, 0x8, R1 ;  /* 0x000000080410a824 */ /* 0x000fc800078e0201 */
[----:B------:R-:W-:Y:S02]  /*68f0*/  @!P2 IMAD.WIDE R14, R14, R15, c[0x0][0x198] ;  /* 0x000066000e0ea625 */ /* 0x000fe400078e020f */
[----:B------:R-:W2:Y:S04]  /*6900*/  @!P2 LDL.64 R16, [R16] ;  /* 0x000000001010a983 */ /* 0x000ea80000100a00 */
[----:B------:R-:W3:Y:S01]  /*6910*/  @!P2 LDG.E.U16.CONSTANT R15, [R14.64] ;  /* 0x000000060e0fa981 */ /* 0x000ee2000c1e9500 */
[----:B--2---:R-:W-:Y:S02]  /*6920*/  @!P2 PRMT R60, R16, 0x7610, R60 ;  /* 0x00007610103ca816 */ /* 0x004fe4000000003c */
[----:B------:R-:W-:Y:S01]  /*6930*/  @!P2 PRMT R59, R17, 0x7610, R59 ;  /* 0x00007610113ba816 */ /* 0x000fe2000000003b */
[----:B---3--:R-:W-:Y:S01]  /*6940*/  @!P2 IMAD.IADD R11, R15, 0x1, R56 ;  /* 0x000000010f0ba824 */ /* 0x008fe200078e0238 */
[----:B------:R-:W-:-:S02]  /*6950*/  @!P2 PRMT R60, R60, 0x7610, R16 ;  /* 0x000076103c3ca816 */ /* 0x000fc40000000010 */
[----:B------:R-:W-:Y:S01]  /*6960*/  @!P2 PRMT R59, R59, 0x7610, R17 ;  /* 0x000076103b3ba816 */ /* 0x000fe20000000011 */
[----:B------:R-:W-:Y:S05]  /*6970*/  @!P1 BRA `(.L_x_1997) ;  /* 0x00000ef000009947 */ /* 0x000fea0003800000 */
        /* <DEDUP_REMOVED lines=13> */
[----:B------:R-:W-:-:S02]  /*6a50*/  LOP3.LUT R25, R18, 0xc000c, RZ, 0xc0, !PT ;  /* 0x000c000c12197812 */ /* 0x000fc400078ec0ff */
[----:B------:R-:W-:Y:S02]  /*6a60*/  SHF.R.U32.HI R16, RZ, 0x8, R17 ;  /* 0x00000008ff107819 */ /* 0x000fe40000011611 */
[----:B------:R-:W-:Y:S02]  /*6a70*/  SHF.R.U32.HI R22, RZ, 0x8, R18 ;  /* 0x00000008ff167819 */ /* 0x000fe40000011612 */
[C---:B------:R-:W-:Y:S02]  /*6a80*/  LOP3.LUT R32, R18.reuse, 0x300030, RZ, 0xc0, !PT ;  /* 0x0030003012207812 */ /* 0x040fe400078ec0ff */
        /* <DEDUP_REMOVED lines=133> */
.L_x_1998:
        /* <DEDUP_REMOVED lines=46> */
.L_x_1999:
        /* <DEDUP_REMOVED lines=43> */
.L_x_1997:
[----:B------:R-:W-:Y:S01]  /*7870*/  IADD3 R56, R56, 0x10, RZ ;  /* 0x0000001038387810 */ /* 0x000fe20007ffe0ff */
[----:B------:R-:W-:Y:S01]  /*7880*/  UIADD3 UR4, UR4, 0x20, URZ ;  /* 0x0000002004047890 */ /* 0x000fe2000fffe03f */
[----:B------:R-:W-:Y:S02]  /*7890*/  LEA R2, P3, R13, R2, 0x2 ;  /* 0x000000020d027211 */ /* 0x000fe400078610ff */
[C---:B------:R-:W-:Y:S02]  /*78a0*/  ISETP.GE.AND P2, PT, R56.reuse, c[0x0][0x1bc], PT ;  /* 0x00006f0038007a0c */ /* 0x040fe40003f46270 */
[----:B------:R-:W-:Y:S01]  /*78b0*/  ISETP.LT.AND P4, PT, R56, R57, PT ;  /* 0x000000393800720c */ /* 0x000fe20003f81270 */
[----:B------:R-:W-:-:S12]  /*78c0*/  IMAD.X R3, R3, 0x1, R12, P3 ;  /* 0x0000000103037824 */ /* 0x000fd800018e060c */
[----:B------:R-:W-:Y:S05]  /*78d0*/  @!P2 BRA P4, `(.L_x_2000) ;  /* 0xffffefc00000a947 */ /* 0x000fea000203ffff */
.L_x_1996:
[----:B------:R-:W-:Y:S05]  /*78e0*/  @!P1 EXIT ;  /* 0x000000000000994d */ /* 0x000fea0003800000 */
[----:B------:R-:W0:Y:S01]  /*78f0*/  S2R R3, SR_CTAID.X ;  /* 0x0000000000037919 */ /* 0x000e220000002500 */
[----:B------:R-:W-:Y:S01]  /*7900*/  MOV R15, 0x2 ;  /* 0x00000002000f7802 */ /* 0x000fe20000000f00 */
[----:B------:R-:W-:Y:S02]  /*7910*/  HMUL2 R11, R5, R55.H0_H0 ;  /* 0x20000037050b7232 */ /* 0x000fe40000000000 */
[----:B------:R-:W0:Y:S04]  /*7920*/  S2R R4, SR_TID.X ;  /* 0x0000000000047919 */ /* 0x000e280000002100 */
[----:B------:R-:W1:Y:S01]  /*7930*/  S2R R2, SR_CTAID.Y ;  /* 0x0000000000027919 */ /* 0x000e620000002600 */
[----:B0-----:R-:W-:Y:S01]  /*7940*/  LEA R3, R3, R4, 0x6 ;  /* 0x0000000403037211 */ /* 0x001fe200078e30ff */
[----:B-1----:R-:W-:-:S04]  /*7950*/  IMAD R2, R2, 0x3, RZ ;  /* 0x0000000302027824 */ /* 0x002fc800078e02ff */
        /* <DEDUP_REMOVED lines=10> */
.L_x_2004:
[----:B------:R-:W0:Y:S02]  /*7a00*/  LDS R12, [R5] ;  /* 0x00000000050c7984 */ /* 0x000e240000000800 */
[----:B0-----:R-:W-:-:S06]  /*7a10*/  HADD2 R13, R12, R11 ;  /* 0x0000000b0c0d7230 */ /* 0x001fcc0000000000 */
[----:B------:R-:W0:Y:S02]  /*7a20*/  ATOMS.CAST.SPIN R13, [R5], R12, R13 ;  /* 0x0000000c050d738d */ /* 0x000e24000180000d */
[----:B0-----:R-:W-:-:S13]  /*7a30*/  ISETP.EQ.U32.AND P0, PT, R13, 0x1, PT ;  /* 0x000000010d00780c */ /* 0x001fda0003f02070 */
[----:B------:R-:W-:Y:S05]  /*7a40*/  @!P0 BRA `(.L_x_2004) ;  /* 0xffffffb000008947 */ /* 0x000fea000383ffff */
[----:B------:R-:W-:Y:S05]  /*7a50*/  BRA `(.L_x_2002) ;  /* 0x0000003000007947 */ /* 0x000fea0003800000 */
.L_x_2003:
[----:B------:R-:W2:Y:S02]  /*7a60*/  LD.E R5, [R2.64] ;  /* 0x0000000602057980 */ /* 0x000ea4000c101900 */
[----:B--2---:R-:W-:-:S05]  /*7a70*/  IMAD.IADD R5, R11, 0x1, R5 ;  /* 0x000000010b057824 */ /* 0x004fca00078e0205 */
[----:B------:R0:W-:Y:S02]  /*7a80*/  ST.E [R2.64], R5 ;  /* 0x0000000502007985 */ /* 0x0001e4000c101906 */
.L_x_2002:
[----:B------:R-:W-:Y:S05]  /*7a90*/  BSYNC B0 ;  /* 0x0000000000007941 */ /* 0x000fea0003800000 */
.L_x_2001:
[----:B------:R-:W2:Y:S01]  /*7aa0*/  ATOM.E.ADD.F16x2.RN.STRONG.GPU P0, RZ, [R2.64+0x4], R55 ;  /* 0x0000043702ff798a */ /* 0x000ea2000810e9c6 */
[----:B------:R-:W-:Y:S01]  /*7ab0*/  BSSY B0, `(.L_x_2005) ;  /* 0x000000f000007945 */ /* 0x000fe20003800000 */
[----:B--2---:R-:W-:Y:S05]  /*7ac0*/  @P0 BRA `(.L_x_2006) ;  /* 0x000000d000000947 */ /* 0x004fea0003800000 */
[----:B------:R-:W1:Y:S02]  /*7ad0*/  QSPC.E.S P0, RZ, [R2+0x4] ;  /* 0x0000040002ff73aa */ /* 0x000e640000000500 */
[----:B-1----:R-:W-:Y:S05]  /*7ae0*/  @!P0 BRA `(.L_x_2007) ;  /* 0x0000008000008947 */ /* 0x002fea0003800000 */
[----:B0-----:R-:W-:-:S04]  /*7af0*/  IADD3 R2, R2, 0x4, RZ ;  /* 0x0000000402027810 */ /* 0x001fc80007ffe0ff */
[----:B------:R-:W-:-:S05]  /*7b00*/  LOP3.LUT R2, R2, 0xffffff, RZ, 0xc0, !PT ;  /* 0x00ffffff02027812 */ /* 0x000fca00078ec0ff */
.L_x_2008:
[----:B------:R-:W0:Y:S02]  /*7b10*/  LDS R12, [R2] ;  /* 0x00000000020c7984 */ /* 0x000e240000000800 */
[----:B0-----:R-:W-:-:S10]  /*7b20*/  HFMA2.MMA R13, R12, 1, 1, R55 ;  /* 0x3c003c000c0d7835 */ /* 0x001fd40000000037 */
[----:B------:R-:W0:Y:S02]  /*7b30*/  ATOMS.CAST.SPIN R13, [R2], R12, R13 ;  /* 0x0000000c020d738d */ /* 0x000e24000180000d */
[----:B0-----:R-:W-:-:S13]  /*7b40*/  ISETP.EQ.U32.AND P0, PT, R13, 0x1, PT ;  /* 0x000000010d00780c */ /* 0x001fda0003f02070 */
[----:B------:R-:W-:Y:S05]  /*7b50*/  @!P0 BRA `(.L_x_2008) ;  /* 0xffffffb000008947 */ /* 0x000fea000383ffff */
[----:B------:R-:W-:Y:S05]  /*7b60*/  BRA `(.L_x_2006) ;  /* 0x0000003000007947 */ /* 0x000fea0003800000 */
.L_x_2007:
[----:B0-----:R-:W2:Y:S02]  /*7b70*/  LD.E R5, [R2.64+0x4] ;  /* 0x0000040602057980 */ /* 0x001ea4000c101900 */
[----:B--2---:R-:W-:-:S05]  /*7b80*/  IADD3 R5, R55, R5, RZ ;  /* 0x0000000537057210 */ /* 0x004fca0007ffe0ff */
[----:B------:R0:W-:Y:S02]  /*7b90*/  ST.E [R2.64+0x4], R5 ;  /* 0x0000040502007985 */ /* 0x0001e4000c101906 */
.L_x_2006:
[----:B------:R-:W-:Y:S05]  /*7ba0*/  BSYNC B0 ;  /* 0x0000000000007941 */ /* 0x000fea0003800000 */
.L_x_2005:
        /* <DEDUP_REMOVED lines=12> */
.L_x_2012:
[----:B------:R-:W0:Y:S02]  /*7c70*/  LDS R6, [R0] ;  /* 0x0000000000067984 */ /* 0x000e240000000800 */
[----:B0-----:R-:W-:-:S06]  /*7c80*/  HADD2 R7, R6, R5 ;  /* 0x0000000506077230 */ /* 0x001fcc0000000000 */
[----:B------:R-:W0:Y:S02]  /*7c90*/  ATOMS.CAST.SPIN R7, [R0], R6, R7 ;  /* 0x000000060007738d */ /* 0x000e240001800007 */
[----:B0-----:R-:W-:-:S13]  /*7ca0*/  ISETP.EQ.U32.AND P0, PT, R7, 0x1, PT ;  /* 0x000000010700780c */ /* 0x001fda0003f02070 */
[----:B------:R-:W-:Y:S05]  /*7cb0*/  @!P0 BRA `(.L_x_2012) ;  /* 0xffffffb000008947 */ /* 0x000fea000383ffff */
[----:B------:R-:W-:Y:S05]  /*7cc0*/  BRA `(.L_x_2010) ;  /* 0x0000003000007947 */ /* 0x000fea0003800000 */
.L_x_2011:
[----:B------:R-:W2:Y:S02]  /*7cd0*/  LD.E R0, [R2.64] ;  /* 0x0000000602007980 */ /* 0x000ea4000c101900 */
[----:B--2---:R-:W-:-:S05]  /*7ce0*/  IMAD.IADD R5, R5, 0x1, R0 ;  /* 0x0000000105057824 */ /* 0x004fca00078e0200 */
[----:B------:R0:W-:Y:S02]  /*7cf0*/  ST.E [R2.64], R5 ;  /* 0x0000000502007985 */ /* 0x0001e4000c101906 */
.L_x_2010:
[----:B------:R-:W-:Y:S05]  /*7d00*/  BSYNC B0 ;  /* 0x0000000000007941 */ /* 0x000fea0003800000 */
.L_x_2009:
[----:B------:R-:W2:Y:S01]  /*7d10*/  ATOM.E.ADD.F16x2.RN.STRONG.GPU P0, RZ, [R2.64+0x4], R11 ;  /* 0x0000040b02ff798a */ /* 0x000ea2000810e9c6 */
[----:B------:R-:W-:Y:S01]  /*7d20*/  BSSY B0, `(.L_x_2013) ;  /* 0x000000f000007945 */ /* 0x000fe20003800000 */
[----:B--2---:R-:W-:Y:S05]  /*7d30*/  @P0 BRA `(.L_x_2014) ;  /* 0x000000d000000947 */ /* 0x004fea0003800000 */
[----:B------:R-:W1:Y:S02]  /*7d40*/  QSPC.E.S P0, RZ, [R2+0x4] ;  /* 0x0000040002ff73aa */ /* 0x000e640000000500 */
[----:B-1----:R-:W-:Y:S05]  /*7d50*/  @!P0 BRA `(.L_x_2015) ;  /* 0x0000008000008947 */ /* 0x002fea0003800000 */
[----:B0-----:R-:W-:-:S04]  /*7d60*/  IADD3 R2, R2, 0x4, RZ ;  /* 0x0000000402027810 */ /* 0x001fc80007ffe0ff */
[----:B------:R-:W-:-:S05]  /*7d70*/  LOP3.LUT R2, R2, 0xffffff, RZ, 0xc0, !PT ;  /* 0x00ffffff02027812 */ /* 0x000fca00078ec0ff */
.L_x_2016:
[----:B------:R-:W0:Y:S02]  /*7d80*/  LDS R6, [R2] ;  /* 0x0000000002067984 */ /* 0x000e240000000800 */
[----:B0-----:R-:W-:-:S10]  /*7d90*/  HFMA2.MMA R7, R6, 1, 1, R11 ;  /* 0x3c003c0006077835 */ /* 0x001fd4000000000b */
[----:B------:R-:W0:Y:S02]  /*7da0*/  ATOMS.CAST.SPIN R7, [R2], R6, R7 ;  /* 0x000000060207738d */ /* 0x000e240001800007 */
[----:B0-----:R-:W-:-:S13]  /*7db0*/  ISETP.EQ.U32.AND P0, PT, R7, 0x1, PT ;  /* 0x000000010700780c */ /* 0x001fda0003f02070 */
[----:B------:R-:W-:Y:S05]  /*7dc0*/  @!P0 BRA `(.L_x_2016) ;  /* 0xffffffb000008947 */ /* 0x000fea000383ffff */
[----:B------:R-:W-:Y:S05]  /*7dd0*/  BRA `(.L_x_2014) ;  /* 0x0000003000007947 */ /* 0x000fea0003800000 */
.L_x_2015:
[----:B------:R-:W2:Y:S02]  /*7de0*/  LD.E R0, [R2.64+0x4] ;  /* 0x0000040602007980 */ /* 0x000ea4000c101900 */
[----:B0-2---:R-:W-:-:S05]  /*7df0*/  IADD3 R5, R11, R0, RZ ;  /* 0x000000000b057210 */ /* 0x005fca0007ffe0ff */
[----:B------:R0:W-:Y:S02]  /*7e00*/  ST.E [R2.64+0x4], R5 ;  /* 0x0000040502007985 */ /* 0x0001e4000c101906 */
.L_x_2014:
[----:B------:R-:W-:Y:S05]  /*7e10*/  BSYNC B0 ;  /* 0x0000000000007941 */ /* 0x000fea0003800000 */
.L_x_2013:
        /* <DEDUP_REMOVED lines=12> */
.L_x_2020:
[----:B------:R-:W0:Y:S02]  /*7ee0*/  LDS R4, [R0] ;  /* 0x0000000000047984 */ /* 0x000e240000000800 */
[----:B0-----:R-:W-:-:S06]  /*7ef0*/  HADD2 R5, R4, R9 ;  /* 0x0000000904057230 */ /* 0x001fcc0000000000 */
[----:B------:R-:W0:Y:S02]  /*7f00*/  ATOMS.CAST.SPIN R5, [R0], R4, R5 ;  /* 0x000000040005738d */ /* 0x000e240001800005 */
[----:B0-----:R-:W-:-:S13]  /*7f10*/  ISETP.EQ.U32.AND P0, PT, R5, 0x1, PT ;  /* 0x000000010500780c */ /* 0x001fda0003f02070 */
[----:B------:R-:W-:Y:S05]  /*7f20*/  @!P0 BRA `(.L_x_2020) ;  /* 0xffffffb000008947 */ /* 0x000fea000383ffff */
[----:B------:R-:W-:Y:S05]  /*7f30*/  BRA `(.L_x_2018) ;  /* 0x0000003000007947 */ /* 0x000fea0003800000 */
.L_x_2019:
[----:B------:R-:W2:Y:S02]  /*7f40*/  LD.E R0, [R2.64] ;  /* 0x0000000602007980 */ /* 0x000ea4000c101900 */
[----:B--2---:R-:W-:-:S05]  /*7f50*/  IMAD.IADD R5, R9, 0x1, R0 ;  /* 0x0000000109057824 */ /* 0x004fca00078e0200 */
[----:B------:R0:W-:Y:S02]  /*7f60*/  ST.E [R2.64], R5 ;  /* 0x0000000502007985 */ /* 0x0001e4000c101906 */
.L_x_2018:
[----:B------:R-:W-:Y:S05]  /*7f70*/  BSYNC B0 ;  /* 0x0000000000007941 */ /* 0x000fea0003800000 */
.L_x_2017:
[----:B------:R-:W2:Y:S02]  /*7f80*/  ATOM.E.ADD.F16x2.RN.STRONG.GPU P0, RZ, [R2.64+0x4], R7 ;  /* 0x0000040702ff798a */ /* 0x000ea4000810e9c6 */
[----:B--2---:R-:W-:Y:S05]  /*7f90*/  @P0 EXIT ;  /* 0x000000000000094d */ /* 0x004fea0003800000 */
[----:B------:R-:W1:Y:S02]  /*7fa0*/  QSPC.E.S P0, RZ, [R2+0x4] ;  /* 0x0000040002ff73aa */ /* 0x000e640000000500 */
[----:B-1----:R-:W-:Y:S05]  /*7fb0*/  @!P0 BRA `(.L_x_2021) ;  /* 0x0000008000008947 */ /* 0x002fea0003800000 */
[----:B0-----:R-:W-:-:S04]  /*7fc0*/  IADD3 R2, R2, 0x4, RZ ;  /* 0x0000000402027810 */ /* 0x001fc80007ffe0ff */
[----:B------:R-:W-:-:S05]  /*7fd0*/  LOP3.LUT R2, R2, 0xffffff, RZ, 0xc0, !PT ;  /* 0x00ffffff02027812 */ /* 0x000fca00078ec0ff */
.L_x_2022:
[----:B------:R-:W0:Y:S02]  /*7fe0*/  LDS R4, [R2] ;  /* 0x0000000002047984 */ /* 0x000e240000000800 */
[----:B0-----:R-:W-:-:S10]  /*7ff0*/  HFMA2.MMA R5, R4, 1, 1, R7 ;  /* 0x3c003c0004057835 */ /* 0x001fd40000000007 */
[----:B------:R-:W0:Y:S02]  /*8000*/  ATOMS.CAST.SPIN R5, [R2], R4, R5 ;  /* 0x000000040205738d */ /* 0x000e240001800005 */
[----:B0-----:R-:W-:-:S13]  /*8010*/  ISETP.EQ.U32.AND P0, PT, R5, 0x1, PT ;  /* 0x000000010500780c */ /* 0x001fda0003f02070 */
[----:B------:R-:W-:Y:S05]  /*8020*/  @!P0 BRA `(.L_x_2022) ;  /* 0xffffffb000008947 */ /* 0x000fea000383ffff */
[----:B------:R-:W-:Y:S05]  /*8030*/  EXIT ;  /* 0x000000000000794d */ /* 0x000fea0003800000 */
.L_x_2021:
[----:B------:R-:W2:Y:S02]  /*8040*/  LD.E R0, [R2.64+0x4] ;  /* 0x0000040602007980 */ /* 0x000ea4000c101900 */
[----:B0-2---:R-:W-:-:S05]  /*8050*/  IADD3 R5, R7, R0, RZ ;  /* 0x0000000007057210 */ /* 0x005fca0007ffe0ff */
[----:B------:R-:W-:Y:S01]  /*8060*/  ST.E [R2.64+0x4], R5 ;  /* 0x0000040502007985 */ /* 0x000fe2000c101906 */
[----:B------:R-:W-:Y:S05]  /*8070*/  EXIT ;  /* 0x000000000000794d */ /* 0x000fea0003800000 */
.L_x_2023:
        /* <DEDUP_REMOVED lines=16> */
.L_x_4769:


//--------------------- .text._Z23gemm_half_q_half_kernelILi3ELi172ELb1ELb1ELi64EEvPK6__halfPKjS4_S2_PS0_iiiiPKtS7_iiiiiibS2_i --------------------------
	.section	.text._Z23gemm_half_q_half_kernelILi3ELi172ELb1ELb1ELi64EEvPK6__halfPKjS4_S2_PS0_iiiiPKtS7_iiiiiibS2_i,"ax",@progbits
	.sectioninfo	@"SHI_REGISTERS=99"
	.align	128
        .global         _Z23gemm_half_q_half_kernelILi3ELi172ELb1ELb1ELi64EEvPK6__halfPKjS4_S2_PS0_iiiiPKtS7_iiiiiibS2_i
        .type           _Z23gemm_half_q_half_kernelILi3ELi172ELb1ELb1ELi64EEvPK6__halfPKjS4_S2_PS0_iiiiPKtS7_iiiiiibS2_i,@function
        .size           _Z23gemm_half_q_half_kernelILi3ELi172ELb1ELb1ELi64EEvPK6__halfPKjS4_S2_PS0_iiiiPKtS7_iiiiiibS2_i,(.L_x_4770 - _Z23gemm_half_q_half_kernelILi3ELi172ELb1ELb1ELi64EEvPK6__halfPKjS4_S2_PS0_iiiiPKtS7_iiiiiibS2_i)
        .other          _Z23gemm_half_q_half_kernelILi3ELi172ELb1ELb1ELi64EEvPK6__halfPKjS4_S2_PS0_iiiiPKtS7_iiiiiibS2_i,@"STO_CUDA_ENTRY STV_DEFAULT"
_Z23gemm_half_q_half_kernelILi3ELi172ELb1ELb1ELi64EEvPK6__halfPKjS4_S2_PS0_iiiiPKtS7_iiiiiibS2_i:
.text._Z23gemm_half_q_half_kernelILi3ELi172ELb1ELb1ELi64EEvPK6__halfPKjS4_S2_PS0_iiiiPKtS7_iiiiiibS2_i:
        /* <DEDUP_REMOVED lines=35> */
.L_x_2024:
        /* <DEDUP_REMOVED lines=27> */
.L_x_2029:
        /* <DEDUP_REMOVED lines=36> */
.L_x_2028:
        /* <DEDUP_REMOVED lines=22> */
.L_x_2030:
        /* <DEDUP_REMOVED lines=12> */
.L_x_2027:
[----:B------:R-:W-:Y:S01]  /*0840*/  ISETP.GT.AND P2, PT, R48, 0x3, PT ;  /* 0x000000033000780c */ /* 0x000fe20003f44270 */
[----:B------:R-:W-:Y:S01]  /*0850*/  IMAD.SHL.U32 R20, R10, 0x2, RZ ;  /* 0x000000020a147824 */ /* 0x000fe200078e00ff */
[----:B------:R-:W-:Y:S01]  /*0860*/  PLOP3.LUT P0, PT, PT, PT, PT, 0x80, 0x0 ;  /* 0x000000000000781c */ /* 0x000fe20003f0f070 */
[----:B------:R-:W-:-:S10]  /*0870*/  IMAD.MOV.U32 R9, RZ, RZ, RZ ;  /* 0x000000ffff097224 */ /* 0x000fd400078e00ff */
[----:B------:R-:W-:Y:S05]  /*0880*/  @!P2 BRA `(.L_x_2031) ;  /* 0x000002600000a947 */ /* 0x000fea0003800000 */
[----:B------:R-:W-:Y:S02]  /*0890*/  PLOP3.LUT P0, PT, PT, PT, PT, 0x8, 0x0 ;  /* 0x000000000000781c */ /* 0x000fe40003f0e170 */
[----:B------:R-:W-:Y:S02]  /*08a0*/  IADD3 R22, R48, -0x3, RZ ;  /* 0xfffffffd30167810 */ /* 0x000fe40007ffe0ff */
.L_x_2032:
        /* <DEDUP_REMOVED lines=36> */
.L_x_2031:
        /* <DEDUP_REMOVED lines=22> */
.L_x_2033:
        /* <DEDUP_REMOVED lines=11> */
.L_x_2026:
[----:B------:R-:W-:Y:S05]  /*0d00*/  BSYNC B0 ;  /* 0x0000000000007941 */ /* 0x000fea0003800000 */
.L_x_2025:
        /* <DEDUP_REMOVED lines=14> */
.L_x_2036:
        /* <DEDUP_REMOVED lines=19> */
.L_x_2035:
        /* <DEDUP_REMOVED lines=14> */
.L_x_2037:
[----:B------:R-:W-:-:S13]  /*1000*/  ISETP.LT.OR P0, PT, R9, R48, P0 ;  /* 0x000000300900720c */ /* 0x000fda0000701670 */
[----:B------:R-:W-:Y:S02]  /*1010*/  @P0 IMAD R9, R0, 0x3, R9 ;  /* 0x0000000300090824 */ /* 0x000fe400078e0209 */
[----:B0-----:R-:W-:Y:S02]  /*1020*/  @P0 IMAD.MOV.U32 R3, RZ, RZ, 0x2 ;  /* 0x00000002ff030424 */ /* 0x001fe400078e00ff */
[----:B------:R-:W-:-:S04]  /*1030*/  @P0 IMAD R2, R9, c[0x0][0x18c], R8 ;  /* 0x0000630009020a24 */ /* 0x000fc800078e0208 */
[----:B------:R-:W-:-:S05]  /*1040*/  @P0 IMAD.WIDE R2, R2, R3, c[0x0][0x180] ;  /* 0x0000600002020625 */ /* 0x000fca00078e0203 */
[----:B------:R0:W-:Y:S02]  /*1050*/  @P0 STG.E.64 [R2.64], RZ ;  /* 0x000000ff02000986 */ /* 0x0001e4000c101b06 */
.L_x_2034:
        /* <DEDUP_REMOVED lines=14> */
.L_x_2039:
        /* <DEDUP_REMOVED lines=43> */
.L_x_2038:
[----:B------:R-:W2:Y:S04]  /*13f0*/  LDL.64 R14, [R1] ;  /* 0x00000000010e7983 */ /* 0x000ea80000100a00 */
[----:B-1----:R1:W3:Y:S01]  /*1400*/  LDG.E.U16.CONSTANT R38, [R38.64+0x2] ;  /* 0x0000020626267981 */ /* 0x0022e2000c1e9500 */
        /* <DEDUP_REMOVED lines=57> */
[----:B-1----:R-:W-:-:S02]  /*17a0*/  PRMT R39, RZ, 0x5410, RZ ;  /* 0x00005410ff277816 */ /* 0x002fc400000000ff */
[----:B------:R-:W-:Y:S02]  /*17b0*/  SHF.R.S32.HI R11, RZ, 0x1f, R9 ;  /* 0x0000001fff0b7819 */ /* 0x000fe40000011409 */
[----:B------:R-:W-:-:S05]  /*17c0*/  IADD3 R0, P2, R8, R9, RZ ;  /* 0x0000000908007210 */ /* 0x000fca0007f5e0ff */
[----:B------:R-:W-:Y:S01]  /*17d0*/  IMAD.X R3, R11, 0x1, R2, P2 ;  /* 0x000000010b037824 */ /* 0x000fe200010e0602 */
[----:B------:R-:W-:-:S04]  /*17e0*/  LEA R6, P2, R0, c[0x0][0x168], 0x2 ;  /* 0x00005a0000067a11 */ /* 0x000fc800078410ff */
[----:B------:R-:W-:Y:S02]  /*17f0*/  LEA.HI.X R7, R0, c[0x0][0x16c], R3, 0x2, P2 ;  /* 0x00005b0000077a11 */ /* 0x000fe400010f1403 */
[----:B--2---:R-:W-:Y:S02]  /*1800*/  PRMT R16, R14, 0x7610, R15 ;  /* 0x000076100e107816 */ /* 0x004fe4000000000f */
[----:B------:R-:W-:Y:S01]  /*1810*/  PRMT R0, R15, 0x7610, R14 ;  /* 0x000076100f007816 */ /* 0x000fe2000000000e */
        /* <DEDUP_REMOVED lines=11> */
.L_x_2053:
        /* <DEDUP_REMOVED lines=22> */
[----:B------:R-:W-:Y:S02]  /*1a30*/  LOP3.LUT R25, R8, 0xff, RZ, 0xc0, !PT ;  /* 0x000000ff08197812 */ /* 0x000fe400078ec0ff */
        /* <DEDUP_REMOVED lines=40> */
[----:B------:R5:W0:Y:S01]  /*1cc0*/  I2F.F16 R36, R9 ;  /* 0x0000000900247306 */ /* 0x000a220000200c00 */
[----:B------:R-:W-:-:S02]  /*1cd0*/  LOP3.LUT R8, R8, 0xff, RZ, 0xc0, !PT ;  /* 0x000000ff08087812 */ /* 0x000fc400078ec0ff */
[----:B------:R-:W-:Y:S02]  /*1ce0*/  SHF.R.U32.HI R56, RZ, 0x8, R14 ;  /* 0x00000008ff387819 */ /* 0x000fe4000001160e */
[----:B------:R-:W-:Y:S02]  /*1cf0*/  IADD3 R8, R8, -0x80, RZ ;  /* 0xffffff8008087810 */ /* 0x000fe40007ffe0ff */
[----:B------:R-:W-:Y:S01]  /*1d00*/  LOP3.LUT R54, R53, 0xff, RZ, 0xc0, !PT ;  /* 0x000000ff35367812 */ /* 0x000fe200078ec0ff */
[----:B------:R-:W0:Y:S01]  /*1d10*/  I2F.F16 R21, R21 ;  /* 0x0000001500157306 */ /* 0x000e220000200c00 */
[----:B-----5:R-:W-:Y:S02]  /*1d20*/  LOP3.LUT R9, R12, 0xff, RZ, 0xc0, !PT ;  /* 0x000000ff0c097812 */ /* 0x020fe400078ec0ff */
[----:B------:R-:W-:Y:S02]  /*1d30*/  LEA.HI R24, R15, 0xffffff80, RZ, 0x8 ;  /* 0xffffff800f187811 */ /* 0x000fe400078f40ff */
[----:B------:R-:W-:-:S02]  /*1d40*/  IADD3 R9, R9, -0x80, RZ ;  /* 0xffffff8009097810 */ /* 0x000fc40007ffe0ff */
[----:B------:R-:W-:Y:S01]  /*1d50*/  LOP3.LUT R56, R56, 0xff, RZ, 0xc0, !PT ;  /* 0x000000ff38387812 */ /* 0x000fe200078ec0ff */
[----:B------:R5:W0:Y:S01]  /*1d60*/  I2F.F16 R12, R8 ;  /* 0x00000008000c7306 */ /* 0x000a220000200c00 */
[----:B------:R-:W-:Y:S02]  /*1d70*/  SHF.R.U32.HI R55, RZ, 0x10, R13 ;  /* 0x00000010ff377819 */ /* 0x000fe4000001160d */
[C---:B------:R-:W-:Y:S02]  /*1d80*/  LEA.HI R23, R14.reuse, 0xffffff80, RZ, 0x8 ;  /* 0xffffff800e177811 */ /* 0x040fe400078f40ff */
[----:B------:R-:W-:Y:S02]  /*1d90*/  LOP3.LUT R31, R14, 0xff, RZ, 0xc0, !PT ;  /* 0x000000ff0e1f7812 */ /* 0x000fe400078ec0ff */
[----:B------:R-:W-:Y:S01]  /*1da0*/  LOP3.LUT R30, R13, 0xff, RZ, 0xc0, !PT ;  /* 0x000000ff0d1e7812 */ /* 0x000fe200078ec0ff */
[----:B------:R0:W1:Y:S01]  /*1db0*/  I2F.F16 R53, R9 ;  /* 0x0000000900357306 */ /* 0x0000620000200c00 */
[----:B-----5:R-:W-:-:S02]  /*1dc0*/  SHF.R.U32.HI R8, RZ, 0x10, R14 ;  /* 0x00000010ff087819 */ /* 0x020fc4000001160e */
[----:B------:R-:W-:Y:S02]  /*1dd0*/  IADD3 R14, R56, -0x80, RZ ;  /* 0xffffff80380e7810 */ /* 0x000fe40007ffe0ff */
[----:B------:R-:W-:Y:S02]  /*1de0*/  LOP3.LUT R52, R52, 0xff, RZ, 0xc0, !PT ;  /* 0x000000ff34347812 */ /* 0x000fe400078ec0ff */
[----:B------:R-:W-:Y:S01]  /*1df0*/  LOP3.LUT R55, R55, 0xff, RZ, 0xc0, !PT ;  /* 0x000000ff37377812 */ /* 0x000fe200078ec0ff */
[----:B------:R-:W1:Y:S01]  /*1e00*/  I2F.F16 R23, R23 ;  /* 0x0000001700177306 */ /* 0x000e620000200c00 */
[--C-:B0-----:R-:W-:Y:S02]  /*1e10*/  SHF.R.U32.HI R9, RZ, 0x8, R15.reuse ;  /* 0x00000008ff097819 */ /* 0x101fe4000001160f */
[----:B------:R-:W-:Y:S02]  /*1e20*/  SHF.R.U32.HI R15, RZ, 0x10, R15 ;  /* 0x00000010ff0f7819 */ /* 0x000fe4000001160f */
[----:B------:R-:W-:-:S02]  /*1e30*/  LEA.HI R22, R13, 0xffffff80, RZ, 0x8 ;  /* 0xffffff800d167811 */ /* 0x000fc400078f40ff */
[----:B------:R-:W-:Y:S01]  /*1e40*/  LOP3.LUT R56, R15, 0xff, RZ, 0xc0, !PT ;  /* 0x000000ff0f387812 */ /* 0x000fe200078ec0ff */
[----:B------:R-:W0:Y:S01]  /*1e50*/  I2F.F16 R24, R24 ;  /* 0x0000001800187306 */ /* 0x000e220000200c00 */
        /* <DEDUP_REMOVED lines=47> */
[----:B------:R-:W-:Y:S02]  /*2150*/  HADD2.F32 R60, -RZ, R58.H0_H0 ;  /* 0x2000003aff3c7230 */ /* 0x000fe40000004100 */
        /* <DEDUP_REMOVED lines=63> */
[----:B------:R-:W-:-:S02]  /*2550*/  HADD2.F32 R57, -RZ, R0.H1_H1 ;  /* 0x30000000ff397230 */ /* 0x000fc40000004100 */
[----:B------:R-:W-:Y:S01]  /*2560*/  HADD2.F32 R59, -RZ, R0.H0_H0 ;  /* 0x20000000ff3b7230 */ /* 0x000fe20000004100 */
        /* <DEDUP_REMOVED lines=14> */
.L_x_2042:
        /* <DEDUP_REMOVED lines=81> */
[--C-:B------:R-:W-:Y:S01]  /*2b60*/  HADD2.F32 R57, -RZ, R0.reuse.H1_H1 ;  /* 0x30000000ff397230 */ /* 0x100fe20000004100 */
[----:B------:R-:W-:Y:S01]  /*2b70*/  FFMA.FTZ R60, R63, R59, R60 ;  /* 0x0000003b3f3c7223 */ /* 0x000fe2000001003c */
[----:B------:R-:W-:Y:S01]  /*2b80*/  HADD2.F32 R61, -RZ, R0.H0_H0 ;  /* 0x20000000ff3d7230 */ /* 0x000fe20000004100 */
        /* <DEDUP_REMOVED lines=13> */
.L_x_2043:
        /* <DEDUP_REMOVED lines=44> */
[----:B------:R-:W-:Y:S01]  /*2f20*/  FFMA.FTZ R57, R11, R58, R57 ;  /* 0x0000003a0b397223 */ /* 0x000fe20000010039 */
[--C-:B-1----:R-:W-:Y:S01]  /*2f30*/  HADD2.F32 R11, -RZ, R8.reuse.H0_H0 ;  /* 0x20000008ff0b7230 */ /* 0x102fe20000004100 */
[-C--:B------:R-:W-:Y:S01]  /*2f40*/  FFMA.FTZ R28, R37, R60.reuse, R33 ;  /* 0x0000003c251c7223 */ /* 0x080fe20000010021 */
        /* <DEDUP_REMOVED lines=21> */
[--C-:B------:R-:W-:Y:S01]  /*30a0*/  HADD2.F32 R15, -RZ, R16.reuse.H1_H1 ;  /* 0x30000010ff0f7230 */ /* 0x100fe20000004100 */
[-C--:B------:R-:W-:Y:S01]  /*30b0*/  FFMA.FTZ R8, R53, R18.reuse, R9 ;  /* 0x0000001235087223 */ /* 0x080fe20000010009 */
[----:B------:R-:W-:Y:S01]  /*30c0*/  HADD2.F32 R9, -RZ, R16.H0_H0 ;  /* 0x20000010ff097230 */ /* 0x000fe20000004100 */
        /* <DEDUP_REMOVED lines=20> */
.L_x_2041:
        /* <DEDUP_REMOVED lines=204> */
.L_x_2045:
        /* <DEDUP_REMOVED lines=97> */
.L_x_2046:
        /* <DEDUP_REMOVED lines=47> */
[----:B------:R-:W-:Y:S01]  /*47d0*/  HADD2.F32 R10, -RZ, R10.H1_H1 ;  /* 0x3000000aff0a7230 */ /* 0x000fe20000004100 */
        /* <DEDUP_REMOVED lines=22> */
[----:B------:R-:W-:Y:S01]  /*4940*/  HADD2.F32 R11, -RZ, R0.H1_H1 ;  /* 0x30000000ff0b7230 */ /* 0x000fe20000004100 */
        /* <DEDUP_REMOVED lines=20> */
.L_x_2044:
        /* <DEDUP_REMOVED lines=203> */
.L_x_2048:
        /* <DEDUP_REMOVED lines=97> */
.L_x_2049:
        /* <DEDUP_REMOVED lines=91> */
.L_x_2047:
        /* <DEDUP_REMOVED lines=203> */
.L_x_2051:
        /* <DEDUP_REMOVED lines=97> */
.L_x_2052:
        /* <DEDUP_REMOVED lines=91> */
.L_x_2050:
[----:B-----5:R-:W-:Y:S01]  /*7b70*/  LEA R8, R5, 0x40, 0x6 ;  /* 0x0000004005087811 */ /* 0x020fe200078e30ff */
[----:B------:R-:W-:Y:S01]  /*7b80*/  IMAD.WIDE R2, R17, 0x8, R2 ;  /* 0x0000000811027825 */ /* 0x000fe200078e0202 */
[----:B------:R-:W-:Y:S01]  /*7b90*/  IADD3 R47, R47, 0x20, RZ ;  /* 0x000000202f2f7810 */ /* 0x000fe20007ffe0ff */
[----:B------:R-:W-:Y:S01]  /*7ba0*/  UIADD3 UR4, UR4, 0x40, URZ ;  /* 0x0000004004047890 */ /* 0x000fe2000fffe03f */
[----:B------:R-:W-:Y:S01]  /*7bb0*/  IMNMX R8, R8, c[0x0][0x190], PT ;  /* 0x0000640008087a17 */ /* 0x000fe20003800200 */
[----:B0-----:R-:W-:Y:S01]  /*7bc0*/  IMAD.WIDE R6, R17, 0x8, R6 ;  /* 0x0000000811067825 */ /* 0x001fe200078e0206 */
[C---:B------:R-:W-:Y:S02]  /*7bd0*/  ISETP.GE.AND P0, PT, R47.reuse, c[0x0][0x1a8], PT ;  /* 0x00006a002f007a0c */ /* 0x040fe40003f06270 */
[----:B------:R-:W-:Y:S01]  /*7be0*/  ISETP.LT.AND P2, PT, R47, R8, PT ;  /* 0x000000082f00720c */ /* 0x000fe20003f41270 */
[----:B------:R-:W-:-:S02]  /*7bf0*/  IMAD.MOV.U32 R10, RZ, RZ, R2 ;  /* 0x000000ffff0a7224 */ /* 0x000fc400078e0002 */
[----:B------:R-:W-:-:S10]  /*7c00*/  IMAD.MOV.U32 R11, RZ, RZ, R3 ;  /* 0x000000ffff0b7224 */ /* 0x000fd400078e0003 */
[----:B------:R-:W-:Y:S05]  /*7c10*/  @!P0 BRA P2, `(.L_x_2053) ;  /* 0xffff9cb000008947 */ /* 0x000fea000103ffff */
.L_x_2040:
        /* <DEDUP_REMOVED lines=8> */
.L_x_2061:
        /* <DEDUP_REMOVED lines=44> */
[----:B------:R-:W-:Y:S01]  /*7f60*/  ISETP.GE.AND P3, PT, R48, 0x2, PT ;  /* 0x000000023000780c */ /* 0x000fe20003f66270 */
[----:B------:R-:W-:Y:S01]  /*7f70*/  HADD2 R2, R2, -1056, -1056 ;  /* 0xe420e42002027430 */ /* 0x000fe20000000000 */
[--C-:B---3--:R-:W-:Y:S02]  /*7f80*/  SHF.R.U32.HI R9, RZ, 0x8, R20.reuse ;  /* 0x00000008ff097819 */ /* 0x108fe40000011614 */
        /* <DEDUP_REMOVED lines=17> */
[----:B------:R-:W-:Y:S02]  /*80a0*/  LOP3.LUT R28, R10, 0x300030, R9, 0xf8, !PT ;  /* 0x003000300a1c7812 */ /* 0x000fe400078ef809 */
[----:B------:R-:W-:-:S02]  /*80b0*/  LOP3.LUT R31, R17, 0x300030, R20, 0xf8, !PT ;  /* 0x00300030111f7812 */ /* 0x000fc400078ef814 */
[----:B------:R-:W-:Y:S02]  /*80c0*/  LOP3.LUT R55, R22, 0x300030, R21, 0xf8, !PT ;  /* 0x0030003016377812 */ /* 0x000fe400078ef815 */
[----:B------:R-:W-:Y:S02]  /*80d0*/  LOP3.LUT R59, R23, 0x300030, R34, 0xf8, !PT ;  /* 0x00300030173b7812 */ /* 0x000fe400078ef822 */
[----:B--2---:R-:W-:Y:S02]  /*80e0*/  SHF.R.U32.HI R10, RZ, 0xc, R12 ;  /* 0x0000000cff0a7819 */ /* 0x004fe4000001160c */
[----:B------:R-:W-:Y:S02]  /*80f0*/  SHF.R.U32.HI R17, RZ, 0xc, R13 ;  /* 0x0000000cff117819 */ /* 0x000fe4000001160d */
[----:B------:R-:W-:Y:S02]  /*8100*/  SHF.R.U32.HI R21, RZ, 0xc, R14 ;  /* 0x0000000cff157819 */ /* 0x000fe4000001160e */
        /* <DEDUP_REMOVED lines=12> */
[----:B------:R-:W-:-:S02]  /*81d0*/  LOP3.LUT R17, R14, 0xf000f, RZ, 0xc0, !PT ;  /* 0x000f000f0e117812 */ /* 0x000fc400078ec0ff */
[----:B------:R-:W-:Y:S02]  /*81e0*/  LOP3.LUT R21, R25, 0x64006400, RZ, 0xfc, !PT ;  /* 0x6400640019157812 */ /* 0x000fe400078efcff */
[----:B------:R-:W-:Y:S01]  /*81f0*/  LOP3.LUT R25, R20, 0x64006400, RZ, 0xfc, !PT ;  /* 0x6400640014197812 */ /* 0x000fe200078efcff */
[----:B------:R-:W-:Y:S01]  /*8200*/  HADD2 R20, R8, -1056, -1056 ;  /* 0xe420e42008147430 */ /* 0x000fe20000000000 */
[----:B------:R-:W-:Y:S02]  /*8210*/  LOP3.LUT R54, R54, 0x64006400, RZ, 0xfc, !PT ;  /* 0x6400640036367812 */ /* 0x000fe400078efcff */
[----:B------:R-:W-:Y:S02]  /*8220*/  LOP3.LUT R56, R56, 0x3f003f, RZ, 0xc0, !PT ;  /* 0x003f003f38387812 */ /* 0x000fe400078ec0ff */
[----:B------:R-:W-:Y:S02]  /*8230*/  LOP3.LUT R14, R10, 0x300030, R29, 0xf8, !PT ;  /* 0x003000300a0e7812 */ /* 0x000fe400078ef81d */
        /* <DEDUP_REMOVED lines=76> */
[-C--:B------:R-:W-:Y:S01]  /*8700*/  HFMA2 R63, R25, R10.reuse, R63 ;  /* 0x0000000a193f7231 */ /* 0x080fe2000000003f */
[----:B------:R-:W-:Y:S01]  /*8710*/  PRMT R9, R16, 0x7610, R0 ;  /* 0x0000761010097816 */ /* 0x000fe20000000000 */
        /* <DEDUP_REMOVED lines=30> */
[----:B------:R-:W-:-:S05]  /*8900*/  PRMT R9, R0, 0x7610, R16 ;  /* 0x0000761000097816 */ /* 0x000fca0000000010 */
[----:B------:R-:W-:Y:S02]  /*8910*/  HFMA2 R43, R64, R9, R43 ;  /* 0x00000009402b7231 */ /* 0x000fe4000000002b */
.L_x_2056:
        /* <DEDUP_REMOVED lines=48> */
.L_x_2057:
        /* <DEDUP_REMOVED lines=40> */
[----:B------:R-:W-:Y:S02]  /*8ea0*/  PRMT R2, R2, 0x5410, R17 ;  /* 0x0000541002027816 */ /* 0x000fe40000000011 */
[----:B------:R-:W-:-:S06]  /*8eb0*/  PRMT R9, R16, 0x7610, R0 ;  /* 0x0000761010097816 */ /* 0x000fcc0000000000 */
[----:B------:R-:W-:Y:S01]  /*8ec0*/  HFMA2.MMA R40, R2, R9, R40 ;  /* 0x0000000902287235 */ /* 0x000fe20000000028 */
[----:B------:R-:W-:-:S05]  /*8ed0*/  PRMT R9, R0, 0x7610, R16 ;  /* 0x0000761000097816 */ /* 0x000fca0000000010 */
[----:B------:R-:W-:Y:S02]  /*8ee0*/  HFMA2 R39, R18, R9, R39 ;  /* 0x0000000912277231 */ /* 0x000fe40000000027 */
.L_x_2055:
        /* <DEDUP_REMOVED lines=20> */
[----:B----4-:R-:W-:Y:S02]  /*9030*/  SHF.R.U32.HI R9, RZ, 0x8, R20 ;  /* 0x00000008ff097819 */ /* 0x010fe40000011614 */
[----:B------:R-:W-:-:S02]  /*9040*/  LOP3.LUT R10, R17, 0xf000f, RZ, 0xc0, !PT ;  /* 0x000f000f110a7812 */ /* 0x000fc400078ec0ff */
[--C-:B------:R-:W-:Y:S02]  /*9050*/  SHF.R.U32.HI R29, RZ, 0x8, R21.reuse ;  /* 0x00000008ff1d7819 */ /* 0x100fe40000011615 */
[--C-:B------:R-:W-:Y:S02]  /*9060*/  SHF.R.U32.HI R31, RZ, 0xa, R21.reuse ;  /* 0x0000000aff1f7819 */ /* 0x100fe40000011615 */
[----:B------:R-:W-:Y:S02]  /*9070*/  LOP3.LUT R26, R21, 0x3f003f, RZ, 0xc0, !PT ;  /* 0x003f003f151a7812 */ /* 0x000fe400078ec0ff */
[----:B------:R-:W-:Y:S02]  /*9080*/  SHF.R.U32.HI R27, RZ, 0x6, R21 ;  /* 0x00000006ff1b7819 */ /* 0x000fe40000011615 */
        /* <DEDUP_REMOVED lines=8> */
[----:B------:R-:W-:Y:S02]  /*9110*/  LOP3.LUT R22, R25, 0xf000f, RZ, 0xc0, !PT ;  /* 0x000f000f19167812 */ /* 0x000fe400078ec0ff */
[----:B------:R-:W-:Y:S02]  /*9120*/  SHF.R.U32.HI R8, RZ, 0x6, R8 ;  /* 0x00000006ff087819 */ /* 0x000fe40000011608 */
[----:B------:R-:W-:Y:S02]  /*9130*/  LOP3.LUT R28, R10, 0x300030, R9, 0xf8, !PT ;  /* 0x003000300a1c7812 */ /* 0x000fe400078ef809 */
[----:B------:R-:W-:Y:S02]  /*9140*/  SHF.R.U32.HI R53, RZ, 0x6, R11 ;  /* 0x00000006ff357819 */ /* 0x000fe4000001160b */
[----:B------:R-:W-:Y:S02]  /*9150*/  LOP3.LUT R60, R17, 0x300030, R54, 0xf8, !PT ;  /* 0x00300030113c7812 */ /* 0x000fe400078ef836 */
[----:B---3--:R-:W-:-:S02]  /*9160*/  SHF.R.U32.HI R10, RZ, 0xc, R12 ;  /* 0x0000000cff0a7819 */ /* 0x008fc4000001160c */
[----:B------:R-:W-:Y:S02]  /*9170*/  LOP3.LUT R52, R52, 0x300030, R21, 0xf8, !PT ;  /* 0x0030003034347812 */ /* 0x000fe400078ef815 */
[----:B------:R-:W-:Y:S02]  /*9180*/  SHF.R.U32.HI R17, RZ, 0xc, R13 ;  /* 0x0000000cff117819 */ /* 0x000fe4000001160d */
[--C-:B------:R-:W-:Y:S02]  /*9190*/  SHF.R.U32.HI R61, RZ, 0xa, R23.reuse ;  /* 0x0000000aff3d7819 */ /* 0x100fe40000011617 */
[----:B------:R-:W-:Y:S02]  /*91a0*/  LOP3.LUT R58, R23, 0x3f003f, RZ, 0xc0, !PT ;  /* 0x003f003f173a7812 */ /* 0x000fe400078ec0ff */
[----:B------:R-:W-:Y:S02]  /*91b0*/  SHF.R.U32.HI R59, RZ, 0x6, R23 ;  /* 0x00000006ff3b7819 */ /* 0x000fe40000011617 */
[----:B------:R-:W-:-:S02]  /*91c0*/  LOP3.LUT R30, R22, 0x300030, R29, 0xf8, !PT ;  /* 0x00300030161e7812 */ /* 0x000fc400078ef81d */
[----:B------:R-:W-:Y:S02]  /*91d0*/  SHF.R.U32.HI R21, RZ, 0xc, R14 ;  /* 0x0000000cff157819 */ /* 0x000fe4000001160e */
        /* <DEDUP_REMOVED lines=142> */
.L_x_2059:
        /* <DEDUP_REMOVED lines=48> */
.L_x_2060:
        /* <DEDUP_REMOVED lines=45> */
.L_x_2058:
        /* <DEDUP_REMOVED lines=8> */
.L_x_2054:
[----:B-----5:R-:W-:-:S04]  /*a110*/  LEA R8, R5, 0x40, 0x6 ;  /* 0x0000004005087811 */ /* 0x020fc800078e30ff */
[----:B------:R-:W-:-:S04]  /*a120*/  IMNMX R8, R8, c[0x0][0x190], PT ;  /* 0x0000640008087a17 */ /* 0x000fc80003800200 */
[----:B------:R-:W-:-:S04]  /*a130*/  ISETP.GE.AND P0, PT, R47, R8, PT ;  /* 0x000000082f00720c */ /* 0x000fc80003f06270 */
[----:B------:R-:W-:-:S13]  /*a140*/  ISETP.GE.OR P0, PT, R47, c[0x0][0x1b4], P0 ;  /* 0x00006d002f007a0c */ /* 0x000fda0000706670 */
[----:B------:R-:W-:Y:S05]  /*a150*/  @P0 BRA `(.L_x_2062) ;  /* 0x0000544000000947 */ /* 0x000fea0003800000 */
[----:B------:R-:W-:-:S04]  /*a160*/  PRMT R2, R51, 0x9910, RZ ;  /* 0x0000991033027816 */ /* 0x000fc800000000ff */
[----:B------:R-:W-:-:S04]  /*a170*/  ISETP.NE.AND P0, PT, R2, RZ, PT ;  /* 0x000000ff0200720c */ /* 0x000fc80003f05270 */
[----:B------:R-:W-:Y:S02]  /*a180*/  ISETP.LT.OR P0, PT, R4, 0x3, !P0 ;  /* 0x000000030400780c */ /* 0x000fe40004701670 */
.L_x_2075:
        /* <DEDUP_REMOVED lines=162> */
.L_x_2064:
        /* <DEDUP_REMOVED lines=26> */
[--C-:B------:R-:W-:Y:S01]  /*ad50*/  HADD2.F32 R32, -RZ, R12.reuse.H0_H0 ;  /* 0x2000000cff207230 */ /* 0x100fe20000004100 */
        /* <DEDUP_REMOVED lines=67> */
.L_x_2066:
[----:B------:R-:W-:Y:S05]  /*b190*/  @P0 BRA `(.L_x_2065) ;  /* 0x000005a000000947 */ /* 0x000fea0003800000 */
[----:B------:R-:W0:Y:S01]  /*b1a0*/  LDS.64 R26, [UR4+0x100] ;  /* 0x00010004ff1a7984 */ /* 0x000e220008000a00 */
[----:B------:R-:W-:Y:S02]  /*b1b0*/  HADD2.F32 R29, -RZ, R3.H0_H0 ;  /* 0x20000003ff1d7230 */ /* 0x000fe40000004100 */
[----:B------:R-:W-:Y:S01]  /*b1c0*/  HADD2.F32 R31, -RZ, R9.H0_H0 ;  /* 0x20000009ff1f7230 */ /* 0x000fe20000004100 */
        /* <DEDUP_REMOVED lines=10> */
[----:B------:R-:W-:Y:S02]  /*b270*/  FFMA.FTZ R9, R31, R28, RZ ;  /* 0x0000001c1f097223 */ /* 0x000fe400000100ff */
[-C--:B------:R-:W-:Y:S01]  /*b280*/  FFMA.FTZ R3, R32, R26.reuse, R3 ;  /* 0x0000001a20037223 */ /* 0x080fe20000010003 */
[----:B------:R-:W-:Y:S01]  /*b290*/  HADD2.F32 R32, -RZ, R13.H1_H1 ;  /* 0x3000000dff207230 */ /* 0x000fe20000004100 */
[----:B------:R-:W-:Y:S01]  /*b2a0*/  FFMA.FTZ R9, R33, R26, R9 ;  /* 0x0000001a21097223 */ /* 0x000fe20000010009 */
[----:B------:R-:W-:Y:S01]  /*b2b0*/  HADD2.F32 R33, -RZ, R15.H1_H1 ;  /* 0x3000000fff217230 */ /* 0x000fe20000004100 */
[-C--:B------:R-:W-:Y:S01]  /*b2c0*/  FFMA.FTZ R29, R35, R28.reuse, RZ ;  /* 0x0000001c231d7223 */ /* 0x080fe200000100ff */
[--C-:B------:R-:W-:Y:S01]  /*b2d0*/  HADD2.F32 R13, -RZ, R5.reuse.H0_H0 ;  /* 0x20000005ff0d7230 */ /* 0x100fe20000004100 */
[----:B------:R-:W-:Y:S01]  /*b2e0*/  FFMA.FTZ R31, R37, R28, RZ ;  /* 0x0000001c251f7223 */ /* 0x000fe200000100ff */
[----:B------:R-:W-:Y:S01]  /*b2f0*/  HADD2.F32 R15, -RZ, R14.H0_H0 ;  /* 0x2000000eff0f7230 */ /* 0x000fe20000004100 */
[-C--:B------:R-:W-:Y:S01]  /*b300*/  FFMA.FTZ R29, R32, R26.reuse, R29 ;  /* 0x0000001a201d7223 */ /* 0x080fe2000001001d */
[----:B------:R-:W-:Y:S01]  /*b310*/  HADD2.F32 R28, -RZ, R12.H0_H0 ;  /* 0x2000000cff1c7230 */ /* 0x000fe20000004100 */
[----:B------:R-:W-:Y:S01]  /*b320*/  FFMA.FTZ R31, R33, R26, R31 ;  /* 0x0000001a211f7223 */ /* 0x000fe2000001001f */
[----:B------:R-:W-:Y:S01]  /*b330*/  HADD2.F32 R5, -RZ, R5.H1_H1 ;  /* 0x30000005ff057230 */ /* 0x000fe20000004100 */
[-C--:B------:R-:W-:Y:S01]  /*b340*/  FFMA.FTZ R26, R13, R30.reuse, R3 ;  /* 0x0000001e0d1a7223 */ /* 0x080fe20000010003 */
[--C-:B------:R-:W-:Y:S01]  /*b350*/  HADD2.F32 R3, -RZ, R17.reuse.H0_H0 ;  /* 0x20000011ff037230 */ /* 0x100fe20000004100 */
        /* <DEDUP_REMOVED lines=62> */
.L_x_2065:
[----:B------:R-:W-:-:S04]  /*b740*/  IMAD.MOV.U32 R3, RZ, RZ, c[0x0][0x18c] ;  /* 0x00006300ff037624 */ /* 0x000fc800078e00ff */
[----:B------:R-:W-:-:S05]  /*b750*/  IMAD.WIDE R10, R3, 0x4, R6 ;  /* 0x00000004030a7825 */ /* 0x000fca00078e0206 */
[----:B------:R-:W2:Y:S02]  /*b760*/  LDG.E.128.CONSTANT R12, [R10.64] ;  /* 0x000000060a0c7981 */ /* 0x000ea4000c1e9d00 */
[C---:B--2---:R-:W-:Y:S02]  /*b770*/  LOP3.LUT R17, R13.reuse, 0xf000f, RZ, 0xc0, !PT ;  /* 0x000f000f0d117812 */ /* 0x044fe400078ec0ff */
[----:B------:R-:W-:Y:S02]  /*b780*/  SHF.R.U32.HI R19, RZ, 0x8, R13 ;  /* 0x00000008ff137819 */ /* 0x000fe4000001160d */
[----:B------:R-:W-:Y:S02]  /*b790*/  LOP3.LUT R18, R13, 0xf000f0, RZ, 0xc0, !PT ;  /* 0x00f000f00d127812 */ /* 0x000fe400078ec0ff */
[C---:B------:R-:W-:Y:S02]  /*b7a0*/  LOP3.LUT R5, R12.reuse, 0xf000f, RZ, 0xc0, !PT ;  /* 0x000f000f0c057812 */ /* 0x040fe400078ec0ff */
[----:B------:R-:W-:-:S02]  /*b7b0*/  LOP3.LUT R9, R12, 0xf000f0, RZ, 0xc0, !PT ;  /* 0x00f000f00c097812 */ /* 0x000fc400078ec0ff */
[C---:B------:R-:W-:Y:S02]  /*b7c0*/  LOP3.LUT R20, R14.reuse, 0xf000f, RZ, 0xc0, !PT ;  /* 0x000f000f0e147812 */ /* 0x040fe400078ec0ff */
[----:B------:R-:W-:Y:S02]  /*b7d0*/  LOP3.LUT R21, R14, 0xf000f0, RZ, 0xc0, !PT ;  /* 0x00f000f00e157812 */ /* 0x000fe400078ec0ff */
[----:B------:R-:W-:Y:S02]  /*b7e0*/  SHF.R.U32.HI R22, RZ, 0x8, R14 ;  /* 0x00000008ff167819 */ /* 0x000fe4000001160e */
[----:B------:R-:W-:Y:S02]  /*b7f0*/  SHF.R.U32.HI R12, RZ, 0x8, R12 ;  /* 0x00000008ff0c7819 */ /* 0x000fe4000001160c */
[----:B------:R-:W-:Y:S02]  /*b800*/  LOP3.LUT R14, R17, 0x64006400, RZ, 0xfc, !PT ;  /* 0x64006400110e7812 */ /* 0x000fe400078efcff */
[----:B------:R-:W-:-:S02]  /*b810*/  LOP3.LUT R23, R15, 0xf000f, RZ, 0xc0, !PT ;  /* 0x000f000f0f177812 */ /* 0x000fc400078ec0ff */
[----:B------:R-:W-:Y:S01]  /*b820*/  LOP3.LUT R25, R15, 0xf000f0, RZ, 0xc0, !PT ;  /* 0x00f000f00f197812 */ /* 0x000fe200078ec0ff */
[----:B------:R-:W-:Y:S01]  /*b830*/  HADD2 R14, R14, -1032, -1032 ;  /* 0xe408e4080e0e7430 */ /* 0x000fe20000000000 */
[----:B------:R-:W-:Y:S02]  /*b840*/  SHF.R.U32.HI R26, RZ, 0x8, R15 ;  /* 0x00000008ff1a7819 */ /* 0x000fe4000001160f */
[C---:B------:R-:W-:Y:S02]  /*b850*/  LOP3.LUT R17, R19.reuse, 0xf000f, RZ, 0xc0, !PT ;  /* 0x000f000f13117812 */ /* 0x040fe400078ec0ff */
        /* <DEDUP_REMOVED lines=9> */
[C---:B------:R-:W-:Y:S02]  /*b8f0*/  LOP3.LUT R28, R26.reuse, 0xf000f, RZ, 0xc0, !PT ;  /* 0x000f000f1a1c7812 */ /* 0x040fe400078ec0ff */
        /* <DEDUP_REMOVED lines=22> */
[----:B------:R-:W-:-:S02]  /*ba60*/  HFMA2 R9, R9, R2.H0_H0, -72, -72 ;  /* 0xd480d48009097431 */ /* 0x000fc40000040002 */
[-C--:B------:R-:W-:Y:S02]  /*ba70*/  HFMA2 R20, R29, R2.reuse.H0_H0, -72, -72 ;  /* 0xd480d4801d147431 */ /* 0x080fe40000040002 */
        /* <DEDUP_REMOVED lines=24> */
[--C-:B------:R-:W-:Y:S01]  /*bc00*/  HADD2.F32 R37, -RZ, R18.reuse.H0_H0 ;  /* 0x20000012ff257230 */ /* 0x100fe20000004100 */
        /* <DEDUP_REMOVED lines=69> */
.L_x_2067:
        /* <DEDUP_REMOVED lines=94> */
.L_x_2069:
        /* <DEDUP_REMOVED lines=14> */
[-C--:B------:R-:W-:Y:S01]  /*c720*/  FFMA.FTZ R5, R34, R29.reuse, RZ ;  /* 0x0000001d22057223 */ /* 0x080fe200000100ff */
[----:B------:R-:W-:Y:S01]  /*c730*/  HADD2.F32 R34, -RZ, R17.H1_H1 ;  /* 0x30000011ff227230 */ /* 0x000fe20000004100 */
[-C--:B------:R-:W-:Y:S01]  /*c740*/  FFMA.FTZ R33, R14, R30.reuse, R33 ;  /* 0x0000001e0e217223 */ /* 0x080fe20000010021 */
[----:B------:R-:W-:Y:S01]  /*c750*/  HADD2.F32 R14, -RZ, R9.H0_H0 ;  /* 0x20000009ff0e7230 */ /* 0x000fe20000004100 */
[----:B------:R-:W-:Y:S01]  /*c760*/  FFMA.FTZ R5, R36, R30, R5 ;  /* 0x0000001e24057223 */ /* 0x000fe20000010005 */
[----:B------:R-:W-:Y:S01]  /*c770*/  HADD2.F32 R36, -RZ, R19.H1_H1 ;  /* 0x30000013ff247230 */ /* 0x000fe20000004100 */
[-C--:B------:R-:W-:Y:S01]  /*c780*/  FFMA.FTZ R35, R54, R29.reuse, RZ ;  /* 0x0000001d36237223 */ /* 0x080fe200000100ff */
[----:B------:R-:W-:Y:S01]  /*c790*/  HADD2.F32 R17, -RZ, R15.H0_H0 ;  /* 0x2000000fff117230 */ /* 0x000fe20000004100 */
[----:B------:R-:W-:Y:S01]  /*c7a0*/  FFMA.FTZ R29, R56, R29, RZ ;  /* 0x0000001d381d7223 */ /* 0x000fe200000100ff */
[----:B------:R-:W-:Y:S01]  /*c7b0*/  HADD2.F32 R19, -RZ, R18.H0_H0 ;  /* 0x20000012ff137230 */ /* 0x000fe20000004100 */
[----:B------:R-:W-:Y:S01]  /*c7c0*/  FFMA.FTZ R14, R14, R32, R5 ;  /* 0x000000200e0e7223 */ /* 0x000fe20000010005 */
        /* <DEDUP_REMOVED lines=9> */
[----:B------:R-:W-:Y:S01]  /*c860*/  FFMA.FTZ R32, R5, R32, R29 ;  /* 0x0000002005207223 */ /* 0x000fe2000001001d */
[--C-:B-1----:R-:W-:Y:S01]  /*c870*/  HADD2.F32 R5, -RZ, R12.reuse.H0_H0 ;  /* 0x2000000cff057230 */ /* 0x102fe20000004100 */
        /* <DEDUP_REMOVED lines=55> */
.L_x_2068:
        /* <DEDUP_REMOVED lines=145> */
.L_x_2070:
        /* <DEDUP_REMOVED lines=94> */
.L_x_2072:
        /* <DEDUP_REMOVED lines=91> */
.L_x_2071:
[----:B------:R-:W-:-:S06]  /*e090*/  IMAD.WIDE R12, R3, 0x4, R10 ;  /* 0x00000004030c7825 */ /* 0x000fcc00078e020a */
[----:B------:R-:W2:Y:S02]  /*e0a0*/  LDG.E.128.CONSTANT R12, [R12.64] ;  /* 0x000000060c0c7981 */ /* 0x000ea4000c1e9d00 */
[----:B--2---:R-:W-:Y:S02]  /*e0b0*/  LOP3.LUT R9, R13, 0xf000f0, RZ, 0xc0, !PT ;  /* 0x00f000f00d097812 */ /* 0x004fe400078ec0ff */
[C---:B------:R-:W-:Y:S02]  /*e0c0*/  LOP3.LUT R3, R12.reuse, 0xf000f, RZ, 0xc0, !PT ;  /* 0x000f000f0c037812 */ /* 0x040fe400078ec0ff */
[----:B------:R-:W-:Y:S02]  /*e0d0*/  LOP3.LUT R5, R12, 0xf000f0, RZ, 0xc0, !PT ;  /* 0x00f000f00c057812 */ /* 0x000fe400078ec0ff */
[----:B------:R-:W-:Y:S02]  /*e0e0*/  SHF.R.U32.HI R17, RZ, 0x8, R12 ;  /* 0x00000008ff117819 */ /* 0x000fe4000001160c */
[----:B------:R-:W-:-:S02]  /*e0f0*/  LOP3.LUT R10, R14, 0xf000f0, RZ, 0xc0, !PT ;  /* 0x00f000f00e0a7812 */ /* 0x000fc400078ec0ff */
[----:B------:R-:W-:Y:S02]  /*e100*/  SHF.R.U32.HI R19, RZ, 0x8, R13 ;  /* 0x00000008ff137819 */ /* 0x000fe4000001160d */
[----:B------:R-:W-:Y:S02]  /*e110*/  LOP3.LUT R12, R15, 0xf000f0, RZ, 0xc0, !PT ;  /* 0x00f000f00f0c7812 */ /* 0x000fe400078ec0ff */
        /* <DEDUP_REMOVED lines=136> */
.L_x_2073:
        /* <DEDUP_REMOVED lines=94> */
.L_x_2074:
        /* <DEDUP_REMOVED lines=16> */
[--C-:B------:R-:W-:Y:S01]  /*f080*/  HADD2.F32 R30, -RZ, R10.reuse.H0_H0 ;  /* 0x2000000aff1e7230 */ /* 0x100fe20000004100 */
[-C--:B------:R-:W-:Y:S01]  /*f090*/  FFMA.FTZ R29, R18, R26.reuse, R29 ;  /* 0x0000001a121d7223 */ /* 0x080fe2000001001d */
[----:B------:R-:W-:Y:S01]  /*f0a0*/  HADD2.F32 R18, -RZ, R5.H0_H0 ;  /* 0x20000005ff127230 */ /* 0x000fe20000004100 */
[-C--:B------:R-:W-:Y:S01]  /*f0b0*/  FFMA.FTZ R31, R36, R25.reuse, RZ ;  /* 0x00000019241f7223 */ /* 0x080fe200000100ff */
[----:B------:R-:W-:Y:S01]  /*f0c0*/  HADD2.F32 R10, -RZ, R10.H1_H1 ;  /* 0x3000000aff0a7230 */ /* 0x000fe20000004100 */
[-C--:B------:R-:W-:Y:S01]  /*f0d0*/  FFMA.FTZ R17, R32, R26.reuse, R17 ;  /* 0x0000001a20117223 */ /* 0x080fe20000010011 */
[----:B------:R-:W-:Y:S01]  /*f0e0*/  HADD2.F32 R32, -RZ, R20.H1_H1 ;  /* 0x30000014ff207230 */ /* 0x000fe20000004100 */
[----:B------:R-:W-:Y:S01]  /*f0f0*/  FFMA.FTZ R25, R52, R25, RZ ;  /* 0x0000001934197223 */ /* 0x000fe200000100ff */
[--C-:B------:R-:W-:Y:S01]  /*f100*/  HADD2.F32 R20, -RZ, R9.reuse.H0_H0 ;  /* 0x20000009ff147230 */ /* 0x100fe20000004100 */
        /* <DEDUP_REMOVED lines=39> */
[----:B------:R-:W-:Y:S01]  /*f380*/  FFMA.FTZ R18, R19, R10, R11 ;  /* 0x0000000a13127223 */ /* 0x000fe2000001000b */
[----:B------:R-:W-:-:S02]  /*f390*/  HADD2.F32 R11, -RZ, R14.H0_H0 ;  /* 0x2000000eff0b7230 */ /* 0x000fc40000004100 */
[--C-:B------:R-:W-:Y:S01]  /*f3a0*/  HADD2.F32 R19, -RZ, R15.reuse.H0_H0 ;  /* 0x2000000fff137230 */ /* 0x100fe20000004100 */
[-C--:B------:R-:W-:Y:S01]  /*f3b0*/  FFMA.FTZ R2, R3, R9.reuse, R2 ;  /* 0x0000000903027223 */ /* 0x080fe20000010002 */
[----:B------:R-:W-:Y:S01]  /*f3c0*/  HADD2.F32 R14, -RZ, R14.H1_H1 ;  /* 0x3000000eff0e7230 */ /* 0x000fe20000004100 */
[-C--:B------:R-:W-:Y:S01]  /*f3d0*/  FFMA.FTZ R12, R11, R10.reuse, R17 ;  /* 0x0000000a0b0c7223 */ /* 0x080fe20000010011 */
[----:B------:R-:W-:Y:S01]  /*f3e0*/  HADD2.F32 R15, -RZ, R15.H1_H1 ;  /* 0x3000000fff0f7230 */ /* 0x000fe20000004100 */
[----:B------:R-:W-:Y:S01]  /*f3f0*/  FFMA.FTZ R10, R19, R10, R5 ;  /* 0x0000000a130a7223 */ /* 0x000fe20000010005 */
[----:B------:R-:W-:Y:S01]  /*f400*/  HADD2.F32 R3, -RZ, R16.H0_H0 ;  /* 0x20000010ff037230 */ /* 0x000fe20000004100 */
[-C--:B------:R-:W-:Y:S01]  /*f410*/  FFMA.FTZ R18, R13, R9.reuse, R18 ;  /* 0x000000090d127223 */ /* 0x080fe20000010012 */
[--C-:B------:R-:W-:Y:S01]  /*f420*/  HADD2.F32 R5, -RZ, R0.reuse.H1_H1 ;  /* 0x30000000ff057230 */ /* 0x100fe20000004100 */
[-C--:B------:R-:W-:Y:S01]  /*f430*/  FFMA.FTZ R12, R14, R9.reuse, R12 ;  /* 0x000000090e0c7223 */ /* 0x080fe2000001000c */
[----:B------:R-:W-:Y:S01]  /*f440*/  HADD2.F32 R11, -RZ, R0.H0_H0 ;  /* 0x20000000ff0b7230 */ /* 0x000fe20000004100 */
        /* <DEDUP_REMOVED lines=14> */
.L_x_2063:
[----:B------:R-:W-:Y:S01]  /*f530*/  IADD3 R47, R47, 0x20, RZ ;  /* 0x000000202f2f7810 */ /* 0x000fe20007ffe0ff */
[----:B------:R-:W-:Y:S01]  /*f540*/  IMAD.MOV.U32 R3, RZ, RZ, c[0x0][0x18c] ;  /* 0x00006300ff037624 */ /* 0x000fe200078e00ff */
[----:B------:R-:W-:Y:S02]  /*f550*/  UIADD3 UR4, UR4, 0x40, URZ ;  /* 0x0000004004047890 */ /* 0x000fe4000fffe03f */
[----:B------:R-:W-:Y:S01]  /*f560*/  ISETP.GE.AND P2, PT, R47, c[0x0][0x1b4], PT ;  /* 0x00006d002f007a0c */ /* 0x000fe20003f46270 */
[----:B------:R-:W-:Y:S01]  /*f570*/  IMAD.WIDE R6, R3, 0x10, R6 ;  /* 0x0000001003067825 */ /* 0x000fe200078e0206 */
[----:B------:R-:W-:-:S13]  /*f580*/  ISETP.LT.AND P3, PT, R47, R45, PT ;  /* 0x0000002d2f00720c */ /* 0x000fda0003f61270 */
[----:B------:R-:W-:Y:S05]  /*f590*/  @!P2 BRA P3, `(.L_x_2075) ;  /* 0xffffabf00000a947 */ /* 0x000fea000183ffff */
.L_x_2062:
[----:B------:R-:W-:-:S04]  /*f5a0*/  ISETP.GE.AND P0, PT, R47, R8, PT ;  /* 0x000000082f00720c */ /* 0x000fc80003f06270 */
[----:B------:R-:W-:-:S13]  /*f5b0*/  ISETP.GE.OR P0, PT, R47, c[0x0][0x1b8], P0 ;  /* 0x00006e002f007a0c */ /* 0x000fda0000706670 */
[----:B------:R-:W-:Y:S05]  /*f5c0*/  @P0 BRA `(.L_x_2076) ;  /* 0x00001f3000000947 */ /* 0x000fea0003800000 */
[----:B------:R-:W-:-:S04]  /*f5d0*/  PRMT R2, R51, 0x9910, RZ ;  /* 0x0000991033027816 */ /* 0x000fc800000000ff */
[----:B------:R-:W-:-:S04]  /*f5e0*/  ISETP.NE.AND P0, PT, R2, RZ, PT ;  /* 0x000000ff0200720c */ /* 0x000fc80003f05270 */
[----:B------:R-:W-:Y:S02]  /*f5f0*/  ISETP.LT.OR P0, PT, R4, 0x3, !P0 ;  /* 0x000000030400780c */ /* 0x000fe40004701670 */
.L_x_2080:
[C---:B------:R-:W-:Y:S01]  /*f600*/  ISETP.NE.AND P2, PT, R47.reuse, R38, PT ;  /* 0x000000262f00720c */ /* 0x040fe20003f45270 */
[----:B------:R-:W-:Y:S01]  /*f610*/  IMAD.MOV.U32 R37, RZ, RZ, c[0x0][0x18c] ;  /* 0x00006300ff257624 */ /* 0x000fe200078e00ff */
[----:B-----5:R0:W5:Y:S11]  /*f620*/  LDG.E.128.CONSTANT R12, [R6.64] ;  /* 0x00000006060c7981 */ /* 0x020176000c1e9d00 */
[----:B------:R-:W-:Y:S01]  /*f630*/  @!P2 IADD3 R46, R46, 0x1, RZ ;  /* 0x000000012e2ea810 */ /* 0x000fe20007ffe0ff */
[----:B------:R-:W-:Y:S01]  /*f640*/  @!P2 IMAD.MOV.U32 R3, RZ, RZ, 0x2 ;  /* 0x00000002ff03a424 */ /* 0x000fe200078e00ff */
[----:B------:R-:W-:-:S03]  /*f650*/  @!P2 LEA R2, R47, 0x1, 0x1 ;  /* 0x000000012f02a811 */ /* 0x000fc600078e08ff */
[----:B------:R-:W-:Y:S02]  /*f660*/  @!P2 IMAD R18, R46, 0x8, R1 ;  /* 0x000000082e12a824 */ /* 0x000fe400078e0201 */
[----:B------:R-:W-:-:S04]  /*f670*/  @!P2 IMAD.WIDE R2, R2, R3, c[0x0][0x198] ;  /* 0x000066000202a625 */ /* 0x000fc800078e0203 */
[----:B------:R-:W2:Y:S01]  /*f680*/  @!P2 LDL.64 R18, [R18] ;  /* 0x000000001212a983 */ /* 0x000ea20000100a00 */
[----:B------:R-:W-:-:S03]  /*f690*/  IMAD.WIDE R4, R37, 0x4, R6 ;  /* 0x0000000425047825 */ /* 0x000fc600078e0206 */
[----:B------:R-:W3:Y:S04]  /*f6a0*/  @!P2 LDG.E.U16.CONSTANT R2, [R2.64] ;  /* 0x000000060202a981 */ /* 0x000ee8000c1e9500 */
        /* <DEDUP_REMOVED lines=23> */
[--C-:B------:R-:W-:Y:S02]  /*f820*/  SHF.R.U32.HI R28, RZ, 0xf, R15.reuse ;  /* 0x0000000fff1c7819 */ /* 0x100fe4000001160f */
        /* <DEDUP_REMOVED lines=20> */
[C---:B------:R-:W-:Y:S02]  /*f970*/  LOP3.LUT R35, R11.reuse, 0x380038, RZ, 0xc0, !PT ;  /* 0x003800380b237812 */ /* 0x040fe400078ec0ff */
[----:B------:R-:W-:Y:S02]  /*f980*/  SHF.R.U32.HI R56, RZ, 0x6, R11 ;  /* 0x00000006ff387819 */ /* 0x000fe4000001160b */
[----:B------:R-:W-:Y:S02]  /*f990*/  LOP3.LUT R65, R11, 0x70007, RZ, 0xc0, !PT ;  /* 0x000700070b417812 */ /* 0x000fe400078ec0ff */
[----:B------:R-:W-:Y:S02]  /*f9a0*/  PRMT R17, R23, 0x7610, R17 ;  /* 0x0000761017117816 */ /* 0x000fe40000000011 */
[----:B------:R-:W-:Y:S02]  /*f9b0*/  LOP3.LUT R32, R26, 0x20002, R31, 0xf8, !PT ;  /* 0x000200021a207812 */ /* 0x000fe400078ef81f */
[----:B------:R-:W-:-:S02]  /*f9c0*/  LOP3.LUT R36, R28, 0x20002, R33, 0xf8, !PT ;  /* 0x000200021c247812 */ /* 0x000fc400078ef821 */
[----:B------:R-:W-:Y:S02]  /*f9d0*/  LOP3.LUT R23, R10, 0x20002, R21, 0xf8, !PT ;  /* 0x000200020a177812 */ /* 0x000fe400078ef815 */
[----:B------:R-:W-:Y:S02]  /*f9e0*/  PRMT R10, R50, 0x9910, RZ ;  /* 0x00009910320a7816 */ /* 0x000fe400000000ff */
[----:B------:R-:W-:Y:S02]  /*f9f0*/  LOP3.LUT R27, R20, 0x20002, R27, 0xf8, !PT ;  /* 0x00020002141b7812 */ /* 0x000fe400078ef81b */
[----:B------:R-:W-:Y:S02]  /*fa00*/  ISETP.NE.AND P2, PT, R10, RZ, PT ;  /* 0x000000ff0a00720c */ /* 0x000fe40003f45270 */
[----:B------:R-:W-:Y:S02]  /*fa10*/  LOP3.LUT R80, R19, 0x64006400, RZ, 0xfc, !PT ;  /* 0x6400640013507812 */ /* 0x000fe400078efcff */
        /* <DEDUP_REMOVED lines=17> */
[----:B------:R-:W-:Y:S02]  /*fb30*/  LOP3.LUT R76, R29, 0x64006400, RZ, 0xfc, !PT ;  /* 0x640064001d4c7812 */ /* 0x000fe400078efcff */
[C---:B------:R-:W-:Y:S02]  /*fb40*/  LOP3.LUT R71, R56.reuse, 0x1c001c0, RZ, 0xc0, !PT ;  /* 0x01c001c038477812 */ /* 0x040fe400078ec0ff */
        /* <DEDUP_REMOVED lines=13> */
[----:B------:R-:W-:Y:S02]  /*fc20*/  ISETP.GE.AND P3, PT, R48, 0x2, PT ;  /* 0x000000023000780c */ /* 0x000fe40003f66270 */
[--C-:B--2---:R-:W-:Y:S02]  /*fc30*/  SHF.R.U32.HI R26, RZ, 0xd, R5.reuse ;  /* 0x0000000dff1a7819 */ /* 0x104fe40000011605 */
[C---:B------:R-:W-:Y:S02]  /*fc40*/  LOP3.LUT R28, R5.reuse, 0x380038, RZ, 0xc0, !PT ;  /* 0x00380038051c7812 */ /* 0x040fe400078ec0ff */
[----:B------:R-:W-:Y:S02]  /*fc50*/  SHF.R.U32.HI R11, RZ, 0x6, R5 ;  /* 0x00000006ff0b7819 */ /* 0x000fe40000011605 */
[----:B------:R-:W-:-:S02]  /*fc60*/  LOP3.LUT R62, R5, 0x70007, RZ, 0xc0, !PT ;  /* 0x00070007053e7812 */ /* 0x000fc400078ec0ff */
[----:B------:R-:W-:Y:S02]  /*fc70*/  SHF.R.U32.HI R5, RZ, 0xd, R6 ;  /* 0x0000000dff057819 */ /* 0x000fe40000011606 */
[--C-:B------:R-:W-:Y:S02]  /*fc80*/  SHF.R.U32.HI R20, RZ, 0xd, R4.reuse ;  /* 0x0000000dff147819 */ /* 0x100fe40000011604 */
[----:B------:R-:W-:Y:S02]  /*fc90*/  LOP3.LUT R5, R32, 0x40004, R5, 0xf8, !PT ;  /* 0x0004000420057812 */ /* 0x000fe400078ef805 */
[C---:B------:R-:W-:Y:S02]  /*fca0*/  LOP3.LUT R21, R4.reuse, 0x380038, RZ, 0xc0, !PT ;  /* 0x0038003804157812 */ /* 0x040fe400078ec0ff */
[----:B------:R-:W-:Y:S02]  /*fcb0*/  SHF.R.U32.HI R10, RZ, 0x6, R4 ;  /* 0x00000006ff0a7819 */ /* 0x000fe40000011604 */
[----:B------:R-:W-:-:S02]  /*fcc0*/  LOP3.LUT R61, R4, 0x70007, RZ, 0xc0, !PT ;  /* 0x00070007043d7812 */ /* 0x000fc400078ec0ff */
[----:B------:R-:W-:Y:S02]  /*fcd0*/  LOP3.LUT R32, R14, 0x380038, RZ, 0xc0, !PT ;  /* 0x003800380e207812 */ /* 0x000fe400078ec0ff */
[----:B------:R-:W-:Y:S02]  /*fce0*/  LOP3.LUT R4, R23, 0x40004, R20, 0xf8, !PT ;  /* 0x0004000417047812 */ /* 0x000fe400078ef814 */
[----:B------:R-:W-:Y:S02]  /*fcf0*/  LOP3.LUT R23, R12, 0x380038, RZ, 0xc0, !PT ;  /* 0x003800380c177812 */ /* 0x000fe400078ec0ff */
[C---:B------:R-:W-:Y:S02]  /*fd00*/  LOP3.LUT R33, R6.reuse, 0x380038, RZ, 0xc0, !PT ;  /* 0x0038003806217812 */ /* 0x040fe400078ec0ff */
[----:B------:R-:W-:Y:S02]  /*fd10*/  SHF.R.U32.HI R58, RZ, 0x6, R6 ;  /* 0x00000006ff3a7819 */ /* 0x000fe40000011606 */
[----:B------:R-:W-:-:S02]  /*fd20*/  LOP3.LUT R66, R6, 0x70007, RZ, 0xc0, !PT ;  /* 0x0007000706427812 */ /* 0x000fc400078ec0ff */
[--C-:B------:R-:W-:Y:S02]  /*fd30*/  SHF.R.U32.HI R31, RZ, 0xd, R7.reuse ;  /* 0x0000000dff1f7819 */ /* 0x100fe40000011607 */
[----:B------:R-:W-:Y:S02]  /*fd40*/  LOP3.LUT R6, R27, 0x40004, R26, 0xf8, !PT ;  /* 0x000400041b067812 */ /* 0x000fe400078ef81a */
[----:B------:R-:W-:Y:S02]  /*fd50*/  LOP3.LUT R72, R32, 0x64006400, RZ, 0xfc, !PT ;  /* 0x6400640020487812 */ /* 0x000fe400078efcff */
[----:B------:R-:W-:Y:S02]  /*fd60*/  LOP3.LUT R26, R24, 0x64006400, RZ, 0xfc, !PT ;  /* 0x64006400181a7812 */ /* 0x000fe400078efcff */
[----:B------:R-:W-:Y:S01]  /*fd70*/  LOP3.LUT R27, R8, 0x380038, RZ, 0xc0, !PT ;  /* 0x00380038081b7812 */ /* 0x000fe200078ec0ff */
[-C--:B------:R-:W-:Y:S01]  /*fd80*/  HFMA2 R75, R72, R25.reuse.H0_H0, -132, -132 ;  /* 0xd820d820484b7431 */ /* 0x080fe20000040019 */
[----:B------:R-:W-:Y:S01]  /*fd90*/  LOP3.LUT R32, R21, 0x64006400, RZ, 0xfc, !PT ;  /* 0x6400640015207812 */ /* 0x000fe200078efcff */
[----:B------:R-:W-:Y:S01]  /*fda0*/  HFMA2 R79, R26, R25.H0_H0, -132, -132 ;  /* 0xd820d8201a4f7431 */ /* 0x000fe20000040019 */
[----:B------:R-:W-:-:S02]  /*fdb0*/  SHF.R.U32.HI R59, RZ, 0x6, R7 ;  /* 0x00000006ff3b7819 */ /* 0x000fc40000011607 */
[----:B------:R-:W-:Y:S01]  /*fdc0*/  LOP3.LUT R20, R15, 0x380038, RZ, 0xc0, !PT ;  /* 0x003800380f147812 */ /* 0x000fe200078ec0ff */
[-C--:B------:R-:W-:Y:S01]  /*fdd0*/  HFMA2 R32, R32, R25.reuse.H0_H0, -132, -132 ;  /* 0xd820d82020207431 */ /* 0x080fe20000040019 */
[----:B------:R-:W-:Y:S02]  /*fde0*/  LOP3.LUT R24, R23, 0x64006400, RZ, 0xfc, !PT ;  /* 0x6400640017187812 */ /* 0x000fe400078efcff */
[----:B------:R-:W-:Y:S02]  /*fdf0*/  LOP3.LUT R21, R11, 0x380038, RZ, 0xc0, !PT ;  /* 0x003800380b157812 */ /* 0x000fe400078ec0ff */
[C---:B------:R-:W-:Y:S01]  /*fe00*/  LOP3.LUT R69, R7.reuse, 0x380038, RZ, 0xc0, !PT ;  /* 0x0038003807457812 */ /* 0x040fe200078ec0ff */
[----:B------:R-:W-:Y:S01]  /*fe10*/  HFMA2 R87, R24, R25.H0_H0, -132, -132 ;  /* 0xd820d82018577431 */ /* 0x000fe20000040019 */
[----:B------:R-:W-:Y:S02]  /*fe20*/  LOP3.LUT R67, R7, 0x70007, RZ, 0xc0, !PT ;  /* 0x0007000707437812 */ /* 0x000fe400078ec0ff */
[----:B------:R-:W-:-:S02]  /*fe30*/  LOP3.LUT R19, R10, 0x380038, RZ, 0xc0, !PT ;  /* 0x003800380a137812 */ /* 0x000fc400078ec0ff */
[----:B------:R-:W-:Y:S02]  /*fe40*/  LOP3.LUT R23, R58, 0x380038, RZ, 0xc0, !PT ;  /* 0x003800383a177812 */ /* 0x000fe400078ec0ff */
[----:B------:R-:W-:Y:S02]  /*fe50*/  LOP3.LUT R7, R36, 0x40004, R31, 0xf8, !PT ;  /* 0x0004000424077812 */ /* 0x000fe400078ef81f */
        /* <DEDUP_REMOVED lines=167> */
[-C--:B------:R-:W-:Y:S01]  /*108d0*/  HFMA2.MMA R6, R32, R11.reuse, R5 ;  /* 0x0000000b20067235 */ /* 0x080fe20000000005 */
[----:B------:R-:W-:Y:S01]  /*108e0*/  PRMT R5, R0, 0x7610, R16 ;  /* 0x0000761000057816 */ /* 0x000fe20000000010 */
        /* <DEDUP_REMOVED lines=22> */
[----:B------:R-:W-:Y:S02]  /*10a50*/  PRMT R4, R16, 0x7610, R0 ;  /* 0x0000761010047816 */ /* 0x000fe40000000000 */
[----:B------:R-:W-:-:S04]  /*10a60*/  PRMT R96, R96, 0x5410, R12 ;  /* 0x0000541060607816 */ /* 0x000fc8000000000c */
[----:B------:R-:W-:Y:S01]  /*10a70*/  HFMA2.MMA R44, R7, R4, R44 ;  /* 0x00000004072c7235 */ /* 0x000fe2000000002c */
[----:B------:R-:W-:-:S05]  /*10a80*/  HFMA2 R43, R96, R5, R43 ;  /* 0x00000005602b7231 */ /* 0x000fca000000002b */
.L_x_2078:
        /* <DEDUP_REMOVED lines=82> */
.L_x_2079:
        /* <DEDUP_REMOVED lines=78> */
[----:B------:R-:W-:Y:S02]  /*11490*/  HFMA2 R39, R82, R5, R39 ;  /* 0x0000000552277231 */ /* 0x000fe40000000027 */
.L_x_2077:
[----:B0-----:R-:W-:Y:S01]  /*114a0*/  IADD3 R47, R47, 0x20, RZ ;  /* 0x000000202f2f7810 */ /* 0x001fe20007ffe0ff */
[----:B------:R-:W-:Y:S01]  /*114b0*/  UIADD3 UR4, UR4, 0x40, URZ ;  /* 0x0000004004047890 */ /* 0x000fe2000fffe03f */
[----:B------:R-:W-:Y:S02]  /*114c0*/  IMAD.WIDE R6, R37, 0x4, R2 ;  /* 0x0000000425067825 */ /* 0x000fe400078e0202 */
[C---:B------:R-:W-:Y:S02]  /*114d0*/  ISETP.GE.AND P2, PT, R47.reuse, c[0x0][0x1b8], PT ;  /* 0x00006e002f007a0c */ /* 0x040fe40003f46270 */
[----:B------:R-:W-:-:S13]  /*114e0*/  ISETP.LT.AND P3, PT, R47, R45, PT ;  /* 0x0000002d2f00720c */ /* 0x000fda0003f61270 */
[----:B------:R-:W-:Y:S05]  /*114f0*/  @!P2 BRA P3, `(.L_x_2080) ;  /* 0xffffe1000000a947 */ /* 0x000fea000183ffff */
.L_x_2076:
[----:B------:R-:W-:Y:S05]  /*11500*/  @!P1 EXIT ;  /* 0x000000000000994d */ /* 0x000fea0003800000 */
[----:B------:R-:W0:Y:S01]  /*11510*/  S2R R0, SR_CTAID.X ;  /* 0x0000000000007919 */ /* 0x000e220000002500 */
[----:B-----5:R-:W-:Y:S01]  /*11520*/  IMAD.MOV.U32 R9, RZ, RZ, 0x2 ;  /* 0x00000002ff097424 */ /* 0x020fe200078e00ff */
        /* <DEDUP_REMOVED lines=15> */
.L_x_2084:
[----:B------:R-:W0:Y:S02]  /*11620*/  LDS R6, [R4] ;  /* 0x0000000004067984 */ /* 0x000e240000000800 */
[----:B0-----:R-:W-:-:S06]  /*11630*/  HADD2 R7, R6, R5 ;  /* 0x0000000506077230 */ /* 0x001fcc0000000000 */
[----:B------:R-:W0:Y:S02]  /*11640*/  ATOMS.CAST.SPIN R7, [R4], R6, R7 ;  /* 0x000000060407738d */ /* 0x000e240001800007 */
[----:B0-----:R-:W-:-:S13]  /*11650*/  ISETP.EQ.U32.AND P0, PT, R7, 0x1, PT ;  /* 0x000000010700780c */ /* 0x001fda0003f02070 */
[----:B------:R-:W-:Y:S05]  /*11660*/  @!P0 BRA `(.L_x_2084) ;  /* 0xffffffb000008947 */ /* 0x000fea000383ffff */
[----:B------:R-:W-:Y:S05]  /*11670*/  BRA `(.L_x_2082) ;  /* 0x0000003000007947 */ /* 0x000fea0003800000 */
.L_x_2083:
[----:B------:R-:W2:Y:S02]  /*11680*/  LD.E R4, [R2.64] ;  /* 0x0000000602047980 */ /* 0x000ea4000c101900 */
[----:B--2---:R-:W-:-:S05]  /*11690*/  IMAD.IADD R5, R5, 0x1, R4 ;  /* 0x0000000105057824 */ /* 0x004fca00078e0204 */
[----:B------:R0:W-:Y:S02]  /*116a0*/  ST.E [R2.64], R5 ;  /* 0x0000000502007985 */ /* 0x0001e4000c101906 */
.L_x_2082:
[----:B------:R-:W-:Y:S05]  /*116b0*/  BSYNC B0 ;  /* 0x0000000000007941 */ /* 0x000fea0003800000 */
.L_x_2081:
[----:B------:R-:W2:Y:S01]  /*116c0*/  ATOM.E.ADD.F16x2.RN.STRONG.GPU P0, RZ, [R2.64+0x4], R43 ;  /* 0x0000042b02ff798a */ /* 0x000ea2000810e9c6 */
[----:B------:R-:W-:Y:S01]  /*116d0*/  BSSY B0, `(.L_x_2085) ;  /* 0x000000f000007945 */ /* 0x000fe20003800000 */
[----:B--2---:R-:W-:Y:S05]  /*116e0*/  @P0 BRA `(.L_x_2086) ;  /* 0x000000d000000947 */ /* 0x004fea0003800000 */
[----:B------:R-:W1:Y:S02]  /*116f0*/  QSPC.E.S P0, RZ, [R2+0x4] ;  /* 0x0000040002ff73aa */ /* 0x000e640000000500 */
[----:B-1----:R-:W-:Y:S05]  /*11700*/  @!P0 BRA `(.L_x_2087) ;  /* 0x0000008000008947 */ /* 0x002fea0003800000 */
[----:B0-----:R-:W-:-:S04]  /*11710*/  IADD3 R2, R2, 0x4, RZ ;  /* 0x0000000402027810 */ /* 0x001fc80007ffe0ff */
[----:B------:R-:W-:-:S05]  /*11720*/  LOP3.LUT R2, R2, 0xffffff, RZ, 0xc0, !PT ;  /* 0x00ffffff02027812 */ /* 0x000fca00078ec0ff */
.L_x_2088:
[----:B------:R-:W0:Y:S02]  /*11730*/  LDS R4, [R2] ;  /* 0x0000000002047984 */ /* 0x000e240000000800 */
[----:B0-----:R-:W-:-:S10]  /*11740*/  HFMA2.MMA R5, R4, 1, 1, R43 ;  /* 0x3c003c0004057835 */ /* 0x001fd4000000002b */
[----:B------:R-:W0:Y:S02]  /*11750*/  ATOMS.CAST.SPIN R5, [R2], R4, R5 ;  /* 0x000000040205738d */ /* 0x000e240001800005 */
[----:B0-----:R-:W-:-:S13]  /*11760*/  ISETP.EQ.U32.AND P0, PT, R5, 0x1, PT ;  /* 0x000000010500780c */ /* 0x001fda0003f02070 */
[----:B------:R-:W-:Y:S05]  /*11770*/  @!P0 BRA `(.L_x_2088) ;  /* 0xffffffb000008947 */ /* 0x000fea000383ffff */
[----:B------:R-:W-:Y:S05]  /*11780*/  BRA `(.L_x_2086) ;  /* 0x0000003000007947 */ /* 0x000fea0003800000 */
.L_x_2087:
[----:B------:R-:W2:Y:S02]  /*11790*/  LD.E R4, [R2.64+0x4] ;  /* 0x0000040602047980 */ /* 0x000ea4000c101900 */
[----:B0-2---:R-:W-:-:S05]  /*117a0*/  IMAD.IADD R5, R43, 0x1, R4 ;  /* 0x000000012b057824 */ /* 0x005fca00078e0204 */
[----:B------:R0:W-:Y:S02]  /*117b0*/  ST.E [R2.64+0x4], R5 ;  /* 0x0000040502007985 */ /* 0x0001e4000c101906 */
.L_x_2086:
[----:B------:R-:W-:Y:S05]  /*117c0*/  BSYNC B0 ;  /* 0x0000000000007941 */ /* 0x000fea0003800000 */
.L_x_2085:
        /* <DEDUP_REMOVED lines=12> */
.L_x_2092:
[----:B------:R-:W0:Y:S02]  /*11890*/  LDS R6, [R4] ;  /* 0x0000000004067984 */ /* 0x000e240000000800 */
[----:B0-----:R-:W-:-:S06]  /*118a0*/  HADD2 R7, R6, R5 ;  /* 0x0000000506077230 */ /* 0x001fcc0000000000 */
[----:B------:R-:W0:Y:S02]  /*118b0*/  ATOMS.CAST.SPIN R7, [R4], R6, R7 ;  /* 0x000000060407738d */ /* 0x000e240001800007 */
[----:B0-----:R-:W-:-:S13]  /*118c0*/  ISETP.EQ.U32.AND P0, PT, R7, 0x1, PT ;  /* 0x000000010700780c */ /* 0x001fda0003f02070 */
[----:B------:R-:W-:Y:S05]  /*118d0*/  @!P0 BRA `(.L_x_2092) ;  /* 0xffffffb000008947 */ /* 0x000fea000383ffff */
[----:B------:R-:W-:Y:S05]  /*118e0*/  BRA `(.L_x_2090) ;  /* 0x0000003000007947 */ /* 0x000fea0003800000 */
.L_x_2091:
[----:B------:R-:W2:Y:S02]  /*118f0*/  LD.E R4, [R2.64] ;  /* 0x0000000602047980 */ /* 0x000ea4000c101900 */
[----:B--2---:R-:W-:-:S05]  /*11900*/  IMAD.IADD R5, R5, 0x1, R4 ;  /* 0x0000000105057824 */ /* 0x004fca00078e0204 */
[----:B------:R0:W-:Y:S02]  /*11910*/  ST.E [R2.64], R5 ;  /* 0x0000000502007985 */ /* 0x0001e4000c101906 */
.L_x_2090:
[----:B------:R-:W-:Y:S05]  /*11920*/  BSYNC B0 ;  /* 0x0000000000007941 */ /* 0x000fea0003800000 */
.L_x_2089:
[----:B------:R-:W2:Y:S01]  /*11930*/  ATOM.E.ADD.F16x2.RN.STRONG.GPU P0, RZ, [R2.64+0x4], R41 ;  /* 0x0000042902ff798a */ /* 0x000ea2000810e9c6 */
[----:B------:R-:W-:Y:S01]  /*11940*/  BSSY B0, `(.L_x_2093) ;  /* 0x000000f000007945 */ /* 0x000fe20003800000 */
[----:B--2---:R-:W-:Y:S05]  /*11950*/  @P0 BRA `(.L_x_2094) ;  /* 0x000000d000000947 */ /* 0x004fea0003800000 */
[----:B------:R-:W1:Y:S02]  /*11960*/  QSPC.E.S P0, RZ, [R2+0x4] ;  /* 0x0000040002ff73aa */ /* 0x000e640000000500 */
[----:B-1----:R-:W-:Y:S05]  /*11970*/  @!P0 BRA `(.L_x_2095) ;  /* 0x0000008000008947 */ /* 0x002fea0003800000 */
[----:B0-----:R-:W-:-:S04]  /*11980*/  IADD3 R2, R2, 0x4, RZ ;  /* 0x0000000402027810 */ /* 0x001fc80007ffe0ff */
[----:B------:R-:W-:-:S05]  /*11990*/  LOP3.LUT R2, R2, 0xffffff, RZ, 0xc0, !PT ;  /* 0x00ffffff02027812 */ /* 0x000fca00078ec0ff */
.L_x_2096:
[----:B------:R-:W0:Y:S02]  /*119a0*/  LDS R4, [R2] ;  /* 0x0000000002047984 */ /* 0x000e240000000800 */
[----:B0-----:R-:W-:-:S10]  /*119b0*/  HFMA2.MMA R5, R4, 1, 1, R41 ;  /* 0x3c003c0004057835 */ /* 0x001fd40000000029 */
[----:B------:R-:W0:Y:S02]  /*119c0*/  ATOMS.CAST.SPIN R5, [R2], R4, R5 ;  /* 0x000000040205738d */ /* 0x000e240001800005 */
[----:B0-----:R-:W-:-:S13]  /*119d0*/  ISETP.EQ.U32.AND P0, PT, R5, 0x1, PT ;  /* 0x000000010500780c */ /* 0x001fda0003f02070 */
[----:B------:R-:W-:Y:S05]  /*119e0*/  @!P0 BRA `(.L_x_2096) ;  /* 0xffffffb000008947 */ /* 0x000fea000383ffff */
[----:B------:R-:W-:Y:S05]  /*119f0*/  BRA `(.L_x_2094) ;  /* 0x0000003000007947 */ /* 0x000fea0003800000 */
.L_x_2095:
[----:B------:R-:W2:Y:S02]  /*11a00*/  LD.E R4, [R2.64+0x4] ;  /* 0x0000040602047980 */ /* 0x000ea4000c101900 */
[----:B0-2---:R-:W-:-:S05]  /*11a10*/  IMAD.IADD R5, R41, 0x1, R4 ;  /* 0x0000000129057824 */ /* 0x005fca00078e0204 */
[----:B------:R0:W-:Y:S02]  /*11a20*/  ST.E [R2.64+0x4], R5 ;  /* 0x0000040502007985 */ /* 0x0001e4000c101906 */
.L_x_2094:
[----:B------:R-:W-:Y:S05]  /*11a30*/  BSYNC B0 ;  /* 0x0000000000007941 */ /* 0x000fea0003800000 */
.L_x_2093:
        /* <DEDUP_REMOVED lines=12> */
.L_x_2100:
[----:B------:R-:W0:Y:S02]  /*11b00*/  LDS R4, [R0] ;  /* 0x0000000000047984 */ /* 0x000e240000000800 */
[----:B0-----:R-:W-:-:S06]  /*11b10*/  HADD2 R5, R4, R7 ;  /* 0x0000000704057230 */ /* 0x001fcc0000000000 */
[----:B------:R-:W0:Y:S02]  /*11b20*/  ATOMS.CAST.SPIN R5, [R0], R4, R5 ;  /* 0x000000040005738d */ /* 0x000e240001800005 */
[----:B0-----:R-:W-:-:S13]  /*11b30*/  ISETP.EQ.U32.AND P0, PT, R5, 0x1, PT ;  /* 0x000000010500780c */ /* 0x001fda0003f02070 */
[----:B------:R-:W-:Y:S05]  /*11b40*/  @!P0 BRA `(.L_x_2100) ;  /* 0xffffffb000008947 */ /* 0x000fea000383ffff */
[----:B------:R-:W-:Y:S05]  /*11b50*/  BRA `(.L_x_2098) ;  /* 0x0000003000007947 */ /* 0x000fea0003800000 */
.L_x_2099:
[----:B------:R-:W2:Y:S02]  /*11b60*/  LD.E R0, [R2.64] ;  /* 0x0000000602007980 */ /* 0x000ea4000c101900 */
[----:B--2---:R-:W-:-:S05]  /*11b70*/  IMAD.IADD R5, R7, 0x1, R0 ;  /* 0x0000000107057824 */ /* 0x004fca00078e0200 */
[----:B------:R0:W-:Y:S02]  /*11b80*/  ST.E [R2.64], R5 ;  /* 0x0000000502007985 */ /* 0x0001e4000c101906 */
.L_x_2098:
[----:B------:R-:W-:Y:S05]  /*11b90*/  BSYNC B0 ;  /* 0x0000000000007941 */ /* 0x000fea0003800000 */
.L_x_2097:
[----:B------:R-:W2:Y:S02]  /*11ba0*/  ATOM.E.ADD.F16x2.RN.STRONG.GPU P0, RZ, [R2.64+0x4], R39 ;  /* 0x0000042702ff798a */ /* 0x000ea4000810e9c6 */
[----:B--2---:R-:W-:Y:S05]  /*11bb0*/  @P0 EXIT ;  /* 0x000000000000094d */ /* 0x004fea0003800000 */
[----:B------:R-:W1:Y:S02]  /*11bc0*/  QSPC.E.S P0, RZ, [R2+0x4] ;  /* 0x0000040002ff73aa */ /* 0x000e640000000500 */
[----:B-1----:R-:W-:Y:S05]  /*11bd0*/  @!P0 BRA `(.L_x_2101) ;  /* 0x0000008000008947 */ /* 0x002fea0003800000 */
[----:B0-----:R-:W-:-:S04]  /*11be0*/  IADD3 R2, R2, 0x4, RZ ;  /* 0x0000000402027810 */ /* 0x001fc80007ffe0ff */
[----:B------:R-:W-:-:S05]  /*11bf0*/  LOP3.LUT R2, R2, 0xffffff, RZ, 0xc0, !PT ;  /* 0x00ffffff02027812 */ /* 0x000fca00078ec0ff */
.L_x_2102:
[----:B------:R-:W0:Y:S02]  /*11c00*/  LDS R4, [R2] ;  /* 0x0000000002047984 */ /* 0x000e240000000800 */
[----:B0-----:R-:W-:-:S10]  /*11c10*/  HFMA2.MMA R5, R4, 1, 1, R39 ;  /* 0x3c003c0004057835 */ /* 0x001fd40000000027 */
[----:B------:R-:W0:Y:S02]  /*11c20*/  ATOMS.CAST.SPIN R5, [R2], R4, R5 ;  /* 0x000000040205738d */ /* 0x000e240001800005 */
[----:B0-----:R-:W-:-:S13]  /*11c30*/  ISETP.EQ.U32.AND P0, PT, R5, 0x1, PT ;  /* 0x000000010500780c */ /* 0x001fda0003f02070 */
[----:B------:R-:W-:Y:S05]  /*11c40*/  @!P0 BRA `(.L_x_2102) ;  /* 0xffffffb000008947 */ /* 0x000fea000383ffff */
[----:B------:R-:W-:Y:S05]  /*11c50*/  EXIT ;  /* 0x000000000000794d */ /* 0x000fea0003800000 */
.L_x_2101:
[----:B------:R-:W2:Y:S02]  /*11c60*/  LD.E R0, [R2.64+0x4] ;  /* 0x0000040602007980 */ /* 0x000ea4000c101900 */
[----:B0-2---:R-:W-:-:S05]  /*11c70*/  IMAD.IADD R5, R39, 0x1, R0 ;  /* 0x0000000127057824 */ /* 0x005fca00078e0200 */
[----:B------:R-:W-:Y:S01]  /*11c80*/  ST.E [R2.64+0x4], R5 ;  /* 0x0000040502007985 */ /* 0x000fe2000c101906 */
[----:B------:R-:W-:Y:S05]  /*11c90*/  EXIT ;  /* 0x000000000000794d */ /* 0x000fea0003800000 */
.L_x_2103:
        /* <DEDUP_REMOVED lines=14> */
.L_x_4770:


//--------------------- .text._Z23gemm_half_q_half_kernelILi3ELi176ELb1ELb1ELi64EEvPK6__halfPKjS4_S2_PS0_iiiiPKtS7_iiiiiibS2_i --------------------------
	.section	.text._Z23gemm_half_q_half_kernelILi3ELi176ELb1ELb1ELi64EEvPK6__halfPKjS4_S2_PS0_iiiiPKtS7_iiiiiibS2_i,"ax",@progbits
	.sectioninfo	@"SHI_REGISTERS=110"
	.align	128
        .global         _Z23gemm_half_q_half_kernelILi3ELi176ELb1ELb1ELi64EEvPK6__halfPKjS4_S2_PS0_iiiiPKtS7_iiiiiibS2_i
        .type           _Z23gemm_half_q_half_kernelILi3ELi176ELb1ELb1ELi64EEvPK6__halfPKjS4_S2_PS0_iiiiPKtS7_iiiiiibS2_i,@function
        .size           _Z23gemm_half_q_half_kernelILi3ELi176ELb1ELb1ELi64EEvPK6__halfPKjS4_S2_PS0_iiiiPKtS7_iiiiiibS2_i,(.L_x_4771 - _Z23gemm_half_q_half_kernelILi3ELi176ELb1ELb1ELi64EEvPK6__halfPKjS4_S2_PS0_iiiiPKtS7_iiiiiibS2_i)
        .other          _Z23gemm_half_q_half_kernelILi3ELi176ELb1ELb1ELi64EEvPK6__halfPKjS4_S2_PS0_iiiiPKtS7_iiiiiibS2_i,@"STO_CUDA_ENTRY STV_DEFAULT"
_Z23gemm_half_q_half_kernelILi3ELi176ELb1ELb1ELi64EEvPK6__halfPKjS4_S2_PS0_iiiiPKtS7_iiiiiibS2_i:
.text._Z23gemm_half_q_half_kernelILi3ELi176ELb1ELb1ELi64EEvPK6__halfPKjS4_S2_PS0_iiiiPKtS7_iiiiiibS2_i:
        /* <DEDUP_REMOVED lines=35> */
.L_x_2104:
        /* <DEDUP_REMOVED lines=27> */
.L_x_2109:
        /* <DEDUP_REMOVED lines=36> */
.L_x_2108:
        /* <DEDUP_REMOVED lines=22> */
.L_x_2110:
        /* <DEDUP_REMOVED lines=12> */
.L_x_2107:
[----:B------:R-:W-:Y:S01]  /*0840*/  ISETP.GT.AND P2, PT, R40, 0x3, PT ;  /* 0x000000032800780c */ /* 0x000fe20003f44270 */
[----:B------:R-:W-:Y:S01]  /*0850*/  IMAD.SHL.U32 R20, R10, 0x2, RZ ;  /* 0x000000020a147824 */ /* 0x000fe200078e00ff */
[----:B------:R-:W-:Y:S01]  /*0860*/  PLOP3.LUT P0, PT, PT, PT, PT, 0x80, 0x0 ;  /* 0x000000000000781c */ /* 0x000fe20003f0f070 */
[----:B------:R-:W-:-:S10]  /*0870*/  IMAD.MOV.U32 R7, RZ, RZ, RZ ;  /* 0x000000ffff077224 */ /* 0x000fd400078e00ff */
[----:B------:R-:W-:Y:S05]  /*0880*/  @!P2 BRA `(.L_x_2111) ;  /* 0x000002600000a947 */ /* 0x000fea0003800000 */
[----:B------:R-:W-:Y:S02]  /*0890*/  PLOP3.LUT P0, PT, PT, PT, PT, 0x8, 0x0 ;  /* 0x000000000000781c */ /* 0x000fe40003f0e170 */
[----:B------:R-:W-:Y:S02]  /*08a0*/  IADD3 R22, R40, -0x3, RZ ;  /* 0xfffffffd28167810 */ /* 0x000fe40007ffe0ff */
.L_x_2112:
        /* <DEDUP_REMOVED lines=36> */
.L_x_2111:
        /* <DEDUP_REMOVED lines=22> */
.L_x_2113:
        /* <DEDUP_REMOVED lines=11> */
.L_x_2106:
[----:B------:R-:W-:Y:S05]  /*0d00*/  BSYNC B0 ;  /* 0x0000000000007941 */ /* 0x000fea0003800000 */
.L_x_2105:
        /* <DEDUP_REMOVED lines=14> */
.L_x_2116:
        /* <DEDUP_REMOVED lines=19> */
.L_x_2115:
        /* <DEDUP_REMOVED lines=14> */
.L_x_2117:
[----:B------:R-:W-:-:S13]  /*1000*/  ISETP.LT.OR P0, PT, R7, R40, P0 ;  /* 0x000000280700720c */ /* 0x000fda0000701670 */
[----:B------:R-:W-:Y:S02]  /*1010*/  @P0 IMAD R7, R0, 0x3, R7 ;  /* 0x0000000300070824 */ /* 0x000fe400078e0207 */
[----:B0-----:R-:W-:Y:S02]  /*1020*/  @P0 IMAD.MOV.U32 R3, RZ, RZ, 0x2 ;  /* 0x00000002ff030424 */ /* 0x001fe400078e00ff */
[----:B------:R-:W-:-:S04]  /*1030*/  @P0 IMAD R2, R7, c[0x0][0x18c], R6 ;  /* 0x0000630007020a24 */ /* 0x000fc800078e0206 */
[----:B------:R-:W-:-:S05]  /*1040*/  @P0 IMAD.WIDE R2, R2, R3, c[0x0][0x180] ;  /* 0x0000600002020625 */ /* 0x000fca00078e0203 */
[----:B------:R0:W-:Y:S02]  /*1050*/  @P0 STG.E.64 [R2.64], RZ ;  /* 0x000000ff02000986 */ /* 0x0001e4000c101b06 */
.L_x_2114:
        /* <DEDUP_REMOVED lines=14> */
.L_x_2119:
        /* <DEDUP_REMOVED lines=43> */
.L_x_2118:
        /* <DEDUP_REMOVED lines=46> */
[----:B------:R-:W-:Y:S01]  /*16d0*/  PRMT R36, RZ, 0x5410, RZ ;  /* 0x00005410ff247816 */ /* 0x000fe200000000ff */
        /* <DEDUP_REMOVED lines=11> */
[----:B-1----:R-:W-:-:S04]  /*1790*/  PRMT R31, RZ, 0x5410, RZ ;  /* 0x00005410ff1f7816 */ /* 0x002fc800000000ff */
[----:B------:R-:W-:Y:S02]  /*17a0*/  SHF.R.S32.HI R9, RZ, 0x1f, R3 ;  /* 0x0000001fff097819 */ /* 0x000fe40000011403 */
[----:B------:R-:W-:-:S05]  /*17b0*/  IADD3 R25, P0, R6, R3, RZ ;  /* 0x0000000306197210 */ /* 0x000fca0007f1e0ff */
[----:B------:R-:W-:Y:S01]  /*17c0*/  IMAD.X R0, R9, 0x1, R2, P0 ;  /* 0x0000000109007824 */ /* 0x000fe200000e0602 */
[----:B------:R-:W-:-:S04]  /*17d0*/  LEA R24, P0, R25, c[0x0][0x168], 0x2 ;  /* 0x00005a0019187a11 */ /* 0x000fc800078010ff */
[----:B------:R-:W-:Y:S02]  /*17e0*/  LEA.HI.X R25, R25, c[0x0][0x16c], R0, 0x2, P0 ;  /* 0x00005b0019197a11 */ /* 0x000fe400000f1400 */
[----:B------:R-:W-:-:S04]  /*17f0*/  ISETP.GE.AND P0, PT, R39, R37, PT ;  /* 0x000000252700720c */ /* 0x000fc80003f06270 */
[----:B------:R-:W-:Y:S02]  /*1800*/  ISETP.GE.OR P0, PT, R39, c[0x0][0x1a8], P0 ;  /* 0x00006a0027007a0c */ /* 0x000fe40000706670 */
[----:B--2---:R-:W-:Y:S01]  /*1810*/  PRMT R0, R17, 0x7610, R17 ;  /* 0x0000761011007816 */ /* 0x004fe20000000011 */
[----:B---3--:R-:W-:-:S10]  /*1820*/  IMAD.IADD R30, R39, 0x1, R30 ;  /* 0x00000001271e7824 */ /* 0x008fd400078e021e */
[----:B------:R-:W-:Y:S05]  /*1830*/  @P0 BRA `(.L_x_2120) ;  /* 0x0000642000000947 */ /* 0x000fea0003800000 */
[----:B------:R-:W-:Y:S01]  /*1840*/  ULDC UR4, c[0x0][0x18c] ;  /* 0x0000630000047ab9 */ /* 0x000fe20000000800 */
[----:B------:R-:W-:Y:S01]  /*1850*/  IADD3 R6, P0, P2, R6, c[0x0][0x18c], R3 ;  /* 0x0000630006067a10 */ /* 0x000fe20007a1e003 */
[----:B------:R-:W-:Y:S01]  /*1860*/  USHF.R.S32.HI UR4, URZ, 0x1f, UR4 ;  /* 0x0000001f3f047899 */ /* 0x000fe20008011404 */
[----:B------:R-:W-:Y:S01]  /*1870*/  IMAD.MOV.U32 R38, RZ, RZ, RZ ;  /* 0x000000ffff267224 */ /* 0x000fe200078e00ff */
[----:B------:R-:W-:Y:S02]  /*1880*/  PRMT R36, RZ, 0x7610, R36 ;  /* 0x00007610ff247816 */ /* 0x000fe40000000024 */
[----:B------:R-:W-:Y:S02]  /*1890*/  LEA R8, P3, R6, c[0x0][0x168], 0x2 ;  /* 0x00005a0006087a11 */ /* 0x000fe400078610ff */
[----:B------:R-:W-:Y:S01]  /*18a0*/  IADD3.X R9, R2, UR4, R9, P0, P2 ;  /* 0x0000000402097c10 */ /* 0x000fe200087e4409 */
[----:B------:R-:W-:-:S03]  /*18b0*/  UMOV UR4, URZ ;  /* 0x0000003f00047c82 */ /* 0x000fc60008000000 */
[----:B------:R-:W-:Y:S02]  /*18c0*/  LEA.HI.X R9, R6, c[0x0][0x16c], R9, 0x2, P3 ;  /* 0x00005b0006097a11 */ /* 0x000fe400018f1409 */
.L_x_2133:
        /* <DEDUP_REMOVED lines=20> */
[----:B------:R-:W-:Y:S02]  /*1a10*/  PRMT R57, R42, 0x9910, RZ ;  /* 0x000099102a397816 */ /* 0x000fe400000000ff */
[----:B------:R-:W-:Y:S02]  /*1a20*/  ISETP.GE.AND P2, PT, R40, 0x2, PT ;  /* 0x000000022800780c */ /* 0x000fe40003f46270 */
[----:B------:R-:W-:-:S02]  /*1a30*/  ISETP.NE.AND P0, PT, R57, RZ, PT ;  /* 0x000000ff3900720c */ /* 0x000fc40003f05270 */
[C---:B--2---:R-:W-:Y:S02]  /*1a40*/  LEA.HI R17, R8.reuse, 0xffffff80, RZ, 0x8 ;  /* 0xffffff8008117811 */ /* 0x044fe400078f40ff */
[----:B------:R-:W-:Y:S02]  /*1a50*/  LOP3.LUT R25, R8, 0xff, RZ, 0xc0, !PT ;  /* 0x000000ff08197812 */ /* 0x000fe400078ec0ff */
[--C-:B------:R-:W-:Y:S02]  /*1a60*/  SHF.R.U32.HI R46, RZ, 0x8, R8.reuse ;  /* 0x00000008ff2e7819 */ /* 0x100fe40000011608 */
[----:B------:R-:W-:Y:S01]  /*1a70*/  SHF.R.U32.HI R8, RZ, 0x10, R8 ;  /* 0x00000010ff087819 */ /* 0x000fe20000011608 */
[----:B------:R-:W0:Y:S01]  /*1a80*/  I2F.F16 R17, R17 ;  /* 0x0000001100117306 */ /* 0x000e220000200c00 */
[----:B---3--:R-:W-:Y:S02]  /*1a90*/  LOP3.LUT R47, R15, 0xff, RZ, 0xc0, !PT ;  /* 0x000000ff0f2f7812 */ /* 0x008fe400078ec0ff */
[----:B------:R-:W-:-:S02]  /*1aa0*/  LOP3.LUT R8, R8, 0xff, RZ, 0xc0, !PT ;  /* 0x000000ff08087812 */ /* 0x000fc400078ec0ff */
[----:B------:R-:W-:Y:S02]  /*1ab0*/  IADD3 R50, R47, -0x80, RZ ;  /* 0xffffff802f327810 */ /* 0x000fe40007ffe0ff */
[----:B------:R-:W-:Y:S02]  /*1ac0*/  SHF.R.U32.HI R48, RZ, 0x8, R9 ;  /* 0x00000008ff307819 */ /* 0x000fe40000011609 */
[----:B------:R-:W-:Y:S02]  /*1ad0*/  LOP3.LUT R47, R46, 0xff, RZ, 0xc0, !PT ;  /* 0x000000ff2e2f7812 */ /* 0x000fe400078ec0ff */
[----:B------:R-:W-:Y:S01]  /*1ae0*/  IADD3 R8, R8, -0x80, RZ ;  /* 0xffffff8008087810 */ /* 0x000fe20007ffe0ff */
[----:B------:R1:W2:Y:S01]  /*1af0*/  I2F.F16 R46, R50 ;  /* 0x00000032002e7306 */ /* 0x0002a20000200c00 */
[----:B------:R-:W-:Y:S02]  /*1b00*/  LOP3.LUT R49, R48, 0xff, RZ, 0xc0, !PT ;  /* 0x000000ff30317812 */ /* 0x000fe400078ec0ff */
[----:B------:R-:W-:-:S02]  /*1b10*/  SHF.R.U32.HI R52, RZ, 0x10, R10 ;  /* 0x00000010ff347819 */ /* 0x000fc4000001160a */
[C---:B------:R-:W-:Y:S02]  /*1b20*/  LEA.HI R18, R9.reuse, 0xffffff80, RZ, 0x8 ;  /* 0xffffff8009127811 */ /* 0x040fe400078f40ff */
[----:B------:R-:W-:Y:S01]  /*1b30*/  LOP3.LUT R26, R9, 0xff, RZ, 0xc0, !PT ;  /* 0x000000ff091a7812 */ /* 0x000fe200078ec0ff */
[----:B------:R3:W4:Y:S01]  /*1b40*/  I2F.F16 R48, R8 ;  /* 0x0000000800307306 */ /* 0x0007220000200c00 */
[----:B-1----:R-:W-:Y:S02]  /*1b50*/  SHF.R.U32.HI R50, RZ, 0x8, R10 ;  /* 0x00000008ff327819 */ /* 0x002fe4000001160a */
[----:B------:R-:W-:Y:S02]  /*1b60*/  SHF.R.U32.HI R9, RZ, 0x10, R9 ;  /* 0x00000010ff097819 */ /* 0x000fe40000011609 */
[----:B------:R-:W-:Y:S02]  /*1b70*/  LOP3.LUT R51, R50, 0xff, RZ, 0xc0, !PT ;  /* 0x000000ff32337812 */ /* 0x000fe400078ec0ff */
[----:B------:R-:W-:Y:S01]  /*1b80*/  LOP3.LUT R52, R52, 0xff, RZ, 0xc0, !PT ;  /* 0x000000ff34347812 */ /* 0x000fe200078ec0ff */
[----:B------:R-:W1:Y:S01]  /*1b90*/  I2F.F16 R18, R18 ;  /* 0x0000001200127306 */ /* 0x000e620000200c00 */
[----:B---3--:R-:W-:-:S02]  /*1ba0*/  SHF.R.U32.HI R8, RZ, 0x8, R11 ;  /* 0x00000008ff087819 */ /* 0x008fc4000001160b */
[C---:B------:R-:W-:Y:S02]  /*1bb0*/  LEA.HI R19, R10.reuse, 0xffffff80, RZ, 0x8 ;  /* 0xffffff800a137811 */ /* 0x040fe400078f40ff */
[----:B------:R-:W-:Y:S02]  /*1bc0*/  LOP3.LUT R27, R10, 0xff, RZ, 0xc0, !PT ;  /* 0x000000ff0a1b7812 */ /* 0x000fe400078ec0ff */
[----:B------:R-:W-:Y:S02]  /*1bd0*/  LOP3.LUT R8, R8, 0xff, RZ, 0xc0, !PT ;  /* 0x000000ff08087812 */ /* 0x000fe400078ec0ff */
[----:B------:R-:W-:Y:S01]  /*1be0*/  LOP3.LUT R9, R9, 0xff, RZ, 0xc0, !PT ;  /* 0x000000ff09097812 */ /* 0x000fe200078ec0ff */
[----:B------:R-:W3:Y:S01]  /*1bf0*/  I2F.F16 R19, R19 ;  /* 0x0000001300137306 */ /* 0x000ee20000200c00 */
[----:B------:R-:W-:Y:S02]  /*1c00*/  IADD3 R10, R51, -0x80, RZ ;  /* 0xffffff80330a7810 */ /* 0x000fe40007ffe0ff */
[----:B------:R-:W-:-:S02]  /*1c10*/  IADD3 R51, R52, -0x80, RZ ;  /* 0xffffff8034337810 */ /* 0x000fc40007ffe0ff */
[C---:B------:R-:W-:Y:S02]  /*1c20*/  LEA.HI R20, R11.reuse, 0xffffff80, RZ, 0x8 ;  /* 0xffffff800b147811 */ /* 0x040fe400078f40ff */
[----:B------:R-:W-:Y:S01]  /*1c30*/  LOP3.LUT R28, R11, 0xff, RZ, 0xc0, !PT ;  /* 0x000000ff0b1c7812 */ /* 0x000fe200078ec0ff */
[----:B------:R-:W0:Y:S01]  /*1c40*/  I2F.F16 R10, R10 ;  /* 0x0000000a000a7306 */ /* 0x000e220000200c00 */
[----:B------:R-:W-:Y:S02]  /*1c50*/  SHF.R.U32.HI R52, RZ, 0x10, R11 ;  /* 0x00000010ff347819 */ /* 0x000fe4000001160b */
[----:B------:R-:W-:Y:S02]  /*1c60*/  IADD3 R11, R8, -0x80, RZ ;  /* 0xffffff80080b7810 */ /* 0x000fe40007ffe0ff */
[C---:B------:R-:W-:Y:S02]  /*1c70*/  LEA.HI R21, R12.reuse, 0xffffff80, RZ, 0x8 ;  /* 0xffffff800c157811 */ /* 0x040fe400078f40ff */
[----:B------:R-:W-:Y:S01]  /*1c80*/  LOP3.LUT R29, R12, 0xff, RZ, 0xc0, !PT ;  /* 0x000000ff0c1d7812 */ /* 0x000fe200078ec0ff */
[----:B------:R-:W0:Y:S01]  /*1c90*/  I2F.F16 R20, R20 ;  /* 0x0000001400147306 */ /* 0x000e220000200c00 */
[----:B------:R-:W-:-:S02]  /*1ca0*/  IADD3 R9, R9, -0x80, RZ ;  /* 0xffffff8009097810 */ /* 0x000fc40007ffe0ff */
[--C-:B------:R-:W-:Y:S02]  /*1cb0*/  SHF.R.U32.HI R8, RZ, 0x8, R12.reuse ;  /* 0x00000008ff087819 */ /* 0x100fe4000001160c */
[----:B------:R-:W-:Y:S02]  /*1cc0*/  SHF.R.U32.HI R12, RZ, 0x10, R12 ;  /* 0x00000010ff0c7819 */ /* 0x000fe4000001160c */
[----:B------:R-:W-:Y:S01]  /*1cd0*/  SHF.R.U32.HI R53, RZ, 0x8, R13 ;  /* 0x00000008ff357819 */ /* 0x000fe2000001160d */
[----:B------:R5:W0:Y:S01]  /*1ce0*/  I2F.F16 R50, R9 ;  /* 0x0000000900327306 */ /* 0x000a220000200c00 */
[----:B------:R-:W-:Y:S02]  /*1cf0*/  LOP3.LUT R8, R8, 0xff, RZ, 0xc0, !PT ;  /* 0x000000ff08087812 */ /* 0x000fe400078ec0ff */
[----:B------:R-:W-:Y:S02]  /*1d00*/  SHF.R.U32.HI R56, RZ, 0x8, R14 ;  /* 0x00000008ff387819 */ /* 0x000fe4000001160e */
[----:B------:R-:W-:-:S02]  /*1d10*/  IADD3 R8, R8, -0x80, RZ ;  /* 0xffffff8008087810 */ /* 0x000fc40007ffe0ff */
[----:B------:R-:W-:Y:S01]  /*1d20*/  LOP3.LUT R54, R53, 0xff, RZ, 0xc0, !PT ;  /* 0x000000ff35367812 */ /* 0x000fe200078ec0ff */
[----:B------:R-:W0:Y:S01]  /*1d30*/  I2F.F16 R21, R21 ;  /* 0x0000001500157306 */ /* 0x000e220000200c00 */
[----:B-----5:R-:W-:Y:S02]  /*1d40*/  LOP3.LUT R9, R12, 0xff, RZ, 0xc0, !PT ;  /* 0x000000ff0c097812 */ /* 0x020fe400078ec0ff */
[----:B------:R-:W-:Y:S02]  /*1d50*/  LEA.HI R24, R15, 0xffffff80, RZ, 0x8 ;  /* 0xffffff800f187811 */ /* 0x000fe400078f40ff */
[----:B------:R-:W-:Y:S02]  /*1d60*/  IADD3 R9, R9, -0x80, RZ ;  /* 0xffffff8009097810 */ /* 0x000fe40007ffe0ff */
[----:B------:R-:W-:Y:S01]  /*1d70*/  LOP3.LUT R56, R56, 0xff, RZ, 0xc0, !PT ;  /* 0x000000ff38387812 */ /* 0x000fe200078ec0ff */
[----:B------:R5:W0:Y:S01]  /*1d80*/  I2F.F16 R12, R8 ;  /* 0x00000008000c7306 */ /* 0x000a220000200c00 */
[----:B------:R-:W-:-:S02]  /*1d90*/  SHF.R.U32.HI R55, RZ, 0x10, R13 ;  /* 0x00000010ff377819 */ /* 0x000fc4000001160d */
[C---:B------:R-:W-:Y:S02]  /*1da0*/  LEA.HI R23, R14.reuse, 0xffffff80, RZ, 0x8 ;  /* 0xffffff800e177811 */ /* 0x040fe400078f40ff */
[----:B------:R-:W-:Y:S02]  /*1db0*/  LOP3.LUT R45, R14, 0xff, RZ, 0xc0, !PT ;  /* 0x000000ff0e2d7812 */ /* 0x000fe400078ec0ff */
[----:B------:R-:W-:Y:S01]  /*1dc0*/  LOP3.LUT R44, R13, 0xff, RZ, 0xc0, !PT ;  /* 0x000000ff0d2c7812 */ /* 0x000fe200078ec0ff */
[----:B------:R0:W1:Y:S01]  /*1dd0*/  I2F.F16 R53, R9 ;  /* 0x0000000900357306 */ /* 0x0000620000200c00 */
[----:B-----5:R-:W-:Y:S02]  /*1de0*/  SHF.R.U32.HI R8, RZ, 0x10, R14 ;  /* 0x00000010ff087819 */ /* 0x020fe4000001160e */
[----:B------:R-:W-:Y:S02]  /*1df0*/  IADD3 R14, R56, -0x80, RZ ;  /* 0xffffff80380e7810 */ /* 0x000fe40007ffe0ff */
[----:B------:R-:W-:-:S02]  /*1e00*/  LOP3.LUT R52, R52, 0xff, RZ, 0xc0, !PT ;  /* 0x000000ff34347812 */ /* 0x000fc400078ec0ff */
[----:B------:R-:W-:Y:S01]  /*1e10*/  LOP3.LUT R55, R55, 0xff, RZ, 0xc0, !PT ;  /* 0x000000ff37377812 */ /* 0x000fe200078ec0ff */
[----:B------:R-:W1:Y:S01]  /*1e20*/  I2F.F16 R23, R23 ;  /* 0x0000001700177306 */ /* 0x000e620000200c00 */
[--C-:B0-----:R-:W-:Y:S02]  /*1e30*/  SHF.R.U32.HI R9, RZ, 0x8, R15.reuse ;  /* 0x00000008ff097819 */ /* 0x101fe4000001160f */
[----:B------:R-:W-:Y:S02]  /*1e40*/  SHF.R.U32.HI R15, RZ, 0x10, R15 ;  /* 0x00000010ff0f7819 */ /* 0x000fe4000001160f */
[----:B------:R-:W-:Y:S02]  /*1e50*/  LEA.HI R22, R13, 0xffffff80, RZ, 0x8 ;  /* 0xffffff800d167811 */ /* 0x000fe400078f40ff */
[----:B------:R-:W-:Y:S01]  /*1e60*/  LOP3.LUT R56, R15, 0xff, RZ, 0xc0, !PT ;  /* 0x000000ff0f387812 */ /* 0x000fe200078ec0ff */
[----:B------:R-:W0:Y:S01]  /*1e70*/  I2F.F16 R24, R24 ;  /* 0x0000001800187306 */ /* 0x000e220000200c00 */
[----:B------:R-:W-:-:S02]  /*1e80*/  LOP3.LUT R8, R8, 0xff, RZ, 0xc0, !PT ;  /* 0x000000ff08087812 */ /* 0x000fc400078ec0ff */
[----:B------:R-:W-:Y:S02]  /*1e90*/  LOP3.LUT R9, R9, 0xff, RZ, 0xc0, !PT ;  /* 0x000000ff09097812 */ /* 0x000fe400078ec0ff */
        /* <DEDUP_REMOVED lines=125> */
.L_x_2122:
        /* <DEDUP_REMOVED lines=97> */
.L_x_2123:
        /* <DEDUP_REMOVED lines=91> */
.L_x_2121:
        /* <DEDUP_REMOVED lines=204> */
.L_x_2125:
        /* <DEDUP_REMOVED lines=97> */
.L_x_2126:
        /* <DEDUP_REMOVED lines=70> */
[--C-:B------:R-:W-:Y:S01]  /*4960*/  HADD2.F32 R11, -RZ, R16.reuse.H1_H1 ;  /* 0x30000010ff0b7230 */ /* 0x100fe20000004100 */
        /* <DEDUP_REMOVED lines=20> */
.L_x_2124:
        /* <DEDUP_REMOVED lines=203> */
.L_x_2128:
        /* <DEDUP_REMOVED lines=97> */
.L_x_2129:
        /* <DEDUP_REMOVED lines=91> */
.L_x_2127:
        /* <DEDUP_REMOVED lines=203> */
.L_x_2131:
        /* <DEDUP_REMOVED lines=97> */
.L_x_2132:
        /* <DEDUP_REMOVED lines=91> */
.L_x_2130:
        /* <DEDUP_REMOVED lines=9> */
[----:B------:R-:W-:Y:S02]  /*7c20*/  IMAD.MOV.U32 R9, RZ, RZ, R3 ;  /* 0x000000ffff097224 */ /* 0x000fe400078e0003 */
[----:B------:R-:W-:Y:S02]  /*7c30*/  IMAD.MOV.U32 R24, RZ, RZ, R6 ;  /* 0x000000ffff187224 */ /* 0x000fe400078e0006 */
[----:B------:R-:W-:-:S06]  /*7c40*/  IMAD.MOV.U32 R25, RZ, RZ, R7 ;  /* 0x000000ffff197224 */ /* 0x000fcc00078e0007 */
[----:B------:R-:W-:Y:S05]  /*7c50*/  @!P0 BRA P2, `(.L_x_2133) ;  /* 0xffff9c7000008947 */ /* 0x000fea000103ffff */
.L_x_2120:
        /* <DEDUP_REMOVED lines=8> */
.L_x_2141:
        /* <DEDUP_REMOVED lines=11> */
[----:B------:R-:W-:Y:S01]  /*7d90*/  IMAD.MOV.U32 R7, RZ, RZ, c[0x0][0x18c] ;  /* 0x00006300ff077624 */ /* 0x000fe200078e00ff */
[----:B--2---:R-:W-:Y:S02]  /*7da0*/  @!P2 PRMT R16, R12, 0x7610, R16 ;  /* 0x000076100c10a816 */ /* 0x004fe40000000010 */
        /* <DEDUP_REMOVED lines=187> */
.L_x_2136:
        /* <DEDUP_REMOVED lines=46> */
.L_x_2137:
        /* <DEDUP_REMOVED lines=43> */
.L_x_2135:
        /* <DEDUP_REMOVED lines=187> */
.L_x_2139:
        /* <DEDUP_REMOVED lines=46> */
.L_x_2140:
        /* <DEDUP_REMOVED lines=43> */
.L_x_2138:
        /* <DEDUP_REMOVED lines=9> */
.L_x_2134:
        /* <DEDUP_REMOVED lines=8> */
.L_x_2146:
        /* <DEDUP_REMOVED lines=24> */
[----:B-----5:R-:W-:-:S02]  /*a2c0*/  SHF.R.U32.HI R18, RZ, 0xf, R24 ;  /* 0x0000000fff127819 */ /* 0x020fc40000011618 */
        /* <DEDUP_REMOVED lines=15> */
[----:B------:R-:W-:Y:S02]  /*a3c0*/  LOP3.LUT R8, R18, 0x10001, RZ, 0xc0, !PT ;  /* 0x0001000112087812 */ /* 0x000fe400078ec0ff */
        /* <DEDUP_REMOVED lines=9> */
[----:B------:R-:W-:Y:S02]  /*a460*/  SHF.R.U32.HI R81, RZ, 0xd, R12 ;  /* 0x0000000dff517819 */ /* 0x000fe4000001160c */
[----:B------:R-:W-:Y:S02]  /*a470*/  LOP3.LUT R8, R8, 0x20002, R53, 0xf8, !PT ;  /* 0x0002000208087812 */ /* 0x000fe400078ef835 */
[----:B------:R-:W-:Y:S02]  /*a480*/  LOP3.LUT R88, R88, 0x10001, RZ, 0xc0, !PT ;  /* 0x0001000158587812 */ /* 0x000fe400078ec0ff */
[C---:B------:R-:W-:Y:S02]  /*a490*/  LOP3.LUT R25, R21.reuse, 0x3e003e0, RZ, 0xc0, !PT ;  /* 0x03e003e015197812 */ /* 0x040fe400078ec0ff */
[----:B------:R-:W-:-:S02]  /*a4a0*/  LOP3.LUT R55, R21, 0x1f001f, RZ, 0xc0, !PT ;  /* 0x001f001f15377812 */ /* 0x000fc400078ec0ff */
[----:B------:R-:W-:Y:S02]  /*a4b0*/  SHF.R.U32.HI R56, RZ, 0xa, R21 ;  /* 0x0000000aff387819 */ /* 0x000fe40000011615 */
[--C-:B------:R-:W-:Y:S02]  /*a4c0*/  SHF.R.U32.HI R86, RZ, 0xe, R22.reuse ;  /* 0x0000000eff567819 */ /* 0x100fe40000011616 */
        /* <DEDUP_REMOVED lines=21> */
[----:B------:R-:W-:-:S02]  /*a620*/  LOP3.LUT R12, R15, 0x1f001f, RZ, 0xc0, !PT ;  /* 0x001f001f0f0c7812 */ /* 0x000fc400078ec0ff */
[----:B------:R-:W-:Y:S01]  /*a630*/  SHF.R.U32.HI R54, RZ, 0xa, R15 ;  /* 0x0000000aff367819 */ /* 0x000fe2000001160f */
[----:B------:R-:W-:Y:S01]  /*a640*/  IMAD.MOV.U32 R15, RZ, RZ, 0x2800 ;  /* 0x00002800ff0f7424 */ /* 0x000fe200078e00ff */
[--C-:B------:R-:W-:Y:S02]  /*a650*/  SHF.R.U32.HI R14, RZ, 0xc, R9.reuse ;  /* 0x0000000cff0e7819 */ /* 0x100fe40000011609 */
[C---:B------:R-:W-:Y:S02]  /*a660*/  LOP3.LUT R77, R9.reuse, 0x3e003e0, RZ, 0xc0, !PT ;  /* 0x03e003e0094d7812 */ /* 0x040fe400078ec0ff */
[----:B------:R-:W-:Y:S02]  /*a670*/  LOP3.LUT R70, R9, 0x1f001f, RZ, 0xc0, !PT ;  /* 0x001f001f09467812 */ /* 0x000fe400078ec0ff */
[----:B------:R-:W-:Y:S02]  /*a680*/  SHF.R.U32.HI R69, RZ, 0xa, R9 ;  /* 0x0000000aff457819 */ /* 0x000fe40000011609 */
[----:B------:R-:W-:-:S02]  /*a690*/  LOP3.LUT R85, R85, 0x10001, RZ, 0xc0, !PT ;  /* 0x0001000155557812 */ /* 0x000fc400078ec0ff */
[----:B------:R-:W-:Y:S02]  /*a6a0*/  LOP3.LUT R83, R82, 0x20002, R83, 0xf8, !PT ;  /* 0x0002000252537812 */ /* 0x000fe400078ef853 */
[--C-:B------:R-:W-:Y:S02]  /*a6b0*/  SHF.R.U32.HI R9, RZ, 0xc, R10.reuse ;  /* 0x0000000cff097819 */ /* 0x100fe4000001160a */
[C---:B------:R-:W-:Y:S02]  /*a6c0*/  LOP3.LUT R27, R10.reuse, 0x3e003e0, RZ, 0xc0, !PT ;  /* 0x03e003e00a1b7812 */ /* 0x040fe400078ec0ff */
[----:B------:R-:W-:Y:S02]  /*a6d0*/  LOP3.LUT R64, R10, 0x1f001f, RZ, 0xc0, !PT ;  /* 0x001f001f0a407812 */ /* 0x000fe400078ec0ff */
[----:B------:R-:W-:Y:S02]  /*a6e0*/  SHF.R.U32.HI R65, RZ, 0xa, R10 ;  /* 0x0000000aff417819 */ /* 0x000fe4000001160a */
[----:B------:R-:W-:-:S02]  /*a6f0*/  LOP3.LUT R89, R88, 0x20002, R89, 0xf8, !PT ;  /* 0x0002000258597812 */ /* 0x000fc400078ef859 */
[----:B------:R-:W-:Y:S02]  /*a700*/  LOP3.LUT R8, R8, 0x40004, R81, 0xf8, !PT ;  /* 0x0004000408087812 */ /* 0x000fe400078ef851 */
[--C-:B------:R-:W-:Y:S02]  /*a710*/  SHF.R.U32.HI R10, RZ, 0xc, R11.reuse ;  /* 0x0000000cff0a7819 */ /* 0x100fe4000001160b */
[C---:B------:R-:W-:Y:S02]  /*a720*/  LOP3.LUT R74, R11.reuse, 0x3e003e0, RZ, 0xc0, !PT ;  /* 0x03e003e00b4a7812 */ /* 0x040fe400078ec0ff */
[----:B------:R-:W-:Y:S02]  /*a730*/  LOP3.LUT R61, R11, 0x1f001f, RZ, 0xc0, !PT ;  /* 0x001f001f0b3d7812 */ /* 0x000fe400078ec0ff */
[----:B------:R-:W-:Y:S02]  /*a740*/  SHF.R.U32.HI R62, RZ, 0xa, R11 ;  /* 0x0000000aff3e7819 */ /* 0x000fe4000001160b */
[----:B------:R-:W-:-:S02]  /*a750*/  PRMT R11, R42, 0x9910, RZ ;  /* 0x000099102a0b7816 */ /* 0x000fc400000000ff */
[----:B------:R-:W-:Y:S02]  /*a760*/  LOP3.LUT R86, R85, 0x20002, R86, 0xf8, !PT ;  /* 0x0002000255567812 */ /* 0x000fe400078ef856 */
[----:B------:R-:W-:Y:S02]  /*a770*/  LOP3.LUT R83, R83, 0x40004, R84, 0xf8, !PT ;  /* 0x0004000453537812 */ /* 0x000fe400078ef854 */
[----:B------:R-:W-:Y:S02]  /*a780*/  LOP3.LUT R89, R89, 0x40004, R90, 0xf8, !PT ;  /* 0x0004000459597812 */ /* 0x000fe400078ef85a */
[----:B------:R-:W-:Y:S02]  /*a790*/  LOP3.LUT R84, R8, 0x80008, R13, 0xf8, !PT ;  /* 0x0008000808547812 */ /* 0x000fe400078ef80d */
[----:B------:R-:W-:Y:S02]  /*a7a0*/  PRMT R18, R15, 0x7610, R18 ;  /* 0x000076100f127816 */ /* 0x000fe40000000012 */
[----:B------:R-:W-:-:S02]  /*a7b0*/  LOP3.LUT R75, R75, 0x64006400, RZ, 0xfc, !PT ;  /* 0x640064004b4b7812 */ /* 0x000fc400078efcff */
[----:B------:R-:W-:Y:S02]  /*a7c0*/  ISETP.NE.AND P2, PT, R11, RZ, PT ;  /* 0x000000ff0b00720c */ /* 0x000fe40003f45270 */
[----:B------:R-:W-:Y:S02]  /*a7d0*/  LOP3.LUT R25, R25, 0x64006400, RZ, 0xfc, !PT ;  /* 0x6400640019197812 */ /* 0x000fe400078efcff */
[----:B------:R-:W-:Y:S02]  /*a7e0*/  LOP3.LUT R86, R86, 0x40004, R87, 0xf8, !PT ;  /* 0x0004000456567812 */ /* 0x000fe400078ef857 */
[----:B------:R-:W-:Y:S02]  /*a7f0*/  LOP3.LUT R95, R22, 0x64006400, RZ, 0xfc, !PT ;  /* 0x64006400165f7812 */ /* 0x000fe400078efcff */
[----:B------:R-:W-:Y:S02]  /*a800*/  LOP3.LUT R88, R83, 0x80008, R14, 0xf8, !PT ;  /* 0x0008000853587812 */ /* 0x000fe400078ef80e */
[----:B------:R-:W-:-:S02]  /*a810*/  LOP3.LUT R96, R89, 0x80008, R10, 0xf8, !PT ;  /* 0x0008000859607812 */ /* 0x000fc400078ef80a */
[----:B------:R-:W-:Y:S01]  /*a820*/  LOP3.LUT R89, R77, 0x64006400, RZ, 0xfc, !PT ;  /* 0x640064004d597812 */ /* 0x000fe200078efcff */
[-C--:B------:R-:W-:Y:S01]  /*a830*/  HFMA2 R77, R75, R18.reuse.H0_H0, -48, -48 ;  /* 0xd200d2004b4d7431 */ /* 0x080fe20000040012 */
[----:B------:R-:W-:Y:S01]  /*a840*/  LOP3.LUT R91, R19, 0x64006400, RZ, 0xfc, !PT ;  /* 0x64006400135b7812 */ /* 0x000fe200078efcff */
[-C--:B------:R-:W-:Y:S01]  /*a850*/  HFMA2 R75, R25, R18.reuse.H0_H0, -48, -48 ;  /* 0xd200d200194b7431 */ /* 0x080fe20000040012 */
[----:B------:R-:W-:Y:S01]  /*a860*/  LOP3.LUT R93, R20, 0x64006400, RZ, 0xfc, !PT ;  /* 0x64006400145d7812 */ /* 0x000fe200078efcff */
[----:B------:R-:W-:Y:S01]  /*a870*/  HFMA2 R25, R95, R18.H0_H0, -48, -48 ;  /* 0xd200d2005f197431 */ /* 0x000fe20000040012 */
[----:B------:R-:W-:Y:S02]  /*a880*/  LOP3.LUT R92, R86, 0x80008, R9, 0xf8, !PT ;  /* 0x00080008565c7812 */ /* 0x000fe400078ef809 */
        /* <DEDUP_REMOVED lines=42> */
[----:B------:R-:W-:-:S03]  /*ab30*/  ISETP.GE.AND P3, PT, R40, 0x2, PT ;  /* 0x000000022800780c */ /* 0x000fc60003f66270 */
[----:B------:R-:W-:Y:S01]  /*ab40*/  HADD2 R54, R54, -1040, -1040 ;  /* 0xe410e41036367430 */ /* 0x000fe20000000000 */
[--C-:B--2---:R-:W-:Y:S02]  /*ab50*/  SHF.R.U32.HI R81, RZ, 0xb, R4.reuse ;  /* 0x0000000bff517819 */ /* 0x104fe40000011604 */
[C---:B------:R-:W-:Y:S02]  /*ab60*/  LOP3.LUT R82, R4.reuse, 0x3e003e0, RZ, 0xc0, !PT ;  /* 0x03e003e004527812 */ /* 0x040fe400078ec0ff */
[----:B------:R-:W-:Y:S02]  /*ab70*/  LOP3.LUT R11, R4, 0x1f001f, RZ, 0xc0, !PT ;  /* 0x001f001f040b7812 */ /* 0x000fe400078ec0ff */
[----:B------:R-:W-:Y:S02]  /*ab80*/  SHF.R.U32.HI R13, RZ, 0xa, R4 ;  /* 0x0000000aff0d7819 */ /* 0x000fe40000011604 */
[----:B------:R-:W-:Y:S01]  /*ab90*/  LOP3.LUT R4, R84, 0x100010, R81, 0xf8, !PT ;  /* 0x0010001054047812 */ /* 0x000fe200078ef851 */
[----:B------:R-:W-:Y:S01]  /*aba0*/  HFMA2 R84, R91, R18.H0_H0, -48, -48 ;  /* 0xd200d2005b547431 */ /* 0x000fe20000040012 */
[----:B------:R-:W-:-:S02]  /*abb0*/  SHF.R.U32.HI R83, RZ, 0xb, R5 ;  /* 0x0000000bff537819 */ /* 0x000fc40000011605 */
[----:B------:R-:W-:Y:S02]  /*abc0*/  LOP3.LUT R81, R76, 0x64006400, RZ, 0xfc, !PT ;  /* 0x640064004c517812 */ /* 0x000fe400078efcff */
[----:B------:R-:W-:Y:S02]  /*abd0*/  LOP3.LUT R90, R6, 0x3e003e0, RZ, 0xc0, !PT ;  /* 0x03e003e0065a7812 */ /* 0x000fe400078ec0ff */
[----:B------:R-:W-:Y:S01]  /*abe0*/  SHF.R.U32.HI R87, RZ, 0xb, R7 ;  /* 0x0000000bff577819 */ /* 0x000fe20000011607 */
[----:B------:R-:W-:Y:S01]  /*abf0*/  HFMA2 R76, R81, R18.H0_H0, -48, -48 ;  /* 0xd200d200514c7431 */ /* 0x000fe20000040012 */
[----:B------:R-:W-:Y:S02]  /*ac00*/  LOP3.LUT R94, R7, 0x3e003e0, RZ, 0xc0, !PT ;  /* 0x03e003e0075e7812 */ /* 0x000fe400078ec0ff */
[C---:B------:R-:W-:Y:S02]  /*ac10*/  LOP3.LUT R86, R5.reuse, 0x3e003e0, RZ, 0xc0, !PT ;  /* 0x03e003e005567812 */ /* 0x040fe400078ec0ff */
[----:B------:R-:W-:-:S02]  /*ac20*/  LOP3.LUT R10, R5, 0x1f001f, RZ, 0xc0, !PT ;  /* 0x001f001f050a7812 */ /* 0x000fc400078ec0ff */
[----:B------:R-:W-:Y:S02]  /*ac30*/  SHF.R.U32.HI R8, RZ, 0xa, R5 ;  /* 0x0000000aff087819 */ /* 0x000fe40000011605 */
[--C-:B------:R-:W-:Y:S02]  /*ac40*/  SHF.R.U32.HI R85, RZ, 0xb, R6.reuse ;  /* 0x0000000bff557819 */ /* 0x100fe40000011606 */
[----:B------:R-:W-:Y:S02]  /*ac50*/  SHF.R.U32.HI R14, RZ, 0xa, R6 ;  /* 0x0000000aff0e7819 */ /* 0x000fe40000011606 */
[----:B------:R-:W-:Y:S02]  /*ac60*/  SHF.R.U32.HI R53, RZ, 0xa, R7 ;  /* 0x0000000aff357819 */ /* 0x000fe40000011607 */
[----:B------:R-:W-:Y:S01]  /*ac70*/  LOP3.LUT R5, R88, 0x100010, R83, 0xf8, !PT ;  /* 0x0010001058057812 */ /* 0x000fe200078ef853 */
[----:B------:R-:W-:Y:S01]  /*ac80*/  HADD2 R88, R49, -1040, -1040 ;  /* 0xe410e41031587430 */ /* 0x000fe20000000000 */
        /* <DEDUP_REMOVED lines=11> */
[----:B------:R-:W-:Y:S02]  /*ad40*/  LOP3.LUT R6, R92, 0x100010, R85, 0xf8, !PT ;  /* 0x001000105c067812 */ /* 0x000fe400078ef855 */
        /* <DEDUP_REMOVED lines=161> */
.L_x_2144:
        /* <DEDUP_REMOVED lines=80> */
.L_x_2145:
        /* <DEDUP_REMOVED lines=77> */
.L_x_2143:
        /* <DEDUP_REMOVED lines=8> */
.L_x_2142:
        /* <DEDUP_REMOVED lines=18> */
.L_x_2150:
[----:B------:R-:W0:Y:S02]  /*c2d0*/  LDS R6, [R4] ;  /* 0x0000000004067984 */ /* 0x000e240000000800 */
[----:B0-----:R-:W-:-:S06]  /*c2e0*/  HADD2 R7, R6, R5 ;  /* 0x0000000506077230 */ /* 0x001fcc0000000000 */
[----:B------:R-:W0:Y:S02]  /*c2f0*/  ATOMS.CAST.SPIN R7, [R4], R6, R7 ;  /* 0x000000060407738d */ /* 0x000e240001800007 */
[----:B0-----:R-:W-:-:S13]  /*c300*/  ISETP.EQ.U32.AND P0, PT, R7, 0x1, PT ;  /* 0x000000010700780c */ /* 0x001fda0003f02070 */
[----:B------:R-:W-:Y:S05]  /*c310*/  @!P0 BRA `(.L_x_2150) ;  /* 0xffffffb000008947 */ /* 0x000fea000383ffff */
[----:B------:R-:W-:Y:S05]  /*c320*/  BRA `(.L_x_2148) ;  /* 0x0000003000007947 */ /* 0x000fea0003800000 */
.L_x_2149:
[----:B------:R-:W2:Y:S02]  /*c330*/  LD.E R4, [R2.64] ;  /* 0x0000000602047980 */ /* 0x000ea4000c101900 */
[----:B--2---:R-:W-:-:S05]  /*c340*/  IMAD.IADD R5, R5, 0x1, R4 ;  /* 0x0000000105057824 */ /* 0x004fca00078e0204 */
[----:B------:R0:W-:Y:S02]  /*c350*/  ST.E [R2.64], R5 ;  /* 0x0000000502007985 */ /* 0x0001e4000c101906 */
.L_x_2148:
[----:B------:R-:W-:Y:S05]  /*c360*/  BSYNC B0 ;  /* 0x0000000000007941 */ /* 0x000fea0003800000 */
.L_x_2147:
[----:B------:R-:W2:Y:S01]  /*c370*/  ATOM.E.ADD.F16x2.RN.STRONG.GPU P0, RZ, [R2.64+0x4], R35 ;  /* 0x0000042302ff798a */ /* 0x000ea2000810e9c6 */
[----:B------:R-:W-:Y:S01]  /*c380*/  BSSY B0, `(.L_x_2151) ;  /* 0x000000f000007945 */ /* 0x000fe20003800000 */
[----:B--2---:R-:W-:Y:S05]  /*c390*/  @P0 BRA `(.L_x_2152) ;  /* 0x000000d000000947 */ /* 0x004fea0003800000 */
[----:B------:R-:W1:Y:S02]  /*c3a0*/  QSPC.E.S P0, RZ, [R2+0x4] ;  /* 0x0000040002ff73aa */ /* 0x000e640000000500 */
[----:B-1----:R-:W-:Y:S05]  /*c3b0*/  @!P0 BRA `(.L_x_2153) ;  /* 0x0000008000008947 */ /* 0x002fea0003800000 */
[----:B0-----:R-:W-:-:S04]  /*c3c0*/  IADD3 R2, R2, 0x4, RZ ;  /* 0x0000000402027810 */ /* 0x001fc80007ffe0ff */
[----:B------:R-:W-:-:S05]  /*c3d0*/  LOP3.LUT R2, R2, 0xffffff, RZ, 0xc0, !PT ;  /* 0x00ffffff02027812 */ /* 0x000fca00078ec0ff */
.L_x_2154:
[----:B------:R-:W0:Y:S02]  /*c3e0*/  LDS R4, [R2] ;  /* 0x0000000002047984 */ /* 0x000e240000000800 */
[----:B0-----:R-:W-:-:S10]  /*c3f0*/  HFMA2.MMA R5, R4, 1, 1, R35 ;  /* 0x3c003c0004057835 */ /* 0x001fd40000000023 */
[----:B------:R-:W0:Y:S02]  /*c400*/  ATOMS.CAST.SPIN R5, [R2], R4, R5 ;  /* 0x000000040205738d */ /* 0x000e240001800005 */
[----:B0-----:R-:W-:-:S13]  /*c410*/  ISETP.EQ.U32.AND P0, PT, R5, 0x1, PT ;  /* 0x000000010500780c */ /* 0x001fda0003f02070 */
[----:B------:R-:W-:Y:S05]  /*c420*/  @!P0 BRA `(.L_x_2154) ;  /* 0xffffffb000008947 */ /* 0x000fea000383ffff */
[----:B------:R-:W-:Y:S05]  /*c430*/  BRA `(.L_x_2152) ;  /* 0x0000003000007947 */ /* 0x000fea0003800000 */
.L_x_2153:
[----:B------:R-:W2:Y:S02]  /*c440*/  LD.E R4, [R2.64+0x4] ;  /* 0x0000040602047980 */ /* 0x000ea4000c101900 */
[----:B0-2---:R-:W-:-:S05]  /*c450*/  IMAD.IADD R5, R35, 0x1, R4 ;  /* 0x0000000123057824 */ /* 0x005fca00078e0204 */
[----:B------:R0:W-:Y:S02]  /*c460*/  ST.E [R2.64+0x4], R5 ;  /* 0x0000040502007985 */ /* 0x0001e4000c101906 */
.L_x_2152:
[----:B------:R-:W-:Y:S05]  /*c470*/  BSYNC B0 ;  /* 0x0000000000007941 */ /* 0x000fea0003800000 */
.L_x_2151:
        /* <DEDUP_REMOVED lines=12> */
.L_x_2158:
[----:B------:R-:W0:Y:S02]  /*c540*/  LDS R6, [R4] ;  /* 0x0000000004067984 */ /* 0x000e240000000800 */
[----:B0-----:R-:W-:-:S06]  /*c550*/  HADD2 R7, R6, R5 ;  /* 0x0000000506077230 */ /* 0x001fcc0000000000 */
[----:B------:R-:W0:Y:S02]  /*c560*/  ATOMS.CAST.SPIN R7, [R4], R6, R7 ;  /* 0x000000060407738d */ /* 0x000e240001800007 */
[----:B0-----:R-:W-:-:S13]  /*c570*/  ISETP.EQ.U32.AND P0, PT, R7, 0x1, PT ;  /* 0x000000010700780c */ /* 0x001fda0003f02070 */
[----:B------:R-:W-:Y:S05]  /*c580*/  @!P0 BRA `(.L_x_2158) ;  /* 0xffffffb000008947 */ /* 0x000fea000383ffff */
[----:B------:R-:W-:Y:S05]  /*c590*/  BRA `(.L_x_2156) ;  /* 0x0000003000007947 */ /* 0x000fea0003800000 */
.L_x_2157:
[----:B------:R-:W2:Y:S02]  /*c5a0*/  LD.E R4, [R2.64] ;  /* 0x0000000602047980 */ /* 0x000ea4000c101900 */
[----:B--2---:R-:W-:-:S05]  /*c5b0*/  IMAD.IADD R5, R5, 0x1, R4 ;  /* 0x0000000105057824 */ /* 0x004fca00078e0204 */
[----:B------:R0:W-:Y:S02]  /*c5c0*/  ST.E [R2.64], R5 ;  /* 0x0000000502007985 */ /* 0x0001e4000c101906 */
.L_x_2156:
[----:B------:R-:W-:Y:S05]  /*c5d0*/  BSYNC B0 ;  /* 0x0000000000007941 */ /* 0x000fea0003800000 */
.L_x_2155:
[----:B------:R-:W2:Y:S01]  /*c5e0*/  ATOM.E.ADD.F16x2.RN.STRONG.GPU P0, RZ, [R2.64+0x4], R33 ;  /* 0x0000042102ff798a */ /* 0x000ea2000810e9c6 */
[----:B------:R-:W-:Y:S01]  /*c5f0*/  BSSY B0, `(.L_x_2159) ;  /* 0x000000f000007945 */ /* 0x000fe20003800000 */
[----:B--2---:R-:W-:Y:S05]  /*c600*/  @P0 BRA `(.L_x_2160) ;  /* 0x000000d000000947 */ /* 0x004fea0003800000 */
[----:B------:R-:W1:Y:S02]  /*c610*/  QSPC.E.S P0, RZ, [R2+0x4] ;  /* 0x0000040002ff73aa */ /* 0x000e640000000500 */
[----:B-1----:R-:W-:Y:S05]  /*c620*/  @!P0 BRA `(.L_x_2161) ;  /* 0x0000008000008947 */ /* 0x002fea0003800000 */
[----:B0-----:R-:W-:-:S04]  /*c630*/  IADD3 R2, R2, 0x4, RZ ;  /* 0x0000000402027810 */ /* 0x001fc80007ffe0ff */
[----:B------:R-:W-:-:S05]  /*c640*/  LOP3.LUT R2, R2, 0xffffff, RZ, 0xc0, !PT ;  /* 0x00ffffff02027812 */ /* 0x000fca00078ec0ff */
.L_x_2162:
[----:B------:R-:W0:Y:S02]  /*c650*/  LDS R4, [R2] ;  /* 0x0000000002047984 */ /* 0x000e240000000800 */
[----:B0-----:R-:W-:-:S10]  /*c660*/  HFMA2.MMA R5, R4, 1, 1, R33 ;  /* 0x3c003c0004057835 */ /* 0x001fd40000000021 */
[----:B------:R-:W0:Y:S02]  /*c670*/  ATOMS.CAST.SPIN R5, [R2], R4, R5 ;  /* 0x000000040205738d */ /* 0x000e240001800005 */
[----:B0-----:R-:W-:-:S13]  /*c680*/  ISETP.EQ.U32.AND P0, PT, R5, 0x1, PT ;  /* 0x000000010500780c */ /* 0x001fda0003f02070 */
[----:B------:R-:W-:Y:S05]  /*c690*/  @!P0 BRA `(.L_x_2162) ;  /* 0xffffffb000008947 */ /* 0x000fea000383ffff */
[----:B------:R-:W-:Y:S05]  /*c6a0*/  BRA `(.L_x_2160) ;  /* 0x0000003000007947 */ /* 0x000fea0003800000 */
.L_x_2161:
[----:B------:R-:W2:Y:S02]  /*c6b0*/  LD.E R4, [R2.64+0x4] ;  /* 0x0000040602047980 */ /* 0x000ea4000c101900 */
[----:B0-2---:R-:W-:-:S05]  /*c6c0*/  IMAD.IADD R5, R33, 0x1, R4 ;  /* 0x0000000121057824 */ /* 0x005fca00078e0204 */
[----:B------:R0:W-:Y:S02]  /*c6d0*/  ST.E [R2.64+0x4], R5 ;  /* 0x0000040502007985 */ /* 0x0001e4000c101906 */
.L_x_2160:
[----:B------:R-:W-:Y:S05]  /*c6e0*/  BSYNC B0 ;  /* 0x0000000000007941 */ /* 0x000fea0003800000 */
.L_x_2159:
        /* <DEDUP_REMOVED lines=12> */
.L_x_2166:
[----:B------:R-:W0:Y:S02]  /*c7b0*/  LDS R4, [R0] ;  /* 0x0000000000047984 */ /* 0x000e240000000800 */
[----:B0-----:R-:W-:-:S06]  /*c7c0*/  HADD2 R5, R4, R7 ;  /* 0x0000000704057230 */ /* 0x001fcc0000000000 */
[----:B------:R-:W0:Y:S02]  /*c7d0*/  ATOMS.CAST.SPIN R5, [R0], R4, R5 ;  /* 0x000000040005738d */ /* 0x000e240001800005 */
[----:B0-----:R-:W-:-:S13]  /*c7e0*/  ISETP.EQ.U32.AND P0, PT, R5, 0x1, PT ;  /* 0x000000010500780c */ /* 0x001fda0003f02070 */
[----:B------:R-:W-:Y:S05]  /*c7f0*/  @!P0 BRA `(.L_x_2166) ;  /* 0xffffffb000008947 */ /* 0x000fea000383ffff */
[----:B------:R-:W-:Y:S05]  /*c800*/  BRA `(.L_x_2164) ;  /* 0x0000003000007947 */ /* 0x000fea0003800000 */
.L_x_2165:
[----:B------:R-:W2:Y:S02]  /*c810*/  LD.E R0, [R2.64] ;  /* 0x0000000602007980 */ /* 0x000ea4000c101900 */
[----:B--2---:R-:W-:-:S05]  /*c820*/  IMAD.IADD R5, R7, 0x1, R0 ;  /* 0x0000000107057824 */ /* 0x004fca00078e0200 */
[----:B------:R0:W-:Y:S02]  /*c830*/  ST.E [R2.64], R5 ;  /* 0x0000000502007985 */ /* 0x0001e4000c101906 */
.L_x_2164:
[----:B------:R-:W-:Y:S05]  /*c840*/  BSYNC B0 ;  /* 0x0000000000007941 */ /* 0x000fea0003800000 */
.L_x_2163:
[----:B------:R-:W2:Y:S02]  /*c850*/  ATOM.E.ADD.F16x2.RN.STRONG.GPU P0, RZ, [R2.64+0x4], R31 ;  /* 0x0000041f02ff798a */ /* 0x000ea4000810e9c6 */
[----:B--2---:R-:W-:Y:S05]  /*c860*/  @P0 EXIT ;  /* 0x000000000000094d */ /* 0x004fea0003800000 */
[----:B------:R-:W1:Y:S02]  /*c870*/  QSPC.E.S P0, RZ, [R2+0x4] ;  /* 0x0000040002ff73aa */ /* 0x000e640000000500 */
[----:B-1----:R-:W-:Y:S05]  /*c880*/  @!P0 BRA `(.L_x_2167) ;  /* 0x0000008000008947 */ /* 0x002fea0003800000 */
[----:B0-----:R-:W-:-:S04]  /*c890*/  IADD3 R2, R2, 0x4, RZ ;  /* 0x0000000402027810 */ /* 0x001fc80007ffe0ff */
[----:B------:R-:W-:-:S05]  /*c8a0*/  LOP3.LUT R2, R2, 0xffffff, RZ, 0xc0, !PT ;  /* 0x00ffffff02027812 */ /* 0x000fca00078ec0ff */
.L_x_2168:
[----:B------:R-:W0:Y:S02]  /*c8b0*/  LDS R4, [R2] ;  /* 0x0000000002047984 */ /* 0x000e240000000800 */
[----:B0-----:R-:W-:-:S10]  /*c8c0*/  HFMA2.MMA R5, R4, 1, 1, R31 ;  /* 0x3c003c0004057835 */ /* 0x001fd4000000001f */
[----:B------:R-:W0:Y:S02]  /*c8d0*/  ATOMS.CAST.SPIN R5, [R2], R4, R5 ;  /* 0x000000040205738d */ /* 0x000e240001800005 */
[----:B0-----:R-:W-:-:S13]  /*c8e0*/  ISETP.EQ.U32.AND P0, PT, R5, 0x1, PT ;  /* 0x000000010500780c */ /* 0x001fda0003f02070 */
[----:B------:R-:W-:Y:S05]  /*c8f0*/  @!P0 BRA `(.L_x_2168) ;  /* 0xffffffb000008947 */ /* 0x000fea000383ffff */
[----:B------:R-:W-:Y:S05]  /*c900*/  EXIT ;  /* 0x000000000000794d */ /* 0x000fea0003800000 */
.L_x_2167:
[----:B------:R-:W2:Y:S02]  /*c910*/  LD.E R0, [R2.64+0x4] ;  /* 0x0000040602007980 */ /* 0x000ea4000c101900 */
[----:B0-2---:R-:W-:-:S05]  /*c920*/  IMAD.IADD R5, R31, 0x1, R0 ;  /* 0x000000011f057824 */ /* 0x005fca00078e0200 */
[----:B------:R-:W-:Y:S01]  /*c930*/  ST.E [R2.64+0x4], R5 ;  /* 0x0000040502007985 */ /* 0x000fe2000c101906 */
[----:B------:R-:W-:Y:S05]  /*c940*/  EXIT ;  /* 0x000000000000794d */ /* 0x000fea0003800000 */
.L_x_2169:
        /* <DEDUP_REMOVED lines=11> */
.L_x_4771:


//--------------------- .text._Z23gemm_half_q_half_kernelILi3ELi152ELb1ELb1ELi64EEvPK6__halfPKjS4_S2_PS0_iiiiPKtS7_iiiiiibS2_i --------------------------
	.section	.text._Z23gemm_half_q_half_kernelILi3ELi152ELb1ELb1ELi64EEvPK6__halfPKjS4_S2_PS0_iiiiPKtS7_iiiiiibS2_i,"ax",@progbits
	.sectioninfo	@"SHI_REGISTERS=113"
	.align	128
        .global         _Z23gemm_half_q_half_kernelILi3ELi152ELb1ELb1ELi64EEvPK6__halfPKjS4_S2_PS0_iiiiPKtS7_iiiiiibS2_i
        .type           _Z23gemm_half_q_half_kernelILi3ELi152ELb1ELb1ELi64EEvPK6__halfPKjS4_S2_PS0_iiiiPKtS7_iiiiiibS2_i,@function
        .size           _Z23gemm_half_q_half_kernelILi3ELi152ELb1ELb1ELi64EEvPK6__halfPKjS4_S2_PS0_iiiiPKtS7_iiiiiibS2_i,(.L_x_4772 - _Z23gemm_half_q_half_kernelILi3ELi152ELb1ELb1ELi64EEvPK6__halfPKjS4_S2_PS0_iiiiPKtS7_iiiiiibS2_i)
        .other          _Z23gemm_half_q_half_kernelILi3ELi152ELb1ELb1ELi64EEvPK6__halfPKjS4_S2_PS0_iiiiPKtS7_iiiiiibS2_i,@"STO_CUDA_ENTRY STV_DEFAULT"
_Z23gemm_half_q_half_kernelILi3ELi152ELb1ELb1ELi64EEvPK6__halfPKjS4_S2_PS0_iiiiPKtS7_iiiiiibS2_i:
.text._Z23gemm_half_q_half_kernelILi3ELi152ELb1ELb1ELi64EEvPK6__halfPKjS4_S2_PS0_iiiiPKtS7_iiiiiibS2_i:
        /* <DEDUP_REMOVED lines=35> */
.L_x_2170:
        /* <DEDUP_REMOVED lines=27> */
.L_x_2175:
        /* <DEDUP_REMOVED lines=36> */
.L_x_2174:
        /* <DEDUP_REMOVED lines=22> */
.L_x_2176:
        /* <DEDUP_REMOVED lines=12> */
.L_x_2173:
[----:B------:R-:W-:Y:S01]  /*0840*/  ISETP.GT.AND P2, PT, R39, 0x3, PT ;  /* 0x000000032700780c */ /* 0x000fe20003f44270 */
[----:B------:R-:W-:Y:S01]  /*0850*/  IMAD.SHL.U32 R18, R9, 0x2, RZ ;  /* 0x0000000209127824 */ /* 0x000fe200078e00ff */
[----:B------:R-:W-:Y:S01]  /*0860*/  PLOP3.LUT P0, PT, PT, PT, PT, 0x80, 0x0 ;  /* 0x000000000000781c */ /* 0x000fe20003f0f070 */
[----:B------:R-:W-:-:S10]  /*0870*/  IMAD.MOV.U32 R5, RZ, RZ, RZ ;  /* 0x000000ffff057224 */ /* 0x000fd400078e00ff */
[----:B------:R-:W-:Y:S05]  /*0880*/  @!P2 BRA `(.L_x_2177) ;  /* 0x000002600000a947 */ /* 0x000fea0003800000 */
[----:B------:R-:W-:Y:S02]  /*0890*/  PLOP3.LUT P0, PT, PT, PT, PT, 0x8, 0x0 ;  /* 0x000000000000781c */ /* 0x000fe40003f0e170 */
[----:B------:R-:W-:Y:S02]  /*08a0*/  IADD3 R20, R39, -0x3, RZ ;  /* 0xfffffffd27147810 */ /* 0x000fe40007ffe0ff */
.L_x_2178:
        /* <DEDUP_REMOVED lines=36> */
.L_x_2177:
        /* <DEDUP_REMOVED lines=22> */
.L_x_2179:
        /* <DEDUP_REMOVED lines=11> */
.L_x_2172:
[----:B------:R-:W-:Y:S05]  /*0d00*/  BSYNC B0 ;  /* 0x0000000000007941 */ /* 0x000fea0003800000 */
.L_x_2171:
        /* <DEDUP_REMOVED lines=14> */
.L_x_2182:
        /* <DEDUP_REMOVED lines=19> */
.L_x_2181:
        /* <DEDUP_REMOVED lines=14> */
.L_x_2183:
[----:B------:R-:W-:-:S13]  /*1000*/  ISETP.LT.OR P0, PT, R5, R39, P0 ;  /* 0x000000270500720c */ /* 0x000fda0000701670 */
[----:B------:R-:W-:Y:S02]  /*1010*/  @P0 IMAD R5, R0, 0x3, R5 ;  /* 0x0000000300050824 */ /* 0x000fe400078e0205 */
[----:B0-----:R-:W-:Y:S02]  /*1020*/  @P0 IMAD.MOV.U32 R3, RZ, RZ, 0x2 ;  /* 0x00000002ff030424 */ /* 0x001fe400078e00ff */
[----:B------:R-:W-:-:S04]  /*1030*/  @P0 IMAD R2, R5, c[0x0][0x18c], R4 ;  /* 0x0000630005020a24 */ /* 0x000fc800078e0204 */
[----:B------:R-:W-:-:S05]  /*1040*/  @P0 IMAD.WIDE R2, R2, R3, c[0x0][0x180] ;  /* 0x0000600002020625 */ /* 0x000fca00078e0203 */
[----:B------:R0:W-:Y:S02]  /*1050*/  @P0 STG.E.64 [R2.64], RZ ;  /* 0x000000ff02000986 */ /* 0x0001e4000c101b06 */
.L_x_2180:
        /* <DEDUP_REMOVED lines=14> */
.L_x_2185:
        /* <DEDUP_REMOVED lines=43> */
.L_x_2184:
        /* <DEDUP_REMOVED lines=16> */
[----:B-1-3--:R-:W-:Y:S02]  /*14f0*/  @P4 IMNMX R7, R38, c[0x0][0x1b8], PT ;  /* 0x00006e0026074a17 */ /* 0x00afe40003800200 */
        /* <DEDUP_REMOVED lines=47> */
[----:B------:R-:W-:-:S04]  /*17f0*/  ISETP.GE.AND P0, PT, R38, R37, PT ;  /* 0x000000252600720c */ /* 0x000fc80003f06270 */
[----:B------:R-:W-:Y:S02]  /*1800*/  ISETP.GE.OR P0, PT, R38, c[0x0][0x1a8], P0 ;  /* 0x00006a0026007a0c */ /* 0x000fe40000706670 */
[----:B--2---:R-:W-:Y:S02]  /*1810*/  PRMT R97, R14, 0x7610, R14 ;  /* 0x000076100e617816 */ /* 0x004fe4000000000e */
[----:B------:R-:W-:Y:S01]  /*1820*/  PRMT R0, R15, 0x7610, R15 ;  /* 0x000076100f007816 */ /* 0x000fe2000000000f */
[----:B----4-:R-:W-:-:S08]  /*1830*/  IMAD.IADD R28, R38, 0x1, R5 ;  /* 0x00000001261c7824 */ /* 0x010fd000078e0205 */
        /* <DEDUP_REMOVED lines=10> */
.L_x_2199:
        /* <DEDUP_REMOVED lines=86> */
[----:B-----5:R-:W-:-:S02]  /*1e40*/  LEA.HI R17, R9, 0xffffff80, RZ, 0x8 ;  /* 0xffffff8009117811 */ /* 0x020fc400078f40ff */
        /* <DEDUP_REMOVED lines=83> */
[----:B------:R-:W-:Y:S02]  /*2380*/  HADD2.F32 R63, -RZ, R29.H0_H0 ;  /* 0x2000001dff3f7230 */ /* 0x000fe40000004100 */
[----:B------:R-:W-:Y:S01]  /*2390*/  HADD2.F32 R62, -RZ, R27.H0_H0 ;  /* 0x2000001bff3e7230 */ /* 0x000fe20000004100 */
[----:B------:R-:W-:Y:S01]  /*23a0*/  FFMA.FTZ R5, R5, R57, R56 ;  /* 0x0000003905057223 */ /* 0x000fe20000010038 */
        /* <DEDUP_REMOVED lines=43> */
.L_x_2188:
        /* <DEDUP_REMOVED lines=97> */
.L_x_2189:
        /* <DEDUP_REMOVED lines=41> */
[--C-:B-1----:R-:W-:Y:S01]  /*2f00*/  HADD2.F32 R7, -RZ, R4.reuse.H0_H0 ;  /* 0x20000004ff077230 */ /* 0x102fe20000004100 */
        /* <DEDUP_REMOVED lines=49> */
.L_x_2187:
        /* <DEDUP_REMOVED lines=204> */
.L_x_2191:
        /* <DEDUP_REMOVED lines=97> */
.L_x_2192:
        /* <DEDUP_REMOVED lines=91> */
.L_x_2190:
        /* <DEDUP_REMOVED lines=203> */
.L_x_2194:
        /* <DEDUP_REMOVED lines=97> */
.L_x_2195:
        /* <DEDUP_REMOVED lines=91> */
.L_x_2193:
        /* <DEDUP_REMOVED lines=203> */
.L_x_2197:
        /* <DEDUP_REMOVED lines=97> */
.L_x_2198:
        /* <DEDUP_REMOVED lines=91> */
.L_x_2196:
[----:B-----5:R-:W-:Y:S01]  /*7b80*/  LEA R4, R43, 0x40, 0x6 ;  /* 0x000000402b047811 */ /* 0x020fe200078e30ff */
[C---:B------:R-:W-:Y:S01]  /*7b90*/  IMAD.WIDE R2, R13.reuse, 0x8, R2 ;  /* 0x000000080d027825 */ /* 0x040fe200078e0202 */
        /* <DEDUP_REMOVED lines=9> */
.L_x_2186:
[----:B------:R-:W-:-:S04]  /*7c30*/  ISETP.GE.AND P0, PT, R38, R37, PT ;  /* 0x000000252600720c */ /* 0x000fc80003f06270 */
[----:B------:R-:W-:-:S13]  /*7c40*/  ISETP.GE.OR P0, PT, R38, c[0x0][0x1b0], P0 ;  /* 0x00006c0026007a0c */ /* 0x000fda0000706670 */
[----:B------:R-:W-:Y:S05]  /*7c50*/  @P0 BRA `(.L_x_2200) ;  /* 0x0000207000000947 */ /* 0x000fea0003800000 */
[----:B------:R-:W-:-:S04]  /*7c60*/  PRMT R2, R42, 0x9910, RZ ;  /* 0x000099102a027816 */ /* 0x000fc800000000ff */
[----:B------:R-:W-:-:S04]  /*7c70*/  ISETP.NE.AND P0, PT, R2, RZ, PT ;  /* 0x000000ff0200720c */ /* 0x000fc80003f05270 */
[----:B------:R-:W-:Y:S02]  /*7c80*/  ISETP.LT.OR P0, PT, R44, 0x3, !P0 ;  /* 0x000000032c00780c */ /* 0x000fe40004701670 */
.L_x_2204:
[----:B------:R-:W-:Y:S01]  /*7c90*/  ISETP.NE.AND P2, PT, R38, R28, PT ;  /* 0x0000001c2600720c */ /* 0x000fe20003f45270 */
[----:B------:R-:W-:-:S04]  /*7ca0*/  IMAD.MOV.U32 R29, RZ, RZ, c[0x0][0x18c] ;  /* 0x00006300ff1d7624 */ /* 0x000fc800078e00ff */
[C---:B-----5:R-:W-:Y:S02]  /*7cb0*/  IMAD.WIDE R16, R29.reuse, 0x4, R20 ;  /* 0x000000041d107825 */ /* 0x060fe400078e0214 */
[----:B------:R-:W5:Y:S04]  /*7cc0*/  LDG.E.128.CONSTANT R20, [R20.64] ;  /* 0x0000000614147981 */ /* 0x000f68000c1e9d00 */
        /* <DEDUP_REMOVED lines=21> */
[----:B------:R-:W-:Y:S02]  /*7e20*/  SHF.R.U32.HI R83, RZ, 0xf, R21 ;  /* 0x0000000fff537819 */ /* 0x000fe40000011615 */
[----:B------:R-:W-:Y:S02]  /*7e30*/  SHF.R.U32.HI R86, RZ, 0xf, R22 ;  /* 0x0000000fff567819 */ /* 0x000fe40000011616 */
[----:B------:R-:W-:Y:S02]  /*7e40*/  SHF.R.U32.HI R55, RZ, 0xe, R16 ;  /* 0x0000000eff377819 */ /* 0x000fe40000011610 */
[----:B------:R-:W-:Y:S02]  /*7e50*/  LOP3.LUT R54, R54, 0x10001, RZ, 0xc0, !PT ;  /* 0x0001000136367812 */ /* 0x000fe400078ec0ff */
[----:B------:R-:W-:Y:S02]  /*7e60*/  SHF.R.U32.HI R89, RZ, 0xf, R23 ;  /* 0x0000000fff597819 */ /* 0x000fe40000011617 */
[----:B------:R-:W-:-:S02]  /*7e70*/  SHF.R.U32.HI R84, RZ, 0xe, R17 ;  /* 0x0000000eff547819 */ /* 0x000fc40000011611 */
[--C-:B------:R-:W-:Y:S02]  /*7e80*/  SHF.R.U32.HI R85, RZ, 0xd, R13.reuse ;  /* 0x0000000dff557819 */ /* 0x100fe4000001160d */
[C---:B------:R-:W-:Y:S02]  /*7e90*/  LOP3.LUT R27, R13.reuse, 0x3e003e0, RZ, 0xc0, !PT ;  /* 0x03e003e00d1b7812 */ /* 0x040fe400078ec0ff */
[----:B------:R-:W-:Y:S02]  /*7ea0*/  LOP3.LUT R65, R13, 0x1f001f, RZ, 0xc0, !PT ;  /* 0x001f001f0d417812 */ /* 0x000fe400078ec0ff */
[----:B------:R-:W-:Y:S02]  /*7eb0*/  SHF.R.U32.HI R67, RZ, 0xa, R13 ;  /* 0x0000000aff437819 */ /* 0x000fe4000001160d */
[----:B------:R-:W-:Y:S02]  /*7ec0*/  LOP3.LUT R83, R83, 0x10001, RZ, 0xc0, !PT ;  /* 0x0001000153537812 */ /* 0x000fe400078ec0ff */
[----:B------:R-:W-:-:S02]  /*7ed0*/  SHF.R.U32.HI R87, RZ, 0xe, R18 ;  /* 0x0000000eff577819 */ /* 0x000fc40000011612 */
[----:B------:R-:W-:Y:S02]  /*7ee0*/  SHF.R.U32.HI R82, RZ, 0xd, R12 ;  /* 0x0000000dff527819 */ /* 0x000fe4000001160c */
[--C-:B------:R-:W-:Y:S02]  /*7ef0*/  SHF.R.U32.HI R13, RZ, 0xc, R8.reuse ;  /* 0x0000000cff0d7819 */ /* 0x100fe40000011608 */
[C---:B------:R-:W-:Y:S02]  /*7f00*/  LOP3.LUT R81, R8.reuse, 0x3e003e0, RZ, 0xc0, !PT ;  /* 0x03e003e008517812 */ /* 0x040fe400078ec0ff */
[----:B------:R-:W-:Y:S02]  /*7f10*/  LOP3.LUT R79, R8, 0x1f001f, RZ, 0xc0, !PT ;  /* 0x001f001f084f7812 */ /* 0x000fe400078ec0ff */
[----:B------:R-:W-:Y:S02]  /*7f20*/  SHF.R.U32.HI R80, RZ, 0xa, R8 ;  /* 0x0000000aff507819 */ /* 0x000fe40000011608 */
[----:B------:R-:W-:-:S02]  /*7f30*/  LOP3.LUT R55, R54, 0x20002, R55, 0xf8, !PT ;  /* 0x0002000236377812 */ /* 0x000fc400078ef837 */
[----:B------:R-:W-:Y:S02]  /*7f40*/  LOP3.LUT R86, R86, 0x10001, RZ, 0xc0, !PT ;  /* 0x0001000156567812 */ /* 0x000fe400078ec0ff */
[----:B------:R-:W-:Y:S02]  /*7f50*/  SHF.R.U32.HI R90, RZ, 0xe, R19 ;  /* 0x0000000eff5a7819 */ /* 0x000fe40000011613 */
[--C-:B------:R-:W-:Y:S02]  /*7f60*/  SHF.R.U32.HI R8, RZ, 0xc, R9.reuse ;  /* 0x0000000cff087819 */ /* 0x100fe40000011609 */
[C---:B------:R-:W-:Y:S02]  /*7f70*/  LOP3.LUT R78, R9.reuse, 0x3e003e0, RZ, 0xc0, !PT ;  /* 0x03e003e0094e7812 */ /* 0x040fe400078ec0ff */
[----:B------:R-:W-:Y:S02]  /*7f80*/  LOP3.LUT R72, R9, 0x1f001f, RZ, 0xc0, !PT ;  /* 0x001f001f09487812 */ /* 0x000fe400078ec0ff */
[----:B------:R-:W-:-:S02]  /*7f90*/  SHF.R.U32.HI R73, RZ, 0xa, R9 ;  /* 0x0000000aff497819 */ /* 0x000fc40000011609 */
[----:B------:R-:W-:Y:S02]  /*7fa0*/  LOP3.LUT R89, R89, 0x10001, RZ, 0xc0, !PT ;  /* 0x0001000159597812 */ /* 0x000fe400078ec0ff */
[----:B------:R-:W-:Y:S02]  /*7fb0*/  PRMT R9, R41, 0x9910, RZ ;  /* 0x0000991029097816 */ /* 0x000fe400000000ff */
[C---:B------:R-:W-:Y:S02]  /*7fc0*/  LOP3.LUT R25, R20.reuse, 0x3e003e0, RZ, 0xc0, !PT ;  /* 0x03e003e014197812 */ /* 0x040fe400078ec0ff */
[----:B------:R-:W-:Y:S02]  /*7fd0*/  LOP3.LUT R60, R20, 0x1f001f, RZ, 0xc0, !PT ;  /* 0x001f001f143c7812 */ /* 0x000fe400078ec0ff */
[----:B------:R-:W-:Y:S02]  /*7fe0*/  SHF.R.U32.HI R59, RZ, 0xa, R20 ;  /* 0x0000000aff3b7819 */ /* 0x000fe40000011614 */
[----:B------:R-:W-:-:S02]  /*7ff0*/  LOP3.LUT R84, R83, 0x20002, R84, 0xf8, !PT ;  /* 0x0002000253547812 */ /* 0x000fc400078ef854 */
[C---:B------:R-:W-:Y:S02]  /*8000*/  LOP3.LUT R20, R22.reuse, 0x3e003e0, RZ, 0xc0, !PT ;  /* 0x03e003e016147812 */ /* 0x040fe400078ec0ff */
[----:B------:R-:W-:Y:S02]  /*8010*/  LOP3.LUT R47, R22, 0x1f001f, RZ, 0xc0, !PT ;  /* 0x001f001f162f7812 */ /* 0x000fe400078ec0ff */
[----:B------:R-:W-:Y:S02]  /*8020*/  SHF.R.U32.HI R48, RZ, 0xa, R22 ;  /* 0x0000000aff307819 */ /* 0x000fe40000011616 */
        /* <DEDUP_REMOVED lines=9> */
[----:B------:R-:W-:Y:S02]  /*80c0*/  SHF.R.U32.HI R91, RZ, 0xd, R15 ;  /* 0x0000000dff5b7819 */ /* 0x000fe4000001160f */
[----:B------:R-:W-:Y:S02]  /*80d0*/  LOP3.LUT R90, R89, 0x20002, R90, 0xf8, !PT ;  /* 0x00020002595a7812 */ /* 0x000fe400078ef85a */
[C---:B------:R-:W-:Y:S02]  /*80e0*/  LOP3.LUT R18, R19.reuse, 0x3e003e0, RZ, 0xc0, !PT ;  /* 0x03e003e013127812 */ /* 0x040fe400078ec0ff */
[----:B------:R-:W-:Y:S02]  /*80f0*/  LOP3.LUT R16, R19, 0x1f001f, RZ, 0xc0, !PT ;  /* 0x001f001f13107812 */ /* 0x000fe400078ec0ff */
[----:B------:R-:W-:Y:S02]  /*8100*/  SHF.R.U32.HI R49, RZ, 0xa, R19 ;  /* 0x0000000aff317819 */ /* 0x000fe40000011613 */
[----:B------:R-:W-:-:S02]  /*8110*/  ISETP.NE.AND P2, PT, R9, RZ, PT ;  /* 0x000000ff0900720c */ /* 0x000fc40003f45270 */
[C---:B------:R-:W-:Y:S02]  /*8120*/  LOP3.LUT R19, R14.reuse, 0x3e003e0, RZ, 0xc0, !PT ;  /* 0x03e003e00e137812 */ /* 0x040fe400078ec0ff */
[----:B------:R-:W-:Y:S02]  /*8130*/  LOP3.LUT R61, R14, 0x1f001f, RZ, 0xc0, !PT ;  /* 0x001f001f0e3d7812 */ /* 0x000fe400078ec0ff */
[----:B------:R-:W-:Y:S02]  /*8140*/  SHF.R.U32.HI R63, RZ, 0xa, R14 ;  /* 0x0000000aff3f7819 */ /* 0x000fe4000001160e */
[----:B------:R-:W-:Y:S02]  /*8150*/  LOP3.LUT R9, R84, 0x40004, R85, 0xf8, !PT ;  /* 0x0004000454097812 */ /* 0x000fe400078ef855 */
        /* <DEDUP_REMOVED lines=16> */
[----:B------:R-:W-:Y:S01]  /*8260*/  SHF.R.U32.HI R62, RZ, 0xa, R17 ;  /* 0x0000000aff3e7819 */ /* 0x000fe20000011611 */
[----:B------:R-:W-:Y:S01]  /*8270*/  IMAD.MOV.U32 R17, RZ, RZ, 0x2800 ;  /* 0x00002800ff117424 */ /* 0x000fe200078e00ff */
[----:B------:R-:W-:Y:S02]  /*8280*/  LOP3.LUT R89, R9, 0x80008, R8, 0xf8, !PT ;  /* 0x0008000809597812 */ /* 0x000fe400078ef808 */
[----:B------:R-:W-:Y:S02]  /*8290*/  LOP3.LUT R93, R87, 0x80008, R14, 0xf8, !PT ;  /* 0x00080008575d7812 */ /* 0x000fe400078ef80e */
[----:B------:R-:W-:-:S02]  /*82a0*/  LOP3.LUT R94, R20, 0x64006400, RZ, 0xfc, !PT ;  /* 0x64006400145e7812 */ /* 0x000fc400078efcff */
[----:B------:R-:W-:Y:S02]  /*82b0*/  LOP3.LUT R99, R91, 0x80008, R10, 0xf8, !PT ;  /* 0x000800085b637812 */ /* 0x000fe400078ef80a */
[----:B------:R-:W-:Y:S02]  /*82c0*/  LOP3.LUT R77, R12, 0x3e003e0, RZ, 0xc0, !PT ;  /* 0x03e003e00c4d7812 */ /* 0x000fe400078ec0ff */
[----:B------:R-:W-:Y:S02]  /*82d0*/  SHF.R.U32.HI R71, RZ, 0xa, R12 ;  /* 0x0000000aff477819 */ /* 0x000fe4000001160c */
[C---:B------:R-:W-:Y:S02]  /*82e0*/  LOP3.LUT R76, R11.reuse, 0x3e003e0, RZ, 0xc0, !PT ;  /* 0x03e003e00b4c7812 */ /* 0x040fe400078ec0ff */
[----:B------:R-:W-:Y:S02]  /*82f0*/  LOP3.LUT R56, R11, 0x1f001f, RZ, 0xc0, !PT ;  /* 0x001f001f0b387812 */ /* 0x000fe400078ec0ff */
[----:B------:R-:W-:-:S02]  /*8300*/  SHF.R.U32.HI R57, RZ, 0xa, R11 ;  /* 0x0000000aff397819 */ /* 0x000fc4000001160b */
[----:B------:R-:W-:Y:S02]  /*8310*/  LOP3.LUT R70, R12, 0x1f001f, RZ, 0xc0, !PT ;  /* 0x001f001f0c467812 */ /* 0x000fe400078ec0ff */
[C---:B------:R-:W-:Y:S02]  /*8320*/  LOP3.LUT R26, R15.reuse, 0x3e003e0, RZ, 0xc0, !PT ;  /* 0x03e003e00f1a7812 */ /* 0x040fe400078ec0ff */
        /* <DEDUP_REMOVED lines=40> */
[----:B------:R-:W-:Y:S02]  /*85b0*/  ISETP.GE.AND P3, PT, R39, 0x2, PT ;  /* 0x000000022700780c */ /* 0x000fe40003f66270 */
[----:B--2---:R-:W-:-:S02]  /*85c0*/  SHF.R.U32.HI R82, RZ, 0xb, R4 ;  /* 0x0000000bff527819 */ /* 0x004fc40000011604 */
[C---:B------:R-:W-:Y:S02]  /*85d0*/  LOP3.LUT R83, R4.reuse, 0x3e003e0, RZ, 0xc0, !PT ;  /* 0x03e003e004537812 */ /* 0x040fe400078ec0ff */
[----:B------:R-:W-:Y:S02]  /*85e0*/  LOP3.LUT R8, R4, 0x1f001f, RZ, 0xc0, !PT ;  /* 0x001f001f04087812 */ /* 0x000fe400078ec0ff */
[----:B------:R-:W-:Y:S02]  /*85f0*/  SHF.R.U32.HI R9, RZ, 0xa, R4 ;  /* 0x0000000aff097819 */ /* 0x000fe40000011604 */
[----:B------:R-:W-:Y:S02]  /*8600*/  SHF.R.U32.HI R86, RZ, 0xb, R6 ;  /* 0x0000000bff567819 */ /* 0x000fe40000011606 */
[----:B------:R-:W-:Y:S02]  /*8610*/  SHF.R.U32.HI R84, RZ, 0xb, R5 ;  /* 0x0000000bff547819 */ /* 0x000fe40000011605 */
[----:B------:R-:W-:-:S02]  /*8620*/  SHF.R.U32.HI R88, RZ, 0xb, R7 ;  /* 0x0000000bff587819 */ /* 0x000fc40000011607 */
[----:B------:R-:W-:Y:S01]  /*8630*/  LOP3.LUT R4, R85, 0x100010, R82, 0xf8, !PT ;  /* 0x0010001055047812 */ /* 0x000fe200078ef852 */
[-C--:B------:R-:W-:Y:S01]  /*8640*/  HFMA2 R85, R94, R17.reuse.H0_H0, -48, -48 ;  /* 0xd200d2005e557431 */ /* 0x080fe20000040011 */
[----:B------:R-:W-:Y:S02]  /*8650*/  LOP3.LUT R87, R5, 0x3e003e0, RZ, 0xc0, !PT ;  /* 0x03e003e005577812 */ /* 0x000fe400078ec0ff */
[----:B------:R-:W-:Y:S01]  /*8660*/  LOP3.LUT R82, R25, 0x64006400, RZ, 0xfc, !PT ;  /* 0x6400640019527812 */ /* 0x000fe200078efcff */
[----:B------:R-:W-:Y:S01]  /*8670*/  HFMA2 R25, R92, R17.H0_H0, -48, -48 ;  /* 0xd200d2005c197431 */ /* 0x000fe20000040011 */
[C---:B------:R-:W-:Y:S02]  /*8680*/  LOP3.LUT R91, R6.reuse, 0x3e003e0, RZ, 0xc0, !PT ;  /* 0x03e003e0065b7812 */ /* 0x040fe400078ec0ff */
[----:B------:R-:W-:Y:S02]  /*8690*/  LOP3.LUT R13, R6, 0x1f001f, RZ, 0xc0, !PT ;  /* 0x001f001f060d7812 */ /* 0x000fe400078ec0ff */
[----:B------:R-:W-:-:S02]  /*86a0*/  SHF.R.U32.HI R14, RZ, 0xa, R6 ;  /* 0x0000000aff0e7819 */ /* 0x000fc40000011606 */
[----:B------:R-:W-:Y:S02]  /*86b0*/  LOP3.LUT R10, R5, 0x1f001f, RZ, 0xc0, !PT ;  /* 0x001f001f050a7812 */ /* 0x000fe400078ec0ff */
[----:B------:R-:W-:Y:S02]  /*86c0*/  SHF.R.U32.HI R11, RZ, 0xa, R5 ;  /* 0x0000000aff0b7819 */ /* 0x000fe40000011605 */
[C---:B------:R-:W-:Y:S02]  /*86d0*/  LOP3.LUT R95, R7.reuse, 0x3e003e0, RZ, 0xc0, !PT ;  /* 0x03e003e0075f7812 */ /* 0x040fe400078ec0ff */
[----:B------:R-:W-:Y:S02]  /*86e0*/  LOP3.LUT R54, R7, 0x1f001f, RZ, 0xc0, !PT ;  /* 0x001f001f07367812 */ /* 0x000fe400078ec0ff */
[----:B------:R-:W-:Y:S02]  /*86f0*/  SHF.R.U32.HI R55, RZ, 0xa, R7 ;  /* 0x0000000aff377819 */ /* 0x000fe40000011607 */
[----:B------:R-:W-:-:S02]  /*8700*/  LOP3.LUT R6, R93, 0x100010, R86, 0xf8, !PT ;  /* 0x001000105d067812 */ /* 0x000fc400078ef856 */
[----:B------:R-:W-:Y:S01]  /*8710*/  LOP3.LUT R5, R89, 0x100010, R84, 0xf8, !PT ;  /* 0x0010001059057812 */ /* 0x000fe200078ef854 */
[----:B------:R-:W-:Y:S01]  /*8720*/  HADD2 R89, R50, -1040, -1040 ;  /* 0xe410e41032597430 */ /* 0x000fe20000000000 */
        /* <DEDUP_REMOVED lines=183> */
.L_x_2202:
        /* <DEDUP_REMOVED lines=80> */
.L_x_2203:
        /* <DEDUP_REMOVED lines=77> */
.L_x_2201:
[----:B0-----:R-:W-:Y:S01]  /*9c70*/  IADD3 R38, R38, 0x20, RZ ;  /* 0x0000002026267810 */ /* 0x001fe20007ffe0ff */
[----:B------:R-:W-:Y:S01]  /*9c80*/  UIADD3 UR4, UR4, 0x40, URZ ;  /* 0x0000004004047890 */ /* 0x000fe2000fffe03f */
[----:B-----5:R-:W-:Y:S02]  /*9c90*/  IMAD.WIDE R20, R29, 0x4, R2 ;  /* 0x000000041d147825 */ /* 0x020fe400078e0202 */
[C---:B------:R-:W-:Y:S02]  /*9ca0*/  ISETP.GE.AND P2, PT, R38.reuse, c[0x0][0x1b0], PT ;  /* 0x00006c0026007a0c */ /* 0x040fe40003f46270 */
[----:B------:R-:W-:-:S13]  /*9cb0*/  ISETP.LT.AND P3, PT, R38, R37, PT ;  /* 0x000000252600720c */ /* 0x000fda0003f61270 */
[----:B------:R-:W-:Y:S05]  /*9cc0*/  @!P2 BRA P3, `(.L_x_2204) ;  /* 0xffffdfc00000a947 */ /* 0x000fea000183ffff */
.L_x_2200:
        /* <DEDUP_REMOVED lines=8> */
.L_x_2218:
        /* <DEDUP_REMOVED lines=28> */
[----:B-----5:R-:W-:Y:S02]  /*9f10*/  LOP3.LUT R17, R7, 0xf000f0, RZ, 0xc0, !PT ;  /* 0x00f000f007117812 */ /* 0x020fe400078ec0ff */
        /* <DEDUP_REMOVED lines=50> */
[----:B0-----:R-:W-:Y:S02]  /*a240*/  HADD2.F32 R26, -RZ, R24.H0_H0 ;  /* 0x20000018ff1a7230 */ /* 0x001fe40000004100 */
[----:B------:R-:W-:-:S02]  /*a250*/  HADD2.F32 R29, -RZ, R25.H0_H0 ;  /* 0x20000019ff1d7230 */ /* 0x000fc40000004100 */
        /* <DEDUP_REMOVED lines=8> */
[----:B------:R-:W-:Y:S01]  /*a2e0*/  HADD2.F32 R26, -RZ, R9.H1_H1 ;  /* 0x30000009ff1a7230 */ /* 0x000fe20000004100 */
        /* <DEDUP_REMOVED lines=27> */
[C---:B------:R-:W-:Y:S01]  /*a4a0*/  FFMA.FTZ R29, R24.reuse, R43, R29 ;  /* 0x0000002b181d7223 */ /* 0x040fe2000001001d */
[----:B------:R-:W-:Y:S01]  /*a4b0*/  HADD2.F32 R27, -RZ, R5.H1_H1 ;  /* 0x30000005ff1b7230 */ /* 0x000fe20000004100 */
[C---:B------:R-:W-:Y:S01]  /*a4c0*/  FFMA.FTZ R44, R24.reuse, R44, R45 ;  /* 0x0000002c182c7223 */ /* 0x040fe2000001002d */
[----:B------:R-:W-:Y:S02]  /*a4d0*/  HADD2.F32 R46, -RZ, R19.H0_H0 ;  /* 0x20000013ff2e7230 */ /* 0x000fe40000004100 */
[----:B------:R-:W-:Y:S02]  /*a4e0*/  HADD2.F32 R5, -RZ, R13.H1_H1 ;  /* 0x3000000dff057230 */ /* 0x000fe40000004100 */
        /* <DEDUP_REMOVED lines=40> */
.L_x_2207:
        /* <DEDUP_REMOVED lines=39> */
[--C-:B-1----:R-:W-:Y:S01]  /*a9e0*/  HADD2.F32 R25, -RZ, R5.reuse.H1_H1 ;  /* 0x30000005ff197230 */ /* 0x102fe20000004100 */
[-C--:B------:R-:W-:Y:S01]  /*a9f0*/  FFMA.FTZ R46, R43, R27.reuse, R46 ;  /* 0x0000001b2b2e7223 */ /* 0x080fe2000001002e */
[----:B------:R-:W-:Y:S01]  /*aa00*/  HADD2.F32 R23, -RZ, R4.H0_H0 ;  /* 0x20000004ff177230 */ /* 0x000fe20000004100 */
[-C--:B------:R-:W-:Y:S01]  /*aa10*/  FFMA.FTZ R48, R48, R27.reuse, R26 ;  /* 0x0000001b30307223 */ /* 0x080fe2000001001a */
[----:B------:R-:W-:Y:S01]  /*aa20*/  HADD2.F32 R26, -RZ, R5.H0_H0 ;  /* 0x20000005ff1a7230 */ /* 0x000fe20000004100 */
[----:B------:R-:W-:Y:S01]  /*aa30*/  FFMA.FTZ R44, R29, R27, R44 ;  /* 0x0000001b1d2c7223 */ /* 0x000fe2000001002c */
[----:B------:R-:W-:-:S02]  /*aa40*/  HADD2.F32 R5, -RZ, R13.H0_H0 ;  /* 0x2000000dff057230 */ /* 0x000fc40000004100 */
[----:B------:R-:W-:Y:S02]  /*aa50*/  HADD2.F32 R4, -RZ, R4.H1_H1 ;  /* 0x30000004ff047230 */ /* 0x000fe40000004100 */
[----:B------:R-:W-:Y:S01]  /*aa60*/  HADD2.F32 R43, -RZ, R13.H1_H1 ;  /* 0x3000000dff2b7230 */ /* 0x000fe20000004100 */
[-C--:B------:R-:W-:Y:S01]  /*aa70*/  FFMA.FTZ R5, R5, R23.reuse, R24 ;  /* 0x0000001705057223 */ /* 0x080fe20000010018 */
        /* <DEDUP_REMOVED lines=45> */
.L_x_2209:
        /* <DEDUP_REMOVED lines=91> */
.L_x_2208:
        /* <DEDUP_REMOVED lines=58> */
[----:B------:R-:W-:Y:S01]  /*b6a0*/  HADD2.F32 R47, -RZ, R10.H1_H1 ;  /* 0x3000000aff2f7230 */ /* 0x000fe20000004100 */
[----:B------:R-:W1:Y:S01]  /*b6b0*/  LDS.64 R6, [UR4+0x18] ;  /* 0x00001804ff067984 */ /* 0x000e620008000a00 */
[----:B------:R-:W-:Y:S02]  /*b6c0*/  HADD2.F32 R48, -RZ, R12.H0_H0 ;  /* 0x2000000cff307230 */ /* 0x000fe40000004100 */
[--C-:B------:R-:W-:Y:S02]  /*b6d0*/  HADD2.F32 R50, -RZ, R14.reuse.H0_H0 ;  /* 0x2000000eff327230 */ /* 0x100fe40000004100 */
[----:B------:R-:W-:Y:S02]  /*b6e0*/  HADD2.F32 R51, -RZ, R14.H1_H1 ;  /* 0x3000000eff337230 */ /* 0x000fe40000004100 */
[----:B------:R-:W-:Y:S02]  /*b6f0*/  HADD2.F32 R49, -RZ, R13.H0_H0 ;  /* 0x2000000dff317230 */ /* 0x000fe40000004100 */
[----:B------:R-:W-:-:S02]  /*b700*/  HADD2.F32 R52, -RZ, R15.H1_H1 ;  /* 0x3000000fff347230 */ /* 0x000fc40000004100 */
        /* <DEDUP_REMOVED lines=21> */
[C---:B------:R-:W-:Y:S01]  /*b860*/  FFMA.FTZ R29, R43.reuse, R29, R46 ;  /* 0x0000001d2b1d7223 */ /* 0x040fe2000001002e */
[----:B------:R-:W-:Y:S01]  /*b870*/  HADD2.F32 R46, -RZ, R13.H1_H1 ;  /* 0x3000000dff2e7230 */ /* 0x000fe20000004100 */
[C---:B------:R-:W-:Y:S01]  /*b880*/  FFMA.FTZ R48, R43.reuse, R49, R48 ;  /* 0x000000312b307223 */ /* 0x040fe20000010030 */
[----:B------:R-:W-:Y:S01]  /*b890*/  HADD2.F32 R49, -RZ, R24.H0_H0 ;  /* 0x20000018ff317230 */ /* 0x000fe20000004100 */
[----:B------:R-:W-:Y:S01]  /*b8a0*/  FFMA.FTZ R47, R43, R47, R50 ;  /* 0x0000002f2b2f7223 */ /* 0x000fe20000010032 */
[--C-:B-1----:R-:W-:Y:S01]  /*b8b0*/  HADD2.F32 R43, -RZ, R7.reuse.H0_H0 ;  /* 0x20000007ff2b7230 */ /* 0x102fe20000004100 */
[----:B------:R-:W-:Y:S01]  /*b8c0*/  FFMA.FTZ R26, R26, R45, R27 ;  /* 0x0000002d1a1a7223 */ /* 0x000fe2000001001b */
[--C-:B------:R-:W-:Y:S01]  /*b8d0*/  HADD2.F32 R27, -RZ, R6.reuse.H0_H0 ;  /* 0x20000006ff1b7230 */ /* 0x100fe20000004100 */
[C---:B------:R-:W-:Y:S01]  /*b8e0*/  FFMA.FTZ R44, R45.reuse, R44, R29 ;  /* 0x0000002c2d2c7223 */ /* 0x040fe2000001001d */
[----:B------:R-:W-:Y:S01]  /*b8f0*/  HADD2.F32 R29, -RZ, R6.H1_H1 ;  /* 0x30000006ff1d7230 */ /* 0x000fe20000004100 */
[C---:B------:R-:W-:Y:S01]  /*b900*/  FFMA.FTZ R48, R45.reuse, R46, R48 ;  /* 0x0000002e2d307223 */ /* 0x040fe20000010030 */
[----:B------:R-:W-:Y:S01]  /*b910*/  HADD2.F32 R46, -RZ, R18.H0_H0 ;  /* 0x20000012ff2e7230 */ /* 0x000fe20000004100 */
[----:B------:R-:W-:Y:S01]  /*b920*/  FFMA.FTZ R52, R45, R52, R47 ;  /* 0x000000342d347223 */ /* 0x000fe2000001002f */
[----:B------:R-:W-:-:S02]  /*b930*/  HADD2.F32 R45, -RZ, R7.H1_H1 ;  /* 0x30000007ff2d7230 */ /* 0x000fc40000004100 */
        /* <DEDUP_REMOVED lines=22> */
[----:B------:R-:W-:-:S02]  /*baa0*/  HADD2.F32 R26, -RZ, R19.H1_H1 ;  /* 0x30000013ff1a7230 */ /* 0x000fc40000004100 */
[--C-:B------:R-:W-:Y:S01]  /*bab0*/  HADD2.F32 R47, -RZ, R25.reuse.H0_H0 ;  /* 0x20000019ff2f7230 */ /* 0x100fe20000004100 */
[C---:B------:R-:W-:Y:S01]  /*bac0*/  FFMA.FTZ R29, R45.reuse, R44, R29 ;  /* 0x0000002c2d1d7223 */ /* 0x040fe2000001001d */
[----:B------:R-:W-:Y:S01]  /*bad0*/  HADD2.F32 R44, -RZ, R25.H1_H1 ;  /* 0x30000019ff2c7230 */ /* 0x000fe20000004100 */
[----:B------:R-:W-:Y:S01]  /*bae0*/  FFMA.FTZ R6, R6, R45, R7 ;  /* 0x0000002d06067223 */ /* 0x000fe20000010007 */
[--C-:B------:R-:W-:Y:S01]  /*baf0*/  HADD2.F32 R7, -RZ, R97.reuse.H0_H0 ;  /* 0x20000061ff077230 */ /* 0x100fe20000004100 */
[----:B------:R-:W-:Y:S01]  /*bb00*/  FFMA.FTZ R26, R45, R26, R27 ;  /* 0x0000001a2d1a7223 */ /* 0x000fe2000001001b */
        /* <DEDUP_REMOVED lines=17> */
.L_x_2210:
        /* <DEDUP_REMOVED lines=10> */
[----:B------:R-:W-:Y:S02]  /*bcc0*/  HADD2.F32 R48, -RZ, R8.H1_H1 ;  /* 0x30000008ff307230 */ /* 0x000fe40000004100 */
[----:B------:R-:W-:-:S02]  /*bcd0*/  HADD2.F32 R54, -RZ, R14.H0_H0 ;  /* 0x2000000eff367230 */ /* 0x000fc40000004100 */
        /* <DEDUP_REMOVED lines=8> */
[----:B------:R-:W-:Y:S01]  /*bd60*/  FFMA.FTZ R45, R49, R26, R45 ;  /* 0x0000001a312d7223 */ /* 0x000fe2000001002d */
        /* <DEDUP_REMOVED lines=73> */
.L_x_2212:
        /* <DEDUP_REMOVED lines=34> */
[--C-:B-1----:R-:W-:Y:S01]  /*c420*/  HADD2.F32 R11, -RZ, R7.reuse.H1_H1 ;  /* 0x30000007ff0b7230 */ /* 0x102fe20000004100 */
        /* <DEDUP_REMOVED lines=56> */
.L_x_2211:
        /* <DEDUP_REMOVED lines=145> */
.L_x_2213:
        /* <DEDUP_REMOVED lines=94> */
.L_x_2215:
        /* <DEDUP_REMOVED lines=91> */
.L_x_2214:
        /* <DEDUP_REMOVED lines=77> */
[--C-:B------:R-:W-:Y:S01]  /*e120*/  HADD2.F32 R23, -RZ, R4.reuse.H0_H0 ;  /* 0x20000004ff177230 */ /* 0x100fe20000004100 */
        /* <DEDUP_REMOVED lines=15> */
[--C-:B------:R-:W-:Y:S01]  /*e220*/  HADD2.F32 R24, -RZ, R3.reuse.H0_H0 ;  /* 0x20000003ff187230 */ /* 0x100fe20000004100 */
[C---:B------:R-:W-:Y:S01]  /*e230*/  FFMA.FTZ R44, R27.reuse, R44, R43 ;  /* 0x0000002c1b2c7223 */ /* 0x040fe2000001002b */
[----:B------:R-:W-:Y:S01]  /*e240*/  HADD2.F32 R25, -RZ, R2.H1_H1 ;  /* 0x30000002ff197230 */ /* 0x000fe20000004100 */
[----:B------:R-:W-:Y:S01]  /*e250*/  FFMA.FTZ R46, R27, R46, R29 ;  /* 0x0000002e1b2e7223 */ /* 0x000fe2000001001d */
[----:B------:R-:W-:-:S02]  /*e260*/  HADD2.F32 R27, -RZ, R3.H1_H1 ;  /* 0x30000003ff1b7230 */ /* 0x000fc40000004100 */
[----:B------:R-:W-:Y:S01]  /*e270*/  HADD2.F32 R3, -RZ, R16.H0_H0 ;  /* 0x20000010ff037230 */ /* 0x000fe20000004100 */
[----:B------:R-:W-:Y:S01]  /*e280*/  FFMA.FTZ R45, R23, R45, R46 ;  /* 0x0000002d172d7223 */ /* 0x000fe2000001002e */
[--C-:B------:R-:W-:Y:S02]  /*e290*/  HADD2.F32 R29, -RZ, R17.reuse.H0_H0 ;  /* 0x20000011ff1d7230 */ /* 0x100fe40000004100 */
        /* <DEDUP_REMOVED lines=44> */
.L_x_2216:
        /* <DEDUP_REMOVED lines=36> */
[----:B------:R-:W-:Y:S01]  /*e7a0*/  FFMA.FTZ R22, R23, R25, R22 ;  /* 0x0000001917167223 */ /* 0x000fe20000010016 */
[----:B------:R-:W-:-:S02]  /*e7b0*/  HADD2.F32 R29, -RZ, R6.H1_H1 ;  /* 0x30000006ff1d7230 */ /* 0x000fc40000004100 */
        /* <DEDUP_REMOVED lines=8> */
[----:B------:R-:W-:Y:S02]  /*e840*/  HADD2.F32 R25, -RZ, R3.H1_H1 ;  /* 0x30000003ff197230 */ /* 0x000fe40000004100 */
        /* <DEDUP_REMOVED lines=47> */
.L_x_2217:
        /* <DEDUP_REMOVED lines=91> */
.L_x_2206:
[----:B------:R-:W-:Y:S01]  /*f0f0*/  IADD3 R38, R38, 0x20, RZ ;  /* 0x0000002026267810 */ /* 0x000fe20007ffe0ff */
[----:B------:R-:W-:Y:S01]  /*f100*/  IMAD.MOV.U32 R3, RZ, RZ, c[0x0][0x18c] ;  /* 0x00006300ff037624 */ /* 0x000fe200078e00ff */
[----:B------:R-:W-:Y:S02]  /*f110*/  UIADD3 UR4, UR4, 0x40, URZ ;  /* 0x0000004004047890 */ /* 0x000fe4000fffe03f */
[C---:B------:R-:W-:Y:S01]  /*f120*/  ISETP.GE.AND P2, PT, R38.reuse, c[0x0][0x1b4], PT ;  /* 0x00006d0026007a0c */ /* 0x040fe20003f46270 */
[----:B------:R-:W-:Y:S01]  /*f130*/  IMAD.WIDE R20, R3, 0x10, R20 ;  /* 0x0000001003147825 */ /* 0x000fe200078e0214 */
[----:B------:R-:W-:-:S13]  /*f140*/  ISETP.LT.AND P3, PT, R38, R37, PT ;  /* 0x000000252600720c */ /* 0x000fda0003f61270 */
[----:B------:R-:W-:Y:S05]  /*f150*/  @!P2 BRA P3, `(.L_x_2218) ;  /* 0xffffabf00000a947 */ /* 0x000fea000183ffff */
.L_x_2205:
        /* <DEDUP_REMOVED lines=18> */
.L_x_2222:
[----:B------:R-:W0:Y:S02]  /*f280*/  LDS R6, [R4] ;  /* 0x0000000004067984 */ /* 0x000e240000000800 */
[----:B0-----:R-:W-:-:S10]  /*f290*/  HFMA2.MMA R7, R6, 1, 1, R35 ;  /* 0x3c003c0006077835 */ /* 0x001fd40000000023 */
[----:B------:R-:W0:Y:S02]  /*f2a0*/  ATOMS.CAST.SPIN R7, [R4], R6, R7 ;  /* 0x000000060407738d */ /* 0x000e240001800007 */
[----:B0-----:R-:W-:-:S13]  /*f2b0*/  ISETP.EQ.U32.AND P0, PT, R7, 0x1, PT ;  /* 0x000000010700780c */ /* 0x001fda0003f02070 */
[----:B------:R-:W-:Y:S05]  /*f2c0*/  @!P0 BRA `(.L_x_2222) ;  /* 0xffffffb000008947 */ /* 0x000fea000383ffff */
[----:B------:R-:W-:Y:S05]  /*f2d0*/  BRA `(.L_x_2220) ;  /* 0x0000003000007947 */ /* 0x000fea0003800000 */
.L_x_2221:
[----:B------:R-:W2:Y:S02]  /*f2e0*/  LD.E R4, [R2.64] ;  /* 0x0000000602047980 */ /* 0x000ea4000c101900 */
[----:B--2---:R-:W-:-:S05]  /*f2f0*/  IMAD.IADD R5, R35, 0x1, R4 ;  /* 0x0000000123057824 */ /* 0x004fca00078e0204 */
[----:B------:R0:W-:Y:S02]  /*f300*/  ST.E [R2.64], R5 ;  /* 0x0000000502007985 */ /* 0x0001e4000c101906 */
.L_x_2220:
[----:B------:R-:W-:Y:S05]  /*f310*/  BSYNC B0 ;  /* 0x0000000000007941 */ /* 0x000fea0003800000 */
.L_x_2219:
[----:B------:R-:W2:Y:S01]  /*f320*/  ATOM.E.ADD.F16x2.RN.STRONG.GPU P0, RZ, [R2.64+0x4], R41 ;  /* 0x0000042902ff798a */ /* 0x000ea2000810e9c6 */
[----:B------:R-:W-:Y:S01]  /*f330*/  BSSY B0, `(.L_x_2223) ;  /* 0x000000f000007945 */ /* 0x000fe20003800000 */
[----:B--2---:R-:W-:Y:S05]  /*f340*/  @P0 BRA `(.L_x_2224) ;  /* 0x000000d000000947 */ /* 0x004fea0003800000 */
[----:B------:R-:W1:Y:S02]  /*f350*/  QSPC.E.S P0, RZ, [R2+0x4] ;  /* 0x0000040002ff73aa */ /* 0x000e640000000500 */
[----:B-1----:R-:W-:Y:S05]  /*f360*/  @!P0 BRA `(.L_x_2225) ;  /* 0x0000008000008947 */ /* 0x002fea0003800000 */
[----:B0-----:R-:W-:-:S04]  /*f370*/  IADD3 R2, R2, 0x4, RZ ;  /* 0x0000000402027810 */ /* 0x001fc80007ffe0ff */
[----:B------:R-:W-:-:S05]  /*f380*/  LOP3.LUT R2, R2, 0xffffff, RZ, 0xc0, !PT ;  /* 0x00ffffff02027812 */ /* 0x000fca00078ec0ff */
.L_x_2226:
[----:B------:R-:W0:Y:S02]  /*f390*/  LDS R4, [R2] ;  /* 0x0000000002047984 */ /* 0x000e240000000800 */
[----:B0-----:R-:W-:-:S06]  /*f3a0*/  HADD2 R5, R4, R41 ;  /* 0x0000002904057230 */ /* 0x001fcc0000000000 */
[----:B------:R-:W0:Y:S02]  /*f3b0*/  ATOMS.CAST.SPIN R5, [R2], R4, R5 ;  /* 0x000000040205738d */ /* 0x000e240001800005 */
[----:B0-----:R-:W-:-:S13]  /*f3c0*/  ISETP.EQ.U32.AND P0, PT, R5, 0x1, PT ;  /* 0x000000010500780c */ /* 0x001fda0003f02070 */
[----:B------:R-:W-:Y:S05]  /*f3d0*/  @!P0 BRA `(.L_x_2226) ;  /* 0xffffffb000008947 */ /* 0x000fea000383ffff */
[----:B------:R-:W-:Y:S05]  /*f3e0*/  BRA `(.L_x_2224) ;  /* 0x0000003000007947 */ /* 0x000fea0003800000 */
.L_x_2225:
[----:B------:R-:W2:Y:S02]  /*f3f0*/  LD.E R4, [R2.64+0x4] ;  /* 0x0000040602047980 */ /* 0x000ea4000c101900 */
[----:B0-2---:R-:W-:-:S05]  /*f400*/  IMAD.IADD R5, R41, 0x1, R4 ;  /* 0x0000000129057824 */ /* 0x005fca00078e0204 */
[----:B------:R0:W-:Y:S02]  /*f410*/  ST.E [R2.64+0x4], R5 ;  /* 0x0000040502007985 */ /* 0x0001e4000c101906 */
.L_x_2224:
[----:B------:R-:W-:Y:S05]  /*f420*/  BSYNC B0 ;  /* 0x0000000000007941 */ /* 0x000fea0003800000 */
.L_x_2223:
        /* <DEDUP_REMOVED lines=11> */
[----:B------:R-:W-:-:S05]  /*f4e0*/  LOP3.LUT R4, R2, 0xffffff, RZ, 0xc0, !PT ;  /* 0x00ffffff02047812 */ /* 0x000fca00078ec0ff */
.L_x_2230:
[----:B------:R-:W0:Y:S02]  /*f4f0*/  LDS R6, [R4] ;  /* 0x0000000004067984 */ /* 0x000e240000000800 */
[----:B0-----:R-:W-:-:S10]  /*f500*/  HFMA2.MMA R7, R6, 1, 1, R33 ;  /* 0x3c003c0006077835 */ /* 0x001fd40000000021 */
[----:B------:R-:W0:Y:S02]  /*f510*/  ATOMS.CAST.SPIN R7, [R4], R6, R7 ;  /* 0x000000060407738d */ /* 0x000e240001800007 */
[----:B0-----:R-:W-:-:S13]  /*f520*/  ISETP.EQ.U32.AND P0, PT, R7, 0x1, PT ;  /* 0x000000010700780c */ /* 0x001fda0003f02070 */
[----:B------:R-:W-:Y:S05]  /*f530*/  @!P0 BRA `(.L_x_2230) ;  /* 0xffffffb000008947 */ /* 0x000fea000383ffff */
[----:B------:R-:W-:Y:S05]  /*f540*/  BRA `(.L_x_2228) ;  /* 0x0000003000007947 */ /* 0x000fea0003800000 */
.L_x_2229:
[----:B------:R-:W2:Y:S02]  /*f550*/  LD.E R4, [R2.64] ;  /* 0x0000000602047980 */ /* 0x000ea4000c101900 */
[----:B--2---:R-:W-:-:S05]  /*f560*/  IMAD.IADD R5, R33, 0x1, R4 ;  /* 0x0000000121057824 */ /* 0x004fca00078e0204 */
[----:B------:R0:W-:Y:S02]  /*f570*/  ST.E [R2.64], R5 ;  /* 0x0000000502007985 */ /* 0x0001e4000c101906 */
.L_x_2228:
[----:B------:R-:W-:Y:S05]  /*f580*/  BSYNC B0 ;  /* 0x0000000000007941 */ /* 0x000fea0003800000 */
.L_x_2227:
[----:B------:R-:W2:Y:S01]  /*f590*/  ATOM.E.ADD.F16x2.RN.STRONG.GPU P0, RZ, [R2.64+0x4], R9 ;  /* 0x0000040902ff798a */ /* 0x000ea2000810e9c6 */
[----:B------:R-:W-:Y:S01]  /*f5a0*/  BSSY B0, `(.L_x_2231) ;  /* 0x000000f000007945 */ /* 0x000fe20003800000 */
[----:B--2---:R-:W-:Y:S05]  /*f5b0*/  @P0 BRA `(.L_x_2232) ;  /* 0x000000d000000947 */ /* 0x004fea0003800000 */
[----:B------:R-:W1:Y:S02]  /*f5c0*/  QSPC.E.S P0, RZ, [R2+0x4] ;  /* 0x0000040002ff73aa */ /* 0x000e640000000500 */
[----:B-1----:R-:W-:Y:S05]  /*f5d0*/  @!P0 BRA `(.L_x_2233) ;  /* 0x0000008000008947 */ /* 0x002fea0003800000 */
[----:B0-----:R-:W-:-:S04]  /*f5e0*/  IADD3 R2, R2, 0x4, RZ ;  /* 0x0000000402027810 */ /* 0x001fc80007ffe0ff */
[----:B------:R-:W-:-:S05]  /*f5f0*/  LOP3.LUT R2, R2, 0xffffff, RZ, 0xc0, !PT ;  /* 0x00ffffff02027812 */ /* 0x000fca00078ec0ff */
.L_x_2234:
[----:B------:R-:W0:Y:S02]  /*f600*/  LDS R4, [R2] ;  /* 0x0000000002047984 */ /* 0x000e240000000800 */
[----:B0-----:R-:W-:-:S06]  /*f610*/  HADD2 R5, R4, R9 ;  /* 0x0000000904057230 */ /* 0x001fcc0000000000 */
[----:B------:R-:W0:Y:S02]  /*f620*/  ATOMS.CAST.SPIN R5, [R2], R4, R5 ;  /* 0x000000040205738d */ /* 0x000e240001800005 */
[----:B0-----:R-:W-:-:S13]  /*f630*/  ISETP.EQ.U32.AND P0, PT, R5, 0x1, PT ;  /* 0x000000010500780c */ /* 0x001fda0003f02070 */
[----:B------:R-:W-:Y:S05]  /*f640*/  @!P0 BRA `(.L_x_2234) ;  /* 0xffffffb000008947 */ /* 0x000fea000383ffff */
[----:B------:R-:W-:Y:S05]  /*f650*/  BRA `(.L_x_2232) ;  /* 0x0000003000007947 */ /* 0x000fea0003800000 */
.L_x_2233:
[----:B------:R-:W2:Y:S02]  /*f660*/  LD.E R4, [R2.64+0x4] ;  /* 0x0000040602047980 */ /* 0x000ea4000c101900 */
[----:B0-2---:R-:W-:-:S05]  /*f670*/  IMAD.IADD R5, R9, 0x1, R4 ;  /* 0x0000000109057824 */ /* 0x005fca00078e0204 */
[----:B------:R0:W-:Y:S02]  /*f680*/  ST.E [R2.64+0x4], R5 ;  /* 0x0000040502007985 */ /* 0x0001e4000c101906 */
.L_x_2232:
[----:B------:R-:W-:Y:S05]  /*f690*/  BSYNC B0 ;  /* 0x0000000000007941 */ /* 0x000fea0003800000 */
.L_x_2231:
        /* <DEDUP_REMOVED lines=12> */
.L_x_2238:
[----:B------:R-:W0:Y:S02]  /*f760*/  LDS R4, [R0] ;  /* 0x0000000000047984 */ /* 0x000e240000000800 */
[----:B0-----:R-:W-:-:S10]  /*f770*/  HFMA2.MMA R5, R4, 1, 1, R31 ;  /* 0x3c003c0004057835 */ /* 0x001fd4000000001f */
[----:B------:R-:W0:Y:S02]  /*f780*/  ATOMS.CAST.SPIN R5, [R0], R4, R5 ;  /* 0x000000040005738d */ /* 0x000e240001800005 */
[----:B0-----:R-:W-:-:S13]  /*f790*/  ISETP.EQ.U32.AND P0, PT, R5, 0x1, PT ;  /* 0x000000010500780c */ /* 0x001fda0003f02070 */
[----:B------:R-:W-:Y:S05]  /*f7a0*/  @!P0 BRA `(.L_x_2238) ;  /* 0xffffffb000008947 */ /* 0x000fea000383ffff */
[----:B------:R-:W-:Y:S05]  /*f7b0*/  BRA `(.L_x_2236) ;  /* 0x0000003000007947 */ /* 0x000fea0003800000 */
.L_x_2237:
[----:B------:R-:W2:Y:S02]  /*f7c0*/  LD.E R0, [R2.64] ;  /* 0x0000000602007980 */ /* 0x000ea4000c101900 */
[----:B--2---:R-:W-:-:S05]  /*f7d0*/  IMAD.IADD R5, R31, 0x1, R0 ;  /* 0x000000011f057824 */ /* 0x004fca00078e0200 */
[----:B------:R0:W-:Y:S02]  /*f7e0*/  ST.E [R2.64], R5 ;  /* 0x0000000502007985 */ /* 0x0001e4000c101906 */
.L_x_2236:
[----:B------:R-:W-:Y:S05]  /*f7f0*/  BSYNC B0 ;  /* 0x0000000000007941 */ /* 0x000fea0003800000 */
.L_x_2235:
[----:B------:R-:W2:Y:S02]  /*f800*/  ATOM.E.ADD.F16x2.RN.STRONG.GPU P0, RZ, [R2.64+0x4], R7 ;  /* 0x0000040702ff798a */ /* 0x000ea4000810e9c6 */
[----:B--2---:R-:W-:Y:S05]  /*f810*/  @P0 EXIT ;  /* 0x000000000000094d */ /* 0x004fea0003800000 */
[----:B------:R-:W1:Y:S02]  /*f820*/  QSPC.E.S P0, RZ, [R2+0x4] ;  /* 0x0000040002ff73aa */ /* 0x000e640000000500 */
[----:B-1----:R-:W-:Y:S05]  /*f830*/  @!P0 BRA `(.L_x_2239) ;  /* 0x0000008000008947 */ /* 0x002fea0003800000 */
[----:B0-----:R-:W-:-:S04]  /*f840*/  IADD3 R2, R2, 0x4, RZ ;  /* 0x0000000402027810 */ /* 0x001fc80007ffe0ff */
[----:B------:R-:W-:-:S05]  /*f850*/  LOP3.LUT R2, R2, 0xffffff, RZ, 0xc0, !PT ;  /* 0x00ffffff02027812 */ /* 0x000fca00078ec0ff */
.L_x_2240:
[----:B------:R-:W0:Y:S02]  /*f860*/  LDS R4, [R2] ;  /* 0x0000000002047984 */ /* 0x000e240000000800 */
[----:B0-----:R-:W-:-:S06]  /*f870*/  HADD2 R5, R4, R7 ;  /* 0x0000000704057230 */ /* 0x001fcc0000000000 */
[----:B------:R-:W0:Y:S02]  /*f880*/  ATOMS.CAST.SPIN R5, [R2], R4, R5 ;  /* 0x000000040205738d */ /* 0x000e240001800005 */
[----:B0-----:R-:W-:-:S13]  /*f890*/  ISETP.EQ.U32.AND P0, PT, R5, 0x1, PT ;  /* 0x000000010500780c */ /* 0x001fda0003f02070 */
[----:B------:R-:W-:Y:S05]  /*f8a0*/  @!P0 BRA `(.L_x_2240) ;  /* 0xffffffb000008947 */ /* 0x000fea000383ffff */
[----:B------:R-:W-:Y:S05]  /*f8b0*/  EXIT ;  /* 0x000000000000794d */ /* 0x000fea0003800000 */
.L_x_2239:
[----:B------:R-:W2:Y:S02]  /*f8c0*/  LD.E R0, [R2.64+0x4] ;  /* 0x0000040602007980 */ /* 0x000ea4000c101900 */
[----:B0-2---:R-:W-:-:S05]  /*f8d0*/  IMAD.IADD R5, R7, 0x1, R0 ;  /* 0x0000000107057824 */ /* 0x005fca00078e0200 */
[----:B------:R-:W-:Y:S01]  /*f8e0*/  ST.E [R2.64+0x4], R5 ;  /* 0x0000040502007985 */ /* 0x000fe2000c101906 */
[----:B------:R-:W-:Y:S05]  /*f8f0*/  EXIT ;  /* 0x000000000000794d */ /* 0x000fea0003800000 */
.L_x_2241:
        /* <DEDUP_REMOVED lines=16> */
.L_x_4772:


//--------------------- .text._Z23gemm_half_q_half_kernelILi3ELi140ELb1ELb1ELi64EEvPK6__halfPKjS4_S2_PS0_iiiiPKtS7_iiiiiibS2_i --------------------------
	.section	.text._Z23gemm_half_q_half_kernelILi3ELi140ELb1ELb1ELi64EEvPK6__halfPKjS4_S2_PS0_iiiiPKtS7_iiiiiibS2_i,"ax",@progbits
	.sectioninfo	@"SHI_REGISTERS=99"
	.align	128
        .global         _Z23gemm_half_q_half_kernelILi3ELi140ELb1ELb1ELi64EEvPK6__halfPKjS4_S2_PS0_iiiiPKtS7_iiiiiibS2_i
        .type           _Z23gemm_half_q_half_kernelILi3ELi140ELb1ELb1ELi64EEvPK6__halfPKjS4_S2_PS0_iiiiPKtS7_iiiiiibS2_i,@function
        .size           _Z23gemm_half_q_half_kernelILi3ELi140ELb1ELb1ELi64EEvPK6__halfPKjS4_S2_PS0_iiiiPKtS7_iiiiiibS2_i,(.L_x_4773 - _Z23gemm_half_q_half_kernelILi3ELi140ELb1ELb1ELi64EEvPK6__halfPKjS4_S2_PS0_iiiiPKtS7_iiiiiibS2_i)
        .other          _Z23gemm_half_q_half_kernelILi3ELi140ELb1ELb1ELi64EEvPK6__halfPKjS4_S2_PS0_iiiiPKtS7_iiiiiibS2_i,@"STO_CUDA_ENTRY STV_DEFAULT"
_Z23gemm_half_q_half_kernelILi3ELi140ELb1ELb1ELi64EEvPK6__halfPKjS4_S2_PS0_iiiiPKtS7_iiiiiibS2_i:
.text._Z23gemm_half_q_half_kernelILi3ELi140ELb1ELb1ELi64EEvPK6__halfPKjS4_S2_PS0_iiiiPKtS7_iiiiiibS2_i:
        /* <DEDUP_REMOVED lines=35> */
.L_x_2242:
        /* <DEDUP_REMOVED lines=27> */
.L_x_2247:
        /* <DEDUP_REMOVED lines=36> */
.L_x_2246:
        /* <DEDUP_REMOVED lines=22> */
.L_x_2248:
        /* <DEDUP_REMOVED lines=12> */
.L_x_2245:
[----:B------:R-:W-:Y:S01]  /*0840*/  ISETP.GT.AND P2, PT, R48, 0x3, PT ;  /* 0x000000033000780c */ /* 0x000fe20003f44270 */
[----:B------:R-:W-:Y:S01]  /*0850*/  IMAD.SHL.U32 R20, R8, 0x2, RZ ;  /* 0x0000000208147824 */ /* 0x000fe200078e00ff */
[----:B------:R-:W-:Y:S01]  /*0860*/  PLOP3.LUT P0, PT, PT, PT, PT, 0x80, 0x0 ;  /* 0x000000000000781c */ /* 0x000fe20003f0f070 */
[----:B------:R-:W-:-:S10]  /*0870*/  IMAD.MOV.U32 R5, RZ, RZ, RZ ;  /* 0x000000ffff057224 */ /* 0x000fd400078e00ff */
[----:B------:R-:W-:Y:S05]  /*0880*/  @!P2 BRA `(.L_x_2249) ;  /* 0x000002600000a947 */ /* 0x000fea0003800000 */
[----:B------:R-:W-:Y:S02]  /*0890*/  PLOP3.LUT P0, PT, PT, PT, PT, 0x8, 0x0 ;  /* 0x000000000000781c */ /* 0x000fe40003f0e170 */
[----:B------:R-:W-:Y:S02]  /*08a0*/  IADD3 R22, R48, -0x3, RZ ;  /* 0xfffffffd30167810 */ /* 0x000fe40007ffe0ff */
.L_x_2250:
        /* <DEDUP_REMOVED lines=36> */
.L_x_2249:
        /* <DEDUP_REMOVED lines=22> */
.L_x_2251:
        /* <DEDUP_REMOVED lines=11> */
.L_x_2244:
[----:B------:R-:W-:Y:S05]  /*0d00*/  BSYNC B0 ;  /* 0x0000000000007941 */ /* 0x000fea0003800000 */
.L_x_2243:
        /* <DEDUP_REMOVED lines=14> */
.L_x_2254:
        /* <DEDUP_REMOVED lines=19> */
.L_x_2253:
        /* <DEDUP_REMOVED lines=14> */
.L_x_2255:
[----:B------:R-:W-:-:S13]  /*1000*/  ISETP.LT.OR P0, PT, R5, R48, P0 ;  /* 0x000000300500720c */ /* 0x000fda0000701670 */
[----:B------:R-:W-:Y:S02]  /*1010*/  @P0 IMAD R5, R0, 0x3, R5 ;  /* 0x0000000300050824 */ /* 0x000fe400078e0205 */
[----:B0-----:R-:W-:Y:S02]  /*1020*/  @P0 IMAD.MOV.U32 R3, RZ, RZ, 0x2 ;  /* 0x00000002ff030424 */ /* 0x001fe400078e00ff */
[----:B------:R-:W-:-:S04]  /*1030*/  @P0 IMAD R2, R5, c[0x0][0x18c], R4 ;  /* 0x0000630005020a24 */ /* 0x000fc800078e0204 */
[----:B------:R-:W-:-:S05]  /*1040*/  @P0 IMAD.WIDE R2, R2, R3, c[0x0][0x180] ;  /* 0x0000600002020625 */ /* 0x000fca00078e0203 */
[----:B------:R0:W-:Y:S02]  /*1050*/  @P0 STG.E.64 [R2.64], RZ ;  /* 0x000000ff02000986 */ /* 0x0001e4000c101b06 */
.L_x_2252:
        /* <DEDUP_REMOVED lines=14> */
.L_x_2257:
        /* <DEDUP_REMOVED lines=43> */
.L_x_2256:
        /* <DEDUP_REMOVED lines=68> */
[----:B---3--:R-:W-:-:S08]  /*1830*/  IMAD.IADD R38, R47, 0x1, R38 ;  /* 0x000000012f267824 */ /* 0x008fd000078e0226 */
        /* <DEDUP_REMOVED lines=10> */
.L_x_2271:
        /* <DEDUP_REMOVED lines=216> */
.L_x_2260:
        /* <DEDUP_REMOVED lines=97> */
.L_x_2261:
        /* <DEDUP_REMOVED lines=91> */
.L_x_2259:
        /* <DEDUP_REMOVED lines=204> */
.L_x_2263:
        /* <DEDUP_REMOVED lines=97> */
.L_x_2264:
        /* <DEDUP_REMOVED lines=91> */
.L_x_2262:
        /* <DEDUP_REMOVED lines=203> */
.L_x_2266:
        /* <DEDUP_REMOVED lines=97> */
.L_x_2267:
        /* <DEDUP_REMOVED lines=91> */
.L_x_2265:
        /* <DEDUP_REMOVED lines=203> */
.L_x_2269:
        /* <DEDUP_REMOVED lines=97> */
.L_x_2270:
        /* <DEDUP_REMOVED lines=91> */
.L_x_2268:
        /* <DEDUP_REMOVED lines=11> */
.L_x_2258:
[----:B------:R-:W-:-:S04]  /*7c30*/  ISETP.GE.AND P0, PT, R47, R45, PT ;  /* 0x0000002d2f00720c */ /* 0x000fc80003f06270 */
[----:B------:R-:W-:-:S13]  /*7c40*/  ISETP.GE.OR P0, PT, R47, c[0x0][0x1b4], P0 ;  /* 0x00006d002f007a0c */ /* 0x000fda0000706670 */
[----:B------:R-:W-:Y:S05]  /*7c50*/  @P0 BRA `(.L_x_2272) ;  /* 0x0000544000000947 */ /* 0x000fea0003800000 */
[----:B------:R-:W-:-:S04]  /*7c60*/  PRMT R2, R51, 0x9910, RZ ;  /* 0x0000991033027816 */ /* 0x000fc800000000ff */
[----:B------:R-:W-:-:S04]  /*7c70*/  ISETP.NE.AND P0, PT, R2, RZ, PT ;  /* 0x000000ff0200720c */ /* 0x000fc80003f05270 */
[----:B------:R-:W-:Y:S02]  /*7c80*/  ISETP.LT.OR P0, PT, R15, 0x3, !P0 ;  /* 0x000000030f00780c */ /* 0x000fe40004701670 */
.L_x_2285:
        /* <DEDUP_REMOVED lines=22> */
[----:B------:R-:W-:Y:S02]  /*7df0*/  SHF.R.U32.HI R4, RZ, 0x8, R4 ;  /* 0x00000008ff047819 */ /* 0x000fe40000011604 */
[----:B------:R-:W-:-:S02]  /*7e00*/  LOP3.LUT R10, R5, 0xf000f0, RZ, 0xc0, !PT ;  /* 0x00f000f0050a7812 */ /* 0x000fc400078ec0ff */
        /* <DEDUP_REMOVED lines=48> */
[----:B------:R-:W0:Y:S01]  /*8110*/  LDS.64 R26, [UR4] ;  /* 0x00000004ff1a7984 */ /* 0x000e220008000a00 */
        /* <DEDUP_REMOVED lines=89> */
.L_x_2274:
        /* <DEDUP_REMOVED lines=94> */
.L_x_2276:
        /* <DEDUP_REMOVED lines=91> */
.L_x_2275:
[----:B------:R-:W-:-:S04]  /*9240*/  IMAD.MOV.U32 R3, RZ, RZ, c[0x0][0x18c] ;  /* 0x00006300ff037624 */ /* 0x000fc800078e00ff */
[----:B------:R-:W-:-:S05]  /*9250*/  IMAD.WIDE R8, R3, 0x4, R12 ;  /* 0x0000000403087825 */ /* 0x000fca00078e020c */
[----:B------:R-:W2:Y:S02]  /*9260*/  LDG.E.128.CONSTANT R4, [R8.64] ;  /* 0x0000000608047981 */ /* 0x000ea4000c1e9d00 */
[C---:B--2---:R-:W-:Y:S02]  /*9270*/  LOP3.LUT R10, R4.reuse, 0xf000f, RZ, 0xc0, !PT ;  /* 0x000f000f040a7812 */ /* 0x044fe400078ec0ff */
[C---:B------:R-:W-:Y:S02]  /*9280*/  LOP3.LUT R17, R5.reuse, 0xf000f, RZ, 0xc0, !PT ;  /* 0x000f000f05117812 */ /* 0x040fe400078ec0ff */
[----:B------:R-:W-:Y:S02]  /*9290*/  LOP3.LUT R11, R4, 0xf000f0, RZ, 0xc0, !PT ;  /* 0x00f000f0040b7812 */ /* 0x000fe400078ec0ff */
[----:B------:R-:W-:Y:S02]  /*92a0*/  SHF.R.U32.HI R19, RZ, 0x8, R5 ;  /* 0x00000008ff137819 */ /* 0x000fe40000011605 */
[----:B------:R-:W-:-:S02]  /*92b0*/  LOP3.LUT R18, R5, 0xf000f0, RZ, 0xc0, !PT ;  /* 0x00f000f005127812 */ /* 0x000fc400078ec0ff */
[C---:B------:R-:W-:Y:S02]  /*92c0*/  LOP3.LUT R20, R6.reuse, 0xf000f, RZ, 0xc0, !PT ;  /* 0x000f000f06147812 */ /* 0x040fe400078ec0ff */
[----:B------:R-:W-:Y:S02]  /*92d0*/  LOP3.LUT R21, R6, 0xf000f0, RZ, 0xc0, !PT ;  /* 0x00f000f006157812 */ /* 0x000fe400078ec0ff */
[----:B------:R-:W-:Y:S02]  /*92e0*/  SHF.R.U32.HI R22, RZ, 0x8, R6 ;  /* 0x00000008ff167819 */ /* 0x000fe40000011606 */
[----:B------:R-:W-:Y:S02]  /*92f0*/  LOP3.LUT R6, R10, 0x64006400, RZ, 0xfc, !PT ;  /* 0x640064000a067812 */ /* 0x000fe400078efcff */
[----:B------:R-:W-:Y:S02]  /*9300*/  SHF.R.U32.HI R4, RZ, 0x8, R4 ;  /* 0x00000008ff047819 */ /* 0x000fe40000011604 */
[C---:B------:R-:W-:Y:S01]  /*9310*/  LOP3.LUT R23, R7.reuse, 0xf000f, RZ, 0xc0, !PT ;  /* 0x000f000f07177812 */ /* 0x040fe200078ec0ff */
[----:B------:R-:W-:Y:S01]  /*9320*/  HADD2 R6, R6, -1032, -1032 ;  /* 0xe408e40806067430 */ /* 0x000fe20000000000 */
        /* <DEDUP_REMOVED lines=35> */
[----:B------:R-:W-:Y:S02]  /*9560*/  HADD2 R27, R28, -1032, -1032 ;  /* 0xe408e4081c1b7430 */ /* 0x000fe40000000000 */
[----:B------:R-:W-:Y:S02]  /*9570*/  HFMA2 R20, R29, R2.H0_H0, -72, -72 ;  /* 0xd480d4801d147431 */ /* 0x000fe40000040002 */
[----:B------:R-:W-:-:S02]  /*9580*/  HADD2 R21, R5, -1032, -1032 ;  /* 0xe408e40805157430 */ /* 0x000fc40000000000 */
[----:B------:R-:W-:Y:S02]  /*9590*/  HADD2 R23, R4, -1032, -1032 ;  /* 0xe408e40804177430 */ /* 0x000fe40000000000 */
[----:B------:R-:W-:Y:S01]  /*95a0*/  HFMA2 R28, R31, R2.H0_H0, -72, -72 ;  /* 0xd480d4801f1c7431 */ /* 0x000fe20000040002 */
[----:B------:R-:W-:Y:S05]  /*95b0*/  @!P2 BRA `(.L_x_2277) ;  /* 0x000005a00000a947 */ /* 0x000fea0003800000 */
[----:B------:R-:W0:Y:S01]  /*95c0*/  LDS.64 R30, [UR4+0x10] ;  /* 0x00001004ff1e7984 */ /* 0x000e220008000a00 */
[----:B------:R-:W-:Y:S02]  /*95d0*/  HADD2.F32 R52, -RZ, R10.H1_H1 ;  /* 0x3000000aff347230 */ /* 0x000fe40000004100 */
[----:B------:R-:W-:Y:S01]  /*95e0*/  HADD2.F32 R29, -RZ, R6.H0_H0 ;  /* 0x20000006ff1d7230 */ /* 0x000fe20000004100 */
[----:B------:R-:W1:Y:S01]  /*95f0*/  LDS.64 R4, [UR4+0x18] ;  /* 0x00001804ff047984 */ /* 0x000e620008000a00 */
[----:B------:R-:W-:Y:S02]  /*9600*/  HADD2.F32 R35, -RZ, R17.H0_H0 ;  /* 0x20000011ff237230 */ /* 0x000fe40000004100 */
[----:B------:R-:W-:-:S02]  /*9610*/  HADD2.F32 R37, -RZ, R19.H0_H0 ;  /* 0x20000013ff257230 */ /* 0x000fc40000004100 */
[----:B------:R-:W-:Y:S02]  /*9620*/  HADD2.F32 R54, -RZ, R19.H1_H1 ;  /* 0x30000013ff367230 */ /* 0x000fe40000004100 */
[----:B------:R-:W-:Y:S02]  /*9630*/  HADD2.F32 R55, -RZ, R20.H1_H1 ;  /* 0x30000014ff377230 */ /* 0x000fe40000004100 */
[--C-:B0-----:R-:W-:Y:S02]  /*9640*/  HADD2.F32 R34, -RZ, R31.reuse.H0_H0 ;  /* 0x2000001fff227230 */ /* 0x101fe40000004100 */
[----:B------:R-:W-:Y:S02]  /*9650*/  HADD2.F32 R36, -RZ, R31.H1_H1 ;  /* 0x3000001fff247230 */ /* 0x000fe40000004100 */
[----:B------:R-:W-:Y:S02]  /*9660*/  HADD2.F32 R32, -RZ, R30.H0_H0 ;  /* 0x2000001eff207230 */ /* 0x000fe40000004100 */
[----:B------:R-:W-:-:S02]  /*9670*/  HADD2.F32 R31, -RZ, R10.H0_H0 ;  /* 0x2000000aff1f7230 */ /* 0x000fc40000004100 */
        /* <DEDUP_REMOVED lines=78> */
.L_x_2277:
        /* <DEDUP_REMOVED lines=94> */
.L_x_2279:
        /* <DEDUP_REMOVED lines=16> */
[-C--:B------:R-:W-:Y:S01]  /*a240*/  FFMA.FTZ R31, R34, R29.reuse, RZ ;  /* 0x0000001d221f7223 */ /* 0x080fe200000100ff */
[----:B------:R-:W-:Y:S01]  /*a250*/  HADD2.F32 R34, -RZ, R19.H1_H1 ;  /* 0x30000013ff227230 */ /* 0x000fe20000004100 */
[----:B------:R-:W-:Y:S01]  /*a260*/  FFMA.FTZ R29, R54, R29, RZ ;  /* 0x0000001d361d7223 */ /* 0x000fe200000100ff */
[----:B------:R-:W-:Y:S01]  /*a270*/  HADD2.F32 R19, -RZ, R18.H0_H0 ;  /* 0x20000012ff137230 */ /* 0x000fe20000004100 */
        /* <DEDUP_REMOVED lines=71> */
.L_x_2278:
        /* <DEDUP_REMOVED lines=145> */
.L_x_2280:
        /* <DEDUP_REMOVED lines=94> */
.L_x_2282:
        /* <DEDUP_REMOVED lines=91> */
.L_x_2281:
        /* <DEDUP_REMOVED lines=145> */
.L_x_2283:
        /* <DEDUP_REMOVED lines=94> */
.L_x_2284:
        /* <DEDUP_REMOVED lines=91> */
.L_x_2273:
[----:B------:R-:W-:Y:S01]  /*d030*/  IADD3 R47, R47, 0x20, RZ ;  /* 0x000000202f2f7810 */ /* 0x000fe20007ffe0ff */
[----:B------:R-:W-:Y:S01]  /*d040*/  IMAD.MOV.U32 R3, RZ, RZ, c[0x0][0x18c] ;  /* 0x00006300ff037624 */ /* 0x000fe200078e00ff */
[----:B------:R-:W-:Y:S02]  /*d050*/  UIADD3 UR4, UR4, 0x40, URZ ;  /* 0x0000004004047890 */ /* 0x000fe4000fffe03f */
[----:B------:R-:W-:Y:S01]  /*d060*/  ISETP.GE.AND P2, PT, R47, c[0x0][0x1b4], PT ;  /* 0x00006d002f007a0c */ /* 0x000fe20003f46270 */
[----:B------:R-:W-:Y:S01]  /*d070*/  IMAD.WIDE R12, R3, 0x10, R12 ;  /* 0x00000010030c7825 */ /* 0x000fe200078e020c */
[----:B------:R-:W-:-:S13]  /*d080*/  ISETP.LT.AND P3, PT, R47, R45, PT ;  /* 0x0000002d2f00720c */ /* 0x000fda0003f61270 */
[----:B------:R-:W-:Y:S05]  /*d090*/  @!P2 BRA P3, `(.L_x_2285) ;  /* 0xffffabf00000a947 */ /* 0x000fea000183ffff */
.L_x_2272:
        /* <DEDUP_REMOVED lines=8> */
.L_x_2290:
[----:B------:R-:W-:Y:S01]  /*d120*/  ISETP.NE.AND P2, PT, R47, R38, PT ;  /* 0x000000262f00720c */ /* 0x000fe20003f45270 */
[----:B------:R-:W-:-:S12]  /*d130*/  IMAD.MOV.U32 R37, RZ, RZ, c[0x0][0x18c] ;  /* 0x00006300ff257624 */ /* 0x000fd800078e00ff */
        /* <DEDUP_REMOVED lines=327> */
.L_x_2288:
        /* <DEDUP_REMOVED lines=82> */
.L_x_2289:
        /* <DEDUP_REMOVED lines=79> */
.L_x_2287:
[----:B0-----:R-:W-:Y:S01]  /*efc0*/  IADD3 R47, R47, 0x20, RZ ;  /* 0x000000202f2f7810 */ /* 0x001fe20007ffe0ff */
[----:B------:R-:W-:Y:S01]  /*efd0*/  UIADD3 UR4, UR4, 0x40, URZ ;  /* 0x0000004004047890 */ /* 0x000fe2000fffe03f */
[----:B-----5:R-:W-:Y:S02]  /*efe0*/  IMAD.WIDE R12, R37, 0x4, R2 ;  /* 0x00000004250c7825 */ /* 0x020fe400078e0202 */
[C---:B------:R-:W-:Y:S02]  /*eff0*/  ISETP.GE.AND P2, PT, R47.reuse, c[0x0][0x1b8], PT ;  /* 0x00006e002f007a0c */ /* 0x040fe40003f46270 */
[----:B------:R-:W-:-:S13]  /*f000*/  ISETP.LT.AND P3, PT, R47, R45, PT ;  /* 0x0000002d2f00720c */ /* 0x000fda0003f61270 */
[----:B------:R-:W-:Y:S05]  /*f010*/  @!P2 BRA P3, `(.L_x_2290) ;  /* 0xffffe1000000a947 */ /* 0x000fea000183ffff */
.L_x_2286:
        /* <DEDUP_REMOVED lines=18> */
.L_x_2294:
[----:B------:R-:W0:Y:S02]  /*f140*/  LDS R6, [R4] ;  /* 0x0000000004067984 */ /* 0x000e240000000800 */
[----:B0-----:R-:W-:-:S06]  /*f150*/  HADD2 R7, R6, R5 ;  /* 0x0000000506077230 */ /* 0x001fcc0000000000 */
[----:B------:R-:W0:Y:S02]  /*f160*/  ATOMS.CAST.SPIN R7, [R4], R6, R7 ;  /* 0x000000060407738d */ /* 0x000e240001800007 */
[----:B0-----:R-:W-:-:S13]  /*f170*/  ISETP.EQ.U32.AND P0, PT, R7, 0x1, PT ;  /* 0x000000010700780c */ /* 0x001fda0003f02070 */
[----:B------:R-:W-:Y:S05]  /*f180*/  @!P0 BRA `(.L_x_2294) ;  /* 0xffffffb000008947 */ /* 0x000fea000383ffff */
[----:B------:R-:W-:Y:S05]  /*f190*/  BRA `(.L_x_2292) ;  /* 0x0000003000007947 */ /* 0x000fea0003800000 */
.L_x_2293:
[----:B------:R-:W2:Y:S02]  /*f1a0*/  LD.E R4, [R2.64] ;  /* 0x0000000602047980 */ /* 0x000ea4000c101900 */
[----:B--2---:R-:W-:-:S05]  /*f1b0*/  IMAD.IADD R5, R5, 0x1, R4 ;  /* 0x0000000105057824 */ /* 0x004fca00078e0204 */
[----:B------:R0:W-:Y:S02]  /*f1c0*/  ST.E [R2.64], R5 ;  /* 0x0000000502007985 */ /* 0x0001e4000c101906 */
.L_x_2292:
[----:B------:R-:W-:Y:S05]  /*f1d0*/  BSYNC B0 ;  /* 0x0000000000007941 */ /* 0x000fea0003800000 */
.L_x_2291:
[----:B------:R-:W2:Y:S01]  /*f1e0*/  ATOM.E.ADD.F16x2.RN.STRONG.GPU P0, RZ, [R2.64+0x4], R43 ;  /* 0x0000042b02ff798a */ /* 0x000ea2000810e9c6 */
[----:B------:R-:W-:Y:S01]  /*f1f0*/  BSSY B0, `(.L_x_2295) ;  /* 0x000000f000007945 */ /* 0x000fe20003800000 */
[----:B--2---:R-:W-:Y:S05]  /*f200*/  @P0 BRA `(.L_x_2296) ;  /* 0x000000d000000947 */ /* 0x004fea0003800000 */
[----:B------:R-:W1:Y:S02]  /*f210*/  QSPC.E.S P0, RZ, [R2+0x4] ;  /* 0x0000040002ff73aa */ /* 0x000e640000000500 */
[----:B-1----:R-:W-:Y:S05]  /*f220*/  @!P0 BRA `(.L_x_2297) ;  /* 0x0000008000008947 */ /* 0x002fea0003800000 */
[----:B0-----:R-:W-:-:S04]  /*f230*/  IADD3 R2, R2, 0x4, RZ ;  /* 0x0000000402027810 */ /* 0x001fc80007ffe0ff */
[----:B------:R-:W-:-:S05]  /*f240*/  LOP3.LUT R2, R2, 0xffffff, RZ, 0xc0, !PT ;  /* 0x00ffffff02027812 */ /* 0x000fca00078ec0ff */
.L_x_2298:
[----:B------:R-:W0:Y:S02]  /*f250*/  LDS R4, [R2] ;  /* 0x0000000002047984 */ /* 0x000e240000000800 */
[----:B0-----:R-:W-:-:S10]  /*f260*/  HFMA2.MMA R5, R4, 1, 1, R43 ;  /* 0x3c003c0004057835 */ /* 0x001fd4000000002b */
[----:B------:R-:W0:Y:S02]  /*f270*/  ATOMS.CAST.SPIN R5, [R2], R4, R5 ;  /* 0x000000040205738d */ /* 0x000e240001800005 */
[----:B0-----:R-:W-:-:S13]  /*f280*/  ISETP.EQ.U32.AND P0, PT, R5, 0x1, PT ;  /* 0x000000010500780c */ /* 0x001fda0003f02070 */
[----:B------:R-:W-:Y:S05]  /*f290*/  @!P0 BRA `(.L_x_2298) ;  /* 0xffffffb000008947 */ /* 0x000fea000383ffff */
[----:B------:R-:W-:Y:S05]  /*f2a0*/  BRA `(.L_x_2296) ;  /* 0x0000003000007947 */ /* 0x000fea0003800000 */
.L_x_2297:
[----:B------:R-:W2:Y:S02]  /*f2b0*/  LD.E R4, [R2.64+0x4] ;  /* 0x0000040602047980 */ /* 0x000ea4000c101900 */
[----:B0-2---:R-:W-:-:S05]  /*f2c0*/  IMAD.IADD R5, R43, 0x1, R4 ;  /* 0x000000012b057824 */ /* 0x005fca00078e0204 */
[----:B------:R0:W-:Y:S02]  /*f2d0*/  ST.E [R2.64+0x4], R5 ;  /* 0x0000040502007985 */ /* 0x0001e4000c101906 */
.L_x_2296:
[----:B------:R-:W-:Y:S05]  /*f2e0*/  BSYNC B0 ;  /* 0x0000000000007941 */ /* 0x000fea0003800000 */
.L_x_2295:
        /* <DEDUP_REMOVED lines=12> */
.L_x_2302:
[----:B------:R-:W0:Y:S02]  /*f3b0*/  LDS R6, [R4] ;  /* 0x0000000004067984 */ /* 0x000e240000000800 */
[----:B0-----:R-:W-:-:S06]  /*f3c0*/  HADD2 R7, R6, R5 ;  /* 0x0000000506077230 */ /* 0x001fcc0000000000 */
[----:B------:R-:W0:Y:S02]  /*f3d0*/  ATOMS.CAST.SPIN R7, [R4], R6, R7 ;  /* 0x000000060407738d */ /* 0x000e240001800007 */
[----:B0-----:R-:W-:-:S13]  /*f3e0*/  ISETP.EQ.U32.AND P0, PT, R7, 0x1, PT ;  /* 0x000000010700780c */ /* 0x001fda0003f02070 */
[----:B------:R-:W-:Y:S05]  /*f3f0*/  @!P0 BRA `(.L_x_2302) ;  /* 0xffffffb000008947 */ /* 0x000fea000383ffff */
[----:B------:R-:W-:Y:S05]  /*f400*/  BRA `(.L_x_2300) ;  /* 0x0000003000007947 */ /* 0x000fea0003800000 */
.L_x_2301:
[----:B------:R-:W2:Y:S02]  /*f410*/  LD.E R4, [R2.64] ;  /* 0x0000000602047980 */ /* 0x000ea4000c101900 */
[----:B--2---:R-:W-:-:S05]  /*f420*/  IMAD.IADD R5, R5, 0x1, R4 ;  /* 0x0000000105057824 */ /* 0x004fca00078e0204 */
[----:B------:R0:W-:Y:S02]  /*f430*/  ST.E [R2.64], R5 ;  /* 0x0000000502007985 */ /* 0x0001e4000c101906 */
.L_x_2300:
[----:B------:R-:W-:Y:S05]  /*f440*/  BSYNC B0 ;  /* 0x0000000000007941 */ /* 0x000fea0003800000 */
.L_x_2299:
[----:B------:R-:W2:Y:S01]  /*f450*/  ATOM.E.ADD.F16x2.RN.STRONG.GPU P0, RZ, [R2.64+0x4], R41 ;  /* 0x0000042902ff798a */ /* 0x000ea2000810e9c6 */
[----:B------:R-:W-:Y:S01]  /*f460*/  BSSY B0, `(.L_x_2303) ;  /* 0x000000f000007945 */ /* 0x000fe20003800000 */
[----:B--2---:R-:W-:Y:S05]  /*f470*/  @P0 BRA `(.L_x_2304) ;  /* 0x000000d000000947 */ /* 0x004fea0003800000 */
[----:B------:R-:W1:Y:S02]  /*f480*/  QSPC.E.S P0, RZ, [R2+0x4] ;  /* 0x0000040002ff73aa */ /* 0x000e640000000500 */
[----:B-1----:R-:W-:Y:S05]  /*f490*/  @!P0 BRA `(.L_x_2305) ;  /* 0x0000008000008947 */ /* 0x002fea0003800000 */
[----:B0-----:R-:W-:-:S04]  /*f4a0*/  IADD3 R2, R2, 0x4, RZ ;  /* 0x0000000402027810 */ /* 0x001fc80007ffe0ff */
[----:B------:R-:W-:-:S05]  /*f4b0*/  LOP3.LUT R2, R2, 0xffffff, RZ, 0xc0, !PT ;  /* 0x00ffffff02027812 */ /* 0x000fca00078ec0ff */
.L_x_2306:
[----:B------:R-:W0:Y:S02]  /*f4c0*/  LDS R4, [R2] ;  /* 0x0000000002047984 */ /* 0x000e240000000800 */
[----:B0-----:R-:W-:-:S10]  /*f4d0*/  HFMA2.MMA R5, R4, 1, 1, R41 ;  /* 0x3c003c0004057835 */ /* 0x001fd40000000029 */
[----:B------:R-:W0:Y:S02]  /*f4e0*/  ATOMS.CAST.SPIN R5, [R2], R4, R5 ;  /* 0x000000040205738d */ /* 0x000e240001800005 */
[----:B0-----:R-:W-:-:S13]  /*f4f0*/  ISETP.EQ.U32.AND P0, PT, R5, 0x1, PT ;  /* 0x000000010500780c */ /* 0x001fda0003f02070 */
[----:B------:R-:W-:Y:S05]  /*f500*/  @!P0 BRA `(.L_x_2306) ;  /* 0xffffffb000008947 */ /* 0x000fea000383ffff */
[----:B------:R-:W-:Y:S05]  /*f510*/  BRA `(.L_x_2304) ;  /* 0x0000003000007947 */ /* 0x000fea0003800000 */
.L_x_2305:
[----:B------:R-:W2:Y:S02]  /*f520*/  LD.E R4, [R2.64+0x4] ;  /* 0x0000040602047980 */ /* 0x000ea4000c101900 */
[----:B0-2---:R-:W-:-:S05]  /*f530*/  IMAD.IADD R5, R41, 0x1, R4 ;  /* 0x0000000129057824 */ /* 0x005fca00078e0204 */
[----:B------:R0:W-:Y:S02]  /*f540*/  ST.E [R2.64+0x4], R5 ;  /* 0x0000040502007985 */ /* 0x0001e4000c101906 */
.L_x_2304:
[----:B------:R-:W-:Y:S05]  /*f550*/  BSYNC B0 ;  /* 0x0000000000007941 */ /* 0x000fea0003800000 */
.L_x_2303:
        /* <DEDUP_REMOVED lines=12> */
.L_x_2310:
[----:B------:R-:W0:Y:S02]  /*f620*/  LDS R4, [R0] ;  /* 0x0000000000047984 */ /* 0x000e240000000800 */
[----:B0-----:R-:W-:-:S06]  /*f630*/  HADD2 R5, R4, R7 ;  /* 0x0000000704057230 */ /* 0x001fcc0000000000 */
[----:B------:R-:W0:Y:S02]  /*f640*/  ATOMS.CAST.SPIN R5, [R0], R4, R5 ;  /* 0x000000040005738d */ /* 0x000e240001800005 */
[----:B0-----:R-:W-:-:S13]  /*f650*/  ISETP.EQ.U32.AND P0, PT, R5, 0x1, PT ;  /* 0x000000010500780c */ /* 0x001fda0003f02070 */
[----:B------:R-:W-:Y:S05]  /*f660*/  @!P0 BRA `(.L_x_2310) ;  /* 0xffffffb000008947 */ /* 0x000fea000383ffff */
[----:B------:R-:W-:Y:S05]  /*f670*/  BRA `(.L_x_2308) ;  /* 0x0000003000007947 */ /* 0x000fea0003800000 */
.L_x_2309:
[----:B------:R-:W2:Y:S02]  /*f680*/  LD.E R0, [R2.64] ;  /* 0x0000000602007980 */ /* 0x000ea4000c101900 */
[----:B--2---:R-:W-:-:S05]  /*f690*/  IMAD.IADD R5, R7, 0x1, R0 ;  /* 0x0000000107057824 */ /* 0x004fca00078e0200 */
[----:B------:R0:W-:Y:S02]  /*f6a0*/  ST.E [R2.64], R5 ;  /* 0x0000000502007985 */ /* 0x0001e4000c101906 */
.L_x_2308:
[----:B------:R-:W-:Y:S05]  /*f6b0*/  BSYNC B0 ;  /* 0x0000000000007941 */ /* 0x000fea0003800000 */
.L_x_2307:
[----:B------:R-:W2:Y:S02]  /*f6c0*/  ATOM.E.ADD.F16x2.RN.STRONG.GPU P0, RZ, [R2.64+0x4], R39 ;  /* 0x0000042702ff798a */ /* 0x000ea4000810e9c6 */
[----:B--2---:R-:W-:Y:S05]  /*f6d0*/  @P0 EXIT ;  /* 0x000000000000094d */ /* 0x004fea0003800000 */
[----:B------:R-:W1:Y:S02]  /*f6e0*/  QSPC.E.S P0, RZ, [R2+0x4] ;  /* 0x0000040002ff73aa */ /* 0x000e640000000500 */
[----:B-1----:R-:W-:Y:S05]  /*f6f0*/  @!P0 BRA `(.L_x_2311) ;  /* 0x0000008000008947 */ /* 0x002fea0003800000 */
[----:B0-----:R-:W-:-:S04]  /*f700*/  IADD3 R2, R2, 0x4, RZ ;  /* 0x0000000402027810 */ /* 0x001fc80007ffe0ff */
[----:B------:R-:W-:-:S05]  /*f710*/  LOP3.LUT R2, R2, 0xffffff, RZ, 0xc0, !PT ;  /* 0x00ffffff02027812 */ /* 0x000fca00078ec0ff */
.L_x_2312:
[----:B------:R-:W0:Y:S02]  /*f720*/  LDS R4, [R2] ;  /* 0x0000000002047984 */ /* 0x000e240000000800 */
[----:B0-----:R-:W-:-:S10]  /*f730*/  HFMA2.MMA R5, R4, 1, 1, R39 ;  /* 0x3c003c0004057835 */ /* 0x001fd40000000027 */
[----:B------:R-:W0:Y:S02]  /*f740*/  ATOMS.CAST.SPIN R5, [R2], R4, R5 ;  /* 0x000000040205738d */ /* 0x000e240001800005 */
[----:B0-----:R-:W-:-:S13]  /*f750*/  ISETP.EQ.U32.AND P0, PT, R5, 0x1, PT ;  /* 0x000000010500780c */ /* 0x001fda0003f02070 */
[----:B------:R-:W-:Y:S05]  /*f760*/  @!P0 BRA `(.L_x_2312) ;  /* 0xffffffb000008947 */ /* 0x000fea000383ffff */
[----:B------:R-:W-:Y:S05]  /*f770*/  EXIT ;  /* 0x000000000000794d */ /* 0x000fea0003800000 */
.L_x_2311:
[----:B------:R-:W2:Y:S02]  /*f780*/  LD.E R0, [R2.64+0x4] ;  /* 0x0000040602007980 */ /* 0x000ea4000c101900 */
[----:B0-2---:R-:W-:-:S05]  /*f790*/  IMAD.IADD R5, R39, 0x1, R0 ;  /* 0x0000000127057824 */ /* 0x005fca00078e0200 */
[----:B------:R-:W-:Y:S01]  /*f7a0*/  ST.E [R2.64+0x4], R5 ;  /* 0x0000040502007985 */ /* 0x000fe2000c101906 */
[----:B------:R-:W-:Y:S05]  /*f7b0*/  EXIT ;  /* 0x000000000000794d */ /* 0x000fea0003800000 */
.L_x_2313:
        /* <DEDUP_REMOVED lines=12> */
.L_x_4773:


//--------------------- .text._Z23gemm_half_q_half_kernelILi3ELi20ELb1ELb1ELi64EEvPK6__halfPKjS4_S2_PS0_iiiiPKtS7_iiiiiibS2_i --------------------------
	.section	.text._Z23gemm_half_q_half_kernelILi3ELi20ELb1ELb1ELi64EEvPK6__halfPKjS4_S2_PS0_iiiiPKtS7_iiiiiibS2_i,"ax",@progbits
	.sectioninfo	@"SHI_REGISTERS=113"
	.align	128
        .global         _Z23gemm_half_q_half_kernelILi3ELi20ELb1ELb1ELi64EEvPK6__halfPKjS4_S2_PS0_iiiiPKtS7_iiiiiibS2_i
        .type           _Z23gemm_half_q_half_kernelILi3ELi20ELb1ELb1ELi64EEvPK6__halfPKjS4_S2_PS0_iiiiPKtS7_iiiiiibS2_i,@function
        .size           _Z23gemm_half_q_half_kernelILi3ELi20ELb1ELb1ELi64EEvPK6__halfPKjS4_S2_PS0_iiiiPKtS7_iiiiiibS2_i,(.L_x_4774 - _Z23gemm_half_q_half_kernelILi3ELi20ELb1ELb1ELi64EEvPK6__halfPKjS4_S2_PS0_iiiiPKtS7_iiiiiibS2_i)
        .other          _Z23gemm_half_q_half_kernelILi3ELi20ELb1ELb1ELi64EEvPK6__halfPKjS4_S2_PS0_iiiiPKtS7_iiiiiibS2_i,@"STO_CUDA_ENTRY STV_DEFAULT"
_Z23gemm_half_q_half_kernelILi3ELi20ELb1ELb1ELi64EEvPK6__halfPKjS4_S2_PS0_iiiiPKtS7_iiiiiibS2_i:
.text._Z23gemm_half_q_half_kernelILi3ELi20ELb1ELb1ELi64EEvPK6__halfPKjS4_S2_PS0_iiiiPKtS7_iiiiiibS2_i:
        /* <DEDUP_REMOVED lines=35> */
.L_x_2314:
        /* <DEDUP_REMOVED lines=33> */
.L_x_2319:
        /* <DEDUP_REMOVED lines=17> */
.L_x_2318:
        /* <DEDUP_REMOVED lines=17> */
.L_x_2317:
[----:B------:R-:W-:Y:S01]  /*0660*/  IMAD R2, R13, c[0x0][0x190], RZ ;  /* 0x000064000d027a24 */ /* 0x000fe200078e02ff */
[----:B------:R-:W-:Y:S01]  /*0670*/  ISETP.GT.AND P2, PT, R39, 0x3, PT ;  /* 0x000000032700780c */ /* 0x000fe20003f44270 */
[----:B------:R-:W-:Y:S02]  /*0680*/  IMAD.MOV.U32 R12, RZ, RZ, RZ ;  /* 0x000000ffff0c7224 */ /* 0x000fe400078e00ff */
[----:B------:R-:W-:-:S05]  /*0690*/  IMAD R2, R2, 0x3, RZ ;  /* 0x0000000302027824 */ /* 0x000fca00078e02ff */
        /* <DEDUP_REMOVED lines=9> */
.L_x_2321:
        /* <DEDUP_REMOVED lines=17> */
.L_x_2320:
        /* <DEDUP_REMOVED lines=15> */
.L_x_2316:
[----:B------:R-:W-:Y:S05]  /*0930*/  BSYNC B0 ;  /* 0x0000000000007941 */ /* 0x000fea0003800000 */
.L_x_2315:
        /* <DEDUP_REMOVED lines=18> */
.L_x_2324:
        /* <DEDUP_REMOVED lines=11> */
.L_x_2323:
        /* <DEDUP_REMOVED lines=10> */
.L_x_2322:
        /* <DEDUP_REMOVED lines=14> */
.L_x_2326:
        /* <DEDUP_REMOVED lines=43> */
.L_x_2325:
        /* <DEDUP_REMOVED lines=64> */
[----:B--2---:R-:W-:Y:S01]  /*1340*/  PRMT R0, R96, 0x7610, R96 ;  /* 0x0000761060007816 */ /* 0x004fe20000000060 */
[----:B----4-:R-:W-:Y:S01]  /*1350*/  IMAD.IADD R28, R38, 0x1, R5 ;  /* 0x00000001261c7824 */ /* 0x010fe200078e0205 */
[----:B------:R-:W-:Y:S05]  /*1360*/  @P0 BRA `(.L_x_2327) ;  /* 0x000020c000000947 */ /* 0x000fea0003800000 */
[----:B------:R-:W-:Y:S01]  /*1370*/  IMAD.MOV.U32 R36, RZ, RZ, RZ ;  /* 0x000000ffff247224 */ /* 0x000fe200078e00ff */
[----:B------:R-:W-:Y:S01]  /*1380*/  PRMT R35, RZ, 0x7610, R35 ;  /* 0x00007610ff237816 */ /* 0x000fe20000000023 */
[----:B------:R-:W-:Y:S02]  /*1390*/  UMOV UR4, URZ ;  /* 0x0000003f00047c82 */ /* 0x000fe40008000000 */
.L_x_2331:
        /* <DEDUP_REMOVED lines=10> */
[----:B------:R-:W-:-:S04]  /*1440*/  @!P0 IMAD.WIDE R2, R2, R3, c[0x0][0x198] ;  /* 0x0000660002028625 */ /* 0x000fc800078e0203 */
[----:B------:R-:W2:Y:S01]  /*1450*/  @!P0 LDL.64 R6, [R6] ;  /* 0x0000000006068983 */ /* 0x000ea20000100a00 */
[----:B------:R-:W-:-:S03]  /*1460*/  IMAD.WIDE R4, R29, c[0x0][0x18c], R12 ;  /* 0x000063001d047a25 */ /* 0x000fc600078e020c */
[----:B------:R-:W3:Y:S04]  /*1470*/  @!P0 LDG.E.U16.CONSTANT R3, [R2.64+0x2] ;  /* 0x0000020602038981 */ /* 0x000ee8000c1e9500 */
[----:B------:R-:W5:Y:S04]  /*1480*/  LDG.E.128.CONSTANT R12, [R12.64] ;  /* 0x000000060c0c7981 */ /* 0x000f68000c1e9d00 */
[----:B------:R0:W5:Y:S01]  /*1490*/  LDG.E.128.CONSTANT R8, [R4.64] ;  /* 0x0000000604087981 */ /* 0x000162000c1e9d00 */
[----:B--2---:R-:W-:Y:S02]  /*14a0*/  @!P0 PRMT R0, R6, 0x7610, R0 ;  /* 0x0000761006008816 */ /* 0x004fe40000000000 */
[----:B------:R-:W-:Y:S01]  /*14b0*/  @!P0 PRMT R97, R7, 0x7610, R97 ;  /* 0x0000761007618816 */ /* 0x000fe20000000061 */
[----:B---3--:R-:W-:Y:S01]  /*14c0*/  @!P0 IMAD.IADD R28, R3, 0x1, R38 ;  /* 0x00000001031c8824 */ /* 0x008fe200078e0226 */
[----:B------:R-:W-:Y:S01]  /*14d0*/  @!P0 PRMT R0, R0, 0x7610, R6 ;  /* 0x0000761000008816 */ /* 0x000fe20000000006 */
[----:B------:R-:W-:Y:S01]  /*14e0*/  IMAD.WIDE R2, R29, c[0x0][0x18c], R4 ;  /* 0x000063001d027a25 */ /* 0x000fe200078e0204 */
        /* <DEDUP_REMOVED lines=332> */
.L_x_2329:
        /* <DEDUP_REMOVED lines=83> */
.L_x_2330:
        /* <DEDUP_REMOVED lines=77> */
.L_x_2328:
        /* <DEDUP_REMOVED lines=8> */
.L_x_2327:
[----:B------:R-:W-:-:S04]  /*3430*/  ISETP.GE.AND P0, PT, R38, R37, PT ;  /* 0x000000252600720c */ /* 0x000fc80003f06270 */
[----:B------:R-:W-:-:S13]  /*3440*/  ISETP.GE.OR P0, PT, R38, c[0x0][0x1b8], P0 ;  /* 0x00006e0026007a0c */ /* 0x000fda0000706670 */
[----:B------:R-:W-:Y:S05]  /*3450*/  @P0 BRA `(.L_x_2332) ;  /* 0x00001ee000000947 */ /* 0x000fea0003800000 */
[----:B------:R-:W-:-:S04]  /*3460*/  PRMT R2, R42, 0x9910, RZ ;  /* 0x000099102a027816 */ /* 0x000fc800000000ff */
[----:B------:R-:W-:-:S04]  /*3470*/  ISETP.NE.AND P0, PT, R2, RZ, PT ;  /* 0x000000ff0200720c */ /* 0x000fc80003f05270 */
[----:B------:R-:W-:Y:S02]  /*3480*/  ISETP.LT.OR P0, PT, R44, 0x3, !P0 ;  /* 0x000000032c00780c */ /* 0x000fe40004701670 */
.L_x_2336:
        /* <DEDUP_REMOVED lines=20> */
[--C-:B-----5:R-:W-:Y:S01]  /*35d0*/  SHF.R.U32.HI R27, RZ, 0xf, R14.reuse ;  /* 0x0000000fff1b7819 */ /* 0x120fe2000001160e */
[----:B------:R-:W-:Y:S01]  /*35e0*/  IMAD.MOV.U32 R51, RZ, RZ, 0x3000 ;  /* 0x00003000ff337424 */ /* 0x000fe200078e00ff */
[C---:B------:R-:W-:Y:S01]  /*35f0*/  LOP3.LUT R44, R14.reuse, 0x380038, RZ, 0xc0, !PT ;  /* 0x003800380e2c7812 */ /* 0x040fe200078ec0ff */
[----:B------:R-:W-:Y:S01]  /*3600*/  IMAD.MOV.U32 R59, RZ, RZ, 0x2400 ;  /* 0x00002400ff3b7424 */ /* 0x000fe200078e00ff */
[----:B------:R-:W-:Y:S02]  /*3610*/  SHF.R.U32.HI R16, RZ, 0x6, R14 ;  /* 0x00000006ff107819 */ /* 0x000fe4000001160e */
[----:B------:R-:W-:Y:S02]  /*3620*/  LOP3.LUT R60, R14, 0x70007, RZ, 0xc0, !PT ;  /* 0x000700070e3c7812 */ /* 0x000fe400078ec0ff */
[----:B------:R-:W-:-:S02]  /*3630*/  SHF.R.U32.HI R14, RZ, 0xf, R15 ;  /* 0x0000000fff0e7819 */ /* 0x000fc4000001160f */
        /* <DEDUP_REMOVED lines=14> */
[C---:B------:R-:W-:Y:S02]  /*3720*/  LOP3.LUT R2, R12.reuse, 0x380038, RZ, 0xc0, !PT ;  /* 0x003800380c027812 */ /* 0x040fe400078ec0ff */
[----:B------:R-:W-:Y:S02]  /*3730*/  SHF.R.U32.HI R18, RZ, 0x6, R12 ;  /* 0x00000006ff127819 */ /* 0x000fe4000001160c */
[----:B------:R-:W-:Y:S02]  /*3740*/  LOP3.LUT R66, R12, 0x70007, RZ, 0xc0, !PT ;  /* 0x000700070c427812 */ /* 0x000fe400078ec0ff */
[----:B------:R-:W-:-:S02]  /*3750*/  LOP3.LUT R48, R14, 0x20002, R9, 0xf8, !PT ;  /* 0x000200020e307812 */ /* 0x000fc400078ef809 */
        /* <DEDUP_REMOVED lines=8> */
[----:B------:R-:W-:Y:S02]  /*37e0*/  LOP3.LUT R21, R21, 0x10001, RZ, 0xc0, !PT ;  /* 0x0001000115157812 */ /* 0x000fe400078ec0ff */
[----:B------:R-:W-:Y:S02]  /*37f0*/  LOP3.LUT R27, R27, 0x10001, RZ, 0xc0, !PT ;  /* 0x000100011b1b7812 */ /* 0x000fe400078ec0ff */
[----:B------:R-:W-:Y:S02]  /*3800*/  PRMT R10, R41, 0x9910, RZ ;  /* 0x00009910290a7816 */ /* 0x000fe400000000ff */
[----:B------:R-:W-:-:S02]  /*3810*/  LOP3.LUT R22, R22, 0x10001, RZ, 0xc0, !PT ;  /* 0x0001000116167812 */ /* 0x000fc400078ec0ff */
[C---:B------:R-:W-:Y:S02]  /*3820*/  LOP3.LUT R50, R11.reuse, 0x380038, RZ, 0xc0, !PT ;  /* 0x003800380b327812 */ /* 0x040fe400078ec0ff */
[----:B------:R-:W-:Y:S02]  /*3830*/  SHF.R.U32.HI R63, RZ, 0x6, R11 ;  /* 0x00000006ff3f7819 */ /* 0x000fe4000001160b */
[----:B------:R-:W-:Y:S02]  /*3840*/  LOP3.LUT R70, R11, 0x70007, RZ, 0xc0, !PT ;  /* 0x000700070b467812 */ /* 0x000fe400078ec0ff */
[----:B------:R-:W-:Y:S02]  /*3850*/  LOP3.LUT R53, R21, 0x20002, R12, 0xf8, !PT ;  /* 0x0002000215357812 */ /* 0x000fe400078ef80c */
[----:B------:R-:W-:Y:S02]  /*3860*/  LOP3.LUT R46, R27, 0x20002, R8, 0xf8, !PT ;  /* 0x000200021b2e7812 */ /* 0x000fe400078ef808 */
[----:B------:R-:W-:-:S02]  /*3870*/  LOP3.LUT R88, R29, 0x64006400, RZ, 0xfc, !PT ;  /* 0x640064001d587812 */ /* 0x000fc400078efcff */
[----:B------:R-:W-:Y:S02]  /*3880*/  LOP3.LUT R57, R22, 0x20002, R13, 0xf8, !PT ;  /* 0x0002000216397812 */ /* 0x000fe400078ef80d */
        /* <DEDUP_REMOVED lines=30> */
[----:B------:R-:W-:-:S02]  /*3a70*/  ISETP.GE.AND P3, PT, R39, 0x2, PT ;  /* 0x000000022700780c */ /* 0x000fc40003f66270 */
[----:B--2---:R-:W-:Y:S02]  /*3a80*/  SHF.R.U32.HI R15, RZ, 0xd, R7 ;  /* 0x0000000dff0f7819 */ /* 0x004fe40000011607 */
[C---:B------:R-:W-:Y:S02]  /*3a90*/  LOP3.LUT R55, R7.reuse, 0x380038, RZ, 0xc0, !PT ;  /* 0x0038003807377812 */ /* 0x040fe400078ec0ff */
[----:B------:R-:W-:Y:S02]  /*3aa0*/  LOP3.LUT R15, R48, 0x40004, R15, 0xf8, !PT ;  /* 0x00040004300f7812 */ /* 0x000fe400078ef80f */
[----:B------:R-:W-:Y:S02]  /*3ab0*/  LOP3.LUT R48, R44, 0x64006400, RZ, 0xfc, !PT ;  /* 0x640064002c307812 */ /* 0x000fe400078efcff */
[----:B------:R-:W-:Y:S02]  /*3ac0*/  SHF.R.U32.HI R11, RZ, 0x6, R7 ;  /* 0x00000006ff0b7819 */ /* 0x000fe40000011607 */
[----:B------:R-:W-:-:S02]  /*3ad0*/  LOP3.LUT R65, R7, 0x70007, RZ, 0xc0, !PT ;  /* 0x0007000707417812 */ /* 0x000fc400078ec0ff */
[----:B------:R-:W-:Y:S02]  /*3ae0*/  LOP3.LUT R44, R16, 0x380038, RZ, 0xc0, !PT ;  /* 0x00380038102c7812 */ /* 0x000fe400078ec0ff */
[--C-:B------:R-:W-:Y:S02]  /*3af0*/  SHF.R.U32.HI R12, RZ, 0xd, R4.reuse ;  /* 0x0000000dff0c7819 */ /* 0x100fe40000011604 */
[C---:B------:R-:W-:Y:S02]  /*3b00*/  LOP3.LUT R27, R4.reuse, 0x380038, RZ, 0xc0, !PT ;  /* 0x00380038041b7812 */ /* 0x040fe400078ec0ff */
[----:B------:R-:W-:Y:S02]  /*3b10*/  LOP3.LUT R7, R17, 0x380038, RZ, 0xc0, !PT ;  /* 0x0038003811077812 */ /* 0x000fe400078ec0ff */
[----:B------:R-:W-:Y:S02]  /*3b20*/  SHF.R.U32.HI R8, RZ, 0x6, R4 ;  /* 0x00000006ff087819 */ /* 0x000fe40000011604 */
[----:B------:R-:W-:-:S02]  /*3b30*/  LOP3.LUT R21, R4, 0x70007, RZ, 0xc0, !PT ;  /* 0x0007000704157812 */ /* 0x000fc400078ec0ff */
[C---:B------:R-:W-:Y:S02]  /*3b40*/  LOP3.LUT R43, R5.reuse, 0x380038, RZ, 0xc0, !PT ;  /* 0x00380038052b7812 */ /* 0x040fe400078ec0ff */
[--C-:B------:R-:W-:Y:S02]  /*3b50*/  SHF.R.U32.HI R9, RZ, 0x6, R5.reuse ;  /* 0x00000006ff097819 */ /* 0x100fe40000011605 */
[--C-:B------:R-:W-:Y:S02]  /*3b60*/  SHF.R.U32.HI R13, RZ, 0xd, R6.reuse ;  /* 0x0000000dff0d7819 */ /* 0x100fe40000011606 */
[----:B------:R-:W-:Y:S02]  /*3b70*/  SHF.R.U32.HI R10, RZ, 0x6, R6 ;  /* 0x00000006ff0a7819 */ /* 0x000fe40000011606 */
[----:B------:R-:W-:Y:S02]  /*3b80*/  SHF.R.U32.HI R14, RZ, 0xd, R5 ;  /* 0x0000000dff0e7819 */ /* 0x000fe40000011605 */
[----:B------:R-:W-:-:S02]  /*3b90*/  LOP3.LUT R22, R5, 0x70007, RZ, 0xc0, !PT ;  /* 0x0007000705167812 */ /* 0x000fc400078ec0ff */
[----:B------:R-:W-:Y:S02]  /*3ba0*/  LOP3.LUT R4, R3, 0x64006400, RZ, 0xfc, !PT ;  /* 0x6400640003047812 */ /* 0x000fe400078efcff */
[----:B------:R-:W-:Y:S02]  /*3bb0*/  LOP3.LUT R5, R24, 0x380038, RZ, 0xc0, !PT ;  /* 0x0038003818057812 */ /* 0x000fe400078ec0ff */
[----:B------:R-:W-:Y:S01]  /*3bc0*/  LOP3.LUT R58, R44, 0x64006400, RZ, 0xfc, !PT ;  /* 0x640064002c3a7812 */ /* 0x000fe200078efcff */
[-C--:B------:R-:W-:Y:S01]  /*3bd0*/  HFMA2 R89, R4, R51.reuse.H0_H0, -132, -132 ;  /* 0xd820d82004597431 */ /* 0x080fe20000040033 */
[----:B------:R-:W-:Y:S01]  /*3be0*/  LOP3.LUT R12, R53, 0x40004, R12, 0xf8, !PT ;  /* 0x00040004350c7812 */ /* 0x000fe200078ef80c */
[-C--:B------:R-:W-:Y:S01]  /*3bf0*/  HFMA2 R4, R48, R51.reuse.H0_H0, -132, -132 ;  /* 0xd820d82030047431 */ /* 0x080fe20000040033 */
[----:B------:R-:W-:Y:S01]  /*3c00*/  LOP3.LUT R50, R7, 0x64006400, RZ, 0xfc, !PT ;  /* 0x6400640007327812 */ /* 0x000fe200078efcff */
[----:B------:R-:W-:Y:S01]  /*3c10*/  HFMA2 R85, R58, R51.H0_H0, -132, -132 ;  /* 0xd820d8203a557431 */ /* 0x000fe20000040033 */
[----:B------:R-:W-:-:S02]  /*3c20*/  LOP3.LUT R44, R27, 0x64006400, RZ, 0xfc, !PT ;  /* 0x640064001b2c7812 */ /* 0x000fc400078efcff */
[----:B------:R-:W-:Y:S02]  /*3c30*/  LOP3.LUT R47, R6, 0x380038, RZ, 0xc0, !PT ;  /* 0x00380038062f7812 */ /* 0x000fe400078ec0ff */
[----:B------:R-:W-:Y:S01]  /*3c40*/  LOP3.LUT R13, R46, 0x40004, R13, 0xf8, !PT ;  /* 0x000400042e0d7812 */ /* 0x000fe200078ef80d */
        /* <DEDUP_REMOVED lines=202> */
.L_x_2334:
        /* <DEDUP_REMOVED lines=80> */
.L_x_2335:
        /* <DEDUP_REMOVED lines=14> */
[-C--:B------:R-:W-:Y:S02]  /*4ed0*/  HFMA2.MMA R2, R24, R14.reuse, R2 ;  /* 0x0000000e18027235 */ /* 0x080fe40000000002 */
[----:B------:R-:W-:Y:S01]  /*4ee0*/  HFMA2.MMA R9, R91, R14, R9 ;  /* 0x0000000e5b097235 */ /* 0x000fe20000000009 */
[----:B------:R-:W-:-:S03]  /*4ef0*/  HFMA2 R12, R84, R15, R12 ;  /* 0x0000000f540c7231 */ /* 0x000fc6000000000c */
[-C--:B------:R-:W-:Y:S01]  /*4f00*/  HFMA2.MMA R8, R6, R15.reuse, R2 ;  /* 0x0000000f06087235 */ /* 0x080fe20000000002 */
[----:B------:R-:W-:Y:S01]  /*4f10*/  IMAD.MOV.U32 R2, RZ, RZ, R7 ;  /* 0x000000ffff027224 */ /* 0x000fe200078e0007 */
[----:B------:R-:W-:Y:S01]  /*4f20*/  HFMA2.MMA R9, R85, R15, R9 ;  /* 0x0000000f55097235 */ /* 0x000fe20000000009 */
[----:B------:R-:W0:Y:S01]  /*4f30*/  LDS.128 R4, [UR4+0x120] ;  /* 0x00012004ff047984 */ /* 0x000e220008000c00 */
[----:B-1----:R-:W-:Y:S02]  /*4f40*/  HFMA2 R12, R80, R16, R12 ;  /* 0x00000010500c7231 */ /* 0x002fe4000000000c */
[-C--:B------:R-:W-:Y:S01]  /*4f50*/  HFMA2.MMA R8, R83, R16.reuse, R8 ;  /* 0x0000001053087235 */ /* 0x080fe20000000008 */
[----:B------:R-:W-:Y:S01]  /*4f60*/  HFMA2 R3, R2, R15, R3 ;  /* 0x0000000f02037231 */ /* 0x000fe20000000003 */
[----:B------:R-:W-:-:S03]  /*4f70*/  HFMA2.MMA R2, R81, R16, R9 ;  /* 0x0000001051027235 */ /* 0x000fc60000000009 */
[----:B------:R-:W-:Y:S01]  /*4f80*/  HFMA2 R3, R82, R16, R3 ;  /* 0x0000001052037231 */ /* 0x000fe20000000003 */
[-C--:B------:R-:W-:Y:S02]  /*4f90*/  HFMA2.MMA R9, R79, R17.reuse, R8 ;  /* 0x000000114f097235 */ /* 0x080fe40000000008 */
        /* <DEDUP_REMOVED lines=10> */
[----:B------:R-:W-:Y:S02]  /*5040*/  HFMA2.MMA R13, R61, R19, R12 ;  /* 0x000000133d0d7235 */ /* 0x000fe4000000000c */
[----:B------:R-:W1:Y:S02]  /*5050*/  LDS.128 R8, [UR4+0x130] ;  /* 0x00013004ff087984 */ /* 0x000e640008000c00 */
[-C--:B0-----:R-:W-:Y:S01]  /*5060*/  HFMA2.MMA R2, R26, R4.reuse, R2 ;  /* 0x000000041a027235 */ /* 0x081fe20000000002 */
[-C--:B------:R-:W-:Y:S01]  /*5070*/  HFMA2 R12, R27, R4.reuse, R3 ;  /* 0x000000041b0c7231 */ /* 0x080fe20000000003 */
        /* <DEDUP_REMOVED lines=38> */
.L_x_2333:
[----:B0-----:R-:W-:Y:S01]  /*52e0*/  IADD3 R38, R38, 0x20, RZ ;  /* 0x0000002026267810 */ /* 0x001fe20007ffe0ff */
[----:B------:R-:W-:Y:S01]  /*52f0*/  UIADD3 UR4, UR4, 0x40, URZ ;  /* 0x0000004004047890 */ /* 0x000fe2000fffe03f */
[----:B------:R-:W-:Y:S02]  /*5300*/  IMAD.WIDE R20, R25, c[0x0][0x18c], R94 ;  /* 0x0000630019147a25 */ /* 0x000fe400078e025e */
[C---:B------:R-:W-:Y:S02]  /*5310*/  ISETP.GE.AND P2, PT, R38.reuse, c[0x0][0x1b8], PT ;  /* 0x00006e0026007a0c */ /* 0x040fe40003f46270 */
[----:B------:R-:W-:-:S13]  /*5320*/  ISETP.LT.AND P3, PT, R38, R37, PT ;  /* 0x000000252600720c */ /* 0x000fda0003f61270 */
[----:B------:R-:W-:Y:S05]  /*5330*/  @!P2 BRA P3, `(.L_x_2336) ;  /* 0xffffe1500000a947 */ /* 0x000fea000183ffff */
.L_x_2332:
        /* <DEDUP_REMOVED lines=18> */
.L_x_2340:
[----:B------:R-:W0:Y:S02]  /*5460*/  LDS R6, [R4] ;  /* 0x0000000004067984 */ /* 0x000e240000000800 */
[----:B0-----:R-:W-:-:S06]  /*5470*/  HADD2 R7, R6, R35 ;  /* 0x0000002306077230 */ /* 0x001fcc0000000000 */
[----:B------:R-:W0:Y:S02]  /*5480*/  ATOMS.CAST.SPIN R7, [R4], R6, R7 ;  /* 0x000000060407738d */ /* 0x000e240001800007 */
[----:B0-----:R-:W-:-:S13]  /*5490*/  ISETP.EQ.U32.AND P0, PT, R7, 0x1, PT ;  /* 0x000000010700780c */ /* 0x001fda0003f02070 */
[----:B------:R-:W-:Y:S05]  /*54a0*/  @!P0 BRA `(.L_x_2340) ;  /* 0xffffffb000008947 */ /* 0x000fea000383ffff */
[----:B------:R-:W-:Y:S05]  /*54b0*/  BRA `(.L_x_2338) ;  /* 0x0000003000007947 */ /* 0x000fea0003800000 */
.L_x_2339:
[----:B------:R-:W2:Y:S02]  /*54c0*/  LD.E R4, [R2.64] ;  /* 0x0000000602047980 */ /* 0x000ea4000c101900 */
[----:B--2---:R-:W-:-:S05]  /*54d0*/  IMAD.IADD R5, R35, 0x1, R4 ;  /* 0x0000000123057824 */ /* 0x004fca00078e0204 */
[----:B------:R0:W-:Y:S02]  /*54e0*/  ST.E [R2.64], R5 ;  /* 0x0000000502007985 */ /* 0x0001e4000c101906 */
.L_x_2338:
[----:B------:R-:W-:Y:S05]  /*54f0*/  BSYNC B0 ;  /* 0x0000000000007941 */ /* 0x000fea0003800000 */
.L_x_2337:
[----:B------:R-:W2:Y:S01]  /*5500*/  ATOM.E.ADD.F16x2.RN.STRONG.GPU P0, RZ, [R2.64+0x4], R41 ;  /* 0x0000042902ff798a */ /* 0x000ea2000810e9c6 */
[----:B------:R-:W-:Y:S01]  /*5510*/  BSSY B0, `(.L_x_2341) ;  /* 0x000000f000007945 */ /* 0x000fe20003800000 */
[----:B--2---:R-:W-:Y:S05]  /*5520*/  @P0 BRA `(.L_x_2342) ;  /* 0x000000d000000947 */ /* 0x004fea0003800000 */
[----:B------:R-:W1:Y:S02]  /*5530*/  QSPC.E.S P0, RZ, [R2+0x4] ;  /* 0x0000040002ff73aa */ /* 0x000e640000000500 */
[----:B-1----:R-:W-:Y:S05]  /*5540*/  @!P0 BRA `(.L_x_2343) ;  /* 0x0000008000008947 */ /* 0x002fea0003800000 */
[----:B0-----:R-:W-:-:S04]  /*5550*/  IADD3 R2, R2, 0x4, RZ ;  /* 0x0000000402027810 */ /* 0x001fc80007ffe0ff */
[----:B------:R-:W-:-:S05]  /*5560*/  LOP3.LUT R2, R2, 0xffffff, RZ, 0xc0, !PT ;  /* 0x00ffffff02027812 */ /* 0x000fca00078ec0ff */
.L_x_2344:
[----:B------:R-:W0:Y:S02]  /*5570*/  LDS R4, [R2] ;  /* 0x0000000002047984 */ /* 0x000e240000000800 */
[----:B0-----:R-:W-:-:S10]  /*5580*/  HFMA2.MMA R5, R4, 1, 1, R41 ;  /* 0x3c003c0004057835 */ /* 0x001fd40000000029 */
[----:B------:R-:W0:Y:S02]  /*5590*/  ATOMS.CAST.SPIN R5, [R2], R4, R5 ;  /* 0x000000040205738d */ /* 0x000e240001800005 */
[----:B0-----:R-:W-:-:S13]  /*55a0*/  ISETP.EQ.U32.AND P0, PT, R5, 0x1, PT ;  /* 0x000000010500780c */ /* 0x001fda0003f02070 */
[----:B------:R-:W-:Y:S05]  /*55b0*/  @!P0 BRA `(.L_x_2344) ;  /* 0xffffffb000008947 */ /* 0x000fea000383ffff */
[----:B------:R-:W-:Y:S05]  /*55c0*/  BRA `(.L_x_2342) ;  /* 0x0000003000007947 */ /* 0x000fea0003800000 */
.L_x_2343:
[----:B------:R-:W2:Y:S02]  /*55d0*/  LD.E R4, [R2.64+0x4] ;  /* 0x0000040602047980 */ /* 0x000ea4000c101900 */
[----:B0-2---:R-:W-:-:S05]  /*55e0*/  IMAD.IADD R5, R41, 0x1, R4 ;  /* 0x0000000129057824 */ /* 0x005fca00078e0204 */
[----:B------:R0:W-:Y:S02]  /*55f0*/  ST.E [R2.64+0x4], R5 ;  /* 0x0000040502007985 */ /* 0x0001e4000c101906 */
.L_x_2342:
[----:B------:R-:W-:Y:S05]  /*5600*/  BSYNC B0 ;  /* 0x0000000000007941 */ /* 0x000fea0003800000 */
.L_x_2341:
        /* <DEDUP_REMOVED lines=12> */
.L_x_2348:
[----:B------:R-:W0:Y:S02]  /*56d0*/  LDS R6, [R4] ;  /* 0x0000000004067984 */ /* 0x000e240000000800 */
[----:B0-----:R-:W-:-:S06]  /*56e0*/  HADD2 R7, R6, R33 ;  /* 0x0000002106077230 */ /* 0x001fcc0000000000 */
[----:B------:R-:W0:Y:S02]  /*56f0*/  ATOMS.CAST.SPIN R7, [R4], R6, R7 ;  /* 0x000000060407738d */ /* 0x000e240001800007 */
[----:B0-----:R-:W-:-:S13]  /*5700*/  ISETP.EQ.U32.AND P0, PT, R7, 0x1, PT ;  /* 0x000000010700780c */ /* 0x001fda0003f02070 */
[----:B------:R-:W-:Y:S05]  /*5710*/  @!P0 BRA `(.L_x_2348) ;  /* 0xffffffb000008947 */ /* 0x000fea000383ffff */
[----:B------:R-:W-:Y:S05]  /*5720*/  BRA `(.L_x_2346) ;  /* 0x0000003000007947 */ /* 0x000fea0003800000 */
.L_x_2347:
[----:B------:R-:W2:Y:S02]  /*5730*/  LD.E R4, [R2.64] ;  /* 0x0000000602047980 */ /* 0x000ea4000c101900 */
[----:B--2---:R-:W-:-:S05]  /*5740*/  IMAD.IADD R5, R33, 0x1, R4 ;  /* 0x0000000121057824 */ /* 0x004fca00078e0204 */
[----:B------:R0:W-:Y:S02]  /*5750*/  ST.E [R2.64], R5 ;  /* 0x0000000502007985 */ /* 0x0001e4000c101906 */
.L_x_2346:
[----:B------:R-:W-:Y:S05]  /*5760*/  BSYNC B0 ;  /* 0x0000000000007941 */ /* 0x000fea0003800000 */
.L_x_2345:
[----:B------:R-:W2:Y:S01]  /*5770*/  ATOM.E.ADD.F16x2.RN.STRONG.GPU P0, RZ, [R2.64+0x4], R9 ;  /* 0x0000040902ff798a */ /* 0x000ea2000810e9c6 */
[----:B------:R-:W-:Y:S01]  /*5780*/  BSSY B0, `(.L_x_2349) ;  /* 0x000000f000007945 */ /* 0x000fe20003800000 */
[----:B--2---:R-:W-:Y:S05]  /*5790*/  @P0 BRA `(.L_x_2350) ;  /* 0x000000d000000947 */ /* 0x004fea0003800000 */
[----:B------:R-:W1:Y:S02]  /*57a0*/  QSPC.E.S P0, RZ, [R2+0x4] ;  /* 0x0000040002ff73aa */ /* 0x000e640000000500 */
[----:B-1----:R-:W-:Y:S05]  /*57b0*/  @!P0 BRA `(.L_x_2351) ;  /* 0x0000008000008947 */ /* 0x002fea0003800000 */
[----:B0-----:R-:W-:-:S04]  /*57c0*/  IADD3 R2, R2, 0x4, RZ ;  /* 0x0000000402027810 */ /* 0x001fc80007ffe0ff */
[----:B------:R-:W-:-:S05]  /*57d0*/  LOP3.LUT R2, R2, 0xffffff, RZ, 0xc0, !PT ;  /* 0x00ffffff02027812 */ /* 0x000fca00078ec0ff */
.L_x_2352:
[----:B------:R-:W0:Y:S02]  /*57e0*/  LDS R4, [R2] ;  /* 0x0000000002047984 */ /* 0x000e240000000800 */
[----:B0-----:R-:W-:-:S10]  /*57f0*/  HFMA2.MMA R5, R4, 1, 1, R9 ;  /* 0x3c003c0004057835 */ /* 0x001fd40000000009 */
[----:B------:R-:W0:Y:S02]  /*5800*/  ATOMS.CAST.SPIN R5, [R2], R4, R5 ;  /* 0x000000040205738d */ /* 0x000e240001800005 */
[----:B0-----:R-:W-:-:S13]  /*5810*/  ISETP.EQ.U32.AND P0, PT, R5, 0x1, PT ;  /* 0x000000010500780c */ /* 0x001fda0003f02070 */
[----:B------:R-:W-:Y:S05]  /*5820*/  @!P0 BRA `(.L_x_2352) ;  /* 0xffffffb000008947 */ /* 0x000fea000383ffff */
[----:B------:R-:W-:Y:S05]  /*5830*/  BRA `(.L_x_2350) ;  /* 0x0000003000007947 */ /* 0x000fea0003800000 */
.L_x_2351:
[----:B------:R-:W2:Y:S02]  /*5840*/  LD.E R4, [R2.64+0x4] ;  /* 0x0000040602047980 */ /* 0x000ea4000c101900 */
[----:B0-2---:R-:W-:-:S05]  /*5850*/  IMAD.IADD R5, R9, 0x1, R4 ;  /* 0x0000000109057824 */ /* 0x005fca00078e0204 */
[----:B------:R0:W-:Y:S02]  /*5860*/  ST.E [R2.64+0x4], R5 ;  /* 0x0000040502007985 */ /* 0x0001e4000c101906 */
.L_x_2350:
[----:B------:R-:W-:Y:S05]  /*5870*/  BSYNC B0 ;  /* 0x0000000000007941 */ /* 0x000fea0003800000 */
.L_x_2349:
        /* <DEDUP_REMOVED lines=12> */
.L_x_2356:
[----:B------:R-:W0:Y:S02]  /*5940*/  LDS R4, [R0] ;  /* 0x0000000000047984 */ /* 0x000e240000000800 */
[----:B0-----:R-:W-:-:S06]  /*5950*/  HADD2 R5, R4, R31 ;  /* 0x0000001f04057230 */ /* 0x001fcc0000000000 */
[----:B------:R-:W0:Y:S02]  /*5960*/  ATOMS.CAST.SPIN R5, [R0], R4, R5 ;  /* 0x000000040005738d */ /* 0x000e240001800005 */
[----:B0-----:R-:W-:-:S13]  /*5970*/  ISETP.EQ.U32.AND P0, PT, R5, 0x1, PT ;  /* 0x000000010500780c */ /* 0x001fda0003f02070 */
[----:B------:R-:W-:Y:S05]  /*5980*/  @!P0 BRA `(.L_x_2356) ;  /* 0xffffffb000008947 */ /* 0x000fea000383ffff */
[----:B------:R-:W-:Y:S05]  /*5990*/  BRA `(.L_x_2354) ;  /* 0x0000003000007947 */ /* 0x000fea0003800000 */
.L_x_2355:
[----:B------:R-:W2:Y:S02]  /*59a0*/  LD.E R0, [R2.64] ;  /* 0x0000000602007980 */ /* 0x000ea4000c101900 */
[----:B--2---:R-:W-:-:S05]  /*59b0*/  IMAD.IADD R5, R31, 0x1, R0 ;  /* 0x000000011f057824 */ /* 0x004fca00078e0200 */
[----:B------:R0:W-:Y:S02]  /*59c0*/  ST.E [R2.64], R5 ;  /* 0x0000000502007985 */ /* 0x0001e4000c101906 */
.L_x_2354:
[----:B------:R-:W-:Y:S05]  /*59d0*/  BSYNC B0 ;  /* 0x0000000000007941 */ /* 0x000fea0003800000 */
.L_x_2353:
[----:B------:R-:W2:Y:S02]  /*59e0*/  ATOM.E.ADD.F16x2.RN.STRONG.GPU P0, RZ, [R2.64+0x4], R7 ;  /* 0x0000040702ff798a */ /* 0x000ea4000810e9c6 */
[----:B--2---:R-:W-:Y:S05]  /*59f0*/  @P0 EXIT ;  /* 0x000000000000094d */ /* 0x004fea0003800000 */
[----:B------:R-:W1:Y:S02]  /*5a00*/  QSPC.E.S P0, RZ, [R2+0x4] ;  /* 0x0000040002ff73aa */ /* 0x000e640000000500 */
[----:B-1----:R-:W-:Y:S05]  /*5a10*/  @!P0 BRA `(.L_x_2357) ;  /* 0x0000008000008947 */ /* 0x002fea0003800000 */
[----:B0-----:R-:W-:-:S04]  /*5a20*/  IADD3 R2, R2, 0x4, RZ ;  /* 0x0000000402027810 */ /* 0x001fc80007ffe0ff */
[----:B------:R-:W-:-:S05]  /*5a30*/  LOP3.LUT R2, R2, 0xffffff, RZ, 0xc0, !PT ;  /* 0x00ffffff02027812 */ /* 0x000fca00078ec0ff */
.L_x_2358:
[----:B------:R-:W0:Y:S02]  /*5a40*/  LDS R4, [R2] ;  /* 0x0000000002047984 */ /* 0x000e240000000800 */
[----:B0-----:R-:W-:-:S10]  /*5a50*/  HFMA2.MMA R5, R4, 1, 1, R7 ;  /* 0x3c003c0004057835 */ /* 0x001fd40000000007 */
[----:B------:R-:W0:Y:S02]  /*5a60*/  ATOMS.CAST.SPIN R5, [R2], R4, R5 ;  /* 0x000000040205738d */ /* 0x000e240001800005 */
[----:B0-----:R-:W-:-:S13]  /*5a70*/  ISETP.EQ.U32.AND P0, PT, R5, 0x1, PT ;  /* 0x000000010500780c */ /* 0x001fda0003f02070 */
[----:B------:R-:W-:Y:S05]  /*5a80*/  @!P0 BRA `(.L_x_2358) ;  /* 0xffffffb000008947 */ /* 0x000fea000383ffff */
[----:B------:R-:W-:Y:S05]  /*5a90*/  EXIT ;  /* 0x000000000000794d */ /* 0x000fea0003800000 */
.L_x_2357:
[----:B------:R-:W2:Y:S02]  /*5aa0*/  LD.E R0, [R2.64+0x4] ;  /* 0x0000040602007980 */ /* 0x000ea4000c101900 */
[----:B0-2---:R-:W-:-:S05]  /*5ab0*/  IMAD.IADD R5, R7, 0x1, R0 ;  /* 0x0000000107057824 */ /* 0x005fca00078e0200 */
[----:B------:R-:W-:Y:S01]  /*5ac0*/  ST.E [R2.64+0x4], R5 ;  /* 0x0000040502007985 */ /* 0x000fe2000c101906 */
[----:B------:R-:W-:Y:S05]  /*5ad0*/  EXIT ;  /* 0x000000000000794d */ /* 0x000fea0003800000 */
.L_x_2359:
        /* <DEDUP_REMOVED lines=10> */
.L_x_4774:


//--------------------- .text._Z23gemm_half_q_half_kernelILi3ELi38ELb1ELb1ELi64EEvPK6__halfPKjS4_S2_PS0_iiiiPKtS7_iiiiiibS2_i --------------------------
	.section	.text._Z23gemm_half_q_half_kernelILi3ELi38ELb1ELb1ELi64EEvPK6__halfPKjS4_S2_PS0_iiiiPKtS7_iiiiiibS2_i,"ax",@progbits
	.sectioninfo	@"SHI_REGISTERS=102"
	.align	128
        .global         _Z23gemm_half_q_half_kernelILi3ELi38ELb1ELb1ELi64EEvPK6__halfPKjS4_S2_PS0_iiiiPKtS7_iiiiiibS2_i
        .type           _Z23gemm_half_q_half_kernelILi3ELi38ELb1ELb1ELi64EEvPK6__halfPKjS4_S2_PS0_iiiiPKtS7_iiiiiibS2_i,@function
        .size           _Z23gemm_half_q_half_kernelILi3ELi38ELb1ELb1ELi64EEvPK6__halfPKjS4_S2_PS0_iiiiPKtS7_iiiiiibS2_i,(.L_x_4775 - _Z23gemm_half_q_half_kernelILi3ELi38ELb1ELb1ELi64EEvPK6__halfPKjS4_S2_PS0_iiiiPKtS7_iiiiiibS2_i)
        .other          _Z23gemm_half_q_half_kernelILi3ELi38ELb1ELb1ELi64EEvPK6__halfPKjS4_S2_PS0_iiiiPKtS7_iiiiiibS2_i,@"STO_CUDA_ENTRY STV_DEFAULT"
_Z23gemm_half_q_half_kernelILi3ELi38ELb1ELb1ELi64EEvPK6__halfPKjS4_S2_PS0_iiiiPKtS7_iiiiiibS2_i:
.text._Z23gemm_half_q_half_kernelILi3ELi38ELb1ELb1ELi64EEvPK6__halfPKjS4_S2_PS0_iiiiPKtS7_iiiiiibS2_i:
        /* <DEDUP_REMOVED lines=35> */
.L_x_2360:
        /* <DEDUP_REMOVED lines=27> */
.L_x_2365:
        /* <DEDUP_REMOVED lines=36> */
.L_x_2364:
        /* <DEDUP_REMOVED lines=22> */
.L_x_2366:
        /* <DEDUP_REMOVED lines=12> */
.L_x_2363:
[----:B------:R-:W-:Y:S01]  /*0840*/  ISETP.GT.AND P2, PT, R46, 0x3, PT ;  /* 0x000000032e00780c */ /* 0x000fe20003f44270 */
[----:B------:R-:W-:Y:S01]  /*0850*/  IMAD.SHL.U32 R18, R8, 0x2, RZ ;  /* 0x0000000208127824 */ /* 0x000fe200078e00ff */
[----:B------:R-:W-:Y:S01]  /*0860*/  PLOP3.LUT P0, PT, PT, PT, PT, 0x80, 0x0 ;  /* 0x000000000000781c */ /* 0x000fe20003f0f070 */
[----:B------:R-:W-:-:S10]  /*0870*/  IMAD.MOV.U32 R5, RZ, RZ, RZ ;  /* 0x000000ffff057224 */ /* 0x000fd400078e00ff */
[----:B------:R-:W-:Y:S05]  /*0880*/  @!P2 BRA `(.L_x_2367) ;  /* 0x000002600000a947 */ /* 0x000fea0003800000 */
[----:B------:R-:W-:Y:S02]  /*0890*/  PLOP3.LUT P0, PT, PT, PT, PT, 0x8, 0x0 ;  /* 0x000000000000781c */ /* 0x000fe40003f0e170 */
[----:B------:R-:W-:Y:S02]  /*08a0*/  IADD3 R20, R46, -0x3, RZ ;  /* 0xfffffffd2e147810 */ /* 0x000fe40007ffe0ff */
.L_x_2368:
        /* <DEDUP_REMOVED lines=36> */
.L_x_2367:
        /* <DEDUP_REMOVED lines=22> */
.L_x_2369:
        /* <DEDUP_REMOVED lines=11> */
.L_x_2362:
[----:B------:R-:W-:Y:S05]  /*0d00*/  BSYNC B0 ;  /* 0x0000000000007941 */ /* 0x000fea0003800000 */
.L_x_2361:
        /* <DEDUP_REMOVED lines=14> */
.L_x_2372:
        /* <DEDUP_REMOVED lines=19> */
.L_x_2371:
        /* <DEDUP_REMOVED lines=14> */
.L_x_2373:
[----:B------:R-:W-:-:S13]  /*1000*/  ISETP.LT.OR P0, PT, R5, R46, P0 ;  /* 0x0000002e0500720c */ /* 0x000fda0000701670 */
[----:B------:R-:W-:Y:S02]  /*1010*/  @P0 IMAD R5, R0, 0x3, R5 ;  /* 0x0000000300050824 */ /* 0x000fe400078e0205 */
[----:B0-----:R-:W-:Y:S02]  /*1020*/  @P0 IMAD.MOV.U32 R3, RZ, RZ, 0x2 ;  /* 0x00000002ff030424 */ /* 0x001fe400078e00ff */
[----:B------:R-:W-:-:S04]  /*1030*/  @P0 IMAD R2, R5, c[0x0][0x18c], R4 ;  /* 0x0000630005020a24 */ /* 0x000fc800078e0204 */
[----:B------:R-:W-:-:S05]  /*1040*/  @P0 IMAD.WIDE R2, R2, R3, c[0x0][0x180] ;  /* 0x0000600002020625 */ /* 0x000fca00078e0203 */
[----:B------:R0:W-:Y:S02]  /*1050*/  @P0 STG.E.64 [R2.64], RZ ;  /* 0x000000ff02000986 */ /* 0x0001e4000c101b06 */
.L_x_2370:
        /* <DEDUP_REMOVED lines=14> */
.L_x_2375:
        /* <DEDUP_REMOVED lines=43> */
.L_x_2374:
[----:B------:R-:W2:Y:S04]  /*13f0*/  LDL.64 R96, [R1] ;  /* 0x0000000001607983 */ /* 0x000ea80000100a00 */
[----:B-1----:R-:W3:Y:S01]  /*1400*/  LDG.E.U16.CONSTANT R36, [R36.64+0x2] ;  /* 0x0000020624247981 */ /* 0x002ee2000c1e9500 */
        /* <DEDUP_REMOVED lines=63> */
[----:B---3--:R-:W-:Y:S01]  /*1800*/  IMAD.IADD R36, R47, 0x1, R36 ;  /* 0x000000012f247824 */ /* 0x008fe200078e0224 */
[----:B------:R-:W-:Y:S05]  /*1810*/  @P0 BRA `(.L_x_2376) ;  /* 0x0000243000000947 */ /* 0x000fea0003800000 */
[----:B------:R-:W-:Y:S01]  /*1820*/  IMAD.MOV.U32 R44, RZ, RZ, RZ ;  /* 0x000000ffff2c7224 */ /* 0x000fe200078e00ff */
[----:B------:R-:W-:Y:S01]  /*1830*/  PRMT R43, RZ, 0x7610, R43 ;  /* 0x00007610ff2b7816 */ /* 0x000fe2000000002b */
[----:B------:R-:W-:Y:S02]  /*1840*/  UMOV UR4, URZ ;  /* 0x0000003f00047c82 */ /* 0x000fe40008000000 */
.L_x_2383:
        /* <DEDUP_REMOVED lines=27> */
[----:B------:R-:W-:Y:S02]  /*1a00*/  LOP3.LUT R19, R13, 0x3f003f, RZ, 0xc0, !PT ;  /* 0x003f003f0d137812 */ /* 0x000fe400078ec0ff */
[----:B------:R-:W-:Y:S02]  /*1a10*/  SHF.R.U32.HI R22, RZ, 0x6, R13 ;  /* 0x00000006ff167819 */ /* 0x000fe4000001160d */
[--C-:B------:R-:W-:Y:S02]  /*1a20*/  SHF.R.U32.HI R27, RZ, 0xc, R14.reuse ;  /* 0x0000000cff1b7819 */ /* 0x100fe4000001160e */
[----:B------:R-:W-:Y:S02]  /*1a30*/  LOP3.LUT R24, R14, 0x3f003f, RZ, 0xc0, !PT ;  /* 0x003f003f0e187812 */ /* 0x000fe400078ec0ff */
[----:B------:R-:W-:Y:S02]  /*1a40*/  SHF.R.U32.HI R28, RZ, 0x6, R14 ;  /* 0x00000006ff1c7819 */ /* 0x000fe4000001160e */
[----:B----4-:R-:W-:-:S02]  /*1a50*/  SHF.R.U32.HI R12, RZ, 0x8, R8 ;  /* 0x00000008ff0c7819 */ /* 0x010fc40000011608 */
[--C-:B------:R-:W-:Y:S02]  /*1a60*/  SHF.R.U32.HI R13, RZ, 0xa, R8.reuse ;  /* 0x0000000aff0d7819 */ /* 0x100fe40000011608 */
[----:B------:R-:W-:Y:S02]  /*1a70*/  LOP3.LUT R20, R8, 0x3f003f, RZ, 0xc0, !PT ;  /* 0x003f003f08147812 */ /* 0x000fe400078ec0ff */
[----:B------:R-:W-:Y:S02]  /*1a80*/  SHF.R.U32.HI R21, RZ, 0x6, R8 ;  /* 0x00000006ff157819 */ /* 0x000fe40000011608 */
[----:B------:R-:W-:Y:S02]  /*1a90*/  SHF.R.U32.HI R29, RZ, 0xc, R15 ;  /* 0x0000000cff1d7819 */ /* 0x000fe4000001160f */
[--C-:B------:R-:W-:Y:S02]  /*1aa0*/  SHF.R.U32.HI R8, RZ, 0x8, R9.reuse ;  /* 0x00000008ff087819 */ /* 0x100fe40000011609 */
[----:B------:R-:W-:-:S02]  /*1ab0*/  SHF.R.U32.HI R14, RZ, 0xa, R9 ;  /* 0x0000000aff0e7819 */ /* 0x000fc40000011609 */
[----:B------:R-:W-:Y:S02]  /*1ac0*/  LOP3.LUT R25, R9, 0x3f003f, RZ, 0xc0, !PT ;  /* 0x003f003f09197812 */ /* 0x000fe400078ec0ff */
[----:B------:R-:W-:Y:S02]  /*1ad0*/  SHF.R.U32.HI R26, RZ, 0x6, R9 ;  /* 0x00000006ff1a7819 */ /* 0x000fe40000011609 */
[----:B------:R-:W-:Y:S02]  /*1ae0*/  LOP3.LUT R34, R15, 0x3f003f, RZ, 0xc0, !PT ;  /* 0x003f003f0f227812 */ /* 0x000fe400078ec0ff */
[----:B------:R-:W-:Y:S02]  /*1af0*/  SHF.R.U32.HI R35, RZ, 0x6, R15 ;  /* 0x00000006ff237819 */ /* 0x000fe4000001160f */
[----:B------:R-:W-:Y:S02]  /*1b00*/  LOP3.LUT R9, R18, 0xf000f, RZ, 0xc0, !PT ;  /* 0x000f000f12097812 */ /* 0x000fe400078ec0ff */
[----:B------:R-:W-:-:S02]  /*1b10*/  SHF.R.U32.HI R15, RZ, 0x8, R10 ;  /* 0x00000008ff0f7819 */ /* 0x000fc4000001160a */
[----:B------:R-:W-:Y:S02]  /*1b20*/  LOP3.LUT R18, R27, 0xf000f, RZ, 0xc0, !PT ;  /* 0x000f000f1b127812 */ /* 0x000fe400078ec0ff */
[--C-:B------:R-:W-:Y:S02]  /*1b30*/  SHF.R.U32.HI R33, RZ, 0xa, R10.reuse ;  /* 0x0000000aff217819 */ /* 0x100fe4000001160a */
[----:B------:R-:W-:Y:S02]  /*1b40*/  LOP3.LUT R30, R10, 0x3f003f, RZ, 0xc0, !PT ;  /* 0x003f003f0a1e7812 */ /* 0x000fe400078ec0ff */
[----:B------:R-:W-:Y:S02]  /*1b50*/  SHF.R.U32.HI R31, RZ, 0x6, R10 ;  /* 0x00000006ff1f7819 */ /* 0x000fe4000001160a */
[----:B------:R-:W-:Y:S02]  /*1b60*/  SHF.R.U32.HI R37, RZ, 0x8, R11 ;  /* 0x00000008ff257819 */ /* 0x000fe4000001160b */
[----:B------:R-:W-:-:S02]  /*1b70*/  LOP3.LUT R58, R29, 0xf000f, RZ, 0xc0, !PT ;  /* 0x000f000f1d3a7812 */ /* 0x000fc400078ec0ff */
[----:B------:R-:W-:Y:S02]  /*1b80*/  LOP3.LUT R23, R23, 0xf000f, RZ, 0xc0, !PT ;  /* 0x000f000f17177812 */ /* 0x000fe400078ec0ff */
[----:B------:R-:W-:Y:S02]  /*1b90*/  LOP3.LUT R10, R9, 0x300030, R12, 0xf8, !PT ;  /* 0x00300030090a7812 */ /* 0x000fe400078ef80c */
[----:B------:R-:W-:Y:S02]  /*1ba0*/  LOP3.LUT R32, R18, 0x300030, R15, 0xf8, !PT ;  /* 0x0030003012207812 */ /* 0x000fe400078ef80f */
[----:B---3--:R-:W-:Y:S02]  /*1bb0*/  SHF.R.U32.HI R12, RZ, 0xc, R5 ;  /* 0x0000000cff0c7819 */ /* 0x008fe40000011605 */
[----:B------:R-:W-:Y:S02]  /*1bc0*/  SHF.R.U32.HI R15, RZ, 0xc, R6 ;  /* 0x0000000cff0f7819 */ /* 0x000fe40000011606 */
[----:B------:R-:W-:-:S02]  /*1bd0*/  LOP3.LUT R58, R58, 0x300030, R37, 0xf8, !PT ;  /* 0x003000303a3a7812 */ /* 0x000fc400078ef825 */
        /* <DEDUP_REMOVED lines=141> */
.L_x_2378:
        /* <DEDUP_REMOVED lines=49> */
.L_x_2379:
        /* <DEDUP_REMOVED lines=43> */
.L_x_2377:
        /* <DEDUP_REMOVED lines=41> */
[----:B------:R-:W-:Y:S02]  /*2d00*/  LOP3.LUT R54, R13, 0x300030, R12, 0xf8, !PT ;  /* 0x003000300d367812 */ /* 0x000fe400078ef80c */
[----:B------:R-:W-:Y:S02]  /*2d10*/  LOP3.LUT R61, R15, 0x300030, R14, 0xf8, !PT ;  /* 0x003000300f3d7812 */ /* 0x000fe400078ef80e */
[----:B------:R-:W-:Y:S02]  /*2d20*/  LOP3.LUT R16, R4, 0x3f003f, RZ, 0xc0, !PT ;  /* 0x003f003f04107812 */ /* 0x000fe400078ec0ff */
[----:B---3--:R-:W-:-:S02]  /*2d30*/  SHF.R.U32.HI R12, RZ, 0xc, R9 ;  /* 0x0000000cff0c7819 */ /* 0x008fc40000011609 */
[----:B------:R-:W-:Y:S02]  /*2d40*/  LOP3.LUT R14, R9, 0x3f003f, RZ, 0xc0, !PT ;  /* 0x003f003f090e7812 */ /* 0x000fe400078ec0ff */
[----:B------:R-:W-:Y:S02]  /*2d50*/  SHF.R.U32.HI R15, RZ, 0x6, R9 ;  /* 0x00000006ff0f7819 */ /* 0x000fe40000011609 */
[----:B------:R-:W-:Y:S02]  /*2d60*/  SHF.R.U32.HI R4, RZ, 0x6, R4 ;  /* 0x00000006ff047819 */ /* 0x000fe40000011604 */
[----:B------:R-:W-:Y:S02]  /*2d70*/  SHF.R.U32.HI R9, RZ, 0xc, R10 ;  /* 0x0000000cff097819 */ /* 0x000fe4000001160a */
[----:B------:R-:W-:Y:S02]  /*2d80*/  LOP3.LUT R28, R23, 0x300030, R6, 0xf8, !PT ;  /* 0x00300030171c7812 */ /* 0x000fe400078ef806 */
[----:B------:R-:W-:-:S02]  /*2d90*/  LOP3.LUT R25, R20, 0x300030, R5, 0xf8, !PT ;  /* 0x0030003014197812 */ /* 0x000fc400078ef805 */
        /* <DEDUP_REMOVED lines=23> */
[----:B------:R-:W-:Y:S02]  /*2f10*/  LOP3.LUT R9, R6, 0x300030, R19, 0xf8, !PT ;  /* 0x0030003006097812 */ /* 0x000fe400078ef813 */
[----:B------:R-:W-:-:S02]  /*2f20*/  LOP3.LUT R29, R11, 0x300030, R26, 0xf8, !PT ;  /* 0x003000300b1d7812 */ /* 0x000fc400078ef81a */
        /* <DEDUP_REMOVED lines=110> */
.L_x_2381:
        /* <DEDUP_REMOVED lines=49> */
.L_x_2382:
        /* <DEDUP_REMOVED lines=43> */
.L_x_2380:
        /* <DEDUP_REMOVED lines=8> */
.L_x_2376:
[----:B------:R-:W-:-:S04]  /*3c50*/  ISETP.GE.AND P0, PT, R47, R45, PT ;  /* 0x0000002d2f00720c */ /* 0x000fc80003f06270 */
[----:B------:R-:W-:-:S13]  /*3c60*/  ISETP.GE.OR P0, PT, R47, c[0x0][0x1b8], P0 ;  /* 0x00006e002f007a0c */ /* 0x000fda0000706670 */
[----:B------:R-:W-:Y:S05]  /*3c70*/  @P0 BRA `(.L_x_2384) ;  /* 0x00001ed000000947 */ /* 0x000fea0003800000 */
[----:B------:R-:W-:-:S04]  /*3c80*/  PRMT R4, R50, 0x9910, RZ ;  /* 0x0000991032047816 */ /* 0x000fc800000000ff */
[----:B------:R-:W-:-:S04]  /*3c90*/  ISETP.NE.AND P0, PT, R4, RZ, PT ;  /* 0x000000ff0400720c */ /* 0x000fc80003f05270 */
[----:B------:R-:W-:Y:S02]  /*3ca0*/  ISETP.LT.OR P0, PT, R52, 0x3, !P0 ;  /* 0x000000033400780c */ /* 0x000fe40004701670 */
.L_x_2388:
        /* <DEDUP_REMOVED lines=12> */
[----:B0-----:R-:W-:Y:S01]  /*3d70*/  IMAD.WIDE R2, R37, 0x4, R6 ;  /* 0x0000000425027825 */ /* 0x001fe200078e0206 */
[----:B--2---:R-:W-:Y:S02]  /*3d80*/  @!P2 PRMT R0, R16, 0x7610, R0 ;  /* 0x000076101000a816 */ /* 0x004fe40000000000 */
[----:B------:R-:W-:Y:S01]  /*3d90*/  @!P2 PRMT R97, R17, 0x7610, R97 ;  /* 0x000076101161a816 */ /* 0x000fe20000000061 */
[----:B---3--:R-:W-:Y:S01]  /*3da0*/  @!P2 IMAD.IADD R36, R4, 0x1, R47 ;  /* 0x000000010424a824 */ /* 0x008fe200078e022f */
[----:B------:R-:W-:-:S02]  /*3db0*/  @!P2 PRMT R0, R0, 0x7610, R16 ;  /* 0x000076100000a816 */ /* 0x000fc40000000010 */
[----:B------:R-:W-:Y:S01]  /*3dc0*/  @!P2 PRMT R97, R97, 0x7610, R17 ;  /* 0x000076106161a816 */ /* 0x000fe20000000011 */
[----:B------:R-:W-:Y:S05]  /*3dd0*/  @!P1 BRA `(.L_x_2385) ;  /* 0x00001d1000009947 */ /* 0x000fea0003800000 */
[----:B-1----:R-:W2:Y:S01]  /*3de0*/  LDG.E.128.CONSTANT R4, [R2.64] ;  /* 0x0000000602047981 */ /* 0x002ea2000c1e9d00 */
[--C-:B-----5:R-:W-:Y:S01]  /*3df0*/  SHF.R.U32.HI R16, RZ, 0xf, R12.reuse ;  /* 0x0000000fff107819 */ /* 0x120fe2000001160c */
[----:B------:R-:W-:Y:S01]  /*3e00*/  IMAD.MOV.U32 R23, RZ, RZ, 0x2400 ;  /* 0x00002400ff177424 */ /* 0x000fe200078e00ff */
[C---:B------:R-:W-:Y:S01]  /*3e10*/  LOP3.LUT R17, R12.reuse, 0x380038, RZ, 0xc0, !PT ;  /* 0x003800380c117812 */ /* 0x040fe200078ec0ff */
[----:B------:R-:W-:Y:S01]  /*3e20*/  IMAD.MOV.U32 R24, RZ, RZ, 0x3000 ;  /* 0x00003000ff187424 */ /* 0x000fe200078e00ff */
        /* <DEDUP_REMOVED lines=31> */
[----:B------:R-:W-:Y:S02]  /*4020*/  PRMT R16, R23, 0x7610, R16 ;  /* 0x0000761017107816 */ /* 0x000fe40000000010 */
[----:B------:R-:W-:-:S02]  /*4030*/  PRMT R11, R49, 0x9910, RZ ;  /* 0x00009910310b7816 */ /* 0x000fc400000000ff */
[----:B------:R-:W-:Y:S02]  /*4040*/  LOP3.LUT R22, R22, 0x10001, RZ, 0xc0, !PT ;  /* 0x0001000116167812 */ /* 0x000fe400078ec0ff */
[----:B------:R-:W-:Y:S02]  /*4050*/  LOP3.LUT R28, R28, 0x10001, RZ, 0xc0, !PT ;  /* 0x000100011c1c7812 */ /* 0x000fe400078ec0ff */
[----:B------:R-:W-:Y:S02]  /*4060*/  LOP3.LUT R23, R18, 0x20002, R21, 0xf8, !PT ;  /* 0x0002000212177812 */ /* 0x000fe400078ef815 */
[----:B------:R-:W-:Y:S02]  /*4070*/  LOP3.LUT R32, R32, 0x10001, RZ, 0xc0, !PT ;  /* 0x0001000120207812 */ /* 0x000fe400078ec0ff */
[----:B------:R-:W-:Y:S02]  /*4080*/  LOP3.LUT R27, R22, 0x20002, R27, 0xf8, !PT ;  /* 0x00020002161b7812 */ /* 0x000fe400078ef81b */
[----:B------:R-:W-:-:S02]  /*4090*/  LOP3.LUT R31, R28, 0x20002, R31, 0xf8, !PT ;  /* 0x000200021c1f7812 */ /* 0x000fc400078ef81f */
[----:B------:R-:W-:Y:S02]  /*40a0*/  ISETP.NE.AND P2, PT, R11, RZ, PT ;  /* 0x000000ff0b00720c */ /* 0x000fe40003f45270 */
[----:B------:R-:W-:Y:S02]  /*40b0*/  LOP3.LUT R72, R32, 0x20002, R33, 0xf8, !PT ;  /* 0x0002000220487812 */ /* 0x000fe400078ef821 */
        /* <DEDUP_REMOVED lines=39> */
[----:B------:R-:W-:Y:S02]  /*4330*/  LOP3.LUT R5, R23, 0x40004, R18, 0xf8, !PT ;  /* 0x0004000417057812 */ /* 0x000fe400078ef812 */
[----:B------:R-:W-:Y:S02]  /*4340*/  LOP3.LUT R23, R20, 0x64006400, RZ, 0xfc, !PT ;  /* 0x6400640014177812 */ /* 0x000fe400078efcff */
[----:B------:R-:W-:-:S02]  /*4350*/  LOP3.LUT R32, R6, 0x380038, RZ, 0xc0, !PT ;  /* 0x0038003806207812 */ /* 0x000fc400078ec0ff */
[----:B------:R-:W-:Y:S01]  /*4360*/  SHF.R.U32.HI R59, RZ, 0x6, R6 ;  /* 0x00000006ff3b7819 */ /* 0x000fe20000011606 */
[----:B------:R-:W-:Y:S01]  /*4370*/  HFMA2 R84, R23, R24.H0_H0, -132, -132 ;  /* 0xd820d82017547431 */ /* 0x000fe20000040018 */
[----:B------:R-:W-:Y:S02]  /*4380*/  LOP3.LUT R65, R6, 0x70007, RZ, 0xc0, !PT ;  /* 0x0007000706417812 */ /* 0x000fe400078ec0ff */
[----:B------:R-:W-:Y:S02]  /*4390*/  LOP3.LUT R20, R15, 0x380038, RZ, 0xc0, !PT ;  /* 0x003800380f147812 */ /* 0x000fe400078ec0ff */
[----:B------:R-:W-:Y:S02]  /*43a0*/  SHF.R.U32.HI R33, RZ, 0xd, R7 ;  /* 0x0000000dff217819 */ /* 0x000fe40000011607 */
[----:B------:R-:W-:Y:S02]  /*43b0*/  LOP3.LUT R6, R31, 0x40004, R22, 0xf8, !PT ;  /* 0x000400041f067812 */ /* 0x000fe400078ef816 */
[----:B------:R-:W-:-:S02]  /*43c0*/  LOP3.LUT R18, R53, 0x380038, RZ, 0xc0, !PT ;  /* 0x0038003835127812 */ /* 0x000fc400078ec0ff */
[----:B------:R-:W-:Y:S02]  /*43d0*/  LOP3.LUT R22, R12, 0x380038, RZ, 0xc0, !PT ;  /* 0x003800380c167812 */ /* 0x000fe400078ec0ff */
[C---:B------:R-:W-:Y:S02]  /*43e0*/  LOP3.LUT R70, R7.reuse, 0x380038, RZ, 0xc0, !PT ;  /* 0x0038003807467812 */ /* 0x040fe400078ec0ff */
[----:B------:R-:W-:Y:S02]  /*43f0*/  SHF.R.U32.HI R60, RZ, 0x6, R7 ;  /* 0x00000006ff3c7819 */ /* 0x000fe40000011607 */
[----:B------:R-:W-:Y:S02]  /*4400*/  LOP3.LUT R67, R7, 0x70007, RZ, 0xc0, !PT ;  /* 0x0007000707437812 */ /* 0x000fe400078ec0ff */
[----:B------:R-:W-:Y:S02]  /*4410*/  LOP3.LUT R7, R27, 0x40004, R4, 0xf8, !PT ;  /* 0x000400041b077812 */ /* 0x000fe400078ef804 */
[----:B------:R-:W-:-:S02]  /*4420*/  LOP3.LUT R35, R20, 0x64006400, RZ, 0xfc, !PT ;  /* 0x6400640014237812 */ /* 0x000fc400078efcff */
[----:B------:R-:W-:Y:S02]  /*4430*/  LOP3.LUT R4, R72, 0x40004, R33, 0xf8, !PT ;  /* 0x0004000448047812 */ /* 0x000fe400078ef821 */
[----:B------:R-:W-:Y:S01]  /*4440*/  LOP3.LUT R27, R25, 0x64006400, RZ, 0xfc, !PT ;  /* 0x64006400191b7812 */ /* 0x000fe200078efcff */
[-C--:B------:R-:W-:Y:S01]  /*4450*/  HFMA2 R35, R35, R24.reuse.H0_H0, -132, -132 ;  /* 0xd820d82023237431 */ /* 0x080fe20000040018 */
        /* <DEDUP_REMOVED lines=56> */
[C---:B------:R-:W-:Y:S01]  /*47e0*/  LOP3.LUT R82, R60.reuse, 0x70007, RZ, 0xc0, !PT ;  /* 0x000700073c527812 */ /* 0x040fe200078ec0ff */
        /* <DEDUP_REMOVED lines=147> */
.L_x_2386:
        /* <DEDUP_REMOVED lines=80> */
.L_x_2387:
        /* <DEDUP_REMOVED lines=77> */
.L_x_2385:
[----:B-1----:R-:W-:Y:S01]  /*5af0*/  IADD3 R47, R47, 0x20, RZ ;  /* 0x000000202f2f7810 */ /* 0x002fe20007ffe0ff */
[----:B------:R-:W-:Y:S01]  /*5b00*/  UIADD3 UR4, UR4, 0x40, URZ ;  /* 0x0000004004047890 */ /* 0x000fe2000fffe03f */
[----:B------:R-:W-:Y:S02]  /*5b10*/  IMAD.WIDE R2, R37, 0x4, R2 ;  /* 0x0000000425027825 */ /* 0x000fe400078e0202 */
[C---:B------:R-:W-:Y:S02]  /*5b20*/  ISETP.GE.AND P2, PT, R47.reuse, c[0x0][0x1b8], PT ;  /* 0x00006e002f007a0c */ /* 0x040fe40003f46270 */
[----:B------:R-:W-:-:S13]  /*5b30*/  ISETP.LT.AND P3, PT, R47, R45, PT ;  /* 0x0000002d2f00720c */ /* 0x000fda0003f61270 */
[----:B------:R-:W-:Y:S05]  /*5b40*/  @!P2 BRA P3, `(.L_x_2388) ;  /* 0xffffe1600000a947 */ /* 0x000fea000183ffff */
.L_x_2384:
[----:B------:R-:W-:-:S04]  /*5b50*/  LEA R51, R51, 0x40, 0x6 ;  /* 0x0000004033337811 */ /* 0x000fc800078e30ff */
[----:B------:R-:W-:-:S04]  /*5b60*/  IMNMX R4, R51, c[0x0][0x190], PT ;  /* 0x0000640033047a17 */ /* 0x000fc80003800200 */
[----:B------:R-:W-:-:S04]  /*5b70*/  ISETP.GE.AND P0, PT, R47, R4, PT ;  /* 0x000000042f00720c */ /* 0x000fc80003f06270 */
[----:B------:R-:W-:-:S13]  /*5b80*/  ISETP.GE.OR P0, PT, R47, c[0x0][0x1bc], P0 ;  /* 0x00006f002f007a0c */ /* 0x000fda0000706670 */
[----:B------:R-:W-:Y:S05]  /*5b90*/  @P0 BRA `(.L_x_2389) ;  /* 0x000010b000000947 */ /* 0x000fea0003800000 */
[----:B-----5:R-:W-:Y:S01]  /*5ba0*/  IMAD.MOV.U32 R13, RZ, RZ, c[0x0][0x18c] ;  /* 0x00006300ff0d7624 */ /* 0x020fe200078e00ff */
[----:B------:R-:W-:-:S04]  /*5bb0*/  PRMT R4, R50, 0x9910, RZ ;  /* 0x0000991032047816 */ /* 0x000fc800000000ff */
[----:B------:R-:W-:Y:S02]  /*5bc0*/  ISETP.NE.AND P0, PT, R4, RZ, PT ;  /* 0x000000ff0400720c */ /* 0x000fe40003f05270 */
[----:B------:R-:W-:Y:S02]  /*5bd0*/  SHF.R.S32.HI R12, RZ, 0x1f, R13 ;  /* 0x0000001fff0c7819 */ /* 0x000fe4000001140d */
[----:B------:R-:W-:Y:S02]  /*5be0*/  ISETP.LT.OR P0, PT, R52, 0x3, !P0 ;  /* 0x000000033400780c */ /* 0x000fe40004701670 */
[----:B------:R-:W-:Y:S02]  /*5bf0*/  SHF.L.U64.HI R12, R13, 0x2, R12 ;  /* 0x000000020d0c7819 */ /* 0x000fe4000001020c */
.L_x_2393:
        /* <DEDUP_REMOVED lines=21> */
[C---:B--2---:R-:W-:Y:S02]  /*5d50*/  LOP3.LUT R14, R5.reuse, 0xc000c, RZ, 0xc0, !PT ;  /* 0x000c000c050e7812 */ /* 0x044fe400078ec0ff */
[----:B------:R-:W-:Y:S02]  /*5d60*/  SHF.R.U32.HI R54, RZ, 0x8, R5 ;  /* 0x00000008ff367819 */ /* 0x000fe40000011605 */
[C---:B------:R-:W-:Y:S02]  /*5d70*/  LOP3.LUT R22, R5.reuse, 0x300030, RZ, 0xc0, !PT ;  /* 0x0030003005167812 */ /* 0x040fe400078ec0ff */
[C---:B------:R-:W-:Y:S02]  /*5d80*/  LOP3.LUT R30, R5.reuse, 0xc000c0, RZ, 0xc0, !PT ;  /* 0x00c000c0051e7812 */ /* 0x040fe400078ec0ff */
[----:B------:R-:W-:Y:S02]  /*5d90*/  LOP3.LUT R53, R5, 0x30003, RZ, 0xc0, !PT ;  /* 0x0003000305357812 */ /* 0x000fe400078ec0ff */
[----:B------:R-:W-:-:S02]  /*5da0*/  LOP3.LUT R5, R6, 0xc000c, RZ, 0xc0, !PT ;  /* 0x000c000c06057812 */ /* 0x000fc400078ec0ff */
[----:B------:R-:W-:Y:S02]  /*5db0*/  SHF.R.U32.HI R52, RZ, 0x8, R4 ;  /* 0x00000008ff347819 */ /* 0x000fe40000011604 */
[----:B------:R-:W-:Y:S02]  /*5dc0*/  LOP3.LUT R16, R5, 0x64006400, RZ, 0xfc, !PT ;  /* 0x6400640005107812 */ /* 0x000fe400078efcff */
[----:B------:R-:W-:Y:S02]  /*5dd0*/  LOP3.LUT R5, R52, 0xc000c, RZ, 0xc0, !PT ;  /* 0x000c000c34057812 */ /* 0x000fe400078ec0ff */
[----:B------:R-:W-:Y:S01]  /*5de0*/  SHF.R.U32.HI R56, RZ, 0x8, R6 ;  /* 0x00000008ff387819 */ /* 0x000fe20000011606 */
[----:B------:R-:W-:Y:S01]  /*5df0*/  HFMA2 R16, R16, R23.H0_H0, -258, -258 ;  /* 0xdc08dc0810107431 */ /* 0x000fe20000040017 */
[C---:B------:R-:W-:Y:S02]  /*5e00*/  LOP3.LUT R24, R6.reuse, 0x300030, RZ, 0xc0, !PT ;  /* 0x0030003006187812 */ /* 0x040fe400078ec0ff */
[----:B------:R-:W-:-:S02]  /*5e10*/  LOP3.LUT R32, R6, 0xc000c0, RZ, 0xc0, !PT ;  /* 0x00c000c006207812 */ /* 0x000fc400078ec0ff */
[----:B------:R-:W-:Y:S02]  /*5e20*/  LOP3.LUT R55, R6, 0x30003, RZ, 0xc0, !PT ;  /* 0x0003000306377812 */ /* 0x000fe400078ec0ff */
[----:B------:R-:W-:Y:S02]  /*5e30*/  LOP3.LUT R6, R7, 0xc000c, RZ, 0xc0, !PT ;  /* 0x000c000c07067812 */ /* 0x000fe400078ec0ff */
[----:B------:R-:W-:Y:S02]  /*5e40*/  LOP3.LUT R5, R5, 0x64006400, RZ, 0xfc, !PT ;  /* 0x6400640005057812 */ /* 0x000fe400078efcff */
[----:B------:R-:W-:Y:S02]  /*5e50*/  LOP3.LUT R17, R6, 0x64006400, RZ, 0xfc, !PT ;  /* 0x6400640006117812 */ /* 0x000fe400078efcff */
[----:B------:R-:W-:Y:S01]  /*5e60*/  SHF.R.U32.HI R58, RZ, 0x8, R7 ;  /* 0x00000008ff3a7819 */ /* 0x000fe20000011607 */
[-C--:B------:R-:W-:Y:S01]  /*5e70*/  HFMA2 R18, R5, R23.reuse.H0_H0, -258, -258 ;  /* 0xdc08dc0805127431 */ /* 0x080fe20000040017 */
[C---:B------:R-:W-:Y:S01]  /*5e80*/  LOP3.LUT R25, R7.reuse, 0x300030, RZ, 0xc0, !PT ;  /* 0x0030003007197812 */ /* 0x040fe200078ec0ff */
        /* <DEDUP_REMOVED lines=123> */
.L_x_2391:
        /* <DEDUP_REMOVED lines=46> */
.L_x_2392:
        /* <DEDUP_REMOVED lines=44> */
.L_x_2390:
[----:B------:R-:W-:Y:S01]  /*6be0*/  IADD3 R47, R47, 0x10, RZ ;  /* 0x000000102f2f7810 */ /* 0x000fe20007ffe0ff */
[----:B------:R-:W-:Y:S01]  /*6bf0*/  UIADD3 UR4, UR4, 0x20, URZ ;  /* 0x0000002004047890 */ /* 0x000fe2000fffe03f */
[----:B------:R-:W-:Y:S02]  /*6c00*/  LEA R2, P3, R13, R2, 0x2 ;  /* 0x000000020d027211 */ /* 0x000fe400078610ff */
[C---:B------:R-:W-:Y:S02]  /*6c10*/  ISETP.GE.AND P2, PT, R47.reuse, c[0x0][0x1bc], PT ;  /* 0x00006f002f007a0c */ /* 0x040fe40003f46270 */
[----:B------:R-:W-:Y:S01]  /*6c20*/  ISETP.LT.AND P4, PT, R47, R45, PT ;  /* 0x0000002d2f00720c */ /* 0x000fe20003f81270 */
[----:B------:R-:W-:-:S12]  /*6c30*/  IMAD.X R3, R3, 0x1, R12, P3 ;  /* 0x0000000103037824 */ /* 0x000fd800018e060c */
[----:B------:R-:W-:Y:S05]  /*6c40*/  @!P2 BRA P4, `(.L_x_2393) ;  /* 0xffffefb00000a947 */ /* 0x000fea000203ffff */
.L_x_2389:
        /* <DEDUP_REMOVED lines=18> */
.L_x_2397:
[----:B------:R-:W0:Y:S02]  /*6d70*/  LDS R6, [R4] ;  /* 0x0000000004067984 */ /* 0x000e240000000800 */
[----:B0-----:R-:W-:-:S06]  /*6d80*/  HADD2 R7, R6, R43 ;  /* 0x0000002b06077230 */ /* 0x001fcc0000000000 */
[----:B------:R-:W0:Y:S02]  /*6d90*/  ATOMS.CAST.SPIN R7, [R4], R6, R7 ;  /* 0x000000060407738d */ /* 0x000e240001800007 */
[----:B0-----:R-:W-:-:S13]  /*6da0*/  ISETP.EQ.U32.AND P0, PT, R7, 0x1, PT ;  /* 0x000000010700780c */ /* 0x001fda0003f02070 */
[----:B------:R-:W-:Y:S05]  /*6db0*/  @!P0 BRA `(.L_x_2397) ;  /* 0xffffffb000008947 */ /* 0x000fea000383ffff */
[----:B------:R-:W-:Y:S05]  /*6dc0*/  BRA `(.L_x_2395) ;  /* 0x0000003000007947 */ /* 0x000fea0003800000 */
.L_x_2396:
[----:B------:R-:W2:Y:S02]  /*6dd0*/  LD.E R4, [R2.64] ;  /* 0x0000000602047980 */ /* 0x000ea4000c101900 */
[----:B--2---:R-:W-:-:S05]  /*6de0*/  IMAD.IADD R5, R43, 0x1, R4 ;  /* 0x000000012b057824 */ /* 0x004fca00078e0204 */
[----:B------:R0:W-:Y:S02]  /*6df0*/  ST.E [R2.64], R5 ;  /* 0x0000000502007985 */ /* 0x0001e4000c101906 */
.L_x_2395:
[----:B------:R-:W-:Y:S05]  /*6e00*/  BSYNC B0 ;  /* 0x0000000000007941 */ /* 0x000fea0003800000 */
.L_x_2394:
[----:B------:R-:W2:Y:S01]  /*6e10*/  ATOM.E.ADD.F16x2.RN.STRONG.GPU P0, RZ, [R2.64+0x4], R49 ;  /* 0x0000043102ff798a */ /* 0x000ea2000810e9c6 */
[----:B------:R-:W-:Y:S01]  /*6e20*/  BSSY B0, `(.L_x_2398) ;  /* 0x000000f000007945 */ /* 0x000fe20003800000 */
[----:B--2---:R-:W-:Y:S05]  /*6e30*/  @P0 BRA `(.L_x_2399) ;  /* 0x000000d000000947 */ /* 0x004fea0003800000 */
[----:B------:R-:W1:Y:S02]  /*6e40*/  QSPC.E.S P0, RZ, [R2+0x4] ;  /* 0x0000040002ff73aa */ /* 0x000e640000000500 */
[----:B-1----:R-:W-:Y:S05]  /*6e50*/  @!P0 BRA `(.L_x_2400) ;  /* 0x0000008000008947 */ /* 0x002fea0003800000 */
[----:B0-----:R-:W-:-:S04]  /*6e60*/  IADD3 R2, R2, 0x4, RZ ;  /* 0x0000000402027810 */ /* 0x001fc80007ffe0ff */
[----:B------:R-:W-:-:S05]  /*6e70*/  LOP3.LUT R2, R2, 0xffffff, RZ, 0xc0, !PT ;  /* 0x00ffffff02027812 */ /* 0x000fca00078ec0ff */
.L_x_2401:
[----:B------:R-:W0:Y:S02]  /*6e80*/  LDS R4, [R2] ;  /* 0x0000000002047984 */ /* 0x000e240000000800 */
[----:B0-----:R-:W-:-:S10]  /*6e90*/  HFMA2.MMA R5, R4, 1, 1, R49 ;  /* 0x3c003c0004057835 */ /* 0x001fd40000000031 */
[----:B------:R-:W0:Y:S02]  /*6ea0*/  ATOMS.CAST.SPIN R5, [R2], R4, R5 ;  /* 0x000000040205738d */ /* 0x000e240001800005 */
[----:B0-----:R-:W-:-:S13]  /*6eb0*/  ISETP.EQ.U32.AND P0, PT, R5, 0x1, PT ;  /* 0x000000010500780c */ /* 0x001fda0003f02070 */
[----:B------:R-:W-:Y:S05]  /*6ec0*/  @!P0 BRA `(.L_x_2401) ;  /* 0xffffffb000008947 */ /* 0x000fea000383ffff */
[----:B------:R-:W-:Y:S05]  /*6ed0*/  BRA `(.L_x_2399) ;  /* 0x0000003000007947 */ /* 0x000fea0003800000 */
.L_x_2400:
[----:B------:R-:W2:Y:S02]  /*6ee0*/  LD.E R4, [R2.64+0x4] ;  /* 0x0000040602047980 */ /* 0x000ea4000c101900 */
[----:B0-2---:R-:W-:-:S05]  /*6ef0*/  IMAD.IADD R5, R49, 0x1, R4 ;  /* 0x0000000131057824 */ /* 0x005fca00078e0204 */
[----:B------:R0:W-:Y:S02]  /*6f00*/  ST.E [R2.64+0x4], R5 ;  /* 0x0000040502007985 */ /* 0x0001e4000c101906 */
.L_x_2399:
[----:B------:R-:W-:Y:S05]  /*6f10*/  BSYNC B0 ;  /* 0x0000000000007941 */ /* 0x000fea0003800000 */
.L_x_2398:
        /* <DEDUP_REMOVED lines=12> */
.L_x_2405:
[----:B------:R-:W0:Y:S02]  /*6fe0*/  LDS R6, [R4] ;  /* 0x0000000004067984 */ /* 0x000e240000000800 */
[----:B0-----:R-:W-:-:S06]  /*6ff0*/  HADD2 R7, R6, R41 ;  /* 0x0000002906077230 */ /* 0x001fcc0000000000 */
[----:B------:R-:W0:Y:S02]  /*7000*/  ATOMS.CAST.SPIN R7, [R4], R6, R7 ;  /* 0x000000060407738d */ /* 0x000e240001800007 */
[----:B0-----:R-:W-:-:S13]  /*7010*/  ISETP.EQ.U32.AND P0, PT, R7, 0x1, PT ;  /* 0x000000010700780c */ /* 0x001fda0003f02070 */
[----:B------:R-:W-:Y:S05]  /*7020*/  @!P0 BRA `(.L_x_2405) ;  /* 0xffffffb000008947 */ /* 0x000fea000383ffff */
[----:B------:R-:W-:Y:S05]  /*7030*/  BRA `(.L_x_2403) ;  /* 0x0000003000007947 */ /* 0x000fea0003800000 */
.L_x_2404:
[----:B------:R-:W2:Y:S02]  /*7040*/  LD.E R4, [R2.64] ;  /* 0x0000000602047980 */ /* 0x000ea4000c101900 */
[----:B--2---:R-:W-:-:S05]  /*7050*/  IMAD.IADD R5, R41, 0x1, R4 ;  /* 0x0000000129057824 */ /* 0x004fca00078e0204 */
[----:B------:R0:W-:Y:S02]  /*7060*/  ST.E [R2.64], R5 ;  /* 0x0000000502007985 */ /* 0x0001e4000c101906 */
.L_x_2403:
[----:B------:R-:W-:Y:S05]  /*7070*/  BSYNC B0 ;  /* 0x0000000000007941 */ /* 0x000fea0003800000 */
.L_x_2402:
[----:B------:R-:W2:Y:S01]  /*7080*/  ATOM.E.ADD.F16x2.RN.STRONG.GPU P0, RZ, [R2.64+0x4], R9 ;  /* 0x0000040902ff798a */ /* 0x000ea2000810e9c6 */
[----:B------:R-:W-:Y:S01]  /*7090*/  BSSY B0, `(.L_x_2406) ;  /* 0x000000f000007945 */ /* 0x000fe20003800000 */
[----:B--2---:R-:W-:Y:S05]  /*70a0*/  @P0 BRA `(.L_x_2407) ;  /* 0x000000d000000947 */ /* 0x004fea0003800000 */
[----:B------:R-:W1:Y:S02]  /*70b0*/  QSPC.E.S P0, RZ, [R2+0x4] ;  /* 0x0000040002ff73aa */ /* 0x000e640000000500 */
[----:B-1----:R-:W-:Y:S05]  /*70c0*/  @!P0 BRA `(.L_x_2408) ;  /* 0x0000008000008947 */ /* 0x002fea0003800000 */
[----:B0-----:R-:W-:-:S04]  /*70d0*/  IADD3 R2, R2, 0x4, RZ ;  /* 0x0000000402027810 */ /* 0x001fc80007ffe0ff */
[----:B------:R-:W-:-:S05]  /*70e0*/  LOP3.LUT R2, R2, 0xffffff, RZ, 0xc0, !PT ;  /* 0x00ffffff02027812 */ /* 0x000fca00078ec0ff */
.L_x_2409:
[----:B------:R-:W0:Y:S02]  /*70f0*/  LDS R4, [R2] ;  /* 0x0000000002047984 */ /* 0x000e240000000800 */
[----:B0-----:R-:W-:-:S10]  /*7100*/  HFMA2.MMA R5, R4, 1, 1, R9 ;  /* 0x3c003c0004057835 */ /* 0x001fd40000000009 */
[----:B------:R-:W0:Y:S02]  /*7110*/  ATOMS.CAST.SPIN R5, [R2], R4, R5 ;  /* 0x000000040205738d */ /* 0x000e240001800005 */
[----:B0-----:R-:W-:-:S13]  /*7120*/  ISETP.EQ.U32.AND P0, PT, R5, 0x1, PT ;  /* 0x000000010500780c */ /* 0x001fda0003f02070 */
[----:B------:R-:W-:Y:S05]  /*7130*/  @!P0 BRA `(.L_x_2409) ;  /* 0xffffffb000008947 */ /* 0x000fea000383ffff */
[----:B------:R-:W-:Y:S05]  /*7140*/  BRA `(.L_x_2407) ;  /* 0x0000003000007947 */ /* 0x000fea0003800000 */
.L_x_2408:
[----:B------:R-:W2:Y:S02]  /*7150*/  LD.E R4, [R2.64+0x4] ;  /* 0x0000040602047980 */ /* 0x000ea4000c101900 */
[----:B0-2---:R-:W-:-:S05]  /*7160*/  IMAD.IADD R5, R9, 0x1, R4 ;  /* 0x0000000109057824 */ /* 0x005fca00078e0204 */
[----:B------:R0:W-:Y:S02]  /*7170*/  ST.E [R2.64+0x4], R5 ;  /* 0x0000040502007985 */ /* 0x0001e4000c101906 */
.L_x_2407:
[----:B------:R-:W-:Y:S05]  /*7180*/  BSYNC B0 ;  /* 0x0000000000007941 */ /* 0x000fea0003800000 */
.L_x_2406:
        /* <DEDUP_REMOVED lines=12> */
.L_x_2413:
[----:B------:R-:W0:Y:S02]  /*7250*/  LDS R4, [R0] ;  /* 0x0000000000047984 */ /* 0x000e240000000800 */
[----:B0-----:R-:W-:-:S06]  /*7260*/  HADD2 R5, R4, R39 ;  /* 0x0000002704057230 */ /* 0x001fcc0000000000 */
[----:B------:R-:W0:Y:S02]  /*7270*/  ATOMS.CAST.SPIN R5, [R0], R4, R5 ;  /* 0x000000040005738d */ /* 0x000e240001800005 */
[----:B0-----:R-:W-:-:S13]  /*7280*/  ISETP.EQ.U32.AND P0, PT, R5, 0x1, PT ;  /* 0x000000010500780c */ /* 0x001fda0003f02070 */
[----:B------:R-:W-:Y:S05]  /*7290*/  @!P0 BRA `(.L_x_2413) ;  /* 0xffffffb000008947 */ /* 0x000fea000383ffff */
[----:B------:R-:W-:Y:S05]  /*72a0*/  BRA `(.L_x_2411) ;  /* 0x0000003000007947 */ /* 0x000fea0003800000 */
.L_x_2412:
[----:B------:R-:W2:Y:S02]  /*72b0*/  LD.E R0, [R2.64] ;  /* 0x0000000602007980 */ /* 0x000ea4000c101900 */
[----:B--2---:R-:W-:-:S05]  /*72c0*/  IMAD.IADD R5, R39, 0x1, R0 ;  /* 0x0000000127057824 */ /* 0x004fca00078e0200 */
[----:B------:R0:W-:Y:S02]  /*72d0*/  ST.E [R2.64], R5 ;  /* 0x0000000502007985 */ /* 0x0001e4000c101906 */
.L_x_2411:
[----:B------:R-:W-:Y:S05]  /*72e0*/  BSYNC B0 ;  /* 0x0000000000007941 */ /* 0x000fea0003800000 */
.L_x_2410:
[----:B------:R-:W2:Y:S02]  /*72f0*/  ATOM.E.ADD.F16x2.RN.STRONG.GPU P0, RZ, [R2.64+0x4], R7 ;  /* 0x0000040702ff798a */ /* 0x000ea4000810e9c6 */
[----:B--2---:R-:W-:Y:S05]  /*7300*/  @P0 EXIT ;  /* 0x000000000000094d */ /* 0x004fea0003800000 */
[----:B------:R-:W1:Y:S02]  /*7310*/  QSPC.E.S P0, RZ, [R2+0x4] ;  /* 0x0000040002ff73aa */ /* 0x000e640000000500 */
[----:B-1----:R-:W-:Y:S05]  /*7320*/  @!P0 BRA `(.L_x_2414) ;  /* 0x0000008000008947 */ /* 0x002fea0003800000 */
[----:B0-----:R-:W-:-:S04]  /*7330*/  IADD3 R2, R2, 0x4, RZ ;  /* 0x0000000402027810 */ /* 0x001fc80007ffe0ff */
[----:B------:R-:W-:-:S05]  /*7340*/  LOP3.LUT R2, R2, 0xffffff, RZ, 0xc0, !PT ;  /* 0x00ffffff02027812 */ /* 0x000fca00078ec0ff */
.L_x_2415:
[----:B------:R-:W0:Y:S02]  /*7350*/  LDS R4, [R2] ;  /* 0x0000000002047984 */ /* 0x000e240000000800 */
[----:B0-----:R-:W-:-:S10]  /*7360*/  HFMA2.MMA R5, R4, 1, 1, R7 ;  /* 0x3c003c0004057835 */ /* 0x001fd40000000007 */
[----:B------:R-:W0:Y:S02]  /*7370*/  ATOMS.CAST.SPIN R5, [R2], R4, R5 ;  /* 0x000000040205738d */ /* 0x000e240001800005 */
[----:B0-----:R-:W-:-:S13]  /*7380*/  ISETP.EQ.U32.AND P0, PT, R5, 0x1, PT ;  /* 0x000000010500780c */ /* 0x001fda0003f02070 */
[----:B------:R-:W-:Y:S05]  /*7390*/  @!P0 BRA `(.L_x_2415) ;  /* 0xffffffb000008947 */ /* 0x000fea000383ffff */
[----:B------:R-:W-:Y:S05]  /*73a0*/  EXIT ;  /* 0x000000000000794d */ /* 0x000fea0003800000 */
.L_x_2414:
[----:B------:R-:W2:Y:S02]  /*73b0*/  LD.E R0, [R2.64+0x4] ;  /* 0x0000040602007980 */ /* 0x000ea4000c101900 */
[----:B0-2---:R-:W-:-:S05]  /*73c0*/  IMAD.IADD R5, R7, 0x1, R0 ;  /* 0x0000000107057824 */ /* 0x005fca00078e0200 */
[----:B------:R-:W-:Y:S01]  /*73d0*/  ST.E [R2.64+0x4], R5 ;  /* 0x0000040502007985 */ /* 0x000fe2000c101906 */
[----:B------:R-:W-:Y:S05]  /*73e0*/  EXIT ;  /* 0x000000000000794d */ /* 0x000fea0003800000 */
.L_x_2416:
        /* <DEDUP_REMOVED lines=9> */
.L_x_4775:


//--------------------- .text._Z23gemm_half_q_half_kernelILi3ELi128ELb1ELb1ELi64EEvPK6__halfPKjS4_S2_PS0_iiiiPKtS7_iiiiiibS2_i --------------------------
	.section	.text._Z23gemm_half_q_half_kernelILi3ELi128ELb1ELb1ELi64EEvPK6__halfPKjS4_S2_PS0_iiiiPKtS7_iiiiiibS2_i,"ax",@progbits
	.sectioninfo	@"SHI_REGISTERS=70"
	.align	128
        .global         _Z23gemm_half_q_half_kernelILi3ELi128ELb1ELb1ELi64EEvPK6__halfPKjS4_S2_PS0_iiiiPKtS7_iiiiiibS2_i
        .type           _Z23gemm_half_q_half_kernelILi3ELi128ELb1ELb1ELi64EEvPK6__halfPKjS4_S2_PS0_iiiiPKtS7_iiiiiibS2_i,@function
        .size           _Z23gemm_half_q_half_kernelILi3ELi128ELb1ELb1ELi64EEvPK6__halfPKjS4_S2_PS0_iiiiPKtS7_iiiiiibS2_i,(.L_x_4776 - _Z23gemm_half_q_half_kernelILi3ELi128ELb1ELb1ELi64EEvPK6__halfPKjS4_S2_PS0_iiiiPKtS7_iiiiiibS2_i)
        .other          _Z23gemm_half_q_half_kernelILi3ELi128ELb1ELb1ELi64EEvPK6__halfPKjS4_S2_PS0_iiiiPKtS7_iiiiiibS2_i,@"STO_CUDA_ENTRY STV_DEFAULT"
_Z23gemm_half_q_half_kernelILi3ELi128ELb1ELb1ELi64EEvPK6__halfPKjS4_S2_PS0_iiiiPKtS7_iiiiiibS2_i:
.text._Z23gemm_half_q_half_kernelILi3ELi128ELb1ELb1ELi64EEvPK6__halfPKjS4_S2_PS0_iiiiPKtS7_iiiiiibS2_i:
[----:B------:R-:W-:Y:S02]  /*0000*/  IMAD.MOV.U32 R1, RZ, RZ, c[0x0][0x28] ;  /* 0x00000a00ff017624 */ /* 0x000fe400078e00ff */
[----:B------:R-:W0:Y:S01]  /*0010*/  S2R R3, SR_CTAID.Y ;  /* 0x0000000000037919 */ /* 0x000e220000002600 */
[----:B------:R-:W-:Y:S01]  /*0020*/  IMAD.MOV.U32 R0, RZ, RZ, -0x3 ;  /* 0xfffffffdff007424 */ /* 0x000fe200078e00ff */
[----:B------:R-:W-:Y:S01]  /*0030*/  ULDC.64 UR6, c[0x0][0x118] ;  /* 0x0000460000067ab9 */ /* 0x000fe20000000a00 */
[----:B------:R-:W-:Y:S01]  /*0040*/  IADD3 R1, R1, -0x10, RZ ;  /* 0xfffffff001017810 */ /* 0x000fe20007ffe0ff */
[----:B------:R-:W1:Y:S01]  /*0050*/  S2R R2, SR_TID.X ;  /* 0x0000000000027919 */ /* 0x000e620000002100 */
[----:B------:R-:W-:Y:S02]  /*0060*/  PRMT R12, RZ, 0x7610, R12 ;  /* 0x00007610ff0c7816 */ /* 0x000fe4000000000c */
[----:B------:R-:W-:Y:S02]  /*0070*/  PRMT R13, RZ, 0x7610, R13 ;  /* 0x00007610ff0d7816 */ /* 0x000fe4000000000d */
[----:B------:R-:W-:Y:S02]  /*0080*/  PRMT R14, RZ, 0x7610, R14 ;  /* 0x00007610ff0e7816 */ /* 0x000fe4000000000e */
[----:B------:R-:W-:Y:S01]  /*0090*/  PRMT R11, RZ, 0x7610, R11 ;  /* 0x00007610ff0b7816 */ /* 0x000fe2000000000b */
[----:B0-----:R-:W-:-:S02]  /*00a0*/  IMAD R7, R3, R0, c[0x0][0x188] ;  /* 0x0000620003077624 */ /* 0x001fc400078e0200 */
[----:B------:R-:W0:Y:S03]  /*00b0*/  S2R R0, SR_CTAID.Z ;  /* 0x0000000000007919 */ /* 0x000e260000002700 */
[C---:B------:R-:W-:Y:S02]  /*00c0*/  ISETP.GE.AND P1, PT, R7.reuse, 0x1, PT ;  /* 0x000000010700780c */ /* 0x040fe40003f26270 */
[----:B------:R-:W-:-:S11]  /*00d0*/  IMNMX R15, R7, 0x3, PT ;  /* 0x00000003070f7817 */ /* 0x000fd60003800200 */
[----:B------:R-:W-:Y:S05]  /*00e0*/  @!P1 BRA `(.L_x_2417) ;  /* 0x0000016000009947 */ /* 0x000fea0003800000 */
[----:B-1----:R-:W-:Y:S02]  /*00f0*/  IMAD.MOV.U32 R4, RZ, RZ, c[0x0][0x1c8] ;  /* 0x00007200ff047624 */ /* 0x002fe400078e00ff */
[----:B------:R-:W-:-:S05]  /*0100*/  IMAD.MOV.U32 R5, RZ, RZ, c[0x0][0x1cc] ;  /* 0x00007300ff057624 */ /* 0x000fca00078e00ff */
[----:B------:R-:W2:Y:S01]  /*0110*/  LDG.E.U16 R14, [R4.64] ;  /* 0x00000006040e7981 */ /* 0x000ea2000c1e1500 */
[----:B------:R-:W-:Y:S02]  /*0120*/  ISETP.GE.AND P0, PT, R15, 0x2, PT ;  /* 0x000000020f00780c */ /* 0x000fe40003f06270 */
[----:B------:R-:W-:Y:S02]  /*0130*/  PRMT R12, RZ, 0x7610, R12 ;  /* 0x00007610ff0c7816 */ /* 0x000fe4000000000c */
[----:B--2---:R-:W-:-:S09]  /*0140*/  PRMT R11, R14, 0x7610, R11 ;  /* 0x000076100e0b7816 */ /* 0x004fd2000000000b */
        /* <DEDUP_REMOVED lines=8> */
[----:B------:R-:W-:Y:S02]  /*01d0*/  @P0 IADD3 R8, P2, R4, R9, RZ ;  /* 0x0000000904080210 */ /* 0x000fe40007f5e0ff */
[----:B------:R-:W-:Y:S01]  /*01e0*/  PRMT R12, RZ, 0x7610, R12 ;  /* 0x00007610ff0c7816 */ /* 0x000fe2000000000c */
[----:B------:R-:W2:Y:S02]  /*01f0*/  LDG.E.U16 R13, [R4.64] ;  /* 0x00000006040d7981 */ /* 0x000ea4000c1e1500 */
[----:B------:R-:W-:-:S05]  /*0200*/  @P0 IMAD.X R9, R5, 0x1, R11, P2 ;  /* 0x0000000105090824 */ /* 0x000fca00010e060b */
[----:B------:R-:W3:Y:S01]  /*0210*/  @P0 LDG.E.U16 R12, [R8.64] ;  /* 0x00000006080c0981 */ /* 0x000ee2000c1e1500 */
[----:B--2---:R-:W-:-:S04]  /*0220*/  LOP3.LUT R11, R13, R14, RZ, 0xfc, !PT ;  /* 0x0000000e0d0b7212 */ /* 0x004fc800078efcff */
[----:B---3--:R-:W-:-:S04]  /*0230*/  @P0 LOP3.LUT R6, R12, R11, RZ, 0xfc, !PT ;  /* 0x0000000b0c060212 */ /* 0x008fc800078efcff */
[----:B------:R-:W-:-:S03]  /*0240*/  @P0 PRMT R11, R6, 0x7610, R11 ;  /* 0x00007610060b0816 */ /* 0x000fc6000000000b */
.L_x_2417:
[----:B-1----:R-:W1:Y:S01]  /*0250*/  S2R R5, SR_CTAID.X ;  /* 0x0000000000057919 */ /* 0x002e620000002500 */
[----:B------:R-:W-:Y:S01]  /*0260*/  PRMT R4, R11, 0x9910, RZ ;  /* 0x000099100b047816 */ /* 0x000fe200000000ff */
[----:B0-----:R-:W-:-:S03]  /*0270*/  IMAD.SHL.U32 R17, R0, 0x40, RZ ;  /* 0x0000004000117824 */ /* 0x001fc600078e00ff */
[----:B------:R-:W-:Y:S02]  /*0280*/  ISETP.NE.AND P0, PT, R4, RZ, PT ;  /* 0x000000ff0400720c */ /* 0x000fe40003f05270 */
[----:B------:R-:W-:-:S04]  /*0290*/  IADD3 R16, R17, 0x40, RZ ;  /* 0x0000004011107810 */ /* 0x000fc80007ffe0ff */
[----:B------:R-:W-:-:S07]  /*02a0*/  IMNMX R16, R16, c[0x0][0x190], PT ;  /* 0x0000640010107a17 */ /* 0x000fce0003800200 */
[----:B------:R-:W-:Y:S05]  /*02b0*/  @!P0 EXIT ;  /* 0x000000000000894d */ /* 0x000fea0003800000 */
[--C-:B------:R-:W-:Y:S01]  /*02c0*/  IMAD.IADD R11, R17, 0x1, R2.reuse ;  /* 0x00000001110b7824 */ /* 0x100fe200078e0202 */
[----:B------:R-:W-:Y:S01]  /*02d0*/  BSSY B0, `(.L_x_2418) ;  /* 0x0000068000007945 */ /* 0x000fe20003800000 */
[----:B-1----:R-:W-:-:S03]  /*02e0*/  IMAD R9, R5, 0x40, R2 ;  /* 0x0000004005097824 */ /* 0x002fc600078e0202 */
        /* <DEDUP_REMOVED lines=23> */
.L_x_2422:
        /* <DEDUP_REMOVED lines=17> */
.L_x_2421:
        /* <DEDUP_REMOVED lines=17> */
.L_x_2420:
        /* <DEDUP_REMOVED lines=13> */
.L_x_2424:
        /* <DEDUP_REMOVED lines=17> */
.L_x_2423:
        /* <DEDUP_REMOVED lines=15> */
.L_x_2419:
[----:B------:R-:W-:Y:S05]  /*0950*/  BSYNC B0 ;  /* 0x0000000000007941 */ /* 0x000fea0003800000 */
.L_x_2418:
        /* <DEDUP_REMOVED lines=19> */
.L_x_2427:
        /* <DEDUP_REMOVED lines=11> */
.L_x_2426:
        /* <DEDUP_REMOVED lines=10> */
.L_x_2425:
[----:B------:R-:W-:Y:S01]  /*0be0*/  BAR.SYNC.DEFER_BLOCKING 0x0 ;  /* 0x0000000000007b1d */ /* 0x000fe20000010000 */
[C---:B------:R-:W-:Y:S01]  /*0bf0*/  ISETP.GT.AND P0, PT, R17.reuse, c[0x0][0x1a8], PT ;  /* 0x00006a0011007a0c */ /* 0x040fe20003f04270 */
[----:B------:R-:W-:Y:S01]  /*0c00*/  IMAD.MOV.U32 R29, RZ, RZ, 0x2 ;  /* 0x00000002ff1d7424 */ /* 0x000fe200078e00ff */
[C---:B------:R-:W-:Y:S02]  /*0c10*/  ISETP.GT.AND P3, PT, R17.reuse, c[0x0][0x1ac], PT ;  /* 0x00006b0011007a0c */ /* 0x040fe40003f64270 */
[C---:B------:R-:W-:Y:S02]  /*0c20*/  ISETP.GT.AND P5, PT, R17.reuse, c[0x0][0x1b4], PT ;  /* 0x00006d0011007a0c */ /* 0x040fe40003fa4270 */
[C---:B-1----:R-:W-:Y:S02]  /*0c30*/  IMNMX R3, R17.reuse, c[0x0][0x1a8], PT ;  /* 0x00006a0011037a17 */ /* 0x042fe40003800200 */
[----:B------:R-:W-:Y:S02]  /*0c40*/  ISETP.GT.AND P4, PT, R17, c[0x0][0x1b0], PT ;  /* 0x00006c0011007a0c */ /* 0x000fe40003f84270 */
[----:B------:R-:W-:-:S02]  /*0c50*/  SHF.R.S32.HI R4, RZ, 0x1f, R3 ;  /* 0x0000001fff047819 */ /* 0x000fc40000011403 */
        /* <DEDUP_REMOVED lines=17> */
[----:B------:R-:W-:-:S02]  /*0d70*/  @P3 LEA.HI R6, R5, R4, RZ, 0x5 ;  /* 0x0000000405063211 */ /* 0x000fc400078f28ff */
[----:B------:R-:W-:Y:S01]  /*0d80*/  @P5 LEA.HI R19, R19, R10, RZ, 0x5 ;  /* 0x0000000a13135211 */ /* 0x000fe200078f28ff */
[----:B------:R-:W-:Y:S01]  /*0d90*/  CS2R R4, SRZ ;  /* 0x0000000000047805 */ /* 0x000fe2000001ff00 */
[----:B------:R-:W-:Y:S01]  /*0da0*/  @P2 IADD3 R10, R2, -c[0x0][0x1b8], RZ ;  /* 0x80006e00020a2a10 */ /* 0x000fe20007ffe0ff */
[----:B------:R-:W-:Y:S01]  /*0db0*/  @P0 IMAD R5, R3, 0x6, RZ ;  /* 0x0000000603050824 */ /* 0x000fe200078e02ff */
[----:B------:R-:W-:Y:S01]  /*0dc0*/  @P4 LEA.HI R8, R11, R8, RZ, 0x5 ;  /* 0x000000080b084211 */ /* 0x000fe200078f28ff */
[----:B------:R-:W-:Y:S01]  /*0dd0*/  IMAD.MOV.U32 R11, RZ, RZ, RZ ;  /* 0x000000ffff0b7224 */ /* 0x000fe200078e00ff */
[----:B------:R-:W-:Y:S01]  /*0de0*/  ISETP.GE.AND P0, PT, R17, R16, PT ;  /* 0x000000101100720c */ /* 0x000fe20003f06270 */
[----:B------:R-:W-:Y:S01]  /*0df0*/  IMAD.MOV.U32 R2, RZ, RZ, RZ ;  /* 0x000000ffff027224 */ /* 0x000fe200078e00ff */
[----:B------:R-:W-:Y:S01]  /*0e00*/  @P2 SHF.R.S32.HI R21, RZ, 0x1f, R10 ;  /* 0x0000001fff152819 */ /* 0x000fe2000001140a */
[----:B------:R-:W-:Y:S01]  /*0e10*/  IMAD.MOV.U32 R3, RZ, RZ, RZ ;  /* 0x000000ffff037224 */ /* 0x000fe200078e00ff */
[----:B------:R-:W-:-:S02]  /*0e20*/  @P3 SHF.R.S32.HI R6, RZ, 0x5, R6 ;  /* 0x00000005ff063819 */ /* 0x000fc40000011406 */
[----:B------:R-:W-:Y:S02]  /*0e30*/  @P4 SHF.R.S32.HI R8, RZ, 0x5, R8 ;  /* 0x00000005ff084819 */ /* 0x000fe40000011408 */
[----:B------:R-:W-:Y:S01]  /*0e40*/  SHF.R.S32.HI R18, RZ, 0x5, R18 ;  /* 0x00000005ff127819 */ /* 0x000fe20000011412 */
[----:B------:R-:W-:Y:S01]  /*0e50*/  @P3 IMAD R4, R6, 0x5, RZ ;  /* 0x0000000506043824 */ /* 0x000fe200078e02ff */
[----:B------:R-:W-:Y:S01]  /*0e60*/  @P2 LEA.HI R21, R21, R10, RZ, 0x5 ;  /* 0x0000000a15152211 */ /* 0x000fe200078f28ff */
[----:B------:R-:W-:Y:S01]  /*0e70*/  @P4 IMAD.SHL.U32 R11, R8, 0x4, RZ ;  /* 0x00000004080b4824 */ /* 0x000fe200078e00ff */
[----:B------:R-:W-:Y:S01]  /*0e80*/  @P5 SHF.R.S32.HI R19, RZ, 0x5, R19 ;  /* 0x00000005ff135819 */ /* 0x000fe20000011413 */
[----:B------:R-:W-:Y:S01]  /*0e90*/  IMAD R5, R18, 0x8, R5 ;  /* 0x0000000812057824 */ /* 0x000fe200078e0205 */
[----:B------:R-:W-:Y:S01]  /*0ea0*/  @P2 SHF.R.S32.HI R21, RZ, 0x5, R21 ;  /* 0x00000005ff152819 */ /* 0x000fe20000011415 */
[----:B------:R-:W-:Y:S02]  /*0eb0*/  IMAD.SHL.U32 R10, R0, 0x80, RZ ;  /* 0x00000080000a7824 */ /* 0x000fe400078e00ff */
[----:B------:R-:W-:Y:S01]  /*0ec0*/  @P5 IMAD R2, R19, 0x3, RZ ;  /* 0x0000000313025824 */ /* 0x000fe200078e02ff */
[----:B------:R-:W-:Y:S01]  /*0ed0*/  IADD3 R27, R11, R5, R4 ;  /* 0x000000050b1b7210 */ /* 0x000fe20007ffe004 */
[----:B------:R-:W-:-:S02]  /*0ee0*/  @P2 IMAD.SHL.U32 R3, R21, 0x2, RZ ;  /* 0x0000000215032824 */ /* 0x000fc400078e00ff */
        /* <DEDUP_REMOVED lines=9> */
[----:B------:R-:W-:-:S02]  /*0f80*/  SHF.R.S32.HI R8, RZ, 0x3, R5 ;  /* 0x00000003ff087819 */ /* 0x000fc40000011405 */
.L_x_2429:
        /* <DEDUP_REMOVED lines=29> */
[----:B-1----:R-:W-:Y:S02]  /*1160*/  IMAD R19, R4, R4, RZ ;  /* 0x0000000404137224 */ /* 0x002fe400078e02ff */
[----:B------:R-:W-:Y:S01]  /*1170*/  IMAD R24, R24, R24, RZ ;  /* 0x0000001818187224 */ /* 0x000fe200078e02ff */
[----:B------:R-:W-:Y:S08]  /*1180*/  I2F.F16 R25, R25 ;  /* 0x0000001900197306 */ /* 0x000ff00000200c00 */
[----:B------:R-:W1:Y:S08]  /*1190*/  I2F.F16 R26, R26 ;  /* 0x0000001a001a7306 */ /* 0x000e700000200c00 */
[----:B------:R-:W-:Y:S08]  /*11a0*/  I2F.F16 R19, R19 ;  /* 0x0000001300137306 */ /* 0x000ff00000200c00 */
[----:B------:R-:W2:Y:S01]  /*11b0*/  I2F.F16 R24, R24 ;  /* 0x0000001800187306 */ /* 0x000ea20000200c00 */
[----:B-1----:R-:W-:-:S05]  /*11c0*/  PRMT R25, R25, 0x5410, R26 ;  /* 0x0000541019197816 */ /* 0x002fca000000001a */
[----:B---3--:R-:W-:Y:S01]  /*11d0*/  HMUL2 R4, R25, R18.H0_H0 ;  /* 0x2000001219047232 */ /* 0x008fe20000000000 */
[----:B--2---:R-:W-:-:S05]  /*11e0*/  PRMT R5, R24, 0x5410, R19 ;  /* 0x0000541018057816 */ /* 0x004fca0000000013 */
[----:B------:R-:W-:Y:S01]  /*11f0*/  HMUL2 R5, R5, R18.H0_H0 ;  /* 0x2000001205057232 */ /* 0x000fe20000000000 */
[C---:B------:R-:W-:Y:S01]  /*1200*/  IMAD R18, R22.reuse, 0x8, R1 ;  /* 0x0000000816127824 */ /* 0x040fe200078e0201 */
[----:B------:R-:W-:-:S04]  /*1210*/  IADD3 R22, R22, 0x1, RZ ;  /* 0x0000000116167810 */ /* 0x000fc80007ffe0ff */
[----:B------:R1:W-:Y:S01]  /*1220*/  STL.64 [R18], R4 ;  /* 0x0000000412007387 */ /* 0x0003e20000100a00 */
[----:B------:R-:W-:Y:S05]  /*1230*/  @!P2 BRA `(.L_x_2429) ;  /* 0xfffffd500000a947 */ /* 0x000fea000383ffff */
.L_x_2428:
[----:B------:R-:W-:Y:S02]  /*1240*/  ISETP.GE.OR P0, PT, R17, c[0x0][0x1a8], P0 ;  /* 0x00006a0011007a0c */ /* 0x000fe40000706670 */
[----:B-1----:R-:W-:Y:S02]  /*1250*/  PRMT R18, RZ, 0x5410, RZ ;  /* 0x00005410ff127816 */ /* 0x002fe400000000ff */
[----:B------:R-:W-:Y:S02]  /*1260*/  IADD3 R0, R3, R27, R2 ;  /* 0x0000001b03007210 */ /* 0x000fe40007ffe002 */
[----:B------:R-:W-:Y:S02]  /*1270*/  PRMT R19, RZ, 0x5410, RZ ;  /* 0x00005410ff137816 */ /* 0x000fe400000000ff */
[----:B------:R-:W-:Y:S02]  /*1280*/  PRMT R20, RZ, 0x5410, RZ ;  /* 0x00005410ff147816 */ /* 0x000fe400000000ff */
[----:B------:R-:W-:-:S02]  /*1290*/  PRMT R21, RZ, 0x5410, RZ ;  /* 0x00005410ff157816 */ /* 0x000fc400000000ff */
[----:B------:R-:W-:Y:S02]  /*12a0*/  PRMT R22, RZ, 0x5410, RZ ;  /* 0x00005410ff167816 */ /* 0x000fe400000000ff */
[----:B------:R-:W-:Y:S01]  /*12b0*/  PRMT R23, RZ, 0x5410, RZ ;  /* 0x00005410ff177816 */ /* 0x000fe200000000ff */
[----:B------:R-:W-:Y:S05]  /*12c0*/  @P0 BRA `(.L_x_2430) ;  /* 0x000063b000000947 */ /* 0x000fea0003800000 */
[----:B------:R-:W2:Y:S04]  /*12d0*/  LDL.64 R24, [R1] ;  /* 0x0000000001187983 */ /* 0x000ea80000100a00 */
[----:B------:R-:W3:Y:S01]  /*12e0*/  LDG.E.U16.CONSTANT R2, [R10.64+0x2] ;  /* 0x000002060a027981 */ /* 0x000ee2000c1e9500 */
[----:B------:R-:W-:Y:S01]  /*12f0*/  IMAD R0, R0, c[0x0][0x18c], RZ ;  /* 0x0000630000007a24 */ /* 0x000fe200078e02ff */
[----:B------:R-:W-:Y:S01]  /*1300*/  ULDC UR4, c[0x0][0x18c] ;  /* 0x0000630000047ab9 */ /* 0x000fe20000000800 */
[----:B------:R-:W-:Y:S01]  /*1310*/  SHF.R.S32.HI R5, RZ, 0x1f, R9 ;  /* 0x0000001fff057819 */ /* 0x000fe20000011409 */
[----:B------:R-:W-:Y:S01]  /*1320*/  USHF.R.S32.HI UR4, URZ, 0x1f, UR4 ;  /* 0x0000001f3f047899 */ /* 0x000fe20008011404 */
[----:B------:R-:W-:-:S02]  /*1330*/  PRMT R3, R12, 0x9910, RZ ;  /* 0x000099100c037816 */ /* 0x000fc400000000ff */
[--C-:B------:R-:W-:Y:S02]  /*1340*/  SHF.R.S32.HI R4, RZ, 0x1f, R0.reuse ;  /* 0x0000001fff047819 */ /* 0x100fe40000011400 */
[C---:B------:R-:W-:Y:S02]  /*1350*/  IADD3 R6, P2, P3, R9.reuse, c[0x0][0x18c], R0 ;  /* 0x0000630009067a10 */ /* 0x040fe40007b5e000 */
[----:B------:R-:W-:Y:S02]  /*1360*/  IADD3 R0, P4, R9, R0, RZ ;  /* 0x0000000009007210 */ /* 0x000fe40007f9e0ff */
[----:B------:R-:W-:Y:S01]  /*1370*/  IADD3.X R27, R5, UR4, R4, P2, P3 ;  /* 0x00000004051b7c10 */ /* 0x000fe200097e6404 */
[----:B------:R-:W-:Y:S01]  /*1380*/  UMOV UR4, URZ ;  /* 0x0000003f00047c82 */ /* 0x000fe20008000000 */
[----:B------:R-:W-:Y:S01]  /*1390*/  LEA R28, P3, R0, c[0x0][0x168], 0x2 ;  /* 0x00005a00001c7a11 */ /* 0x000fe200078610ff */
[----:B------:R-:W-:Y:S01]  /*13a0*/  IMAD.X R5, R4, 0x1, R5, P4 ;  /* 0x0000000104057824 */ /* 0x000fe200020e0605 */
[----:B------:R-:W-:-:S02]  /*13b0*/  ISETP.NE.AND P0, PT, R3, RZ, PT ;  /* 0x000000ff0300720c */ /* 0x000fc40003f05270 */
[----:B------:R-:W-:Y:S02]  /*13c0*/  LEA R26, P2, R6, c[0x0][0x168], 0x2 ;  /* 0x00005a00061a7a11 */ /* 0x000fe400078410ff */
[----:B------:R-:W-:Y:S02]  /*13d0*/  LEA.HI.X R29, R0, c[0x0][0x16c], R5, 0x2, P3 ;  /* 0x00005b00001d7a11 */ /* 0x000fe400018f1405 */
[----:B------:R-:W-:Y:S02]  /*13e0*/  ISETP.LT.OR P0, PT, R7, 0x3, !P0 ;  /* 0x000000030700780c */ /* 0x000fe40004701670 */
[----:B------:R-:W-:Y:S02]  /*13f0*/  LEA.HI.X R27, R6, c[0x0][0x16c], R27, 0x2, P2 ;  /* 0x00005b00061b7a11 */ /* 0x000fe400010f141b */
[----:B------:R-:W-:Y:S02]  /*1400*/  PRMT R18, R18, 0x5410, RZ ;  /* 0x0000541012127816 */ /* 0x000fe400000000ff */
[----:B--2---:R-:W-:Y:S01]  /*1410*/  PRMT R0, R24, 0x7610, R24 ;  /* 0x0000761018007816 */ /* 0x004fe20000000018 */
[----:B------:R-:W-:Y:S01]  /*1420*/  IMAD.MOV.U32 R24, RZ, RZ, RZ ;  /* 0x000000ffff187224 */ /* 0x000fe200078e00ff */
[----:B------:R-:W-:Y:S01]  /*1430*/  PRMT R3, R25, 0x7610, R25 ;  /* 0x0000761019037816 */ /* 0x000fe20000000019 */
[----:B---3--:R-:W-:-:S05]  /*1440*/  IMAD.IADD R2, R17, 0x1, R2 ;  /* 0x0000000111027824 */ /* 0x008fca00078e0202 */
.L_x_2443:
        /* <DEDUP_REMOVED lines=15> */
[----:B0-----:R-:W3:Y:S01]  /*1540*/  LDG.E.128.CONSTANT R8, [R26.64] ;  /* 0x000000061a087981 */ /* 0x001ee2000c1e9d00 */
[----:B------:R-:W-:-:S02]  /*1550*/  PRMT R56, R14, 0x9910, RZ ;  /* 0x000099100e387816 */ /* 0x000fc400000000ff */
[----:B------:R-:W-:Y:S02]  /*1560*/  ISETP.GE.AND P3, PT, R15, 0x2, PT ;  /* 0x000000020f00780c */ /* 0x000fe40003f66270 */
[----:B------:R-:W-:Y:S02]  /*1570*/  ISETP.NE.AND P2, PT, R56, RZ, PT ;  /* 0x000000ff3800720c */ /* 0x000fe40003f45270 */
[----:B--2---:R-:W-:Y:S02]  /*1580*/  LOP3.LUT R30, R5, 0xff, RZ, 0xc0, !PT ;  /* 0x000000ff051e7812 */ /* 0x004fe400078ec0ff */
[----:B------:R-:W-:Y:S02]  /*1590*/  LOP3.LUT R25, R4, 0xff, RZ, 0xc0, !PT ;  /* 0x000000ff04197812 */ /* 0x000fe400078ec0ff */
[----:B------:R-:W-:Y:S02]  /*15a0*/  IADD3 R35, R30, -0x80, RZ ;  /* 0xffffff801e237810 */ /* 0x000fe40007ffe0ff */
[----:B------:R-:W-:-:S02]  /*15b0*/  LOP3.LUT R30, R6, 0xff, RZ, 0xc0, !PT ;  /* 0x000000ff061e7812 */ /* 0x000fc400078ec0ff */
[----:B------:R-:W-:Y:S02]  /*15c0*/  IADD3 R25, R25, -0x80, RZ ;  /* 0xffffff8019197810 */ /* 0x000fe40007ffe0ff */
[----:B------:R-:W-:Y:S01]  /*15d0*/  IADD3 R34, R30, -0x80, RZ ;  /* 0xffffff801e227810 */ /* 0x000fe20007ffe0ff */
[----:B------:R-:W0:Y:S01]  /*15e0*/  I2F.F16 R35, R35 ;  /* 0x0000002300237306 */ /* 0x000e220000200c00 */
[----:B------:R-:W-:Y:S02]  /*15f0*/  LOP3.LUT R30, R7, 0xff, RZ, 0xc0, !PT ;  /* 0x000000ff071e7812 */ /* 0x000fe400078ec0ff */
[----:B---3--:R-:W-:Y:S02]  /*1600*/  LOP3.LUT R45, R11, 0xff, RZ, 0xc0, !PT ;  /* 0x000000ff0b2d7812 */ /* 0x008fe400078ec0ff */
[----:B------:R-:W-:Y:S02]  /*1610*/  IADD3 R33, R30, -0x80, RZ ;  /* 0xffffff801e217810 */ /* 0x000fe40007ffe0ff */
[----:B------:R-:W-:Y:S01]  /*1620*/  LOP3.LUT R30, R8, 0xff, RZ, 0xc0, !PT ;  /* 0x000000ff081e7812 */ /* 0x000fe200078ec0ff */
[----:B------:R1:W2:Y:S01]  /*1630*/  I2F.F16 R36, R25 ;  /* 0x0000001900247306 */ /* 0x0002a20000200c00 */
[----:B------:R-:W-:-:S02]  /*1640*/  IADD3 R49, R45, -0x80, RZ ;  /* 0xffffff802d317810 */ /* 0x000fc40007ffe0ff */
[----:B------:R-:W-:Y:S02]  /*1650*/  IADD3 R32, R30, -0x80, RZ ;  /* 0xffffff801e207810 */ /* 0x000fe40007ffe0ff */
[----:B------:R-:W-:Y:S02]  /*1660*/  LEA.HI R44, R4, 0xffffff80, RZ, 0x8 ;  /* 0xffffff80042c7811 */ /* 0x000fe400078f40ff */
[----:B------:R-:W-:Y:S01]  /*1670*/  LEA.HI R43, R5, 0xffffff80, RZ, 0x8 ;  /* 0xffffff80052b7811 */ /* 0x000fe200078f40ff */
[----:B------:R-:W3:Y:S01]  /*1680*/  I2F.F16 R34, R34 ;  /* 0x0000002200227306 */ /* 0x000ee20000200c00 */
[----:B-1----:R-:W-:Y:S02]  /*1690*/  LOP3.LUT R25, R9, 0xff, RZ, 0xc0, !PT ;  /* 0x000000ff09197812 */ /* 0x002fe400078ec0ff */
[----:B------:R-:W-:Y:S02]  /*16a0*/  LEA.HI R42, R6, 0xffffff80, RZ, 0x8 ;  /* 0xffffff80062a7811 */ /* 0x000fe400078f40ff */
[----:B------:R-:W-:-:S02]  /*16b0*/  IADD3 R31, R25, -0x80, RZ ;  /* 0xffffff80191f7810 */ /* 0x000fc40007ffe0ff */
[----:B------:R-:W-:Y:S01]  /*16c0*/  LOP3.LUT R25, R10, 0xff, RZ, 0xc0, !PT ;  /* 0x000000ff0a197812 */ /* 0x000fe200078ec0ff */
[----:B------:R-:W1:Y:S01]  /*16d0*/  I2F.F16 R44, R44 ;  /* 0x0000002c002c7306 */ /* 0x000e620000200c00 */
[----:B------:R-:W-:Y:S02]  /*16e0*/  LEA.HI R41, R7, 0xffffff80, RZ, 0x8 ;  /* 0xffffff8007297811 */ /* 0x000fe400078f40ff */
[----:B------:R-:W-:Y:S02]  /*16f0*/  IADD3 R30, R25, -0x80, RZ ;  /* 0xffffff80191e7810 */ /* 0x000fe40007ffe0ff */
[--C-:B------:R-:W-:Y:S02]  /*1700*/  SHF.R.U32.HI R25, RZ, 0x8, R4.reuse ;  /* 0x00000008ff197819 */ /* 0x100fe40000011604 */
[----:B------:R-:W-:Y:S01]  /*1710*/  SHF.R.U32.HI R4, RZ, 0x10, R4 ;  /* 0x00000010ff047819 */ /* 0x000fe20000011604 */
[----:B------:R-:W4:Y:S01]  /*1720*/  I2F.F16 R43, R43 ;  /* 0x0000002b002b7306 */ /* 0x000f220000200c00 */
[----:B------:R-:W-:-:S02]  /*1730*/  LOP3.LUT R45, R25, 0xff, RZ, 0xc0, !PT ;  /* 0x000000ff192d7812 */ /* 0x000fc400078ec0ff */
[----:B------:R-:W-:Y:S02]  /*1740*/  LOP3.LUT R4, R4, 0xff, RZ, 0xc0, !PT ;  /* 0x000000ff04047812 */ /* 0x000fe400078ec0ff */
[----:B------:R-:W-:Y:S02]  /*1750*/  IADD3 R46, R45, -0x80, RZ ;  /* 0xffffff802d2e7810 */ /* 0x000fe40007ffe0ff */
[--C-:B------:R-:W-:Y:S01]  /*1760*/  SHF.R.U32.HI R45, RZ, 0x8, R5.reuse ;  /* 0x00000008ff2d7819 */ /* 0x100fe20000011605 */
[----:B------:R-:W0:Y:S01]  /*1770*/  I2F.F16 R25, R49 ;  /* 0x0000003100197306 */ /* 0x000e220000200c00 */
[----:B------:R-:W-:Y:S02]  /*1780*/  IADD3 R4, R4, -0x80, RZ ;  /* 0xffffff8004047810 */ /* 0x000fe40007ffe0ff */
[----:B------:R-:W-:Y:S02]  /*1790*/  LOP3.LUT R47, R45, 0xff, RZ, 0xc0, !PT ;  /* 0x000000ff2d2f7812 */ /* 0x000fe400078ec0ff */
[----:B------:R-:W-:-:S02]  /*17a0*/  SHF.R.U32.HI R5, RZ, 0x10, R5 ;  /* 0x00000010ff057819 */ /* 0x000fc40000011605 */
[----:B------:R-:W-:Y:S01]  /*17b0*/  IADD3 R48, R47, -0x80, RZ ;  /* 0xffffff802f307810 */ /* 0x000fe20007ffe0ff */
[----:B------:R5:W0:Y:S01]  /*17c0*/  I2F.F16 R45, R4 ;  /* 0x00000004002d7306 */ /* 0x000a220000200c00 */
[----:B------:R-:W-:Y:S02]  /*17d0*/  LOP3.LUT R5, R5, 0xff, RZ, 0xc0, !PT ;  /* 0x000000ff05057812 */ /* 0x000fe400078ec0ff */
[--C-:B------:R-:W-:Y:S02]  /*17e0*/  SHF.R.U32.HI R47, RZ, 0x8, R6.reuse ;  /* 0x00000008ff2f7819 */ /* 0x100fe40000011606 */
[----:B------:R-:W-:Y:S02]  /*17f0*/  SHF.R.U32.HI R6, RZ, 0x10, R6 ;  /* 0x00000010ff067819 */ /* 0x000fe40000011606 */
[----:B------:R-:W-:Y:S01]  /*1800*/  IADD3 R5, R5, -0x80, RZ ;  /* 0xffffff8005057810 */ /* 0x000fe20007ffe0ff */
[----:B------:R-:W0:Y:S01]  /*1810*/  I2F.F16 R42, R42 ;  /* 0x0000002a002a7306 */ /* 0x000e220000200c00 */
[----:B-----5:R-:W-:-:S02]  /*1820*/  SHF.R.U32.HI R4, RZ, 0x8, R7 ;  /* 0x00000008ff047819 */ /* 0x020fc40000011607 */
[----:B------:R-:W-:Y:S02]  /*1830*/  LOP3.LUT R6, R6, 0xff, RZ, 0xc0, !PT ;  /* 0x000000ff06067812 */ /* 0x000fe400078ec0ff */
[----:B------:R-:W-:Y:S02]  /*1840*/  LOP3.LUT R4, R4, 0xff, RZ, 0xc0, !PT ;  /* 0x000000ff04047812 */ /* 0x000fe400078ec0ff */
[----:B------:R-:W-:Y:S01]  /*1850*/  SHF.R.U32.HI R7, RZ, 0x10, R7 ;  /* 0x00000010ff077819 */ /* 0x000fe20000011607 */
[----:B------:R-:W0:Y:S01]  /*1860*/  I2F.F16 R41, R41 ;  /* 0x0000002900297306 */ /* 0x000e220000200c00 */
[----:B------:R-:W-:Y:S02]  /*1870*/  LOP3.LUT R49, R47, 0xff, RZ, 0xc0, !PT ;  /* 0x000000ff2f317812 */ /* 0x000fe400078ec0ff */
[----:B------:R-:W-:Y:S02]  /*1880*/  LEA.HI R39, R9, 0xffffff80, RZ, 0x8 ;  /* 0xffffff8009277811 */ /* 0x000fe400078f40ff */
[----:B------:R-:W-:-:S02]  /*1890*/  IADD3 R6, R6, -0x80, RZ ;  /* 0xffffff8006067810 */ /* 0x000fc40007ffe0ff */
[----:B------:R-:W-:Y:S01]  /*18a0*/  IADD3 R52, R4, -0x80, RZ ;  /* 0xffffff8004347810 */ /* 0x000fe20007ffe0ff */
[----:B------:R5:W0:Y:S01]  /*18b0*/  I2F.F16 R47, R5 ;  /* 0x00000005002f7306 */ /* 0x000a220000200c00 */
[----:B------:R-:W-:Y:S02]  /*18c0*/  LOP3.LUT R7, R7, 0xff, RZ, 0xc0, !PT ;  /* 0x000000ff07077812 */ /* 0x000fe400078ec0ff */
[----:B------:R-:W-:Y:S02]  /*18d0*/  SHF.R.U32.HI R4, RZ, 0x8, R8 ;  /* 0x00000008ff047819 */ /* 0x000fe40000011608 */
[----:B------:R-:W-:Y:S02]  /*18e0*/  IADD3 R50, R49, -0x80, RZ ;  /* 0xffffff8031327810 */ /* 0x000fe40007ffe0ff */
[----:B------:R-:W-:Y:S01]  /*18f0*/  IADD3 R7, R7, -0x80, RZ ;  /* 0xffffff8007077810 */ /* 0x000fe20007ffe0ff */
[----:B------:R0:W1:Y:S01]  /*1900*/  I2F.F16 R49, R6 ;  /* 0x0000000600317306 */ /* 0x0000620000200c00 */
[----:B-----5:R-:W-:-:S02]  /*1910*/  SHF.R.U32.HI R5, RZ, 0x8, R9 ;  /* 0x00000008ff057819 */ /* 0x020fc40000011609 */
[----:B------:R-:W-:Y:S02]  /*1920*/  SHF.R.U32.HI R9, RZ, 0x10, R9 ;  /* 0x00000010ff097819 */ /* 0x000fe40000011609 */
[----:B------:R-:W-:Y:S02]  /*1930*/  LOP3.LUT R4, R4, 0xff, RZ, 0xc0, !PT ;  /* 0x000000ff04047812 */ /* 0x000fe400078ec0ff */
[----:B------:R-:W-:Y:S01]  /*1940*/  LOP3.LUT R5, R5, 0xff, RZ, 0xc0, !PT ;  /* 0x000000ff05057812 */ /* 0x000fe200078ec0ff */
[----:B------:R5:W1:Y:S01]  /*1950*/  I2F.F16 R51, R7 ;  /* 0x0000000700337306 */ /* 0x000a620000200c00 */
[----:B0-----:R-:W-:Y:S02]  /*1960*/  LOP3.LUT R6, R9, 0xff, RZ, 0xc0, !PT ;  /* 0x000000ff09067812 */ /* 0x001fe400078ec0ff */
[----:B------:R-:W-:Y:S02]  /*1970*/  LEA.HI R40, R8, 0xffffff80, RZ, 0x8 ;  /* 0xffffff8008287811 */ /* 0x000fe400078f40ff */
[----:B------:R-:W-:-:S02]  /*1980*/  SHF.R.U32.HI R8, RZ, 0x10, R8 ;  /* 0x00000010ff087819 */ /* 0x000fc40000011608 */
[----:B------:R-:W-:Y:S01]  /*1990*/  LEA.HI R38, R10, 0xffffff80, RZ, 0x8 ;  /* 0xffffff800a267811 */ /* 0x000fe200078f40ff */
[----:B------:R-:W0:Y:S01]  /*19a0*/  I2F.F16 R39, R39 ;  /* 0x0000002700277306 */ /* 0x000e220000200c00 */
[----:B------:R-:W-:Y:S02]  /*19b0*/  LEA.HI R37, R11, 0xffffff80, RZ, 0x8 ;  /* 0xffffff800b257811 */ /* 0x000fe400078f40ff */
[----:B------:R-:W-:Y:S02]  /*19c0*/  IADD3 R4, R4, -0x80, RZ ;  /* 0xffffff8004047810 */ /* 0x000fe40007ffe0ff */
[----:B------:R-:W-:Y:S02]  /*19d0*/  IADD3 R5, R5, -0x80, RZ ;  /* 0xffffff8005057810 */ /* 0x000fe40007ffe0ff */
[----:B-----5:R-:W-:Y:S01]  /*19e0*/  SHF.R.U32.HI R7, RZ, 0x8, R10 ;  /* 0x00000008ff077819 */ /* 0x020fe2000001160a */
[----:B------:R5:W0:Y:S01]  /*19f0*/  I2F.F16 R53, R4 ;  /* 0x0000000400357306 */ /* 0x000a220000200c00 */
[----:B------:R-:W-:-:S02]  /*1a00*/  IADD3 R6, R6, -0x80, RZ ;  /* 0xffffff8006067810 */ /* 0x000fc40007ffe0ff */
[--C-:B------:R-:W-:Y:S02]  /*1a10*/  SHF.R.U32.HI R55, RZ, 0x8, R11.reuse ;  /* 0x00000008ff377819 */ /* 0x100fe4000001160b */
[----:B------:R-:W-:Y:S02]  /*1a20*/  SHF.R.U32.HI R10, RZ, 0x10, R10 ;  /* 0x00000010ff0a7819 */ /* 0x000fe4000001160a */
[----:B------:R-:W-:Y:S01]  /*1a30*/  SHF.R.U32.HI R11, RZ, 0x10, R11 ;  /* 0x00000010ff0b7819 */ /* 0x000fe2000001160b */
[----:B------:R0:W1:Y:S01]  /*1a40*/  I2F.F16 R9, R5 ;  /* 0x0000000500097306 */ /* 0x0000620000200c00 */
[----:B------:R-:W-:Y:S02]  /*1a50*/  LOP3.LUT R8, R8, 0xff, RZ, 0xc0, !PT ;  /* 0x000000ff08087812 */ /* 0x000fe400078ec0ff */
[----:B------:R-:W-:Y:S02]  /*1a60*/  LOP3.LUT R7, R7, 0xff, RZ, 0xc0, !PT ;  /* 0x000000ff07077812 */ /* 0x000fe400078ec0ff */
[----:B-----5:R-:W-:-:S02]  /*1a70*/  LOP3.LUT R4, R10, 0xff, RZ, 0xc0, !PT ;  /* 0x000000ff0a047812 */ /* 0x020fc400078ec0ff */
[----:B------:R-:W-:Y:S01]  /*1a80*/  IADD3 R8, R8, -0x80, RZ ;  /* 0xffffff8008087810 */ /* 0x000fe20007ffe0ff */
[----:B------:R5:W1:Y:S01]  /*1a90*/  I2F.F16 R54, R6 ;  /* 0x0000000600367306 */ /* 0x000a620000200c00 */
[----:B0-----:R-:W-:Y:S02]  /*1aa0*/  LOP3.LUT R5, R55, 0xff, RZ, 0xc0, !PT ;  /* 0x000000ff37057812 */ /* 0x001fe400078ec0ff */
[----:B------:R-:W-:Y:S02]  /*1ab0*/  IADD3 R7, R7, -0x80, RZ ;  /* 0xffffff8007077810 */ /* 0x000fe40007ffe0ff */
[----:B------:R-:W-:Y:S02]  /*1ac0*/  IADD3 R4, R4, -0x80, RZ ;  /* 0xffffff8004047810 */ /* 0x000fe40007ffe0ff */
[----:B------:R-:W-:Y:S01]  /*1ad0*/  IADD3 R5, R5, -0x80, RZ ;  /* 0xffffff8005057810 */ /* 0x000fe20007ffe0ff */
[----:B------:R-:W0:Y:S01]  /*1ae0*/  I2F.F16 R40, R40 ;  /* 0x0000002800287306 */ /* 0x000e220000200c00 */
[----:B-----5:R-:W-:-:S04]  /*1af0*/  LOP3.LUT R6, R11, 0xff, RZ, 0xc0, !PT ;  /* 0x000000ff0b067812 */ /* 0x020fc800078ec0ff */
[----:B------:R-:W-:-:S03]  /*1b00*/  IADD3 R6, R6, -0x80, RZ ;  /* 0xffffff8006067810 */ /* 0x000fc60007ffe0ff */
        /* <DEDUP_REMOVED lines=27> */
[--C-:B------:R-:W-:Y:S01]  /*1cc0*/  HADD2.F32 R4, -RZ, R5.reuse.H0_H0 ;  /* 0x20000005ff047230 */ /* 0x100fe20000004100 */
[----:B------:R-:W-:Y:S01]  /*1cd0*/  FFMA.FTZ R60, R60, R57, RZ ;  /* 0x000000393c3c7223 */ /* 0x000fe200000100ff */
[----:B------:R-:W-:Y:S01]  /*1ce0*/  HADD2.F32 R5, -RZ, R5.H1_H1 ;  /* 0x30000005ff057230 */ /* 0x000fe20000004100 */
[----:B------:R-:W-:Y:S02]  /*1cf0*/  FFMA.FTZ R62, R57, R62, RZ ;  /* 0x0000003e393e7223 */ /* 0x000fe400000100ff */
[----:B------:R-:W-:Y:S01]  /*1d00*/  FFMA.FTZ R59, R59, R58, R60 ;  /* 0x0000003a3b3b7223 */ /* 0x000fe2000001003c */
[----:B------:R-:W-:Y:S01]  /*1d10*/  HADD2.F32 R60, -RZ, R45.H0_H0 ;  /* 0x2000002dff3c7230 */ /* 0x000fe20000004100 */
[----:B------:R-:W-:Y:S01]  /*1d20*/  FFMA.FTZ R61, R58, R61, R62 ;  /* 0x0000003d3a3d7223 */ /* 0x000fe2000001003e */
[----:B------:R-:W-:Y:S01]  /*1d30*/  HADD2.F32 R62, -RZ, R47.H0_H0 ;  /* 0x2000002fff3e7230 */ /* 0x000fe20000004100 */
[----:B------:R-:W-:-:S02]  /*1d40*/  FFMA.FTZ R66, R57, R66, RZ ;  /* 0x0000004239427223 */ /* 0x000fc400000100ff */
[----:B------:R-:W-:Y:S01]  /*1d50*/  FFMA.FTZ R59, R60, R4, R59 ;  /* 0x000000043c3b7223 */ /* 0x000fe2000001003b */
[----:B------:R-:W-:Y:S01]  /*1d60*/  HADD2.F32 R60, -RZ, R44.H0_H0 ;  /* 0x2000002cff3c7230 */ /* 0x000fe20000004100 */
[----:B------:R-:W-:Y:S01]  /*1d70*/  FFMA.FTZ R61, R4, R62, R61 ;  /* 0x0000003e043d7223 */ /* 0x000fe2000001003d */
[----:B------:R-:W-:-:S03]  /*1d80*/  HADD2.F32 R62, -RZ, R43.H0_H0 ;  /* 0x2000002bff3e7230 */ /* 0x000fc60000004100 */
[----:B------:R-:W-:Y:S01]  /*1d90*/  FFMA.FTZ R60, R60, R5, R59 ;  /* 0x000000053c3c7223 */ /* 0x000fe2000001003b */
[----:B-1----:R-:W-:Y:S01]  /*1da0*/  HADD2.F32 R59, -RZ, R6.H0_H0 ;  /* 0x20000006ff3b7230 */ /* 0x002fe20000004100 */
[----:B------:R-:W-:Y:S01]  /*1db0*/  FFMA.FTZ R62, R5, R62, R61 ;  /* 0x0000003e053e7223 */ /* 0x000fe2000001003d */
[----:B------:R-:W-:Y:S02]  /*1dc0*/  HADD2.F32 R61, -RZ, R32.H0_H0 ;  /* 0x20000020ff3d7230 */ /* 0x000fe40000004100 */
[----:B------:R-:W-:Y:S01]  /*1dd0*/  HADD2.F32 R6, -RZ, R6.H1_H1 ;  /* 0x30000006ff067230 */ /* 0x000fe20000004100 */
[----:B------:R-:W-:Y:S01]  /*1de0*/  FFMA.FTZ R62, R59, R63, R62 ;  /* 0x0000003f3b3e7223 */ /* 0x000fe2000001003e */
[----:B------:R-:W-:Y:S01]  /*1df0*/  HADD2.F32 R63, -RZ, R9.H0_H0 ;  /* 0x20000009ff3f7230 */ /* 0x000fe20000004100 */
[----:B------:R-:W-:Y:S01]  /*1e00*/  FFMA.FTZ R60, R61, R59, R60 ;  /* 0x0000003b3d3c7223 */ /* 0x000fe2000001003c */
[----:B------:R-:W-:-:S03]  /*1e10*/  HADD2.F32 R61, -RZ, R53.H0_H0 ;  /* 0x20000035ff3d7230 */ /* 0x000fc60000004100 */
[----:B------:R-:W-:Y:S01]  /*1e20*/  FFMA.FTZ R63, R6, R63, R62 ;  /* 0x0000003f063f7223 */ /* 0x000fe2000001003e */
[----:B------:R-:W-:Y:S01]  /*1e30*/  HADD2.F32 R62, -RZ, R8.H0_H0 ;  /* 0x20000008ff3e7230 */ /* 0x000fe20000004100 */
[----:B------:R-:W-:Y:S01]  /*1e40*/  FFMA.FTZ R61, R61, R6, R60 ;  /* 0x000000063d3d7223 */ /* 0x000fe2000001003c */
[--C-:B------:R-:W-:Y:S02]  /*1e50*/  HADD2.F32 R60, -RZ, R7.reuse.H0_H0 ;  /* 0x20000007ff3c7230 */ /* 0x100fe40000004100 */
[----:B------:R-:W-:-:S03]  /*1e60*/  HADD2.F32 R7, -RZ, R7.H1_H1 ;  /* 0x30000007ff077230 */ /* 0x000fc60000004100 */
[----:B------:R-:W-:Y:S01]  /*1e70*/  FFMA.FTZ R62, R62, R60, R61 ;  /* 0x0000003c3e3e7223 */ /* 0x000fe2000001003d */
[----:B------:R-:W-:Y:S01]  /*1e80*/  HADD2.F32 R61, -RZ, R40.H0_H0 ;  /* 0x20000028ff3d7230 */ /* 0x000fe20000004100 */
[----:B------:R-:W-:Y:S01]  /*1e90*/  FFMA.FTZ R63, R60, R64, R63 ;  /* 0x000000403c3f7223 */ /* 0x000fe2000001003f */
[----:B------:R-:W-:-:S03]  /*1ea0*/  HADD2.F32 R64, -RZ, R39.H0_H0 ;  /* 0x20000027ff407230 */ /* 0x000fc60000004100 */
[----:B------:R-:W-:Y:S01]  /*1eb0*/  FFMA.FTZ R61, R61, R7, R62 ;  /* 0x000000073d3d7223 */ /* 0x000fe2000001003e */
[--C-:B------:R-:W-:Y:S01]  /*1ec0*/  HADD2.F32 R62, -RZ, R0.reuse.H0_H0 ;  /* 0x20000000ff3e7230 */ /* 0x100fe20000004100 */
[----:B------:R-:W-:Y:S01]  /*1ed0*/  FFMA.FTZ R63, R7, R64, R63 ;  /* 0x00000040073f7223 */ /* 0x000fe2000001003f */
[----:B------:R-:W-:-:S03]  /*1ee0*/  HADD2.F32 R64, -RZ, R0.H1_H1 ;  /* 0x30000000ff407230 */ /* 0x000fc60000004100 */
[----:B------:R-:W-:Y:S02]  /*1ef0*/  FMUL.FTZ R61, R61, R62 ;  /* 0x0000003e3d3d7220 */ /* 0x000fe40000410000 */
[----:B------:R-:W-:Y:S01]  /*1f00*/  FMUL.FTZ R62, R63, R64 ;  /* 0x000000403f3e7220 */ /* 0x000fe20000410000 */
[----:B------:R-:W-:Y:S02]  /*1f10*/  HADD2.F32 R64, -RZ, R34.H0_H0 ;  /* 0x20000022ff407230 */ /* 0x000fe40000004100 */
[----:B------:R-:W-:Y:S01]  /*1f20*/  HADD2.F32 R63, -RZ, R52.H0_H0 ;  /* 0x20000034ff3f7230 */ /* 0x000fe20000004100 */
[----:B------:R-:W-:Y:S02]  /*1f30*/  F2FP.PACK_AB R61, RZ, R61 ;  /* 0x0000003dff3d723e */ /* 0x000fe400000000ff */
[----:B------:R-:W-:Y:S01]  /*1f40*/  FFMA.FTZ R64, R57, R64, RZ ;  /* 0x0000004039407223 */ /* 0x000fe200000100ff */
[----:B------:R-:W-:Y:S01]  /*1f50*/  HADD2.F32 R57, -RZ, R50.H0_H0 ;  /* 0x20000032ff397230 */ /* 0x000fe20000004100 */
[----:B------:R-:W-:Y:S01]  /*1f60*/  FFMA.FTZ R63, R58, R63, R66 ;  /* 0x0000003f3a3f7223 */ /* 0x000fe20000010042 */
[----:B------:R-:W-:-:S03]  /*1f70*/  F2FP.PACK_AB R62, RZ, R62 ;  /* 0x0000003eff3e723e */ /* 0x000fc600000000ff */
[----:B------:R-:W-:Y:S01]  /*1f80*/  FFMA.FTZ R57, R58, R57, R64 ;  /* 0x000000393a397223 */ /* 0x000fe20000010040 */
[----:B------:R-:W-:Y:S01]  /*1f90*/  HADD2.F32 R58, -RZ, R49.H0_H0 ;  /* 0x20000031ff3a7230 */ /* 0x000fe20000004100 */
[----:B------:R-:W-:Y:S01]  /*1fa0*/  PRMT R61, R61, 0x5410, R62 ;  /* 0x000054103d3d7816 */ /* 0x000fe2000000003e */
[----:B------:R-:W-:-:S03]  /*1fb0*/  HADD2.F32 R64, -RZ, R51.H0_H0 ;  /* 0x20000033ff407230 */ /* 0x000fc60000004100 */
[C---:B------:R-:W-:Y:S01]  /*1fc0*/  FFMA.FTZ R57, R4.reuse, R58, R57 ;  /* 0x0000003a04397223 */ /* 0x040fe20000010039 */
[----:B------:R-:W-:Y:S01]  /*1fd0*/  HADD2.F32 R58, -RZ, R41.H0_H0 ;  /* 0x20000029ff3a7230 */ /* 0x000fe20000004100 */
[----:B------:R-:W-:Y:S01]  /*1fe0*/  FFMA.FTZ R63, R4, R64, R63 ;  /* 0x00000040043f7223 */ /* 0x000fe2000001003f */
[----:B------:R-:W-:Y:S01]  /*1ff0*/  HADD2.F32 R4, -RZ, R42.H0_H0 ;  /* 0x2000002aff047230 */ /* 0x000fe20000004100 */
[----:B------:R-:W-:Y:S02]  /*2000*/  HFMA2.MMA R23, R61, 1, 1, R23 ;  /* 0x3c003c003d177835 */ /* 0x000fe40000000017 */
        /* <DEDUP_REMOVED lines=26> */
.L_x_2432:
[----:B-1234-:R-:W-:Y:S05]  /*21b0*/  @!P3 BRA `(.L_x_2431) ;  /* 0x00000b800000b947 */ /* 0x01efea0003800000 */
[----:B0-----:R-:W-:-:S04]  /*21c0*/  PRMT R4, R13, 0x9910, RZ ;  /* 0x000099100d047816 */ /* 0x001fc800000000ff */
        /* <DEDUP_REMOVED lines=18> */
[----:B------:R-:W-:Y:S01]  /*22f0*/  FFMA.FTZ R61, R60, R58, R61 ;  /* 0x0000003a3c3d7223 */ /* 0x000fe2000001003d */
[----:B------:R-:W-:Y:S01]  /*2300*/  HADD2.F32 R60, -RZ, R45.H0_H0 ;  /* 0x2000002dff3c7230 */ /* 0x000fe20000004100 */
[----:B------:R-:W-:Y:S01]  /*2310*/  FFMA.FTZ R65, R66, R57, RZ ;  /* 0x0000003942417223 */ /* 0x000fe200000100ff */
[----:B------:R-:W-:Y:S01]  /*2320*/  HADD2.F32 R5, -RZ, R5.H1_H1 ;  /* 0x30000005ff057230 */ /* 0x000fe20000004100 */
[-C--:B------:R-:W-:Y:S01]  /*2330*/  FFMA.FTZ R62, R62, R4.reuse, R61 ;  /* 0x000000043e3e7223 */ /* 0x080fe2000001003d */
[----:B------:R-:W-:Y:S01]  /*2340*/  HADD2.F32 R61, -RZ, R43.H0_H0 ;  /* 0x2000002bff3d7230 */ /* 0x000fe20000004100 */
[----:B------:R-:W-:Y:S01]  /*2350*/  FFMA.FTZ R60, R60, R4, R59 ;  /* 0x000000043c3c7223 */ /* 0x000fe2000001003b */
[----:B------:R-:W-:-:S03]  /*2360*/  HADD2.F32 R59, -RZ, R44.H0_H0 ;  /* 0x2000002cff3b7230 */ /* 0x000fc60000004100 */
[-C--:B------:R-:W-:Y:S01]  /*2370*/  FFMA.FTZ R62, R61, R5.reuse, R62 ;  /* 0x000000053d3e7223 */ /* 0x080fe2000001003e */
[----:B------:R-:W-:Y:S01]  /*2380*/  HADD2.F32 R61, -RZ, R32.H0_H0 ;  /* 0x20000020ff3d7230 */ /* 0x000fe20000004100 */
[----:B------:R-:W-:Y:S01]  /*2390*/  FFMA.FTZ R60, R59, R5, R60 ;  /* 0x000000053b3c7223 */ /* 0x000fe2000001003c */
[--C-:B-1----:R-:W-:Y:S02]  /*23a0*/  HADD2.F32 R59, -RZ, R6.reuse.H0_H0 ;  /* 0x20000006ff3b7230 */ /* 0x102fe40000004100 */
[----:B------:R-:W-:-:S03]  /*23b0*/  HADD2.F32 R6, -RZ, R6.H1_H1 ;  /* 0x30000006ff067230 */ /* 0x000fc60000004100 */
[-C--:B------:R-:W-:Y:S01]  /*23c0*/  FFMA.FTZ R61, R61, R59.reuse, R60 ;  /* 0x0000003b3d3d7223 */ /* 0x080fe2000001003c */
[----:B------:R-:W-:Y:S01]  /*23d0*/  HADD2.F32 R60, -RZ, R53.H0_H0 ;  /* 0x20000035ff3c7230 */ /* 0x000fe20000004100 */
[----:B------:R-:W-:Y:S01]  /*23e0*/  FFMA.FTZ R63, R63, R59, R62 ;  /* 0x0000003b3f3f7223 */ /* 0x000fe2000001003e */
[----:B------:R-:W-:-:S03]  /*23f0*/  HADD2.F32 R62, -RZ, R9.H0_H0 ;  /* 0x20000009ff3e7230 */ /* 0x000fc60000004100 */
[-C--:B------:R-:W-:Y:S01]  /*2400*/  FFMA.FTZ R61, R60, R6.reuse, R61 ;  /* 0x000000063c3d7223 */ /* 0x080fe2000001003d */
[--C-:B------:R-:W-:Y:S01]  /*2410*/  HADD2.F32 R60, -RZ, R7.reuse.H0_H0 ;  /* 0x20000007ff3c7230 */ /* 0x100fe20000004100 */
[----:B------:R-:W-:Y:S01]  /*2420*/  FFMA.FTZ R63, R62, R6, R63 ;  /* 0x000000063e3f7223 */ /* 0x000fe2000001003f */
[----:B------:R-:W-:Y:S02]  /*2430*/  HADD2.F32 R62, -RZ, R8.H0_H0 ;  /* 0x20000008ff3e7230 */ /* 0x000fe40000004100 */
[----:B------:R-:W-:Y:S01]  /*2440*/  HADD2.F32 R7, -RZ, R7.H1_H1 ;  /* 0x30000007ff077230 */ /* 0x000fe20000004100 */
[-C--:B------:R-:W-:Y:S01]  /*2450*/  FFMA.FTZ R64, R64, R60.reuse, R63 ;  /* 0x0000003c40407223 */ /* 0x080fe2000001003f */
[----:B------:R-:W-:Y:S01]  /*2460*/  HADD2.F32 R63, -RZ, R39.H0_H0 ;  /* 0x20000027ff3f7230 */ /* 0x000fe20000004100 */
[----:B------:R-:W-:Y:S01]  /*2470*/  FFMA.FTZ R62, R62, R60, R61 ;  /* 0x0000003c3e3e7223 */ /* 0x000fe2000001003d */
[----:B------:R-:W-:-:S05]  /*2480*/  HADD2.F32 R61, -RZ, R40.H0_H0 ;  /* 0x20000028ff3d7230 */ /* 0x000fca0000004100 */
[-C--:B------:R-:W-:Y:S02]  /*2490*/  FFMA.FTZ R62, R61, R7.reuse, R62 ;  /* 0x000000073d3e7223 */ /* 0x080fe4000001003e */
[----:B------:R-:W-:Y:S01]  /*24a0*/  FFMA.FTZ R61, R63, R7, R64 ;  /* 0x000000073f3d7223 */ /* 0x000fe20000010040 */
[--C-:B------:R-:W-:Y:S02]  /*24b0*/  HADD2.F32 R64, -RZ, R0.reuse.H1_H1 ;  /* 0x30000000ff407230 */ /* 0x100fe40000004100 */
[----:B------:R-:W-:-:S03]  /*24c0*/  HADD2.F32 R63, -RZ, R0.H0_H0 ;  /* 0x20000000ff3f7230 */ /* 0x000fc60000004100 */
[----:B------:R-:W-:Y:S01]  /*24d0*/  FMUL.FTZ R61, R64, R61 ;  /* 0x0000003d403d7220 */ /* 0x000fe20000410000 */
[----:B------:R-:W-:Y:S01]  /*24e0*/  HADD2.F32 R64, -RZ, R34.H0_H0 ;  /* 0x20000022ff407230 */ /* 0x000fe20000004100 */
[----:B------:R-:W-:-:S03]  /*24f0*/  FMUL.FTZ R62, R63, R62 ;  /* 0x0000003e3f3e7220 */ /* 0x000fc60000410000 */
[----:B------:R-:W-:Y:S01]  /*2500*/  F2FP.PACK_AB R61, RZ, R61 ;  /* 0x0000003dff3d723e */ /* 0x000fe200000000ff */
[----:B------:R-:W-:Y:S01]  /*2510*/  FFMA.FTZ R63, R64, R57, RZ ;  /* 0x00000039403f7223 */ /* 0x000fe200000100ff */
[----:B------:R-:W-:Y:S01]  /*2520*/  HADD2.F32 R57, -RZ, R50.H0_H0 ;  /* 0x20000032ff397230 */ /* 0x000fe20000004100 */
[----:B------:R-:W-:-:S04]  /*2530*/  F2FP.PACK_AB R62, RZ, R62 ;  /* 0x0000003eff3e723e */ /* 0x000fc800000000ff */
        /* <DEDUP_REMOVED lines=37> */
.L_x_2433:
        /* <DEDUP_REMOVED lines=71> */
[----:B------:R-:W-:-:S02]  /*2c00*/  FFMA.FTZ R8, R54, R4, R31 ;  /* 0x0000000436087223 */ /* 0x000fc4000001001f */
[-C--:B------:R-:W-:Y:S02]  /*2c10*/  FFMA.FTZ R10, R10, R4.reuse, R33 ;  /* 0x000000040a0a7223 */ /* 0x080fe40000010021 */
[----:B------:R-:W-:Y:S01]  /*2c20*/  FFMA.FTZ R4, R56, R4, R5 ;  /* 0x0000000438047223 */ /* 0x000fe20000010005 */
[----:B------:R-:W-:Y:S01]  /*2c30*/  HADD2.F32 R5, -RZ, R0.H0_H0 ;  /* 0x20000000ff057230 */ /* 0x000fe20000004100 */
        /* <DEDUP_REMOVED lines=16> */
.L_x_2431:
        /* <DEDUP_REMOVED lines=123> */
[----:B------:R-:W-:Y:S02]  /*34f0*/  FFMA.FTZ R67, R58, R67, RZ ;  /* 0x000000433a437223 */ /* 0x000fe400000100ff */
        /* <DEDUP_REMOVED lines=19> */
[----:B------:R-:W-:-:S03]  /*3630*/  HADD2.F32 R63, -RZ, R36.H0_H0 ;  /* 0x20000024ff3f7230 */ /* 0x000fc60000004100 */
[----:B------:R-:W-:Y:S01]  /*3640*/  FMUL.FTZ R62, R65, R62 ;  /* 0x0000003e413e7220 */ /* 0x000fe20000410000 */
[----:B------:R-:W-:Y:S01]  /*3650*/  HADD2.F32 R65, -RZ, R35.H0_H0 ;  /* 0x20000023ff417230 */ /* 0x000fe20000004100 */
[C---:B------:R-:W-:Y:S01]  /*3660*/  FFMA.FTZ R64, R58.reuse, R63, RZ ;  /* 0x0000003f3a407223 */ /* 0x040fe200000100ff */
[----:B------:R-:W-:Y:S02]  /*3670*/  HADD2.F32 R63, -RZ, R45.H0_H0 ;  /* 0x2000002dff3f7230 */ /* 0x000fe40000004100 */
[----:B------:R-:W-:Y:S01]  /*3680*/  F2FP.PACK_AB R62, RZ, R62 ;  /* 0x0000003eff3e723e */ /* 0x000fe200000000ff */
[----:B------:R-:W-:Y:S01]  /*3690*/  FFMA.FTZ R65, R58, R65, RZ ;  /* 0x000000413a417223 */ /* 0x000fe200000100ff */
        /* <DEDUP_REMOVED lines=54> */
.L_x_2435:
        /* <DEDUP_REMOVED lines=94> */
.L_x_2436:
        /* <DEDUP_REMOVED lines=49> */
[-C--:B------:R-:W-:Y:S02]  /*42f0*/  FFMA.FTZ R34, R41, R5.reuse, R34 ;  /* 0x0000000529227223 */ /* 0x080fe40000010022 */
        /* <DEDUP_REMOVED lines=41> */
.L_x_2434:
        /* <DEDUP_REMOVED lines=203> */
.L_x_2438:
        /* <DEDUP_REMOVED lines=94> */
.L_x_2439:
        /* <DEDUP_REMOVED lines=91> */
.L_x_2437:
        /* <DEDUP_REMOVED lines=203> */
.L_x_2441:
        /* <DEDUP_REMOVED lines=94> */
.L_x_2442:
        /* <DEDUP_REMOVED lines=91> */
.L_x_2440:
[----:B------:R-:W-:Y:S01]  /*7610*/  IADD3 R17, R17, 0x20, RZ ;  /* 0x0000002011117810 */ /* 0x000fe20007ffe0ff */
[----:B------:R-:W-:Y:S01]  /*7620*/  UIADD3 UR4, UR4, 0x40, URZ ;  /* 0x0000004004047890 */ /* 0x000fe2000fffe03f */
[----:B------:R-:W-:Y:S02]  /*7630*/  IMAD.WIDE R26, R25, 0x8, R26 ;  /* 0x00000008191a7825 */ /* 0x000fe400078e021a */
[C---:B------:R-:W-:Y:S02]  /*7640*/  ISETP.GE.AND P2, PT, R17.reuse, c[0x0][0x1a8], PT ;  /* 0x00006a0011007a0c */ /* 0x040fe40003f46270 */
[----:B------:R-:W-:Y:S01]  /*7650*/  ISETP.LT.AND P3, PT, R17, R16, PT ;  /* 0x000000101100720c */ /* 0x000fe20003f61270 */
[----:B0-----:R-:W-:-:S12]  /*7660*/  IMAD.WIDE R28, R25, 0x8, R28 ;  /* 0x00000008191c7825 */ /* 0x001fd800078e021c */
[----:B------:R-:W-:Y:S05]  /*7670*/  @!P2 BRA P3, `(.L_x_2443) ;  /* 0xffff9dd00000a947 */ /* 0x000fea000183ffff */
.L_x_2430:
[----:B------:R-:W-:Y:S05]  /*7680*/  @!P1 EXIT ;  /* 0x000000000000994d */ /* 0x000fea0003800000 */
[----:B------:R-:W1:Y:S01]  /*7690*/  S2R R2, SR_CTAID.X ;  /* 0x0000000000027919 */ /* 0x000e620000002500 */
[----:B0-----:R-:W-:Y:S01]  /*76a0*/  IMAD.MOV.U32 R11, RZ, RZ, 0x2 ;  /* 0x00000002ff0b7424 */ /* 0x001fe200078e00ff */
[----:B------:R-:W-:Y:S02]  /*76b0*/  HMUL2 R23, R23, R14.H0_H0 ;  /* 0x2000000e17177232 */ /* 0x000fe40000000000 */
[----:B------:R-:W1:Y:S04]  /*76c0*/  S2R R3, SR_TID.X ;  /* 0x0000000000037919 */ /* 0x000e680000002100 */
[----:B------:R-:W0:Y:S01]  /*76d0*/  S2R R0, SR_CTAID.Y ;  /* 0x0000000000007919 */ /* 0x000e220000002600 */
[----:B-1----:R-:W-:-:S04]  /*76e0*/  IMAD R2, R2, 0x40, R3 ;  /* 0x0000004002027824 */ /* 0x002fc800078e0203 */
[----:B------:R-:W-:Y:S02]  /*76f0*/  IMAD.SHL.U32 R3, R2, 0x4, RZ ;  /* 0x0000000402037824 */ /* 0x000fe400078e00ff */
[----:B0-----:R-:W-:-:S04]  /*7700*/  IMAD R0, R0, 0x3, RZ ;  /* 0x0000000300007824 */ /* 0x001fc800078e02ff */
        /* <DEDUP_REMOVED lines=9> */
.L_x_2447:
[----:B------:R-:W0:Y:S02]  /*77a0*/  LDS R6, [R4] ;  /* 0x0000000004067984 */ /* 0x000e240000000800 */
[----:B0-----:R-:W-:-:S10]  /*77b0*/  HFMA2.MMA R7, R6, 1, 1, R23 ;  /* 0x3c003c0006077835 */ /* 0x001fd40000000017 */
[----:B------:R-:W0:Y:S02]  /*77c0*/  ATOMS.CAST.SPIN R7, [R4], R6, R7 ;  /* 0x000000060407738d */ /* 0x000e240001800007 */
[----:B0-----:R-:W-:-:S13]  /*77d0*/  ISETP.EQ.U32.AND P0, PT, R7, 0x1, PT ;  /* 0x000000010700780c */ /* 0x001fda0003f02070 */
[----:B------:R-:W-:Y:S05]  /*77e0*/  @!P0 BRA `(.L_x_2447) ;  /* 0xffffffb000008947 */ /* 0x000fea000383ffff */
[----:B------:R-:W-:Y:S05]  /*77f0*/  BRA `(.L_x_2445) ;  /* 0x0000003000007947 */ /* 0x000fea0003800000 */
.L_x_2446:
[----:B-----5:R-:W2:Y:S02]  /*7800*/  LD.E R4, [R2.64] ;  /* 0x0000000602047980 */ /* 0x020ea4000c101900 */
[----:B--2---:R-:W-:-:S05]  /*7810*/  IMAD.IADD R5, R23, 0x1, R4 ;  /* 0x0000000117057824 */ /* 0x004fca00078e0204 */
[----:B------:R0:W-:Y:S02]  /*7820*/  ST.E [R2.64], R5 ;  /* 0x0000000502007985 */ /* 0x0001e4000c101906 */
.L_x_2445:
[----:B------:R-:W-:Y:S05]  /*7830*/  BSYNC B0 ;  /* 0x0000000000007941 */ /* 0x000fea0003800000 */
.L_x_2444:
[----:B------:R-:W2:Y:S01]  /*7840*/  ATOM.E.ADD.F16x2.RN.STRONG.GPU P0, RZ, [R2.64+0x4], R9 ;  /* 0x0000040902ff798a */ /* 0x000ea2000810e9c6 */
[----:B------:R-:W-:Y:S01]  /*7850*/  BSSY B0, `(.L_x_2448) ;  /* 0x000000f000007945 */ /* 0x000fe20003800000 */
[----:B--2---:R-:W-:Y:S05]  /*7860*/  @P0 BRA `(.L_x_2449) ;  /* 0x000000d000000947 */ /* 0x004fea0003800000 */
[----:B------:R-:W1:Y:S02]  /*7870*/  QSPC.E.S P0, RZ, [R2+0x4] ;  /* 0x0000040002ff73aa */ /* 0x000e640000000500 */
[----:B-1----:R-:W-:Y:S05]  /*7880*/  @!P0 BRA `(.L_x_2450) ;  /* 0x0000008000008947 */ /* 0x002fea0003800000 */
[----:B0-----:R-:W-:-:S04]  /*7890*/  IADD3 R2, R2, 0x4, RZ ;  /* 0x0000000402027810 */ /* 0x001fc80007ffe0ff */
[----:B------:R-:W-:-:S05]  /*78a0*/  LOP3.LUT R2, R2, 0xffffff, RZ, 0xc0, !PT ;  /* 0x00ffffff02027812 */ /* 0x000fca00078ec0ff */
.L_x_2451:
[----:B-----5:R-:W0:Y:S02]  /*78b0*/  LDS R4, [R2] ;  /* 0x0000000002047984 */ /* 0x020e240000000800 */
[----:B0-----:R-:W-:-:S06]  /*78c0*/  HADD2 R5, R4, R9 ;  /* 0x0000000904057230 */ /* 0x001fcc0000000000 */
[----:B------:R-:W0:Y:S02]  /*78d0*/  ATOMS.CAST.SPIN R5, [R2], R4, R5 ;  /* 0x000000040205738d */ /* 0x000e240001800005 */
[----:B0-----:R-:W-:-:S13]  /*78e0*/  ISETP.EQ.U32.AND P0, PT, R5, 0x1, PT ;  /* 0x000000010500780c */ /* 0x001fda0003f02070 */
[----:B------:R-:W-:Y:S05]  /*78f0*/  @!P0 BRA `(.L_x_2451) ;  /* 0xffffffb000008947 */ /* 0x000fea000383ffff */
[----:B------:R-:W-:Y:S05]  /*7900*/  BRA `(.L_x_2449) ;  /* 0x0000003000007947 */ /* 0x000fea0003800000 */
.L_x_2450:
[----:B-----5:R-:W2:Y:S02]  /*7910*/  LD.E R4, [R2.64+0x4] ;  /* 0x0000040602047980 */ /* 0x020ea4000c101900 */
[----:B0-2---:R-:W-:-:S05]  /*7920*/  IMAD.IADD R5, R9, 0x1, R4 ;  /* 0x0000000109057824 */ /* 0x005fca00078e0204 */
[----:B------:R0:W-:Y:S02]  /*7930*/  ST.E [R2.64+0x4], R5 ;  /* 0x0000040502007985 */ /* 0x0001e4000c101906 */
.L_x_2449:
[----:B------:R-:W-:Y:S05]  /*7940*/  BSYNC B0 ;  /* 0x0000000000007941 */ /* 0x000fea0003800000 */
.L_x_2448:
        /* <DEDUP_REMOVED lines=12> */
.L_x_2455:
[----:B------:R-:W0:Y:S02]  /*7a10*/  LDS R6, [R4] ;  /* 0x0000000004067984 */ /* 0x000e240000000800 */
[----:B0-----:R-:W-:-:S10]  /*7a20*/  HFMA2.MMA R7, R6, 1, 1, R21 ;  /* 0x3c003c0006077835 */ /* 0x001fd40000000015 */
[----:B------:R-:W0:Y:S02]  /*7a30*/  ATOMS.CAST.SPIN R7, [R4], R6, R7 ;  /* 0x000000060407738d */ /* 0x000e240001800007 */
[----:B0-----:R-:W-:-:S13]  /*7a40*/  ISETP.EQ.U32.AND P0, PT, R7, 0x1, PT ;  /* 0x000000010700780c */ /* 0x001fda0003f02070 */
[----:B------:R-:W-:Y:S05]  /*7a50*/  @!P0 BRA `(.L_x_2455) ;  /* 0xffffffb000008947 */ /* 0x000fea000383ffff */
[----:B------:R-:W-:Y:S05]  /*7a60*/  BRA `(.L_x_2453) ;  /* 0x0000003000007947 */ /* 0x000fea0003800000 */
.L_x_2454:
[----:B-----5:R-:W2:Y:S02]  /*7a70*/  LD.E R4, [R2.64] ;  /* 0x0000000602047980 */ /* 0x020ea4000c101900 */
[----:B--2---:R-:W-:-:S05]  /*7a80*/  IMAD.IADD R5, R21, 0x1, R4 ;  /* 0x0000000115057824 */ /* 0x004fca00078e0204 */
[----:B------:R0:W-:Y:S02]  /*7a90*/  ST.E [R2.64], R5 ;  /* 0x0000000502007985 */ /* 0x0001e4000c101906 */
.L_x_2453:
[----:B------:R-:W-:Y:S05]  /*7aa0*/  BSYNC B0 ;  /* 0x0000000000007941 */ /* 0x000fea0003800000 */
.L_x_2452:
[----:B------:R-:W2:Y:S01]  /*7ab0*/  ATOM.E.ADD.F16x2.RN.STRONG.GPU P0, RZ, [R2.64+0x4], R13 ;  /* 0x0000040d02ff798a */ /* 0x000ea2000810e9c6 */
[----:B------:R-:W-:Y:S01]  /*7ac0*/  BSSY B0, `(.L_x_2456) ;  /* 0x000000f000007945 */ /* 0x000fe20003800000 */
[----:B--2---:R-:W-:Y:S05]  /*7ad0*/  @P0 BRA `(.L_x_2457) ;  /* 0x000000d000000947 */ /* 0x004fea0003800000 */
[----:B------:R-:W1:Y:S02]  /*7ae0*/  QSPC.E.S P0, RZ, [R2+0x4] ;  /* 0x0000040002ff73aa */ /* 0x000e640000000500 */
[----:B-1----:R-:W-:Y:S05]  /*7af0*/  @!P0 BRA `(.L_x_2458) ;  /* 0x0000008000008947 */ /* 0x002fea0003800000 */
[----:B0-----:R-:W-:-:S04]  /*7b00*/  IADD3 R2, R2, 0x4, RZ ;  /* 0x0000000402027810 */ /* 0x001fc80007ffe0ff */
[----:B------:R-:W-:-:S05]  /*7b10*/  LOP3.LUT R2, R2, 0xffffff, RZ, 0xc0, !PT ;  /* 0x00ffffff02027812 */ /* 0x000fca00078ec0ff */
.L_x_2459:
[----:B-----5:R-:W0:Y:S02]  /*7b20*/  LDS R4, [R2] ;  /* 0x0000000002047984 */ /* 0x020e240000000800 */
[----:B0-----:R-:W-:-:S06]  /*7b30*/  HADD2 R5, R4, R13 ;  /* 0x0000000d04057230 */ /* 0x001fcc0000000000 */
[----:B------:R-:W0:Y:S02]  /*7b40*/  ATOMS.CAST.SPIN R5, [R2], R4, R5 ;  /* 0x000000040205738d */ /* 0x000e240001800005 */
[----:B0-----:R-:W-:-:S13]  /*7b50*/  ISETP.EQ.U32.AND P0, PT, R5, 0x1, PT ;  /* 0x000000010500780c */ /* 0x001fda0003f02070 */
[----:B------:R-:W-:Y:S05]  /*7b60*/  @!P0 BRA `(.L_x_2459) ;  /* 0xffffffb000008947 */ /* 0x000fea000383ffff */
[----:B------:R-:W-:Y:S05]  /*7b70*/  BRA `(.L_x_2457) ;  /* 0x0000003000007947 */ /* 0x000fea0003800000 */
.L_x_2458:
[----:B-----5:R-:W2:Y:S02]  /*7b80*/  LD.E R4, [R2.64+0x4] ;  /* 0x0000040602047980 */ /* 0x020ea4000c101900 */
[----:B0-2---:R-:W-:-:S05]  /*7b90*/  IMAD.IADD R5, R13, 0x1, R4 ;  /* 0x000000010d057824 */ /* 0x005fca00078e0204 */
[----:B------:R0:W-:Y:S02]  /*7ba0*/  ST.E [R2.64+0x4], R5 ;  /* 0x0000040502007985 */ /* 0x0001e4000c101906 */
.L_x_2457:
[----:B------:R-:W-:Y:S05]  /*7bb0*/  BSYNC B0 ;  /* 0x0000000000007941 */ /* 0x000fea0003800000 */
.L_x_2456:
        /* <DEDUP_REMOVED lines=12> */
.L_x_2463:
[----:B------:R-:W0:Y:S02]  /*7c80*/  LDS R4, [R0] ;  /* 0x0000000000047984 */ /* 0x000e240000000800 */
[----:B0-----:R-:W-:-:S10]  /*7c90*/  HFMA2.MMA R5, R4, 1, 1, R19 ;  /* 0x3c003c0004057835 */ /* 0x001fd40000000013 */
[----:B------:R-:W0:Y:S02]  /*7ca0*/  ATOMS.CAST.SPIN R5, [R0], R4, R5 ;  /* 0x000000040005738d */ /* 0x000e240001800005 */
[----:B0-----:R-:W-:-:S13]  /*7cb0*/  ISETP.EQ.U32.AND P0, PT, R5, 0x1, PT ;  /* 0x000000010500780c */ /* 0x001fda0003f02070 */
[----:B------:R-:W-:Y:S05]  /*7cc0*/  @!P0 BRA `(.L_x_2463) ;  /* 0xffffffb000008947 */ /* 0x000fea000383ffff */
[----:B------:R-:W-:Y:S05]  /*7cd0*/  BRA `(.L_x_2461) ;  /* 0x0000003000007947 */ /* 0x000fea0003800000 */
.L_x_2462:
[----:B------:R-:W2:Y:S02]  /*7ce0*/  LD.E R0, [R2.64] ;  /* 0x0000000602007980 */ /* 0x000ea4000c101900 */
[----:B--2---:R-:W-:-:S05]  /*7cf0*/  IMAD.IADD R5, R19, 0x1, R0 ;  /* 0x0000000113057824 */ /* 0x004fca00078e0200 */
[----:B------:R0:W-:Y:S02]  /*7d00*/  ST.E [R2.64], R5 ;  /* 0x0000000502007985 */ /* 0x0001e4000c101906 */
.L_x_2461:
[----:B------:R-:W-:Y:S05]  /*7d10*/  BSYNC B0 ;  /* 0x0000000000007941 */ /* 0x000fea0003800000 */
.L_x_2460:
[----:B------:R-:W2:Y:S02]  /*7d20*/  ATOM.E.ADD.F16x2.RN.STRONG.GPU P0, RZ, [R2.64+0x4], R7 ;  /* 0x0000040702ff798a */ /* 0x000ea4000810e9c6 */
[----:B--2---:R-:W-:Y:S05]  /*7d30*/  @P0 EXIT ;  /* 0x000000000000094d */ /* 0x004fea0003800000 */
[----:B------:R-:W1:Y:S02]  /*7d40*/  QSPC.E.S P0, RZ, [R2+0x4] ;  /* 0x0000040002ff73aa */ /* 0x000e640000000500 */
[----:B-1----:R-:W-:Y:S05]  /*7d50*/  @!P0 BRA `(.L_x_2464) ;  /* 0x0000008000008947 */ /* 0x002fea0003800000 */
[----:B0-----:R-:W-:-:S04]  /*7d60*/  IADD3 R2, R2, 0x4, RZ ;  /* 0x0000000402027810 */ /* 0x001fc80007ffe0ff */
[----:B------:R-:W-:-:S05]  /*7d70*/  LOP3.LUT R2, R2, 0xffffff, RZ, 0xc0, !PT ;  /* 0x00ffffff02027812 */ /* 0x000fca00078ec0ff */
.L_x_2465:
[----:B------:R-:W0:Y:S02]  /*7d80*/  LDS R4, [R2] ;  /* 0x0000000002047984 */ /* 0x000e240000000800 */
[----:B0-----:R-:W-:-:S06]  /*7d90*/  HADD2 R5, R4, R7 ;  /* 0x0000000704057230 */ /* 0x001fcc0000000000 */
[----:B------:R-:W0:Y:S02]  /*7da0*/  ATOMS.CAST.SPIN R5, [R2], R4, R5 ;  /* 0x000000040205738d */ /* 0x000e240001800005 */
[----:B0-----:R-:W-:-:S13]  /*7db0*/  ISETP.EQ.U32.AND P0, PT, R5, 0x1, PT ;  /* 0x000000010500780c */ /* 0x001fda0003f02070 */
[----:B------:R-:W-:Y:S05]  /*7dc0*/  @!P0 BRA `(.L_x_2465) ;  /* 0xffffffb000008947 */ /* 0x000fea000383ffff */
[----:B------:R-:W-:Y:S05]  /*7dd0*/  EXIT ;  /* 0x000000000000794d */ /* 0x000fea0003800000 */
.L_x_2464:
[----:B------:R-:W2:Y:S02]  /*7de0*/  LD.E R0, [R2.64+0x4] ;  /* 0x0000040602007980 */ /* 0x000ea4000c101900 */
[----:B0-2---:R-:W-:-:S05]  /*7df0*/  IMAD.IADD R5, R7, 0x1, R0 ;  /* 0x0000000107057824 */ /* 0x005fca00078e0200 */
[----:B------:R-:W-:Y:S01]  /*7e00*/  ST.E [R2.64+0x4], R5 ;  /* 0x0000040502007985 */ /* 0x000fe2000c101906 */
[----:B------:R-:W-:Y:S05]  /*7e10*/  EXIT ;  /* 0x000000000000794d */ /* 0x000fea0003800000 */
.L_x_2466:
        /* <DEDUP_REMOVED lines=14> */
.L_x_4776:


//--------------------- .text._Z23gemm_half_q_half_kernelILi3ELi190ELb1ELb1ELi32EEvPK6__halfPKjS4_S2_PS0_iiiiPKtS7_iiiiiibS2_i --------------------------
	.section	.text._Z23gemm_half_q_half_kernelILi3ELi190ELb1ELb1ELi32EEvPK6__halfPKjS4_S2_PS0_iiiiPKtS7_iiiiiibS2_i,"ax",@progbits
	.sectioninfo	@"SHI_REGISTERS=111"
	.align	128
        .global         _Z23gemm_half_q_half_kernelILi3ELi190ELb1ELb1ELi32EEvPK6__halfPKjS4_S2_PS0_iiiiPKtS7_iiiiiibS2_i
        .type           _Z23gemm_half_q_half_kernelILi3ELi190ELb1ELb1ELi32EEvPK6__halfPKjS4_S2_PS0_iiiiPKtS7_iiiiiibS2_i,@function
        .size           _Z23gemm_half_q_half_kernelILi3ELi190ELb1ELb1ELi32EEvPK6__halfPKjS4_S2_PS0_iiiiPKtS7_iiiiiibS2_i,(.L_x_4777 - _Z23gemm_half_q_half_kernelILi3ELi190ELb1ELb1ELi32EEvPK6__halfPKjS4_S2_PS0_iiiiPKtS7_iiiiiibS2_i)
        .other          _Z23gemm_half_q_half_kernelILi3ELi190ELb1ELb1ELi32EEvPK6__halfPKjS4_S2_PS0_iiiiPKtS7_iiiiiibS2_i,@"STO_CUDA_ENTRY STV_DEFAULT"
_Z23gemm_half_q_half_kernelILi3ELi190ELb1ELb1ELi32EEvPK6__halfPKjS4_S2_PS0_iiiiPKtS7_iiiiiibS2_i:
.text._Z23gemm_half_q_half_kernelILi3ELi190ELb1ELb1ELi32EEvPK6__halfPKjS4_S2_PS0_iiiiPKtS7_iiiiiibS2_i:
[----:B------:R-:W-:Y:S02]  /*0000*/  IMAD.MOV.U32 R1, RZ, RZ, c[0x0][0x28] ;  /* 0x00000a00ff017624 */ /* 0x000fe400078e00ff */
[----:B------:R-:W0:Y:S01]  /*0010*/  S2R R4, SR_CTAID.Y ;  /* 0x0000000000047919 */ /* 0x000e220000002600 */
[----:B------:R-:W-:Y:S01]  /*0020*/  IMAD.MOV.U32 R3, RZ, RZ, -0x3 ;  /* 0xfffffffdff037424 */ /* 0x000fe200078e00ff */
[----:B------:R-:W-:Y:S01]  /*0030*/  ULDC.64 UR6, c[0x0][0x118] ;  /* 0x0000460000067ab9 */ /* 0x000fe20000000a00 */
[----:B------:R-:W-:Y:S01]  /*0040*/  PRMT R16, RZ, 0x7610, R16 ;  /* 0x00007610ff107816 */ /* 0x000fe20000000010 */
[----:B------:R-:W1:Y:S01]  /*0050*/  S2R R11, SR_TID.X ;  /* 0x00000000000b7919 */ /* 0x000e620000002100 */
        /* <DEDUP_REMOVED lines=28> */
.L_x_2467:
        /* <DEDUP_REMOVED lines=27> */
.L_x_2472:
        /* <DEDUP_REMOVED lines=36> */
.L_x_2471:
        /* <DEDUP_REMOVED lines=22> */
.L_x_2473:
        /* <DEDUP_REMOVED lines=12> */
.L_x_2470:
[----:B------:R-:W-:Y:S01]  /*0830*/  ISETP.GT.AND P2, PT, R19, 0x3, PT ;  /* 0x000000031300780c */ /* 0x000fe20003f44270 */
[----:B------:R-:W-:Y:S01]  /*0840*/  IMAD.SHL.U32 R26, R11, 0x2, RZ ;  /* 0x000000020b1a7824 */ /* 0x000fe200078e00ff */
[----:B------:R-:W-:Y:S01]  /*0850*/  PLOP3.LUT P0, PT, PT, PT, PT, 0x80, 0x0 ;  /* 0x000000000000781c */ /* 0x000fe20003f0f070 */
[----:B------:R-:W-:-:S10]  /*0860*/  IMAD.MOV.U32 R5, RZ, RZ, RZ ;  /* 0x000000ffff057224 */ /* 0x000fd400078e00ff */
[----:B------:R-:W-:Y:S05]  /*0870*/  @!P2 BRA `(.L_x_2474) ;  /* 0x000002600000a947 */ /* 0x000fea0003800000 */
[----:B------:R-:W-:Y:S02]  /*0880*/  PLOP3.LUT P0, PT, PT, PT, PT, 0x8, 0x0 ;  /* 0x000000000000781c */ /* 0x000fe40003f0e170 */
[----:B------:R-:W-:Y:S02]  /*0890*/  IADD3 R28, R19, -0x3, RZ ;  /* 0xfffffffd131c7810 */ /* 0x000fe40007ffe0ff */
.L_x_2475:
        /* <DEDUP_REMOVED lines=36> */
.L_x_2474:
        /* <DEDUP_REMOVED lines=22> */
.L_x_2476:
        /* <DEDUP_REMOVED lines=11> */
.L_x_2469:
[----:B------:R-:W-:Y:S05]  /*0cf0*/  BSYNC B0 ;  /* 0x0000000000007941 */ /* 0x000fea0003800000 */
.L_x_2468:
        /* <DEDUP_REMOVED lines=14> */
.L_x_2479:
        /* <DEDUP_REMOVED lines=19> */
.L_x_2478:
        /* <DEDUP_REMOVED lines=14> */
.L_x_2480:
[----:B------:R-:W-:-:S13]  /*0ff0*/  ISETP.LT.OR P0, PT, R5, R19, P0 ;  /* 0x000000130500720c */ /* 0x000fda0000701670 */
[----:B------:R-:W-:Y:S02]  /*1000*/  @P0 IMAD R5, R4, 0x3, R5 ;  /* 0x0000000304050824 */ /* 0x000fe400078e0205 */
[----:B------:R-:W-:Y:S02]  /*1010*/  @P0 IMAD.MOV.U32 R4, RZ, RZ, 0x2 ;  /* 0x00000002ff040424 */ /* 0x000fe400078e00ff */
[----:B------:R-:W-:-:S04]  /*1020*/  @P0 IMAD R5, R5, c[0x0][0x18c], R2 ;  /* 0x0000630005050a24 */ /* 0x000fc800078e0202 */
[----:B------:R-:W-:-:S05]  /*1030*/  @P0 IMAD.WIDE R4, R5, R4, c[0x0][0x180] ;  /* 0x0000600005040625 */ /* 0x000fca00078e0204 */
[----:B------:R1:W-:Y:S02]  /*1040*/  @P0 STG.E.64 [R4.64], RZ ;  /* 0x000000ff04000986 */ /* 0x0003e4000c101b06 */
.L_x_2477:
        /* <DEDUP_REMOVED lines=65> */
.L_x_2482:
        /* <DEDUP_REMOVED lines=41> */
.L_x_2481:
[----:B------:R-:W-:Y:S01]  /*16f0*/  ISETP.GE.OR P0, PT, R20, c[0x0][0x1a8], P0 ;  /* 0x00006a0014007a0c */ /* 0x000fe20000706670 */
[----:B------:R-:W-:Y:S01]  /*1700*/  UMOV UR4, URZ ;  /* 0x0000003f00047c82 */ /* 0x000fe20008000000 */
[----:B------:R-:W-:Y:S01]  /*1710*/  LEA.HI.X R13, R26, c[0x0][0x16c], R27, 0x2, P3 ;  /* 0x00005b001a0d7a11 */ /* 0x000fe200018f141b */
[----:B------:R-:W-:Y:S01]  /*1720*/  IMAD.MOV.U32 R12, RZ, RZ, R33 ;  /* 0x000000ffff0c7224 */ /* 0x000fe200078e0021 */
[----:B------:R-:W-:-:S02]  /*1730*/  PRMT R31, RZ, 0x5410, RZ ;  /* 0x00005410ff1f7816 */ /* 0x000fc400000000ff */
[----:B------:R-:W-:Y:S02]  /*1740*/  PRMT R30, RZ, 0x5410, RZ ;  /* 0x00005410ff1e7816 */ /* 0x000fe400000000ff */
[----:B------:R-:W-:Y:S02]  /*1750*/  PRMT R26, RZ, 0x5410, RZ ;  /* 0x00005410ff1a7816 */ /* 0x000fe400000000ff */
[----:B------:R-:W-:Y:S02]  /*1760*/  PRMT R27, RZ, 0x5410, RZ ;  /* 0x00005410ff1b7816 */ /* 0x000fe400000000ff */
[----:B------:R-:W-:Y:S02]  /*1770*/  PRMT R28, RZ, 0x5410, RZ ;  /* 0x00005410ff1c7816 */ /* 0x000fe400000000ff */
        /* <DEDUP_REMOVED lines=9> */
[----:B-----5:R-:W-:Y:S01]  /*1810*/  HADD2.F32 R14, -RZ, R25.H0_H0 ;  /* 0x20000019ff0e7230 */ /* 0x020fe20000004100 */
[----:B------:R-:W-:Y:S01]  /*1820*/  IADD3.X R4, R32, UR4, R37, P0, P2 ;  /* 0x0000000420047c10 */ /* 0x000fe200087e4425 */
[----:B------:R-:W-:Y:S01]  /*1830*/  HADD2.F32 R32, -RZ, R23.H0_H0 ;  /* 0x20000017ff207230 */ /* 0x000fe20000004100 */
[----:B------:R-:W-:-:S02]  /*1840*/  UMOV UR4, URZ ;  /* 0x0000003f00047c82 */ /* 0x000fc40008000000 */
[----:B------:R-:W-:Y:S02]  /*1850*/  LEA.HI.X R3, R3, c[0x0][0x16c], R4, 0x2, P3 ;  /* 0x00005b0003037a11 */ /* 0x000fe400018f1404 */
.L_x_2496:
[----:B-----5:R-:W-:Y:S05]  /*1860*/  @!P1 BRA `(.L_x_2484) ;  /* 0x0000178000009947 */ /* 0x020fea0003800000 */
[----:B------:R-:W2:Y:S04]  /*1870*/  LDG.E.128.CONSTANT R4, [R12.64] ;  /* 0x000000060c047981 */ /* 0x000ea8000c1e9d00 */
[----:B------:R-:W3:Y:S01]  /*1880*/  LDG.E.128.CONSTANT R8, [R2.64] ;  /* 0x0000000602087981 */ /* 0x000ee2000c1e9d00 */
[----:B------:R-:W-:Y:S02]  /*1890*/  PRMT R60, R17, 0x9910, RZ ;  /* 0x00009910113c7816 */ /* 0x000fe400000000ff */
[----:B------:R-:W-:Y:S02]  /*18a0*/  ISETP.GE.AND P2, PT, R19, 0x2, PT ;  /* 0x000000021300780c */ /* 0x000fe40003f46270 */
[----:B------:R-:W-:Y:S02]  /*18b0*/  ISETP.NE.AND P0, PT, R60, RZ, PT ;  /* 0x000000ff3c00720c */ /* 0x000fe40003f05270 */
[----:B--2---:R-:W-:-:S02]  /*18c0*/  LEA.HI R34, R4, 0xffffff80, RZ, 0x8 ;  /* 0xffffff8004227811 */ /* 0x004fc400078f40ff */
[----:B------:R-:W-:Y:S02]  /*18d0*/  LOP3.LUT R42, R4, 0xff, RZ, 0xc0, !PT ;  /* 0x000000ff042a7812 */ /* 0x000fe400078ec0ff */
[--C-:B------:R-:W-:Y:S02]  /*18e0*/  SHF.R.U32.HI R49, RZ, 0x8, R4.reuse ;  /* 0x00000008ff317819 */ /* 0x100fe40000011604 */
[----:B------:R-:W-:Y:S01]  /*18f0*/  SHF.R.U32.HI R4, RZ, 0x10, R4 ;  /* 0x00000010ff047819 */ /* 0x000fe20000011604 */
[----:B------:R-:W0:Y:S01]  /*1900*/  I2F.F16 R34, R34 ;  /* 0x0000002200227306 */ /* 0x000e220000200c00 */
[----:B---3--:R-:W-:Y:S02]  /*1910*/  LOP3.LUT R50, R11, 0xff, RZ, 0xc0, !PT ;  /* 0x000000ff0b327812 */ /* 0x008fe400078ec0ff */
[----:B------:R-:W-:Y:S02]  /*1920*/  LOP3.LUT R4, R4, 0xff, RZ, 0xc0, !PT ;  /* 0x000000ff04047812 */ /* 0x000fe400078ec0ff */
[----:B------:R-:W-:-:S02]  /*1930*/  IADD3 R53, R50, -0x80, RZ ;  /* 0xffffff8032357810 */ /* 0x000fc40007ffe0ff */
[----:B------:R-:W-:Y:S02]  /*1940*/  SHF.R.U32.HI R51, RZ, 0x8, R5 ;  /* 0x00000008ff337819 */ /* 0x000fe40000011605 */
[----:B------:R-:W-:Y:S02]  /*1950*/  LOP3.LUT R50, R49, 0xff, RZ, 0xc0, !PT ;  /* 0x000000ff31327812 */ /* 0x000fe400078ec0ff */
[----:B------:R-:W-:Y:S01]  /*1960*/  IADD3 R4, R4, -0x80, RZ ;  /* 0xffffff8004047810 */ /* 0x000fe20007ffe0ff */
[----:B------:R1:W2:Y:S01]  /*1970*/  I2F.F16 R49, R53 ;  /* 0x0000003500317306 */ /* 0x0002a20000200c00 */
[----:B------:R-:W-:Y:S02]  /*1980*/  LOP3.LUT R52, R51, 0xff, RZ, 0xc0, !PT ;  /* 0x000000ff33347812 */ /* 0x000fe400078ec0ff */
[----:B------:R-:W-:Y:S02]  /*1990*/  SHF.R.U32.HI R55, RZ, 0x10, R6 ;  /* 0x00000010ff377819 */ /* 0x000fe40000011606 */
[----:B------:R-:W-:-:S02]  /*19a0*/  LEA.HI R35, R5, 0xffffff80, RZ, 0x8 ;  /* 0xffffff8005237811 */ /* 0x000fc400078f40ff */
        /* <DEDUP_REMOVED lines=128> */
[--C-:B0-----:R-:W-:Y:S01]  /*21b0*/  HADD2.F32 R62, -RZ, R4.reuse.H0_H0 ;  /* 0x20000004ff3e7230 */ /* 0x101fe20000004100 */
        /* <DEDUP_REMOVED lines=47> */
.L_x_2485:
        /* <DEDUP_REMOVED lines=93> */
.L_x_2486:
        /* <DEDUP_REMOVED lines=45> */
[----:B------:R-:W-:Y:S02]  /*2d50*/  FFMA.FTZ R64, R55, R64, R65 ;  /* 0x0000004037407223 */ /* 0x000fe40000010041 */
[-C--:B------:R-:W-:Y:S01]  /*2d60*/  FFMA.FTZ R6, R7, R61.reuse, R6 ;  /* 0x0000003d07067223 */ /* 0x080fe20000010006 */
[----:B-1----:R-:W-:Y:S01]  /*2d70*/  HADD2.F32 R7, -RZ, R4.H0_H0 ;  /* 0x20000004ff077230 */ /* 0x002fe20000004100 */
[-C--:B------:R-:W-:Y:S01]  /*2d80*/  FFMA.FTZ R42, R35, R61.reuse, R42 ;  /* 0x0000003d232a7223 */ /* 0x080fe2000001002a */
[--C-:B------:R-:W-:Y:S01]  /*2d90*/  HADD2.F32 R35, -RZ, R5.reuse.H1_H1 ;  /* 0x30000005ff237230 */ /* 0x100fe20000004100 */
[-C--:B------:R-:W-:Y:S01]  /*2da0*/  FFMA.FTZ R36, R36, R61.reuse, R34 ;  /* 0x0000003d24247223 */ /* 0x080fe20000010022 */
[----:B------:R-:W-:Y:S01]  /*2db0*/  HADD2.F32 R34, -RZ, R5.H0_H0 ;  /* 0x20000005ff227230 */ /* 0x000fe20000004100 */
[----:B------:R-:W-:Y:S01]  /*2dc0*/  FFMA.FTZ R64, R37, R61, R64 ;  /* 0x0000003d25407223 */ /* 0x000fe20000010040 */
[----:B------:R-:W-:Y:S01]  /*2dd0*/  HADD2.F32 R37, -RZ, R48.H0_H0 ;  /* 0x20000030ff257230 */ /* 0x000fe20000004100 */
[----:B------:R-:W-:Y:S01]  /*2de0*/  FFMA.FTZ R5, R46, R7, R6 ;  /* 0x000000072e057223 */ /* 0x000fe20000010006 */
[----:B------:R-:W-:-:S02]  /*2df0*/  HADD2.F32 R4, -RZ, R4.H1_H1 ;  /* 0x30000004ff047230 */ /* 0x000fc40000004100 */
        /* <DEDUP_REMOVED lines=12> */
[-C--:B------:R-:W-:Y:S02]  /*2ec0*/  FFMA.FTZ R6, R6, R34.reuse, R9 ;  /* 0x0000002206067223 */ /* 0x080fe40000010009 */
[-C--:B------:R-:W-:Y:S02]  /*2ed0*/  FFMA.FTZ R8, R8, R34.reuse, R37 ;  /* 0x0000002208087223 */ /* 0x080fe40000010025 */
[----:B------:R-:W-:Y:S02]  /*2ee0*/  FFMA.FTZ R34, R59, R34, R7 ;  /* 0x000000223b227223 */ /* 0x000fe40000010007 */
        /* <DEDUP_REMOVED lines=16> */
.L_x_2484:
        /* <DEDUP_REMOVED lines=123> */
[--C-:B------:R-:W-:Y:S02]  /*37a0*/  HADD2.F32 R66, -RZ, R63.reuse.H0_H0 ;  /* 0x2000003fff427230 */ /* 0x100fe40000004100 */
[----:B------:R-:W-:Y:S01]  /*37b0*/  HADD2.F32 R68, -RZ, R63.H1_H1 ;  /* 0x3000003fff447230 */ /* 0x000fe20000004100 */
[----:B------:R-:W-:Y:S01]  /*37c0*/  FFMA.FTZ R61, R61, R64, RZ ;  /* 0x000000403d3d7223 */ /* 0x000fe200000100ff */
[----:B------:R-:W-:Y:S01]  /*37d0*/  HADD2.F32 R63, -RZ, R40.H0_H0 ;  /* 0x20000028ff3f7230 */ /* 0x000fe20000004100 */
[C---:B------:R-:W-:Y:S01]  /*37e0*/  FFMA.FTZ R67, R64.reuse, R67, RZ ;  /* 0x0000004340437223 */ /* 0x040fe200000100ff */
[----:B------:R-:W-:Y:S01]  /*37f0*/  HADD2.F32 R65, -RZ, R62.H1_H1 ;  /* 0x3000003eff417230 */ /* 0x000fe20000004100 */
[C---:B------:R-:W-:Y:S01]  /*3800*/  FFMA.FTZ R69, R64.reuse, R69, RZ ;  /* 0x0000004540457223 */ /* 0x040fe200000100ff */
[----:B------:R-:W-:Y:S01]  /*3810*/  HADD2.F32 R62, -RZ, R4.H0_H0 ;  /* 0x20000004ff3e7230 */ /* 0x000fe20000004100 */
        /* <DEDUP_REMOVED lines=20> */
[----:B0-----:R-:W-:Y:S01]  /*3960*/  HADD2.F32 R63, -RZ, R6.H0_H0 ;  /* 0x20000006ff3f7230 */ /* 0x001fe20000004100 */
        /* <DEDUP_REMOVED lines=8> */
[----:B------:R-:W-:Y:S01]  /*39f0*/  FFMA.FTZ R7, R63, R7, R66 ;  /* 0x000000073f077223 */ /* 0x000fe20000010042 */
[----:B------:R-:W-:Y:S02]  /*3a00*/  HADD2.F32 R62, -RZ, R9.H0_H0 ;  /* 0x20000009ff3e7230 */ /* 0x000fe40000004100 */
        /* <DEDUP_REMOVED lines=38> */
.L_x_2488:
        /* <DEDUP_REMOVED lines=93> */
.L_x_2489:
        /* <DEDUP_REMOVED lines=31> */
[----:B------:R-:W-:Y:S01]  /*4430*/  HADD2.F32 R4, -RZ, R47.H0_H0 ;  /* 0x2000002fff047230 */ /* 0x000fe20000004100 */
[-C--:B------:R-:W-:Y:S01]  /*4440*/  FFMA.FTZ R41, R68, R61.reuse, RZ ;  /* 0x0000003d44297223 */ /* 0x080fe200000100ff */
[----:B------:R-:W-:Y:S01]  /*4450*/  HADD2.F32 R59, -RZ, R59.H0_H0 ;  /* 0x2000003bff3b7230 */ /* 0x000fe20000004100 */
[----:B------:R-:W-:Y:S01]  /*4460*/  FFMA.FTZ R61, R70, R61, RZ ;  /* 0x0000003d463d7223 */ /* 0x000fe200000100ff */
        /* <DEDUP_REMOVED lines=52> */
.L_x_2487:
        /* <DEDUP_REMOVED lines=199> */
.L_x_2491:
        /* <DEDUP_REMOVED lines=93> */
.L_x_2492:
        /* <DEDUP_REMOVED lines=87> */
.L_x_2490:
        /* <DEDUP_REMOVED lines=199> */
.L_x_2494:
        /* <DEDUP_REMOVED lines=93> */
.L_x_2495:
        /* <DEDUP_REMOVED lines=87> */
.L_x_2493:
[----:B------:R-:W-:Y:S01]  /*7710*/  IADD3 R20, R20, 0x20, RZ ;  /* 0x0000002014147810 */ /* 0x000fe20007ffe0ff */
[----:B------:R-:W-:Y:S01]  /*7720*/  UIADD3 UR4, UR4, 0x40, URZ ;  /* 0x0000004004047890 */ /* 0x000fe2000fffe03f */
[C---:B------:R-:W-:Y:S02]  /*7730*/  IMAD.WIDE R2, R35.reuse, 0x8, R2 ;  /* 0x0000000823027825 */ /* 0x040fe400078e0202 */
[C---:B------:R-:W-:Y:S02]  /*7740*/  ISETP.GE.AND P0, PT, R20.reuse, c[0x0][0x1a8], PT ;  /* 0x00006a0014007a0c */ /* 0x040fe40003f06270 */
[----:B------:R-:W-:Y:S01]  /*7750*/  ISETP.LT.AND P2, PT, R20, R21, PT ;  /* 0x000000151400720c */ /* 0x000fe20003f41270 */
[----:B0-----:R-:W-:-:S12]  /*7760*/  IMAD.WIDE R12, R35, 0x8, R12 ;  /* 0x00000008230c7825 */ /* 0x001fd800078e020c */
[----:B------:R-:W-:Y:S05]  /*7770*/  @!P0 BRA P2, `(.L_x_2496) ;  /* 0xffffa0e000008947 */ /* 0x000fea000103ffff */
.L_x_2483:
        /* <DEDUP_REMOVED lines=8> */
.L_x_2504:
[----:B-----5:R0:W5:Y:S01]  /*7800*/  LDG.E.128.CONSTANT R32, [R12.64] ;  /* 0x000000060c207981 */ /* 0x020162000c1e9d00 */
[----:B------:R-:W-:Y:S01]  /*7810*/  IMAD.MOV.U32 R3, RZ, RZ, c[0x0][0x18c] ;  /* 0x00006300ff037624 */ /* 0x000fe200078e00ff */
[----:B------:R-:W-:Y:S06]  /*7820*/  @!P1 BRA `(.L_x_2498) ;  /* 0x0000115000009947 */ /* 0x000fec0003800000 */
[----:B------:R-:W-:-:S06]  /*7830*/  IMAD.WIDE R4, R3, 0x4, R12 ;  /* 0x0000000403047825 */ /* 0x000fcc00078e020c */
[----:B------:R-:W-:Y:S02]  /*7840*/  IMAD.WIDE R8, R3, 0x4, R4 ;  /* 0x0000000403087825 */ /* 0x000fe400078e0204 */
[----:B------:R-:W2:Y:S04]  /*7850*/  LDG.E.128.CONSTANT R4, [R4.64] ;  /* 0x0000000604047981 */ /* 0x000ea8000c1e9d00 */
[----:B------:R-:W3:Y:S01]  /*7860*/  LDG.E.128.CONSTANT R8, [R8.64] ;  /* 0x0000000608087981 */ /* 0x000ee2000c1e9d00 */
[----:B------:R-:W-:Y:S02]  /*7870*/  PRMT R15, R17, 0x9910, RZ ;  /* 0x00009910110f7816 */ /* 0x000fe400000000ff */
[----:B-----5:R-:W-:Y:S02]  /*7880*/  SHF.R.U32.HI R14, RZ, 0xc, R32 ;  /* 0x0000000cff0e7819 */ /* 0x020fe40000011620 */
[----:B------:R-:W-:-:S02]  /*7890*/  SHF.R.U32.HI R40, RZ, 0xc, R33 ;  /* 0x0000000cff287819 */ /* 0x000fc40000011621 */
[----:B------:R-:W-:Y:S02]  /*78a0*/  LOP3.LUT R36, R33, 0x3f003f, RZ, 0xc0, !PT ;  /* 0x003f003f21247812 */ /* 0x000fe400078ec0ff */
[----:B------:R-:W-:Y:S02]  /*78b0*/  SHF.R.U32.HI R39, RZ, 0x6, R33 ;  /* 0x00000006ff277819 */ /* 0x000fe40000011621 */
[--C-:B------:R-:W-:Y:S02]  /*78c0*/  SHF.R.U32.HI R44, RZ, 0xc, R34.reuse ;  /* 0x0000000cff2c7819 */ /* 0x100fe40000011622 */
[----:B------:R-:W-:Y:S02]  /*78d0*/  ISETP.NE.AND P2, PT, R15, RZ, PT ;  /* 0x000000ff0f00720c */ /* 0x000fe40003f45270 */
[----:B------:R-:W-:Y:S02]  /*78e0*/  LOP3.LUT R41, R34, 0x3f003f, RZ, 0xc0, !PT ;  /* 0x003f003f22297812 */ /* 0x000fe400078ec0ff */
[----:B------:R-:W-:-:S02]  /*78f0*/  SHF.R.U32.HI R45, RZ, 0x6, R34 ;  /* 0x00000006ff2d7819 */ /* 0x000fc40000011622 */
[--C-:B------:R-:W-:Y:S02]  /*7900*/  SHF.R.U32.HI R46, RZ, 0xc, R35.reuse ;  /* 0x0000000cff2e7819 */ /* 0x100fe40000011623 */
[----:B------:R-:W-:Y:S02]  /*7910*/  LOP3.LUT R14, R14, 0xf000f, RZ, 0xc0, !PT ;  /* 0x000f000f0e0e7812 */ /* 0x000fe400078ec0ff */
        /* <DEDUP_REMOVED lines=22> */
[--C-:B------:R-:W-:Y:S02]  /*7a80*/  SHF.R.U32.HI R35, RZ, 0x8, R10.reuse ;  /* 0x00000008ff237819 */ /* 0x100fe4000001160a */
[----:B------:R-:W-:Y:S02]  /*7a90*/  LOP3.LUT R40, R44, 0xf000f, RZ, 0xc0, !PT ;  /* 0x000f000f2c287812 */ /* 0x000fe400078ec0ff */
[----:B------:R-:W-:-:S02]  /*7aa0*/  SHF.R.U32.HI R50, RZ, 0xa, R10 ;  /* 0x0000000aff327819 */ /* 0x000fc4000001160a */
[----:B------:R-:W-:Y:S02]  /*7ab0*/  LOP3.LUT R47, R10, 0x3f003f, RZ, 0xc0, !PT ;  /* 0x003f003f0a2f7812 */ /* 0x000fe400078ec0ff */
[----:B------:R-:W-:Y:S02]  /*7ac0*/  SHF.R.U32.HI R48, RZ, 0x6, R10 ;  /* 0x00000006ff307819 */ /* 0x000fe4000001160a */
[----:B------:R-:W-:Y:S02]  /*7ad0*/  SHF.R.U32.HI R53, RZ, 0x8, R11 ;  /* 0x00000008ff357819 */ /* 0x000fe4000001160b */
[----:B------:R-:W-:Y:S02]  /*7ae0*/  LOP3.LUT R10, R14, 0x300030, R15, 0xf8, !PT ;  /* 0x003000300e0a7812 */ /* 0x000fe400078ef80f */
[----:B--2---:R-:W-:Y:S02]  /*7af0*/  SHF.R.U32.HI R14, RZ, 0xc, R5 ;  /* 0x0000000cff0e7819 */ /* 0x004fe40000011605 */
[----:B------:R-:W-:-:S02]  /*7b00*/  LOP3.LUT R44, R9, 0x300030, R8, 0xf8, !PT ;  /* 0x00300030092c7812 */ /* 0x000fc400078ef808 */
[----:B------:R-:W-:Y:S02]  /*7b10*/  LOP3.LUT R49, R40, 0x300030, R35, 0xf8, !PT ;  /* 0x0030003028317812 */ /* 0x000fe400078ef823 */
[----:B------:R-:W-:Y:S02]  /*7b20*/  LOP3.LUT R58, R46, 0x300030, R53, 0xf8, !PT ;  /* 0x003000302e3a7812 */ /* 0x000fe400078ef835 */
[----:B------:R-:W-:Y:S02]  /*7b30*/  SHF.R.U32.HI R9, RZ, 0xc, R4 ;  /* 0x0000000cff097819 */ /* 0x000fe40000011604 */
        /* <DEDUP_REMOVED lines=135> */
.L_x_2499:
        /* <DEDUP_REMOVED lines=48> */
.L_x_2500:
        /* <DEDUP_REMOVED lines=45> */
.L_x_2498:
        /* <DEDUP_REMOVED lines=16> */
[----:B------:R-:W-:Y:S02]  /*8a80*/  SHF.R.U32.HI R45, RZ, 0x6, R34 ;  /* 0x00000006ff2d7819 */ /* 0x000fe40000011622 */
[--C-:B------:R-:W-:Y:S02]  /*8a90*/  SHF.R.U32.HI R46, RZ, 0xc, R35.reuse ;  /* 0x0000000cff2e7819 */ /* 0x100fe40000011623 */
[----:B------:R-:W-:Y:S02]  /*8aa0*/  LOP3.LUT R53, R35, 0x3f003f, RZ, 0xc0, !PT ;  /* 0x003f003f23357812 */ /* 0x000fe400078ec0ff */
[----:B------:R-:W-:Y:S02]  /*8ab0*/  SHF.R.U32.HI R54, RZ, 0x6, R35 ;  /* 0x00000006ff367819 */ /* 0x000fe40000011623 */
[--C-:B----4-:R-:W-:Y:S02]  /*8ac0*/  SHF.R.U32.HI R14, RZ, 0x8, R8.reuse ;  /* 0x00000008ff0e7819 */ /* 0x110fe40000011608 */
        /* <DEDUP_REMOVED lines=13> */
[--C-:B------:R-:W-:Y:S02]  /*8ba0*/  SHF.R.U32.HI R44, RZ, 0x8, R10.reuse ;  /* 0x00000008ff2c7819 */ /* 0x100fe4000001160a */
[----:B------:R-:W-:Y:S02]  /*8bb0*/  LOP3.LUT R47, R43, 0xf000f, RZ, 0xc0, !PT ;  /* 0x000f000f2b2f7812 */ /* 0x000fe400078ec0ff */
[--C-:B------:R-:W-:Y:S02]  /*8bc0*/  SHF.R.U32.HI R49, RZ, 0xa, R10.reuse ;  /* 0x0000000aff317819 */ /* 0x100fe4000001160a */
[----:B------:R-:W-:Y:S02]  /*8bd0*/  LOP3.LUT R48, R10, 0x3f003f, RZ, 0xc0, !PT ;  /* 0x003f003f0a307812 */ /* 0x000fe400078ec0ff */
[----:B------:R-:W-:Y:S02]  /*8be0*/  SHF.R.U32.HI R50, RZ, 0x6, R10 ;  /* 0x00000006ff327819 */ /* 0x000fe4000001160a */
[----:B------:R-:W-:-:S02]  /*8bf0*/  LOP3.LUT R10, R9, 0x300030, R14, 0xf8, !PT ;  /* 0x00300030090a7812 */ /* 0x000fc400078ef80e */
[----:B------:R-:W-:Y:S02]  /*8c00*/  LOP3.LUT R43, R11, 0x300030, R8, 0xf8, !PT ;  /* 0x003000300b2b7812 */ /* 0x000fe400078ef808 */
[----:B------:R-:W-:Y:S02]  /*8c10*/  LOP3.LUT R55, R46, 0xf000f, RZ, 0xc0, !PT ;  /* 0x000f000f2e377812 */ /* 0x000fe400078ec0ff */
[--C-:B---3--:R-:W-:Y:S02]  /*8c20*/  SHF.R.U32.HI R14, RZ, 0xc, R5.reuse ;  /* 0x0000000cff0e7819 */ /* 0x108fe40000011605 */
[----:B------:R-:W-:Y:S02]  /*8c30*/  LOP3.LUT R11, R5, 0x3f003f, RZ, 0xc0, !PT ;  /* 0x003f003f050b7812 */ /* 0x000fe400078ec0ff */
[----:B------:R-:W-:Y:S02]  /*8c40*/  SHF.R.U32.HI R36, RZ, 0x6, R5 ;  /* 0x00000006ff247819 */ /* 0x000fe40000011605 */
[----:B------:R-:W-:-:S02]  /*8c50*/  LOP3.LUT R51, R47, 0x300030, R44, 0xf8, !PT ;  /* 0x003000302f337812 */ /* 0x000fc400078ef82c */
[----:B------:R-:W-:Y:S02]  /*8c60*/  SHF.R.U32.HI R5, RZ, 0xc, R6 ;  /* 0x0000000cff057819 */ /* 0x000fe40000011606 */
[----:B------:R-:W-:Y:S02]  /*8c70*/  SHF.R.U32.HI R44, RZ, 0xc, R7 ;  /* 0x0000000cff2c7819 */ /* 0x000fe40000011607 */
[----:B------:R-:W-:Y:S02]  /*8c80*/  LOP3.LUT R61, R55, 0x300030, R52, 0xf8, !PT ;  /* 0x00300030373d7812 */ /* 0x000fe400078ef834 */
[----:B------:R-:W-:Y:S02]  /*8c90*/  LOP3.LUT R52, R5, 0xf000f, RZ, 0xc0, !PT ;  /* 0x000f000f05347812 */ /* 0x000fe400078ec0ff */
[----:B------:R-:W-:Y:S02]  /*8ca0*/  LOP3.LUT R37, R33, 0x3f003f, RZ, 0xc0, !PT ;  /* 0x003f003f21257812 */ /* 0x000fe400078ec0ff */
[----:B------:R-:W-:-:S02]  /*8cb0*/  LOP3.LUT R5, R44, 0xf000f, RZ, 0xc0, !PT ;  /* 0x000f000f2c057812 */ /* 0x000fc400078ec0ff */
[----:B------:R-:W-:Y:S02]  /*8cc0*/  SHF.R.U32.HI R33, RZ, 0x6, R33 ;  /* 0x00000006ff217819 */ /* 0x000fe40000011621 */
[----:B------:R-:W-:Y:S02]  /*8cd0*/  SHF.R.U32.HI R9, RZ, 0xc, R4 ;  /* 0x0000000cff097819 */ /* 0x000fe40000011604 */
[----:B------:R-:W-:Y:S02]  /*8ce0*/  LOP3.LUT R14, R14, 0xf000f, RZ, 0xc0, !PT ;  /* 0x000f000f0e0e7812 */ /* 0x000fe400078ec0ff */
[----:B------:R-:W-:Y:S02]  /*8cf0*/  LOP3.LUT R62, R5, 0x300030, R60, 0xf8, !PT ;  /* 0x00300030053e7812 */ /* 0x000fe400078ef83c */
        /* <DEDUP_REMOVED lines=89> */
[----:B------:R-:W1:Y:S01]  /*9290*/  LDS.128 R4, [UR4+0x20] ;  /* 0x00002004ff047984 */ /* 0x000e620008000c00 */
        /* <DEDUP_REMOVED lines=43> */
.L_x_2502:
        /* <DEDUP_REMOVED lines=48> */
.L_x_2503:
        /* <DEDUP_REMOVED lines=45> */
.L_x_2501:
        /* <DEDUP_REMOVED lines=8> */
.L_x_2497:
[----:B------:R-:W-:-:S04]  /*9ba0*/  ISETP.GE.AND P0, PT, R20, R21, PT ;  /* 0x000000151400720c */ /* 0x000fc80003f06270 */
[----:B------:R-:W-:-:S13]  /*9bb0*/  ISETP.GE.OR P0, PT, R20, c[0x0][0x1b0], P0 ;  /* 0x00006c0014007a0c */ /* 0x000fda0000706670 */
[----:B------:R-:W-:Y:S05]  /*9bc0*/  @P0 BRA `(.L_x_2505) ;  /* 0x0000200000000947 */ /* 0x000fea0003800000 */
[----:B------:R-:W-:-:S04]  /*9bd0*/  PRMT R2, R16, 0x9910, RZ ;  /* 0x0000991010027816 */ /* 0x000fc800000000ff */
[----:B------:R-:W-:-:S04]  /*9be0*/  ISETP.NE.AND P0, PT, R2, RZ, PT ;  /* 0x000000ff0200720c */ /* 0x000fc80003f05270 */
[----:B------:R-:W-:Y:S02]  /*9bf0*/  ISETP.LT.OR P0, PT, R0, 0x3, !P0 ;  /* 0x000000030000780c */ /* 0x000fe40004701670 */
.L_x_2509:
        /* <DEDUP_REMOVED lines=10> */
[----:B0-----:R-:W2:Y:S01]  /*9ca0*/  LDG.E.128.CONSTANT R4, [R2.64] ;  /* 0x0000000602047981 */ /* 0x001ea2000c1e9d00 */
[----:B-----5:R-:W-:Y:S02]  /*9cb0*/  SHF.R.U32.HI R85, RZ, 0xf, R14 ;  /* 0x0000000fff557819 */ /* 0x020fe4000001160e */
[----:B------:R-:W-:Y:S02]  /*9cc0*/  SHF.R.U32.HI R82, RZ, 0xf, R13 ;  /* 0x0000000fff527819 */ /* 0x000fe4000001160d */
[----:B------:R-:W-:-:S02]  /*9cd0*/  SHF.R.U32.HI R47, RZ, 0xf, R12 ;  /* 0x0000000fff2f7819 */ /* 0x000fc4000001160c */
[----:B------:R-:W-:Y:S02]  /*9ce0*/  SHF.R.U32.HI R88, RZ, 0xf, R15 ;  /* 0x0000000fff587819 */ /* 0x000fe4000001160f */
[----:B------:R-:W-:Y:S02]  /*9cf0*/  SHF.R.U32.HI R86, RZ, 0xe, R38 ;  /* 0x0000000eff567819 */ /* 0x000fe40000011626 */
[----:B------:R-:W-:Y:S02]  /*9d00*/  LOP3.LUT R85, R85, 0x10001, RZ, 0xc0, !PT ;  /* 0x0001000155557812 */ /* 0x000fe400078ec0ff */
[----:B------:R-:W-:Y:S02]  /*9d10*/  SHF.R.U32.HI R48, RZ, 0xe, R36 ;  /* 0x0000000eff307819 */ /* 0x000fe40000011624 */
[C---:B------:R-:W-:Y:S02]  /*9d20*/  LOP3.LUT R70, R36.reuse, 0x3e003e0, RZ, 0xc0, !PT ;  /* 0x03e003e024467812 */ /* 0x040fe400078ec0ff */
[----:B------:R-:W-:-:S02]  /*9d30*/  LOP3.LUT R73, R36, 0x1f001f, RZ, 0xc0, !PT ;  /* 0x001f001f24497812 */ /* 0x000fc400078ec0ff */
[----:B------:R-:W-:Y:S02]  /*9d40*/  SHF.R.U32.HI R74, RZ, 0xa, R36 ;  /* 0x0000000aff4a7819 */ /* 0x000fe40000011624 */
        /* <DEDUP_REMOVED lines=17> */
[----:B------:R-:W-:Y:S02]  /*9e60*/  LOP3.LUT R47, R47, 0x10001, RZ, 0xc0, !PT ;  /* 0x000100012f2f7812 */ /* 0x000fe400078ec0ff */
[----:B------:R-:W-:Y:S02]  /*9e70*/  SHF.R.U32.HI R89, RZ, 0xe, R39 ;  /* 0x0000000eff597819 */ /* 0x000fe40000011627 */
[--C-:B------:R-:W-:Y:S02]  /*9e80*/  SHF.R.U32.HI R90, RZ, 0xd, R35.reuse ;  /* 0x0000000dff5a7819 */ /* 0x100fe40000011623 */
[C---:B------:R-:W-:Y:S02]  /*9e90*/  LOP3.LUT R34, R35.reuse, 0x3e003e0, RZ, 0xc0, !PT ;  /* 0x03e003e023227812 */ /* 0x040fe400078ec0ff */
[----:B------:R-:W-:Y:S02]  /*9ea0*/  LOP3.LUT R53, R35, 0x1f001f, RZ, 0xc0, !PT ;  /* 0x001f001f23357812 */ /* 0x000fe400078ec0ff */
[----:B------:R-:W-:-:S02]  /*9eb0*/  SHF.R.U32.HI R55, RZ, 0xa, R35 ;  /* 0x0000000aff377819 */ /* 0x000fc40000011623 */
[--C-:B------:R-:W-:Y:S02]  /*9ec0*/  SHF.R.U32.HI R8, RZ, 0xc, R9.reuse ;  /* 0x0000000cff087819 */ /* 0x100fe40000011609 */
[C---:B------:R-:W-:Y:S02]  /*9ed0*/  LOP3.LUT R72, R9.reuse, 0x3e003e0, RZ, 0xc0, !PT ;  /* 0x03e003e009487812 */ /* 0x040fe400078ec0ff */
[----:B------:R-:W-:Y:S02]  /*9ee0*/  LOP3.LUT R75, R9, 0x1f001f, RZ, 0xc0, !PT ;  /* 0x001f001f094b7812 */ /* 0x000fe400078ec0ff */
[----:B------:R-:W-:Y:S02]  /*9ef0*/  SHF.R.U32.HI R76, RZ, 0xa, R9 ;  /* 0x0000000aff4c7819 */ /* 0x000fe40000011609 */
[----:B------:R-:W-:Y:S02]  /*9f00*/  LOP3.LUT R88, R88, 0x10001, RZ, 0xc0, !PT ;  /* 0x0001000158587812 */ /* 0x000fe400078ec0ff */
[----:B------:R-:W-:-:S02]  /*9f10*/  LOP3.LUT R86, R85, 0x20002, R86, 0xf8, !PT ;  /* 0x0002000255567812 */ /* 0x000fc400078ef856 */
[--C-:B------:R-:W-:Y:S02]  /*9f20*/  SHF.R.U32.HI R9, RZ, 0xc, R10.reuse ;  /* 0x0000000cff097819 */ /* 0x100fe4000001160a */
[C---:B------:R-:W-:Y:S02]  /*9f30*/  LOP3.LUT R35, R10.reuse, 0x3e003e0, RZ, 0xc0, !PT ;  /* 0x03e003e00a237812 */ /* 0x040fe400078ec0ff */
[----:B------:R-:W-:Y:S02]  /*9f40*/  LOP3.LUT R66, R10, 0x1f001f, RZ, 0xc0, !PT ;  /* 0x001f001f0a427812 */ /* 0x000fe400078ec0ff */
[----:B------:R-:W-:Y:S02]  /*9f50*/  SHF.R.U32.HI R67, RZ, 0xa, R10 ;  /* 0x0000000aff437819 */ /* 0x000fe4000001160a */
[----:B------:R-:W-:Y:S02]  /*9f60*/  SHF.R.U32.HI R84, RZ, 0xd, R33 ;  /* 0x0000000dff547819 */ /* 0x000fe40000011621 */
[----:B------:R-:W-:-:S02]  /*9f70*/  SHF.R.U32.HI R10, RZ, 0xc, R11 ;  /* 0x0000000cff0a7819 */ /* 0x000fc4000001160b */
[C---:B------:R-:W-:Y:S02]  /*9f80*/  LOP3.LUT R69, R11.reuse, 0x3e003e0, RZ, 0xc0, !PT ;  /* 0x03e003e00b457812 */ /* 0x040fe400078ec0ff */
[----:B------:R-:W-:Y:S02]  /*9f90*/  LOP3.LUT R62, R11, 0x1f001f, RZ, 0xc0, !PT ;  /* 0x001f001f0b3e7812 */ /* 0x000fe400078ec0ff */
[----:B------:R-:W-:Y:S02]  /*9fa0*/  SHF.R.U32.HI R63, RZ, 0xa, R11 ;  /* 0x0000000aff3f7819 */ /* 0x000fe4000001160b */
[----:B------:R-:W-:Y:S02]  /*9fb0*/  LOP3.LUT R83, R82, 0x20002, R83, 0xf8, !PT ;  /* 0x0002000252537812 */ /* 0x000fe400078ef853 */
[----:B------:R-:W-:Y:S02]  /*9fc0*/  LOP3.LUT R48, R47, 0x20002, R48, 0xf8, !PT ;  /* 0x000200022f307812 */ /* 0x000fe400078ef830 */
[----:B------:R-:W-:-:S02]  /*9fd0*/  PRMT R11, R17, 0x9910, RZ ;  /* 0x00009910110b7816 */ /* 0x000fc400000000ff */
[----:B------:R-:W-:Y:S02]  /*9fe0*/  LOP3.LUT R89, R88, 0x20002, R89, 0xf8, !PT ;  /* 0x0002000258597812 */ /* 0x000fe400078ef859 */
[----:B------:R-:W-:Y:S02]  /*9ff0*/  LOP3.LUT R86, R86, 0x40004, R87, 0xf8, !PT ;  /* 0x0004000456567812 */ /* 0x000fe400078ef857 */
[----:B------:R-:W-:Y:S02]  /*a000*/  LOP3.LUT R83, R83, 0x40004, R84, 0xf8, !PT ;  /* 0x0004000453537812 */ /* 0x000fe400078ef854 */
[----:B------:R-:W-:Y:S02]  /*a010*/  ISETP.NE.AND P2, PT, R11, RZ, PT ;  /* 0x000000ff0b00720c */ /* 0x000fe40003f45270 */
[----:B------:R-:W-:Y:S02]  /*a020*/  LOP3.LUT R49, R48, 0x40004, R49, 0xf8, !PT ;  /* 0x0004000430317812 */ /* 0x000fe400078ef831 */
[----:B------:R-:W-:-:S02]  /*a030*/  LOP3.LUT R11, R89, 0x40004, R90, 0xf8, !PT ;  /* 0x00040004590b7812 */ /* 0x000fc400078ef85a */
[----:B------:R-:W-:Y:S02]  /*a040*/  LOP3.LUT R93, R86, 0x80008, R9, 0xf8, !PT ;  /* 0x00080008565d7812 */ /* 0x000fe400078ef809 */
[----:B------:R-:W-:Y:S02]  /*a050*/  LOP3.LUT R68, R12, 0x3e003e0, RZ, 0xc0, !PT ;  /* 0x03e003e00c447812 */ /* 0x000fe400078ec0ff */
[C---:B------:R-:W-:Y:S02]  /*a060*/  LOP3.LUT R43, R37.reuse, 0x3e003e0, RZ, 0xc0, !PT ;  /* 0x03e003e0252b7812 */ /* 0x040fe400078ec0ff */
[----:B------:R-:W-:Y:S02]  /*a070*/  LOP3.LUT R56, R37, 0x1f001f, RZ, 0xc0, !PT ;  /* 0x001f001f25387812 */ /* 0x000fe400078ec0ff */
[----:B------:R-:W-:Y:S02]  /*a080*/  SHF.R.U32.HI R58, RZ, 0xa, R37 ;  /* 0x0000000aff3a7819 */ /* 0x000fe40000011625 */
[----:B------:R-:W-:-:S02]  /*a090*/  LOP3.LUT R89, R83, 0x80008, R8, 0xf8, !PT ;  /* 0x0008000853597812 */ /* 0x000fc400078ef808 */
[C---:B------:R-:W-:Y:S02]  /*a0a0*/  LOP3.LUT R37, R39.reuse, 0x3e003e0, RZ, 0xc0, !PT ;  /* 0x03e003e027257812 */ /* 0x040fe400078ec0ff */
[----:B------:R-:W-:Y:S02]  /*a0b0*/  LOP3.LUT R44, R39, 0x1f001f, RZ, 0xc0, !PT ;  /* 0x001f001f272c7812 */ /* 0x000fe400078ec0ff */
[----:B------:R-:W-:Y:S02]  /*a0c0*/  SHF.R.U32.HI R46, RZ, 0xa, R39 ;  /* 0x0000000aff2e7819 */ /* 0x000fe40000011627 */
[----:B------:R-:W-:Y:S02]  /*a0d0*/  LOP3.LUT R85, R49, 0x80008, R32, 0xf8, !PT ;  /* 0x0008000831557812 */ /* 0x000fe400078ef820 */
[----:B------:R-:W-:Y:S02]  /*a0e0*/  SHF.R.U32.HI R61, RZ, 0xa, R12 ;  /* 0x0000000aff3d7819 */ /* 0x000fe4000001160c */
[----:B------:R-:W-:-:S02]  /*a0f0*/  LOP3.LUT R39, R33, 0x3e003e0, RZ, 0xc0, !PT ;  /* 0x03e003e021277812 */ /* 0x000fc400078ec0ff */
[----:B------:R-:W-:Y:S02]  /*a100*/  LOP3.LUT R64, R33, 0x1f001f, RZ, 0xc0, !PT ;  /* 0x001f001f21407812 */ /* 0x000fe400078ec0ff */
[----:B------:R-:W-:Y:S01]  /*a110*/  SHF.R.U32.HI R65, RZ, 0xa, R33 ;  /* 0x0000000aff417819 */ /* 0x000fe20000011621 */
[----:B------:R-:W-:Y:S01]  /*a120*/  IMAD.MOV.U32 R33, RZ, RZ, 0x2800 ;  /* 0x00002800ff217424 */ /* 0x000fe200078e00ff */
[----:B------:R-:W-:Y:S02]  /*a130*/  LOP3.LUT R95, R11, 0x80008, R10, 0xf8, !PT ;  /* 0x000800080b5f7812 */ /* 0x000fe400078ef80a */
[----:B------:R-:W-:Y:S02]  /*a140*/  LOP3.LUT R104, R34, 0x64006400, RZ, 0xfc, !PT ;  /* 0x6400640022687812 */ /* 0x000fe400078efcff */
[----:B------:R-:W-:Y:S02]  /*a150*/  LOP3.LUT R68, R68, 0x64006400, RZ, 0xfc, !PT ;  /* 0x6400640044447812 */ /* 0x000fe400078efcff */
[----:B------:R-:W-:-:S02]  /*a160*/  LOP3.LUT R60, R12, 0x1f001f, RZ, 0xc0, !PT ;  /* 0x001f001f0c3c7812 */ /* 0x000fc400078ec0ff */
[C---:B------:R-:W-:Y:S01]  /*a170*/  LOP3.LUT R42, R13.reuse, 0x3e003e0, RZ, 0xc0, !PT ;  /* 0x03e003e00d2a7812 */ /* 0x040fe200078ec0ff */
[----:B------:R-:W-:Y:S01]  /*a180*/  HFMA2 R96, R68, R33.H0_H0, -48, -48 ;  /* 0xd200d20044607431 */ /* 0x000fe20000040021 */
[----:B------:R-:W-:Y:S02]  /*a190*/  LOP3.LUT R54, R13, 0x1f001f, RZ, 0xc0, !PT ;  /* 0x001f001f0d367812 */ /* 0x000fe400078ec0ff */
[----:B------:R-:W-:Y:S02]  /*a1a0*/  SHF.R.U32.HI R51, RZ, 0xa, R13 ;  /* 0x0000000aff337819 */ /* 0x000fe4000001160d */
[C---:B------:R-:W-:Y:S02]  /*a1b0*/  LOP3.LUT R40, R14.reuse, 0x3e003e0, RZ, 0xc0, !PT ;  /* 0x03e003e00e287812 */ /* 0x040fe400078ec0ff */
[----:B------:R-:W-:Y:S02]  /*a1c0*/  LOP3.LUT R12, R14, 0x1f001f, RZ, 0xc0, !PT ;  /* 0x001f001f0e0c7812 */ /* 0x000fe400078ec0ff */
[----:B------:R-:W-:-:S02]  /*a1d0*/  LOP3.LUT R61, R61, 0x1f001f, RZ, 0xc0, !PT ;  /* 0x001f001f3d3d7812 */ /* 0x000fc400078ec0ff */
        /* <DEDUP_REMOVED lines=46> */
[----:B------:R-:W-:Y:S02]  /*a4c0*/  ISETP.GE.AND P3, PT, R19, 0x2, PT ;  /* 0x000000021300780c */ /* 0x000fe40003f66270 */
[----:B--2---:R-:W-:-:S02]  /*a4d0*/  LOP3.LUT R87, R5, 0x3e003e0, RZ, 0xc0, !PT ;  /* 0x03e003e005577812 */ /* 0x004fc400078ec0ff */
[--C-:B------:R-:W-:Y:S02]  /*a4e0*/  SHF.R.U32.HI R86, RZ, 0xb, R6.reuse ;  /* 0x0000000bff567819 */ /* 0x100fe40000011606 */
[----:B------:R-:W-:Y:S02]  /*a4f0*/  SHF.R.U32.HI R84, RZ, 0xb, R5 ;  /* 0x0000000bff547819 */ /* 0x000fe40000011605 */
[C---:B------:R-:W-:Y:S02]  /*a500*/  LOP3.LUT R91, R6.reuse, 0x3e003e0, RZ, 0xc0, !PT ;  /* 0x03e003e0065b7812 */ /* 0x040fe400078ec0ff */
[----:B------:R-:W-:Y:S02]  /*a510*/  LOP3.LUT R32, R6, 0x1f001f, RZ, 0xc0, !PT ;  /* 0x001f001f06207812 */ /* 0x000fe400078ec0ff */
[----:B------:R-:W-:Y:S02]  /*a520*/  SHF.R.U32.HI R47, RZ, 0xa, R6 ;  /* 0x0000000aff2f7819 */ /* 0x000fe40000011606 */
[----:B------:R-:W-:-:S02]  /*a530*/  LOP3.LUT R9, R5, 0x1f001f, RZ, 0xc0, !PT ;  /* 0x001f001f05097812 */ /* 0x000fc400078ec0ff */
[----:B------:R-:W-:Y:S02]  /*a540*/  SHF.R.U32.HI R11, RZ, 0xa, R5 ;  /* 0x0000000aff0b7819 */ /* 0x000fe40000011605 */
[----:B------:R-:W-:Y:S01]  /*a550*/  LOP3.LUT R6, R93, 0x100010, R86, 0xf8, !PT ;  /* 0x001000105d067812 */ /* 0x000fe200078ef856 */
[-C--:B------:R-:W-:Y:S01]  /*a560*/  HFMA2 R93, R100, R33.reuse.H0_H0, -48, -48 ;  /* 0xd200d200645d7431 */ /* 0x080fe20000040021 */
[----:B------:R-:W-:Y:S01]  /*a570*/  LOP3.LUT R34, R87, 0x64006400, RZ, 0xfc, !PT ;  /* 0x6400640057227812 */ /* 0x000fe200078efcff */
[----:B------:R-:W-:Y:S01]  /*a580*/  HADD2 R87, R13, -1040, -1040 ;  /* 0xe410e4100d577430 */ /* 0x000fe20000000000 */
[----:B------:R-:W-:Y:S01]  /*a590*/  LOP3.LUT R5, R89, 0x100010, R84, 0xf8, !PT ;  /* 0x0010001059057812 */ /* 0x000fe200078ef854 */
[----:B------:R-:W-:Y:S01]  /*a5a0*/  HADD2 R89, R56, -1040, -1040 ;  /* 0xe410e41038597430 */ /* 0x000fe20000000000 */
[----:B------:R-:W-:Y:S01]  /*a5b0*/  LOP3.LUT R86, R43, 0x64006400, RZ, 0xfc, !PT ;  /* 0x640064002b567812 */ /* 0x000fe200078efcff */
[-C--:B------:R-:W-:Y:S01]  /*a5c0*/  HFMA2 R35, R34, R33.reuse.H0_H0, -48, -48 ;  /* 0xd200d20022237431 */ /* 0x080fe20000040021 */
[----:B------:R-:W-:Y:S01]  /*a5d0*/  LOP3.LUT R98, R91, 0x64006400, RZ, 0xfc, !PT ;  /* 0x640064005b627812 */ /* 0x000fe200078efcff */
[----:B------:R-:W-:Y:S01]  /*a5e0*/  HADD2 R91, R73, -1040, -1040 ;  /* 0xe410e410495b7430 */ /* 0x000fe20000000000 */
[----:B------:R-:W-:Y:S01]  /*a5f0*/  SHF.R.U32.HI R88, RZ, 0xb, R7 ;  /* 0x0000000bff587819 */ /* 0x000fe20000011607 */
[-C--:B------:R-:W-:Y:S01]  /*a600*/  HFMA2 R68, R86, R33.reuse.H0_H0, -48, -48 ;  /* 0xd200d20056447431 */ /* 0x080fe20000040021 */
        /* <DEDUP_REMOVED lines=8> */
[----:B------:R-:W-:Y:S02]  /*a690*/  LOP3.LUT R81, R58, 0x1f001f, RZ, 0xc0, !PT ;  /* 0x001f001f3a517812 */ /* 0x000fe400078ec0ff */
[C---:B------:R-:W-:Y:S02]  /*a6a0*/  LOP3.LUT R83, R4.reuse, 0x3e003e0, RZ, 0xc0, !PT ;  /* 0x03e003e004537812 */ /* 0x040fe400078ec0ff */
[----:B------:R-:W-:Y:S02]  /*a6b0*/  LOP3.LUT R8, R4, 0x1f001f, RZ, 0xc0, !PT ;  /* 0x001f001f04087812 */ /* 0x000fe400078ec0ff */
[----:B------:R-:W-:Y:S02]  /*a6c0*/  SHF.R.U32.HI R10, RZ, 0xa, R4 ;  /* 0x0000000aff0a7819 */ /* 0x000fe40000011604 */
[----:B------:R-:W-:Y:S01]  /*a6d0*/  LOP3.LUT R7, R95, 0x100010, R88, 0xf8, !PT ;  /* 0x001000105f077812 */ /* 0x000fe200078ef858 */
[----:B------:R-:W-:Y:S01]  /*a6e0*/  HFMA2 R95, R42, R33.H0_H0, -48, -48 ;  /* 0xd200d2002a5f7431 */ /* 0x000fe20000040021 */
[----:B------:R-:W-:-:S02]  /*a6f0*/  LOP3.LUT R4, R85, 0x100010, R82, 0xf8, !PT ;  /* 0x0010001055047812 */ /* 0x000fc400078ef852 */
        /* <DEDUP_REMOVED lines=166> */
.L_x_2507:
        /* <DEDUP_REMOVED lines=82> */
.L_x_2508:
        /* <DEDUP_REMOVED lines=79> */
.L_x_2506:
[----:B------:R-:W-:Y:S01]  /*bb70*/  IADD3 R20, R20, 0x20, RZ ;  /* 0x0000002014147810 */ /* 0x000fe20007ffe0ff */
[----:B------:R-:W-:Y:S01]  /*bb80*/  UIADD3 UR4, UR4, 0x40, URZ ;  /* 0x0000004004047890 */ /* 0x000fe2000fffe03f */
[----:B-----5:R-:W-:Y:S02]  /*bb90*/  IMAD.WIDE R12, R45, 0x4, R2 ;  /* 0x000000042d0c7825 */ /* 0x020fe400078e0202 */
[C---:B------:R-:W-:Y:S02]  /*bba0*/  ISETP.GE.AND P2, PT, R20.reuse, c[0x0][0x1b0], PT ;  /* 0x00006c0014007a0c */ /* 0x040fe40003f46270 */
[----:B------:R-:W-:-:S13]  /*bbb0*/  ISETP.LT.AND P3, PT, R20, R21, PT ;  /* 0x000000151400720c */ /* 0x000fda0003f61270 */
[----:B------:R-:W-:Y:S05]  /*bbc0*/  @!P2 BRA P3, `(.L_x_2509) ;  /* 0xffffe0300000a947 */ /* 0x000fea000183ffff */
.L_x_2505:
[----:B------:R-:W-:-:S04]  /*bbd0*/  ISETP.GE.AND P0, PT, R20, R21, PT ;  /* 0x000000151400720c */ /* 0x000fc80003f06270 */
[----:B------:R-:W-:-:S13]  /*bbe0*/  ISETP.GE.OR P0, PT, R20, c[0x0][0x1b4], P0 ;  /* 0x00006d0014007a0c */ /* 0x000fda0000706670 */
[----:B------:R-:W-:Y:S05]  /*bbf0*/  @P0 BRA `(.L_x_2510) ;  /* 0x000050b000000947 */ /* 0x000fea0003800000 */
[----:B------:R-:W-:Y:S01]  /*bc00*/  PRMT R2, R16, 0x9910, RZ ;  /* 0x0000991010027816 */ /* 0x000fe200000000ff */
[----:B-----5:R-:W-:Y:S02]  /*bc10*/  HADD2.F32 R6, -RZ, R22.H0_H0 ;  /* 0x20000016ff067230 */ /* 0x020fe40000004100 */
[----:B0-----:R-:W-:Y:S01]  /*bc20*/  HADD2.F32 R5, -RZ, R23.H0_H0 ;  /* 0x20000017ff057230 */ /* 0x001fe20000004100 */
[----:B------:R-:W-:Y:S01]  /*bc30*/  ISETP.NE.AND P0, PT, R2, RZ, PT ;  /* 0x000000ff0200720c */ /* 0x000fe20003f05270 */
[----:B------:R-:W-:Y:S02]  /*bc40*/  HADD2.F32 R4, -RZ, R24.H0_H0 ;  /* 0x20000018ff047230 */ /* 0x000fe40000004100 */
[----:B------:R-:W-:Y:S01]  /*bc50*/  HADD2.F32 R3, -RZ, R25.H0_H0 ;  /* 0x20000019ff037230 */ /* 0x000fe20000004100 */
[----:B------:R-:W-:-:S08]  /*bc60*/  ISETP.LT.OR P0, PT, R0, 0x3, !P0 ;  /* 0x000000030000780c */ /* 0x000fd00004701670 */
.L_x_2523:
        /* <DEDUP_REMOVED lines=145> */
.L_x_2512:
        /* <DEDUP_REMOVED lines=90> */
.L_x_2514:
        /* <DEDUP_REMOVED lines=34> */
[----:B------:R-:W-:Y:S01]  /*cd40*/  HADD2.F32 R15, -RZ, R35.H0_H0 ;  /* 0x20000023ff0f7230 */ /* 0x000fe20000004100 */
[-C--:B------:R-:W-:Y:S01]  /*cd50*/  FFMA.FTZ R48, R14, R45.reuse, R48 ;  /* 0x0000002d0e307223 */ /* 0x080fe20000010030 */
[----:B-1----:R-:W-:Y:S01]  /*cd60*/  HADD2.F32 R7, -RZ, R8.H0_H0 ;  /* 0x20000008ff077230 */ /* 0x002fe20000004100 */
        /* <DEDUP_REMOVED lines=50> */
.L_x_2513:
        /* <DEDUP_REMOVED lines=142> */
.L_x_2515:
        /* <DEDUP_REMOVED lines=90> */
.L_x_2517:
        /* <DEDUP_REMOVED lines=87> */
.L_x_2516:
        /* <DEDUP_REMOVED lines=141> */
.L_x_2518:
        /* <DEDUP_REMOVED lines=90> */
.L_x_2520:
        /* <DEDUP_REMOVED lines=87> */
.L_x_2519:
[----:B------:R-:W-:-:S06]  /*f860*/  IMAD.WIDE R8, R7, 0x4, R14 ;  /* 0x0000000407087825 */ /* 0x000fcc00078e020e */
[----:B------:R-:W2:Y:S02]  /*f870*/  LDG.E.128.CONSTANT R8, [R8.64] ;  /* 0x0000000608087981 */ /* 0x000ea4000c1e9d00 */
[----:B--2---:R-:W-:Y:S02]  /*f880*/  LOP3.LUT R14, R9, 0xf000f0, RZ, 0xc0, !PT ;  /* 0x00f000f0090e7812 */ /* 0x004fe400078ec0ff */
[----:B------:R-:W-:Y:S02]  /*f890*/  SHF.R.U32.HI R37, RZ, 0x8, R9 ;  /* 0x00000008ff257819 */ /* 0x000fe40000011609 */
[----:B------:R-:W-:Y:S02]  /*f8a0*/  SHF.R.U32.HI R39, RZ, 0x8, R10 ;  /* 0x00000008ff277819 */ /* 0x000fe4000001160a */
[C---:B------:R-:W-:Y:S02]  /*f8b0*/  LOP3.LUT R34, R8.reuse, 0xf000f, RZ, 0xc0, !PT ;  /* 0x000f000f08227812 */ /* 0x040fe400078ec0ff */
[----:B------:R-:W-:-:S02]  /*f8c0*/  LOP3.LUT R7, R8, 0xf000f0, RZ, 0xc0, !PT ;  /* 0x00f000f008077812 */ /* 0x000fc400078ec0ff */
[----:B------:R-:W-:Y:S02]  /*f8d0*/  SHF.R.U32.HI R35, RZ, 0x8, R8 ;  /* 0x00000008ff237819 */ /* 0x000fe40000011608 */
[----:B------:R-:W-:Y:S02]  /*f8e0*/  LOP3.LUT R36, R9, 0xf000f, RZ, 0xc0, !PT ;  /* 0x000f000f09247812 */ /* 0x000fe400078ec0ff */
[C---:B------:R-:W-:Y:S02]  /*f8f0*/  LOP3.LUT R38, R10.reuse, 0xf000f, RZ, 0xc0, !PT ;  /* 0x000f000f0a267812 */ /* 0x040fe400078ec0ff */
        /* <DEDUP_REMOVED lines=131> */
.L_x_2521:
        /* <DEDUP_REMOVED lines=90> */
.L_x_2522:
        /* <DEDUP_REMOVED lines=87> */
.L_x_2511:
[----:B------:R-:W-:Y:S01]  /*10c40*/  IADD3 R20, R20, 0x20, RZ ;  /* 0x0000002014147810 */ /* 0x000fe20007ffe0ff */
[----:B------:R-:W-:Y:S01]  /*10c50*/  IMAD.MOV.U32 R7, RZ, RZ, c[0x0][0x18c] ;  /* 0x00006300ff077624 */ /* 0x000fe200078e00ff */
[----:B------:R-:W-:Y:S02]  /*10c60*/  UIADD3 UR4, UR4, 0x40, URZ ;  /* 0x0000004004047890 */ /* 0x000fe4000fffe03f */
[C---:B------:R-:W-:Y:S01]  /*10c70*/  ISETP.GE.AND P2, PT, R20.reuse, c[0x0][0x1b4], PT ;  /* 0x00006d0014007a0c */ /* 0x040fe20003f46270 */
[----:B------:R-:W-:Y:S01]  /*10c80*/  IMAD.WIDE R12, R7, 0x10, R12 ;  /* 0x00000010070c7825 */ /* 0x000fe200078e020c */
[----:B------:R-:W-:-:S13]  /*10c90*/  ISETP.LT.AND P3, PT, R20, R21, PT ;  /* 0x000000151400720c */ /* 0x000fda0003f61270 */
[----:B------:R-:W-:Y:S05]  /*10ca0*/  @!P2 BRA P3, `(.L_x_2523) ;  /* 0xffffafc00000a947 */ /* 0x000fea000183ffff */
.L_x_2510:
[----:B------:R-:W-:-:S04]  /*10cb0*/  ISETP.GE.AND P0, PT, R20, R21, PT ;  /* 0x000000151400720c */ /* 0x000fc80003f06270 */
[----:B------:R-:W-:-:S13]  /*10cc0*/  ISETP.GE.OR P0, PT, R20, c[0x0][0x1b8], P0 ;  /* 0x00006e0014007a0c */ /* 0x000fda0000706670 */
[----:B------:R-:W-:Y:S05]  /*10cd0*/  @P0 BRA `(.L_x_2524) ;  /* 0x00001e6000000947 */ /* 0x000fea0003800000 */
[----:B------:R-:W-:-:S04]  /*10ce0*/  PRMT R2, R16, 0x9910, RZ ;  /* 0x0000991010027816 */ /* 0x000fc800000000ff */
[----:B------:R-:W-:-:S04]  /*10cf0*/  ISETP.NE.AND P0, PT, R2, RZ, PT ;  /* 0x000000ff0200720c */ /* 0x000fc80003f05270 */
[----:B------:R-:W-:Y:S02]  /*10d00*/  ISETP.LT.OR P0, PT, R0, 0x3, !P0 ;  /* 0x000000030000780c */ /* 0x000fe40004701670 */
.L_x_2528:
[----:B-----5:R-:W-:-:S04]  /*10d10*/  IMAD.MOV.U32 R33, RZ, RZ, c[0x0][0x18c] ;  /* 0x00006300ff217624 */ /* 0x020fc800078e00ff */
[C---:B0-----:R-:W-:Y:S02]  /*10d20*/  IMAD.WIDE R4, R33.reuse, 0x4, R12 ;  /* 0x0000000421047825 */ /* 0x041fe400078e020c */
[----:B------:R-:W5:Y:S04]  /*10d30*/  LDG.E.128.CONSTANT R12, [R12.64] ;  /* 0x000000060c0c7981 */ /* 0x000f68000c1e9d00 */
[----:B------:R0:W5:Y:S01]  /*10d40*/  LDG.E.128.CONSTANT R8, [R4.64] ;  /* 0x0000000604087981 */ /* 0x000162000c1e9d00 */
[----:B------:R-:W-:Y:S01]  /*10d50*/  IMAD.WIDE R2, R33, 0x4, R4 ;  /* 0x0000000421027825 */ /* 0x000fe200078e0204 */
[----:B------:R-:W-:Y:S05]  /*10d60*/  @!P1 BRA `(.L_x_2525) ;  /* 0x00001d7000009947 */ /* 0x000fea0003800000 */
[----:B0-----:R-:W2:Y:S01]  /*10d70*/  LDG.E.128.CONSTANT R4, [R2.64] ;  /* 0x0000000602047981 */ /* 0x001ea2000c1e9d00 */
[----:B-----5:R-:W-:Y:S01]  /*10d80*/  SHF.R.U32.HI R34, RZ, 0xf, R12 ;  /* 0x0000000fff227819 */ /* 0x020fe2000001160c */
[----:B------:R-:W-:Y:S01]  /*10d90*/  IMAD.MOV.U32 R42, RZ, RZ, 0x3000 ;  /* 0x00003000ff2a7424 */ /* 0x000fe200078e00ff */
[----:B------:R-:W-:-:S02]  /*10da0*/  SHF.R.U32.HI R41, RZ, 0xf, R14 ;  /* 0x0000000fff297819 */ /* 0x000fc4000001160e */
[----:B------:R-:W-:Y:S02]  /*10db0*/  SHF.R.U32.HI R39, RZ, 0xf, R13 ;  /* 0x0000000fff277819 */ /* 0x000fe4000001160d */
[--C-:B------:R-:W-:Y:S02]  /*10dc0*/  SHF.R.U32.HI R37, RZ, 0xe, R8.reuse ;  /* 0x0000000eff257819 */ /* 0x100fe40000011608 */
[C---:B------:R-:W-:Y:S02]  /*10dd0*/  LOP3.LUT R36, R8.reuse, 0x380038, RZ, 0xc0, !PT ;  /* 0x0038003808247812 */ /* 0x040fe400078ec0ff */
[----:B------:R-:W-:Y:S02]  /*10de0*/  SHF.R.U32.HI R58, RZ, 0x6, R8 ;  /* 0x00000006ff3a7819 */ /* 0x000fe40000011608 */
[----:B------:R-:W-:Y:S02]  /*10df0*/  LOP3.LUT R68, R8, 0x70007, RZ, 0xc0, !PT ;  /* 0x0007000708447812 */ /* 0x000fe400078ec0ff */
[----:B------:R-:W-:-:S02]  /*10e00*/  LOP3.LUT R8, R34, 0x10001, RZ, 0xc0, !PT ;  /* 0x0001000122087812 */ /* 0x000fc400078ec0ff */
[----:B------:R-:W-:Y:S02]  /*10e10*/  SHF.R.U32.HI R45, RZ, 0xf, R15 ;  /* 0x0000000fff2d7819 */ /* 0x000fe4000001160f */
[----:B------:R-:W-:Y:S02]  /*10e20*/  SHF.R.U32.HI R48, RZ, 0xe, R10 ;  /* 0x0000000eff307819 */ /* 0x000fe4000001160a */
[----:B------:R-:W-:Y:S02]  /*10e30*/  LOP3.LUT R41, R41, 0x10001, RZ, 0xc0, !PT ;  /* 0x0001000129297812 */ /* 0x000fe400078ec0ff */
[C---:B------:R-:W-:Y:S02]  /*10e40*/  LOP3.LUT R35, R12.reuse, 0x380038, RZ, 0xc0, !PT ;  /* 0x003800380c237812 */ /* 0x040fe400078ec0ff */
        /* <DEDUP_REMOVED lines=8> */
[C---:B------:R-:W-:Y:S02]  /*10ed0*/  LOP3.LUT R43, R14.reuse, 0x380038, RZ, 0xc0, !PT ;  /* 0x003800380e2b7812 */ /* 0x040fe400078ec0ff */
[----:B------:R-:W-:Y:S02]  /*10ee0*/  SHF.R.U32.HI R13, RZ, 0x6, R14 ;  /* 0x00000006ff0d7819 */ /* 0x000fe4000001160e */
[----:B------:R-:W-:Y:S02]  /*10ef0*/  LOP3.LUT R55, R14, 0x70007, RZ, 0xc0, !PT ;  /* 0x000700070e377812 */ /* 0x000fe400078ec0ff */
[C---:B------:R-:W-:Y:S02]  /*10f00*/  LOP3.LUT R46, R10.reuse, 0x380038, RZ, 0xc0, !PT ;  /* 0x003800380a2e7812 */ /* 0x040fe400078ec0ff */
[----:B------:R-:W-:Y:S02]  /*10f10*/  SHF.R.U32.HI R54, RZ, 0x6, R10 ;  /* 0x00000006ff367819 */ /* 0x000fe4000001160a */
[----:B------:R-:W-:-:S02]  /*10f20*/  LOP3.LUT R66, R10, 0x70007, RZ, 0xc0, !PT ;  /* 0x000700070a427812 */ /* 0x000fc400078ec0ff */
[----:B------:R-:W-:Y:S02]  /*10f30*/  PRMT R8, R17, 0x9910, RZ ;  /* 0x0000991011087816 */ /* 0x000fe400000000ff */
[C---:B------:R-:W-:Y:S02]  /*10f40*/  LOP3.LUT R47, R15.reuse, 0x380038, RZ, 0xc0, !PT ;  /* 0x003800380f2f7812 */ /* 0x040fe400078ec0ff */
[----:B------:R-:W-:Y:S02]  /*10f50*/  SHF.R.U32.HI R14, RZ, 0x6, R15 ;  /* 0x00000006ff0e7819 */ /* 0x000fe4000001160f */
[----:B------:R-:W-:Y:S02]  /*10f60*/  LOP3.LUT R62, R15, 0x70007, RZ, 0xc0, !PT ;  /* 0x000700070f3e7812 */ /* 0x000fe400078ec0ff */
[----:B------:R-:W-:Y:S02]  /*10f70*/  SHF.R.U32.HI R10, RZ, 0xe, R11 ;  /* 0x0000000eff0a7819 */ /* 0x000fe4000001160b */
[----:B------:R-:W-:-:S02]  /*10f80*/  LOP3.LUT R45, R45, 0x10001, RZ, 0xc0, !PT ;  /* 0x000100012d2d7812 */ /* 0x000fc400078ec0ff */
[----:B------:R-:W-:Y:S02]  /*10f90*/  LOP3.LUT R74, R41, 0x20002, R48, 0xf8, !PT ;  /* 0x00020002294a7812 */ /* 0x000fe400078ef830 */
[C---:B------:R-:W-:Y:S02]  /*10fa0*/  LOP3.LUT R40, R9.reuse, 0x380038, RZ, 0xc0, !PT ;  /* 0x0038003809287812 */ /* 0x040fe400078ec0ff */
[----:B------:R-:W-:Y:S02]  /*10fb0*/  SHF.R.U32.HI R15, RZ, 0x6, R9 ;  /* 0x00000006ff0f7819 */ /* 0x000fe40000011609 */
[----:B------:R-:W-:Y:S01]  /*10fc0*/  LOP3.LUT R65, R9, 0x70007, RZ, 0xc0, !PT ;  /* 0x0007000709417812 */ /* 0x000fe200078ec0ff */
[----:B------:R-:W-:Y:S01]  /*10fd0*/  IMAD.MOV.U32 R9, RZ, RZ, 0x2400 ;  /* 0x00002400ff097424 */ /* 0x000fe200078e00ff */
[----:B------:R-:W-:Y:S02]  /*10fe0*/  LOP3.LUT R72, R39, 0x20002, R44, 0xf8, !PT ;  /* 0x0002000227487812 */ /* 0x000fe400078ef82c */
[----:B------:R-:W-:-:S02]  /*10ff0*/  ISETP.NE.AND P2, PT, R8, RZ, PT ;  /* 0x000000ff0800720c */ /* 0x000fc40003f45270 */
[----:B------:R-:W-:Y:S02]  /*11000*/  LOP3.LUT R51, R45, 0x20002, R10, 0xf8, !PT ;  /* 0x000200022d337812 */ /* 0x000fe400078ef80a */
[----:B------:R-:W-:Y:S02]  /*11010*/  LOP3.LUT R49, R11, 0x380038, RZ, 0xc0, !PT ;  /* 0x003800380b317812 */ /* 0x000fe400078ec0ff */
[----:B------:R-:W-:Y:S02]  /*11020*/  LOP3.LUT R79, R36, 0x64006400, RZ, 0xfc, !PT ;  /* 0x64006400244f7812 */ /* 0x000fe400078efcff */
[----:B------:R-:W-:Y:S02]  /*11030*/  LOP3.LUT R87, R38, 0x64006400, RZ, 0xfc, !PT ;  /* 0x6400640026577812 */ /* 0x000fe400078efcff */
[----:B------:R-:W-:Y:S01]  /*11040*/  LOP3.LUT R85, R47, 0x64006400, RZ, 0xfc, !PT ;  /* 0x640064002f557812 */ /* 0x000fe200078efcff */
[-C--:B------:R-:W-:Y:S01]  /*11050*/  HFMA2 R79, R79, R42.reuse.H0_H0, -132, -132 ;  /* 0xd820d8204f4f7431 */ /* 0x080fe2000004002a */
[----:B------:R-:W-:Y:S01]  /*11060*/  PRMT R34, R9, 0x7610, R34 ;  /* 0x0000761009227816 */ /* 0x000fe20000000022 */
[-C--:B------:R-:W-:Y:S01]  /*11070*/  HFMA2 R87, R87, R42.reuse.H0_H0, -132, -132 ;  /* 0xd820d82057577431 */ /* 0x080fe2000004002a */
[----:B------:R-:W-:Y:S01]  /*11080*/  LOP3.LUT R36, R32, 0x380038, RZ, 0xc0, !PT ;  /* 0x0038003820247812 */ /* 0x000fe200078ec0ff */
[----:B------:R-:W-:Y:S01]  /*11090*/  HFMA2 R85, R85, R42.H0_H0, -132, -132 ;  /* 0xd820d82055557431 */ /* 0x000fe2000004002a */
[----:B------:R-:W-:-:S02]  /*110a0*/  LOP3.LUT R38, R58, 0x380038, RZ, 0xc0, !PT ;  /* 0x003800383a267812 */ /* 0x000fc400078ec0ff */
[----:B------:R-:W-:Y:S02]  /*110b0*/  LOP3.LUT R47, R54, 0x380038, RZ, 0xc0, !PT ;  /* 0x00380038362f7812 */ /* 0x000fe400078ec0ff */
[----:B------:R-:W-:Y:S02]  /*110c0*/  SHF.R.U32.HI R60, RZ, 0x6, R11 ;  /* 0x00000006ff3c7819 */ /* 0x000fe4000001160b */
        /* <DEDUP_REMOVED lines=25> */
[----:B------:R-:W-:Y:S02]  /*11260*/  ISETP.GE.AND P3, PT, R19, 0x2, PT ;  /* 0x000000021300780c */ /* 0x000fe40003f66270 */
[--C-:B--2---:R-:W-:Y:S02]  /*11270*/  SHF.R.U32.HI R41, RZ, 0xd, R5.reuse ;  /* 0x0000000dff297819 */ /* 0x104fe40000011605 */
[----:B------:R-:W-:Y:S02]  /*11280*/  LOP3.LUT R44, R5, 0x380038, RZ, 0xc0, !PT ;  /* 0x00380038052c7812 */ /* 0x000fe400078ec0ff */
[----:B------:R-:W-:-:S02]  /*11290*/  SHF.R.U32.HI R8, RZ, 0x6, R5 ;  /* 0x00000006ff087819 */ /* 0x000fc40000011605 */
[----:B------:R-:W-:Y:S02]  /*112a0*/  LOP3.LUT R57, R5, 0x70007, RZ, 0xc0, !PT ;  /* 0x0007000705397812 */ /* 0x000fe400078ec0ff */
[----:B------:R-:W-:Y:S02]  /*112b0*/  SHF.R.U32.HI R45, RZ, 0xd, R6 ;  /* 0x0000000dff2d7819 */ /* 0x000fe40000011606 */
[----:B------:R-:W-:Y:S02]  /*112c0*/  LOP3.LUT R5, R72, 0x40004, R41, 0xf8, !PT ;  /* 0x0004000448057812 */ /* 0x000fe400078ef829 */
[----:B------:R-:W-:Y:S02]  /*112d0*/  SHF.R.U32.HI R37, RZ, 0xd, R4 ;  /* 0x0000000dff257819 */ /* 0x000fe40000011604 */
[----:B------:R-:W-:Y:S02]  /*112e0*/  SHF.R.U32.HI R50, RZ, 0xd, R7 ;  /* 0x0000000dff327819 */ /* 0x000fe40000011607 */
[----:B------:R-:W-:-:S02]  /*112f0*/  LOP3.LUT R41, R40, 0x64006400, RZ, 0xfc, !PT ;  /* 0x6400640028297812 */ /* 0x000fc400078efcff */
[----:B------:R-:W-:Y:S02]  /*11300*/  LOP3.LUT R40, R12, 0x380038, RZ, 0xc0, !PT ;  /* 0x003800380c287812 */ /* 0x000fe400078ec0ff */
[----:B------:R-:W-:Y:S01]  /*11310*/  SHF.R.U32.HI R9, RZ, 0x6, R4 ;  /* 0x00000006ff097819 */ /* 0x000fe20000011604 */
[----:B------:R-:W-:Y:S01]  /*11320*/  HFMA2 R78, R41, R42.H0_H0, -132, -132 ;  /* 0xd820d820294e7431 */ /* 0x000fe2000004002a */
[C---:B------:R-:W-:Y:S02]  /*11330*/  LOP3.LUT R48, R6.reuse, 0x380038, RZ, 0xc0, !PT ;  /* 0x0038003806307812 */ /* 0x040fe400078ec0ff */
[----:B------:R-:W-:Y:S02]  /*11340*/  SHF.R.U32.HI R10, RZ, 0x6, R6 ;  /* 0x00000006ff0a7819 */ /* 0x000fe40000011606 */
[----:B------:R-:W-:Y:S02]  /*11350*/  LOP3.LUT R59, R6, 0x70007, RZ, 0xc0, !PT ;  /* 0x00070007063b7812 */ /* 0x000fe400078ec0ff */
[----:B------:R-:W-:-:S02]  /*11360*/  LOP3.LUT R39, R4, 0x380038, RZ, 0xc0, !PT ;  /* 0x0038003804277812 */ /* 0x000fc400078ec0ff */
[----:B------:R-:W-:Y:S02]  /*11370*/  LOP3.LUT R56, R4, 0x70007, RZ, 0xc0, !PT ;  /* 0x0007000704387812 */ /* 0x000fe400078ec0ff */
[C---:B------:R-:W-:Y:S02]  /*11380*/  LOP3.LUT R52, R7.reuse, 0x380038, RZ, 0xc0, !PT ;  /* 0x0038003807347812 */ /* 0x040fe400078ec0ff */
[----:B------:R-:W-:Y:S02]  /*11390*/  SHF.R.U32.HI R11, RZ, 0x6, R7 ;  /* 0x00000006ff0b7819 */ /* 0x000fe40000011607 */
[----:B------:R-:W-:Y:S02]  /*113a0*/  LOP3.LUT R61, R7, 0x70007, RZ, 0xc0, !PT ;  /* 0x00070007073d7812 */ /* 0x000fe400078ec0ff */
[----:B------:R-:W-:Y:S01]  /*113b0*/  LOP3.LUT R6, R74, 0x40004, R45, 0xf8, !PT ;  /* 0x000400044a067812 */ /* 0x000fe200078ef82d */
[----:B------:R-:W-:Y:S01]  /*113c0*/  HFMA2 R74, R49, R42.H0_H0, -132, -132 ;  /* 0xd820d820314a7431 */ /* 0x000fe2000004002a */
[----:B------:R-:W-:-:S02]  /*113d0*/  LOP3.LUT R4, R70, 0x40004, R37, 0xf8, !PT ;  /* 0x0004000446047812 */ /* 0x000fc400078ef825 */
[----:B------:R-:W-:Y:S02]  /*113e0*/  LOP3.LUT R7, R51, 0x40004, R50, 0xf8, !PT ;  /* 0x0004000433077812 */ /* 0x000fe400078ef832 */
        /* <DEDUP_REMOVED lines=206> */
.L_x_2526:
        /* <DEDUP_REMOVED lines=82> */
.L_x_2527:
        /* <DEDUP_REMOVED lines=79> */
.L_x_2525:
[----:B------:R-:W-:Y:S01]  /*12ae0*/  IADD3 R20, R20, 0x20, RZ ;  /* 0x0000002014147810 */ /* 0x000fe20007ffe0ff */
[----:B------:R-:W-:Y:S01]  /*12af0*/  UIADD3 UR4, UR4, 0x40, URZ ;  /* 0x0000004004047890 */ /* 0x000fe2000fffe03f */
[----:B-----5:R-:W-:Y:S02]  /*12b00*/  IMAD.WIDE R12, R33, 0x4, R2 ;  /* 0x00000004210c7825 */ /* 0x020fe400078e0202 */
[C---:B------:R-:W-:Y:S02]  /*12b10*/  ISETP.GE.AND P2, PT, R20.reuse, c[0x0][0x1b8], PT ;  /* 0x00006e0014007a0c */ /* 0x040fe40003f46270 */
[----:B------:R-:W-:-:S13]  /*12b20*/  ISETP.LT.AND P3, PT, R20, R21, PT ;  /* 0x000000151400720c */ /* 0x000fda0003f61270 */
[----:B------:R-:W-:Y:S05]  /*12b30*/  @!P2 BRA P3, `(.L_x_2528) ;  /* 0xffffe1d00000a947 */ /* 0x000fea000183ffff */
.L_x_2524:
[----:B------:R-:W-:-:S04]  /*12b40*/  ISETP.GE.AND P0, PT, R20, R21, PT ;  /* 0x000000151400720c */ /* 0x000fc80003f06270 */
[----:B------:R-:W-:-:S13]  /*12b50*/  ISETP.GE.OR P0, PT, R20, c[0x0][0x1bc], P0 ;  /* 0x00006f0014007a0c */ /* 0x000fda0000706670 */
[----:B------:R-:W-:Y:S05]  /*12b60*/  @P0 BRA `(.L_x_2529) ;  /* 0x0000108000000947 */ /* 0x000fea0003800000 */
[----:B------:R-:W-:Y:S01]  /*12b70*/  PRMT R2, R16, 0x9910, RZ ;  /* 0x0000991010027816 */ /* 0x000fe200000000ff */
[----:B------:R-:W-:-:S03]  /*12b80*/  IMAD.MOV.U32 R3, RZ, RZ, c[0x0][0x18c] ;  /* 0x00006300ff037624 */ /* 0x000fc600078e00ff */
[----:B------:R-:W-:-:S04]  /*12b90*/  ISETP.NE.AND P0, PT, R2, RZ, PT ;  /* 0x000000ff0200720c */ /* 0x000fc80003f05270 */
[----:B------:R-:W-:Y:S02]  /*12ba0*/  ISETP.LT.OR P0, PT, R0, 0x3, !P0 ;  /* 0x000000030000780c */ /* 0x000fe40004701670 */
[----:B------:R-:W-:-:S04]  /*12bb0*/  SHF.R.S32.HI R0, RZ, 0x1f, R3 ;  /* 0x0000001fff007819 */ /* 0x000fc80000011403 */
[----:B------:R-:W-:Y:S02]  /*12bc0*/  SHF.L.U64.HI R15, R3, 0x2, R0 ;  /* 0x00000002030f7819 */ /* 0x000fe40000010200 */
.L_x_2533:
[----:B0-----:R-:W-:Y:S05]  /*12bd0*/  @!P1 BRA `(.L_x_2530) ;  /* 0x00000fa000009947 */ /* 0x001fea0003800000 */
[----:B0----5:R-:W-:Y:S02]  /*12be0*/  IMAD.MOV.U32 R4, RZ, RZ, R12 ;  /* 0x000000ffff047224 */ /* 0x021fe400078e000c */
[----:B------:R-:W-:-:S06]  /*12bf0*/  IMAD.MOV.U32 R5, RZ, RZ, R13 ;  /* 0x000000ffff057224 */ /* 0x000fcc00078e000d */
[----:B------:R-:W2:Y:S01]  /*12c00*/  LDG.E.128.CONSTANT R4, [R4.64] ;  /* 0x0000000604047981 */ /* 0x000ea2000c1e9d00 */
[----:B------:R-:W-:Y:S01]  /*12c10*/  IMAD.MOV.U32 R2, RZ, RZ, 0x2c00 ;  /* 0x00002c00ff027424 */ /* 0x000fe200078e00ff */
[----:B------:R-:W-:Y:S01]  /*12c20*/  PRMT R0, R17, 0x9910, RZ ;  /* 0x0000991011007816 */ /* 0x000fe200000000ff */
[----:B------:R-:W-:Y:S01]  /*12c30*/  IMAD.MOV.U32 R8, RZ, RZ, 0x3400 ;  /* 0x00003400ff087424 */ /* 0x000fe200078e00ff */
[----:B------:R-:W-:Y:S01]  /*12c40*/  ISETP.GE.AND P3, PT, R19, 0x2, PT ;  /* 0x000000021300780c */ /* 0x000fe20003f66270 */
[----:B------:R-:W-:Y:S01]  /*12c50*/  IMAD.MOV.U32 R9, RZ, RZ, 0x2400 ;  /* 0x00002400ff097424 */ /* 0x000fe200078e00ff */
[----:B------:R-:W-:Y:S02]  /*12c60*/  PRMT R22, R22, 0x5410, R2 ;  /* 0x0000541016167816 */ /* 0x000fe40000000002 */
[----:B------:R-:W-:Y:S02]  /*12c70*/  ISETP.NE.AND P2, PT, R0, RZ, PT ;  /* 0x000000ff0000720c */ /* 0x000fe40003f45270 */
[----:B------:R-:W-:-:S02]  /*12c80*/  PRMT R8, R9, 0x5410, R8 ;  /* 0x0000541009087816 */ /* 0x000fc40000000008 */
[C---:B--2---:R-:W-:Y:S02]  /*12c90*/  LOP3.LUT R14, R6.reuse, 0xc000c, RZ, 0xc0, !PT ;  /* 0x000c000c060e7812 */ /* 0x044fe400078ec0ff */
[----:B------:R-:W-:Y:S02]  /*12ca0*/  SHF.R.U32.HI R57, RZ, 0x8, R6 ;  /* 0x00000008ff397819 */ /* 0x000fe40000011606 */
[C---:B------:R-:W-:Y:S02]  /*12cb0*/  LOP3.LUT R39, R6.reuse, 0x300030, RZ, 0xc0, !PT ;  /* 0x0030003006277812 */ /* 0x040fe400078ec0ff */
[C---:B------:R-:W-:Y:S02]  /*12cc0*/  LOP3.LUT R47, R6.reuse, 0xc000c0, RZ, 0xc0, !PT ;  /* 0x00c000c0062f7812 */ /* 0x040fe400078ec0ff */
[----:B------:R-:W-:Y:S02]  /*12cd0*/  LOP3.LUT R56, R6, 0x30003, RZ, 0xc0, !PT ;  /* 0x0003000306387812 */ /* 0x000fe400078ec0ff */
[----:B------:R-:W-:-:S02]  /*12ce0*/  LOP3.LUT R6, R7, 0xc000c, RZ, 0xc0, !PT ;  /* 0x000c000c07067812 */ /* 0x000fc400078ec0ff */
[----:B------:R-:W-:Y:S02]  /*12cf0*/  SHF.R.U32.HI R55, RZ, 0x8, R5 ;  /* 0x00000008ff377819 */ /* 0x000fe40000011605 */
[C---:B------:R-:W-:Y:S02]  /*12d00*/  LOP3.LUT R2, R5.reuse, 0xc000c, RZ, 0xc0, !PT ;  /* 0x000c000c05027812 */ /* 0x040fe400078ec0ff */
[----:B------:R-:W-:Y:S02]  /*12d10*/  SHF.R.U32.HI R11, RZ, 0x8, R4 ;  /* 0x00000008ff0b7819 */ /* 0x000fe40000011604 */
[----:B------:R-:W-:Y:S02]  /*12d20*/  LOP3.LUT R32, R6, 0x64006400, RZ, 0xfc, !PT ;  /* 0x6400640006207812 */ /* 0x000fe400078efcff */
[C---:B------:R-:W-:Y:S02]  /*12d30*/  LOP3.LUT R37, R5.reuse, 0x300030, RZ, 0xc0, !PT ;  /* 0x0030003005257812 */ /* 0x040fe400078ec0ff */
[C---:B------:R-:W-:Y:S01]  /*12d40*/  LOP3.LUT R46, R5.reuse, 0xc000c0, RZ, 0xc0, !PT ;  /* 0x00c000c0052e7812 */ /* 0x040fe200078ec0ff */
[----:B------:R-:W-:Y:S01]  /*12d50*/  HFMA2 R32, R32, R8.H1_H1, -258, -258 ;  /* 0xdc08dc0820207431 */ /* 0x000fe20000060008 */
[----:B------:R-:W-:-:S02]  /*12d60*/  LOP3.LUT R53, R5, 0x30003, RZ, 0xc0, !PT ;  /* 0x0003000305357812 */ /* 0x000fc400078ec0ff */
[----:B------:R-:W-:Y:S02]  /*12d70*/  SHF.R.U32.HI R59, RZ, 0x8, R7 ;  /* 0x00000008ff3b7819 */ /* 0x000fe40000011607 */
        /* <DEDUP_REMOVED lines=20> */
[----:B------:R-:W-:Y:S02]  /*12ec0*/  LOP3.LUT R9, R4, 0x300030, RZ, 0xc0, !PT ;  /* 0x0030003004097812 */ /* 0x000fe400078ec0ff */
[----:B------:R-:W-:Y:S01]  /*12ed0*/  LOP3.LUT R7, R57, 0x300030, RZ, 0xc0, !PT ;  /* 0x0030003039077812 */ /* 0x000fe200078ec0ff */
[----:B------:R-:W-:Y:S01]  /*12ee0*/  HFMA2 R41, R5, R22.H1_H1, -66, -66 ;  /* 0xd420d42005297431 */ /* 0x000fe20000060016 */
[----:B------:R-:W-:-:S02]  /*12ef0*/  LOP3.LUT R6, R6, 0x64006400, RZ, 0xfc, !PT ;  /* 0x6400640006067812 */ /* 0x000fc400078efcff */
[----:B------:R-:W-:Y:S02]  /*12f00*/  LOP3.LUT R38, R37, 0x64006400, RZ, 0xfc, !PT ;  /* 0x6400640025267812 */ /* 0x000fe400078efcff */
[----:B------:R-:W-:Y:S01]  /*12f10*/  LOP3.LUT R9, R9, 0x64006400, RZ, 0xfc, !PT ;  /* 0x6400640009097812 */ /* 0x000fe200078efcff */
[-C--:B------:R-:W-:Y:S01]  /*12f20*/  HFMA2 R42, R6, R22.reuse.H1_H1, -66, -66 ;  /* 0xd420d420062a7431 */ /* 0x080fe20000060016 */
[----:B------:R-:W-:Y:S01]  /*12f30*/  LOP3.LUT R37, R59, 0x300030, RZ, 0xc0, !PT ;  /* 0x003000303b257812 */ /* 0x000fe200078ec0ff */
[-C--:B------:R-:W-:Y:S01]  /*12f40*/  HFMA2 R38, R38, R22.reuse.H1_H1, -66, -66 ;  /* 0xd420d42026267431 */ /* 0x080fe20000060016 */
[----:B------:R-:W-:Y:S02]  /*12f50*/  LOP3.LUT R7, R7, 0x64006400, RZ, 0xfc, !PT ;  /* 0x6400640007077812 */ /* 0x000fe400078efcff */
[----:B------:R-:W-:Y:S02]  /*12f60*/  LOP3.LUT R5, R11, 0xc000c0, RZ, 0xc0, !PT ;  /* 0x00c000c00b057812 */ /* 0x000fe400078ec0ff */
[----:B------:R-:W-:Y:S01]  /*12f70*/  LOP3.LUT R10, R4, 0xc000c0, RZ, 0xc0, !PT ;  /* 0x00c000c0040a7812 */ /* 0x000fe200078ec0ff */
[----:B------:R-:W-:Y:S01]  /*12f80*/  HFMA2 R43, R7, R22.H1_H1, -66, -66 ;  /* 0xd420d420072b7431 */ /* 0x000fe20000060016 */
[----:B------:R-:W-:-:S02]  /*12f90*/  LOP3.LUT R6, R55, 0xc000c0, RZ, 0xc0, !PT ;  /* 0x00c000c037067812 */ /* 0x000fc400078ec0ff */
[----:B------:R-:W-:Y:S02]  /*12fa0*/  LOP3.LUT R49, R48, 0x64006400, RZ, 0xfc, !PT ;  /* 0x6400640030317812 */ /* 0x000fe400078efcff */
[----:B------:R-:W-:Y:S01]  /*12fb0*/  LOP3.LUT R44, R37, 0x64006400, RZ, 0xfc, !PT ;  /* 0x64006400252c7812 */ /* 0x000fe200078efcff */
[----:B------:R-:W-:Y:S01]  /*12fc0*/  HFMA2 R37, R9, R22.H1_H1, -66, -66 ;  /* 0xd420d42009257431 */ /* 0x000fe20000060016 */
[----:B------:R-:W-:Y:S01]  /*12fd0*/  LOP3.LUT R5, R5, 0x64006400, RZ, 0xfc, !PT ;  /* 0x6400640005057812 */ /* 0x000fe200078efcff */
[----:B------:R-:W-:Y:S01]  /*12fe0*/  HFMA2 R48, R49, R8.H0_H0, -18, -18 ;  /* 0xcc80cc8031307431 */ /* 0x000fe20000040008 */
        /* <DEDUP_REMOVED lines=23> */
[----:B------:R-:W-:Y:S01]  /*13160*/  LOP3.LUT R47, R47, 0x64006400, RZ, 0xfc, !PT ;  /* 0x640064002f2f7812 */ /* 0x000fe200078efcff */
[-C--:B------:R-:W-:Y:S01]  /*13170*/  HFMA2 R39, R39, R22.reuse.H1_H1, -66, -66 ;  /* 0xd420d42027277431 */ /* 0x080fe20000060016 */
[----:B------:R-:W-:Y:S01]  /*13180*/  LOP3.LUT R51, R10, 0x64006400, RZ, 0xfc, !PT ;  /* 0x640064000a337812 */ /* 0x000fe200078efcff */
[----:B------:R-:W-:Y:S01]  /*13190*/  HFMA2 R40, R40, R22.H1_H1, -66, -66 ;  /* 0xd420d42028287431 */ /* 0x000fe20000060016 */
        /* <DEDUP_REMOVED lines=64> */
.L_x_2531:
        /* <DEDUP_REMOVED lines=48> */
.L_x_2532:
        /* <DEDUP_REMOVED lines=46> */
.L_x_2530:
[----:B------:R-:W-:Y:S01]  /*13b80*/  IADD3 R20, R20, 0x10, RZ ;  /* 0x0000001014147810 */ /* 0x000fe20007ffe0ff */
[----:B------:R-:W-:Y:S01]  /*13b90*/  UIADD3 UR4, UR4, 0x20, URZ ;  /* 0x0000002004047890 */ /* 0x000fe2000fffe03f */
[----:B------:R-:W-:Y:S02]  /*13ba0*/  LEA R12, P3, R3, R12, 0x2 ;  /* 0x0000000c030c7211 */ /* 0x000fe400078610ff */
[C---:B------:R-:W-:Y:S02]  /*13bb0*/  ISETP.GE.AND P2, PT, R20.reuse, c[0x0][0x1bc], PT ;  /* 0x00006f0014007a0c */ /* 0x040fe40003f46270 */
[----:B------:R-:W-:Y:S01]  /*13bc0*/  ISETP.LT.AND P4, PT, R20, R21, PT ;  /* 0x000000151400720c */ /* 0x000fe20003f81270 */
[----:B------:R-:W-:-:S12]  /*13bd0*/  IMAD.X R13, R13, 0x1, R15, P3 ;  /* 0x000000010d0d7824 */ /* 0x000fd800018e060f */
[----:B------:R-:W-:Y:S05]  /*13be0*/  @!P2 BRA P4, `(.L_x_2533) ;  /* 0xffffefe00000a947 */ /* 0x000fea000203ffff */
.L_x_2529:
[----:B------:R-:W-:Y:S05]  /*13bf0*/  @!P1 EXIT ;  /* 0x000000000000994d */ /* 0x000fea0003800000 */
[----:B------:R-:W1:Y:S01]  /*13c00*/  S2R R0, SR_CTAID.X ;  /* 0x0000000000007919 */ /* 0x000e620000002500 */
[----:B------:R-:W-:Y:S01]  /*13c10*/  IMAD.MOV.U32 R9, RZ, RZ, 0x2 ;  /* 0x00000002ff097424 */ /* 0x000fe200078e00ff */
[----:B------:R-:W-:Y:S02]  /*13c20*/  HMUL2 R31, R31, R17.H0_H0 ;  /* 0x200000111f1f7232 */ /* 0x000fe40000000000 */
[----:B------:R-:W1:Y:S04]  /*13c30*/  S2R R3, SR_TID.X ;  /* 0x0000000000037919 */ /* 0x000e680000002100 */
[----:B------:R-:W2:Y:S01]  /*13c40*/  S2R R2, SR_CTAID.Y ;  /* 0x0000000000027919 */ /* 0x000ea20000002600 */
[----:B-1----:R-:W-:-:S04]  /*13c50*/  IMAD R0, R0, 0x20, R3 ;  /* 0x0000002000007824 */ /* 0x002fc800078e0203 */
[----:B------:R-:W-:Y:S02]  /*13c60*/  IMAD.SHL.U32 R3, R0, 0x4, RZ ;  /* 0x0000000400037824 */ /* 0x000fe400078e00ff */
[----:B--2---:R-:W-:-:S04]  /*13c70*/  IMAD R0, R2, 0x3, RZ ;  /* 0x0000000302007824 */ /* 0x004fc800078e02ff */
[----:B------:R-:W-:-:S04]  /*13c80*/  IMAD R0, R0, c[0x0][0x18c], R3 ;  /* 0x0000630000007a24 */ /* 0x000fc800078e0203 */
[----:B------:R-:W-:-:S05]  /*13c90*/  IMAD.WIDE R2, R0, R9, c[0x0][0x180] ;  /* 0x0000600000027625 */ /* 0x000fca00078e0209 */
[----:B------:R-:W2:Y:S01]  /*13ca0*/  ATOM.E.ADD.F16x2.RN.STRONG.GPU P0, RZ, [R2.64], R31 ;  /* 0x0000001f02ff798a */ /* 0x000ea2000810e9c6 */
[----:B------:R-:W-:Y:S01]  /*13cb0*/  BSSY B0, `(.L_x_2534) ;  /* 0x000000f000007945 */ /* 0x000fe20003800000 */
[----:B------:R-:W-:Y:S01]  /*13cc0*/  HMUL2 R17, R30, R17.H0_H0 ;  /* 0x200000111e117232 */ /* 0x000fe20000000000 */
[----:B--2---:R-:W-:Y:S05]  /*13cd0*/  @P0 BRA `(.L_x_2535) ;  /* 0x000000c000000947 */ /* 0x004fea0003800000 */
[----:B------:R-:W1:Y:S02]  /*13ce0*/  QSPC.E.S P0, RZ, [R2] ;  /* 0x0000000002ff73aa */ /* 0x000e640000000500 */
[----:B-1----:R-:W-:Y:S05]  /*13cf0*/  @!P0 BRA `(.L_x_2536) ;  /* 0x0000007000008947 */ /* 0x002fea0003800000 */
[----:B0----5:R-:W-:-:S05]  /*13d00*/  LOP3.LUT R4, R2, 0xffffff, RZ, 0xc0, !PT ;  /* 0x00ffffff02047812 */ /* 0x021fca00078ec0ff */
.L_x_2537:
[----:B------:R-:W0:Y:S02]  /*13d10*/  LDS R6, [R4] ;  /* 0x0000000004067984 */ /* 0x000e240000000800 */
[----:B0-----:R-:W-:-:S06]  /*13d20*/  HADD2 R7, R6, R31 ;  /* 0x0000001f06077230 */ /* 0x001fcc0000000000 */
[----:B------:R-:W0:Y:S02]  /*13d30*/  ATOMS.CAST.SPIN R7, [R4], R6, R7 ;  /* 0x000000060407738d */ /* 0x000e240001800007 */
[----:B0-----:R-:W-:-:S13]  /*13d40*/  ISETP.EQ.U32.AND P0, PT, R7, 0x1, PT ;  /* 0x000000010700780c */ /* 0x001fda0003f02070 */
[----:B------:R-:W-:Y:S05]  /*13d50*/  @!P0 BRA `(.L_x_2537) ;  /* 0xffffffb000008947 */ /* 0x000fea000383ffff */
[----:B------:R-:W-:Y:S05]  /*13d60*/  BRA `(.L_x_2535) ;  /* 0x0000003000007947 */ /* 0x000fea0003800000 */
.L_x_2536:
[----:B0----5:R-:W2:Y:S02]  /*13d70*/  LD.E R4, [R2.64] ;  /* 0x0000000602047980 */ /* 0x021ea4000c101900 */
[----:B--2---:R-:W-:-:S05]  /*13d80*/  IMAD.IADD R5, R31, 0x1, R4 ;  /* 0x000000011f057824 */ /* 0x004fca00078e0204 */
[----:B------:R0:W-:Y:S02]  /*13d90*/  ST.E [R2.64], R5 ;  /* 0x0000000502007985 */ /* 0x0001e4000c101906 */
.L_x_2535:
[----:B------:R-:W-:Y:S05]  /*13da0*/  BSYNC B0 ;  /* 0x0000000000007941 */ /* 0x000fea0003800000 */
.L_x_2534:
[----:B------:R-:W2:Y:S01]  /*13db0*/  ATOM.E.ADD.F16x2.RN.STRONG.GPU P0, RZ, [R2.64+0x4], R17 ;  /* 0x0000041102ff798a */ /* 0x000ea2000810e9c6 */
[----:B------:R-:W-:Y:S01]  /*13dc0*/  BSSY B0, `(.L_x_2538) ;  /* 0x000000f000007945 */ /* 0x000fe20003800000 */
[----:B--2---:R-:W-:Y:S05]  /*13dd0*/  @P0 BRA `(.L_x_2539) ;  /* 0x000000d000000947 */ /* 0x004fea0003800000 */
[----:B------:R-:W1:Y:S02]  /*13de0*/  QSPC.E.S P0, RZ, [R2+0x4] ;  /* 0x0000040002ff73aa */ /* 0x000e640000000500 */
[----:B-1----:R-:W-:Y:S05]  /*13df0*/  @!P0 BRA `(.L_x_2540) ;  /* 0x0000008000008947 */ /* 0x002fea0003800000 */
[----:B0-----:R-:W-:-:S04]  /*13e00*/  IADD3 R2, R2, 0x4, RZ ;  /* 0x0000000402027810 */ /* 0x001fc80007ffe0ff */
[----:B------:R-:W-:-:S05]  /*13e10*/  LOP3.LUT R2, R2, 0xffffff, RZ, 0xc0, !PT ;  /* 0x00ffffff02027812 */ /* 0x000fca00078ec0ff */
.L_x_2541:
[----:B-----5:R-:W0:Y:S02]  /*13e20*/  LDS R4, [R2] ;  /* 0x0000000002047984 */ /* 0x020e240000000800 */
[----:B0-----:R-:W-:-:S10]  /*13e30*/  HFMA2.MMA R5, R4, 1, 1, R17 ;  /* 0x3c003c0004057835 */ /* 0x001fd40000000011 */
[----:B------:R-:W0:Y:S02]  /*13e40*/  ATOMS.CAST.SPIN R5, [R2], R4, R5 ;  /* 0x000000040205738d */ /* 0x000e240001800005 */
[----:B0-----:R-:W-:-:S13]  /*13e50*/  ISETP.EQ.U32.AND P0, PT, R5, 0x1, PT ;  /* 0x000000010500780c */ /* 0x001fda0003f02070 */
[----:B------:R-:W-:Y:S05]  /*13e60*/  @!P0 BRA `(.L_x_2541) ;  /* 0xffffffb000008947 */ /* 0x000fea000383ffff */
[----:B------:R-:W-:Y:S05]  /*13e70*/  BRA `(.L_x_2539) ;  /* 0x0000003000007947 */ /* 0x000fea0003800000 */
.L_x_2540:
[----:B0----5:R-:W2:Y:S02]  /*13e80*/  LD.E R4, [R2.64+0x4] ;  /* 0x0000040602047980 */ /* 0x021ea4000c101900 */
[----:B--2---:R-:W-:-:S05]  /*13e90*/  IMAD.IADD R5, R17, 0x1, R4 ;  /* 0x0000000111057824 */ /* 0x004fca00078e0204 */
[----:B------:R0:W-:Y:S02]  /*13ea0*/  ST.E [R2.64+0x4], R5 ;  /* 0x0000040502007985 */ /* 0x0001e4000c101906 */
.L_x_2539:
[----:B------:R-:W-:Y:S05]  /*13eb0*/  BSYNC B0 ;  /* 0x0000000000007941 */ /* 0x000fea0003800000 */
.L_x_2538:
[----:B------:R-:W-:-:S13]  /*13ec0*/  ISETP.GE.AND P0, PT, R19, 0x2, PT ;  /* 0x000000021300780c */ /* 0x000fda0003f06270 */
[----:B------:R-:W-:Y:S05]  /*13ed0*/  @!P0 EXIT ;  /* 0x000000000000894d */ /* 0x000fea0003800000 */
[----:B------:R-:W-:Y:S01]  /*13ee0*/  IADD3 R0, R0, c[0x0][0x18c], RZ ;  /* 0x0000630000007a10 */ /* 0x000fe20007ffe0ff */
[----:B0----5:R-:W-:-:S04]  /*13ef0*/  HMUL2 R5, R26, R18.H0_H0 ;  /* 0x200000121a057232 */ /* 0x021fc80000000000 */
        /* <DEDUP_REMOVED lines=8> */
.L_x_2545:
[----:B------:R-:W0:Y:S02]  /*13f80*/  LDS R6, [R4] ;  /* 0x0000000004067984 */ /* 0x000e240000000800 */
[----:B0-----:R-:W-:-:S06]  /*13f90*/  HADD2 R7, R6, R5 ;  /* 0x0000000506077230 */ /* 0x001fcc0000000000 */
[----:B------:R-:W0:Y:S02]  /*13fa0*/  ATOMS.CAST.SPIN R7, [R4], R6, R7 ;  /* 0x000000060407738d */ /* 0x000e240001800007 */
[----:B0-----:R-:W-:-:S13]  /*13fb0*/  ISETP.EQ.U32.AND P0, PT, R7, 0x1, PT ;  /* 0x000000010700780c */ /* 0x001fda0003f02070 */
[----:B------:R-:W-:Y:S05]  /*13fc0*/  @!P0 BRA `(.L_x_2545) ;  /* 0xffffffb000008947 */ /* 0x000fea000383ffff */
[----:B------:R-:W-:Y:S05]  /*13fd0*/  BRA `(.L_x_2543) ;  /* 0x0000003000007947 */ /* 0x000fea0003800000 */
.L_x_2544:
[----:B------:R-:W2:Y:S02]  /*13fe0*/  LD.E R4, [R2.64] ;  /* 0x0000000602047980 */ /* 0x000ea4000c101900 */
[----:B--2---:R-:W-:-:S05]  /*13ff0*/  IMAD.IADD R5, R5, 0x1, R4 ;  /* 0x0000000105057824 */ /* 0x004fca00078e0204 */
[----:B------:R0:W-:Y:S02]  /*14000*/  ST.E [R2.64], R5 ;  /* 0x0000000502007985 */ /* 0x0001e4000c101906 */
.L_x_2543:
[----:B------:R-:W-:Y:S05]  /*14010*/  BSYNC B0 ;  /* 0x0000000000007941 */ /* 0x000fea0003800000 */
.L_x_2542:
[----:B------:R-:W2:Y:S01]  /*14020*/  ATOM.E.ADD.F16x2.RN.STRONG.GPU P0, RZ, [R2.64+0x4], R27 ;  /* 0x0000041b02ff798a */ /* 0x000ea2000810e9c6 */
[----:B------:R-:W-:Y:S01]  /*14030*/  BSSY B0, `(.L_x_2546) ;  /* 0x000000f000007945 */ /* 0x000fe20003800000 */
[----:B--2---:R-:W-:Y:S05]  /*14040*/  @P0 BRA `(.L_x_2547) ;  /* 0x000000d000000947 */ /* 0x004fea0003800000 */
[----:B------:R-:W1:Y:S02]  /*14050*/  QSPC.E.S P0, RZ, [R2+0x4] ;  /* 0x0000040002ff73aa */ /* 0x000e640000000500 */
[----:B-1----:R-:W-:Y:S05]  /*14060*/  @!P0 BRA `(.L_x_2548) ;  /* 0x0000008000008947 */ /* 0x002fea0003800000 */
[----:B0-----:R-:W-:-:S04]  /*14070*/  IADD3 R2, R2, 0x4, RZ ;  /* 0x0000000402027810 */ /* 0x001fc80007ffe0ff */
[----:B------:R-:W-:-:S05]  /*14080*/  LOP3.LUT R2, R2, 0xffffff, RZ, 0xc0, !PT ;  /* 0x00ffffff02027812 */ /* 0x000fca00078ec0ff */
.L_x_2549:
[----:B------:R-:W0:Y:S02]  /*14090*/  LDS R4, [R2] ;  /* 0x0000000002047984 */ /* 0x000e240000000800 */
[----:B0-----:R-:W-:-:S10]  /*140a0*/  HFMA2.MMA R5, R4, 1, 1, R27 ;  /* 0x3c003c0004057835 */ /* 0x001fd4000000001b */
[----:B------:R-:W0:Y:S02]  /*140b0*/  ATOMS.CAST.SPIN R5, [R2], R4, R5 ;  /* 0x000000040205738d */ /* 0x000e240001800005 */
[----:B0-----:R-:W-:-:S13]  /*140c0*/  ISETP.EQ.U32.AND P0, PT, R5, 0x1, PT ;  /* 0x000000010500780c */ /* 0x001fda0003f02070 */
[----:B------:R-:W-:Y:S05]  /*140d0*/  @!P0 BRA `(.L_x_2549) ;  /* 0xffffffb000008947 */ /* 0x000fea000383ffff */
[----:B------:R-:W-:Y:S05]  /*140e0*/  BRA `(.L_x_2547) ;  /* 0x0000003000007947 */ /* 0x000fea0003800000 */
.L_x_2548:
[----:B------:R-:W2:Y:S02]  /*140f0*/  LD.E R4, [R2.64+0x4] ;  /* 0x0000040602047980 */ /* 0x000ea4000c101900 */
[----:B0-2---:R-:W-:-:S05]  /*14100*/  IMAD.IADD R5, R27, 0x1, R4 ;  /* 0x000000011b057824 */ /* 0x005fca00078e0204 */
[----:B------:R0:W-:Y:S02]  /*14110*/  ST.E [R2.64+0x4], R5 ;  /* 0x0000040502007985 */ /* 0x0001e4000c101906 */
.L_x_2547:
[----:B------:R-:W-:Y:S05]  /*14120*/  BSYNC B0 ;  /* 0x0000000000007941 */ /* 0x000fea0003800000 */
.L_x_2546:
        /* <DEDUP_REMOVED lines=12> */
.L_x_2553:
[----:B------:R-:W0:Y:S02]  /*141f0*/  LDS R4, [R0] ;  /* 0x0000000000047984 */ /* 0x000e240000000800 */
[----:B0-----:R-:W-:-:S06]  /*14200*/  HADD2 R5, R4, R7 ;  /* 0x0000000704057230 */ /* 0x001fcc0000000000 */
[----:B------:R-:W0:Y:S02]  /*14210*/  ATOMS.CAST.SPIN R5, [R0], R4, R5 ;  /* 0x000000040005738d */ /* 0x000e240001800005 */
[----:B0-----:R-:W-:-:S13]  /*14220*/  ISETP.EQ.U32.AND P0, PT, R5, 0x1, PT ;  /* 0x000000010500780c */ /* 0x001fda0003f02070 */
[----:B------:R-:W-:Y:S05]  /*14230*/  @!P0 BRA `(.L_x_2553) ;  /* 0xffffffb000008947 */ /* 0x000fea000383ffff */
[----:B------:R-:W-:Y:S05]  /*14240*/  BRA `(.L_x_2551) ;  /* 0x0000003000007947 */ /* 0x000fea0003800000 */
.L_x_2552:
[----:B------:R-:W2:Y:S02]  /*14250*/  LD.E R0, [R2.64] ;  /* 0x0000000602007980 */ /* 0x000ea4000c101900 */
[----:B--2---:R-:W-:-:S05]  /*14260*/  IMAD.IADD R5, R7, 0x1, R0 ;  /* 0x0000000107057824 */ /* 0x004fca00078e0200 */
[----:B------:R0:W-:Y:S02]  /*14270*/  ST.E [R2.64], R5 ;  /* 0x0000000502007985 */ /* 0x0001e4000c101906 */
.L_x_2551:
[----:B------:R-:W-:Y:S05]  /*14280*/  BSYNC B0 ;  /* 0x0000000000007941 */ /* 0x000fea0003800000 */
.L_x_2550:
[----:B------:R-:W2:Y:S02]  /*14290*/  ATOM.E.ADD.F16x2.RN.STRONG.GPU P0, RZ, [R2.64+0x4], R29 ;  /* 0x0000041d02ff798a */ /* 0x000ea4000810e9c6 */
[----:B--2---:R-:W-:Y:S05]  /*142a0*/  @P0 EXIT ;  /* 0x000000000000094d */ /* 0x004fea0003800000 */
[----:B------:R-:W1:Y:S02]  /*142b0*/  QSPC.E.S P0, RZ, [R2+0x4] ;  /* 0x0000040002ff73aa */ /* 0x000e640000000500 */
[----:B-1----:R-:W-:Y:S05]  /*142c0*/  @!P0 BRA `(.L_x_2554) ;  /* 0x0000008000008947 */ /* 0x002fea0003800000 */
[----:B0-----:R-:W-:-:S04]  /*142d0*/  IADD3 R2, R2, 0x4, RZ ;  /* 0x0000000402027810 */ /* 0x001fc80007ffe0ff */
[----:B------:R-:W-:-:S05]  /*142e0*/  LOP3.LUT R2, R2, 0xffffff, RZ, 0xc0, !PT ;  /* 0x00ffffff02027812 */ /* 0x000fca00078ec0ff */
.L_x_2555:
[----:B------:R-:W0:Y:S02]  /*142f0*/  LDS R4, [R2] ;  /* 0x0000000002047984 */ /* 0x000e240000000800 */
[----:B0-----:R-:W-:-:S10]  /*14300*/  HFMA2.MMA R5, R4, 1, 1, R29 ;  /* 0x3c003c0004057835 */ /* 0x001fd4000000001d */
[----:B------:R-:W0:Y:S02]  /*14310*/  ATOMS.CAST.SPIN R5, [R2], R4, R5 ;  /* 0x000000040205738d */ /* 0x000e240001800005 */
[----:B0-----:R-:W-:-:S13]  /*14320*/  ISETP.EQ.U32.AND P0, PT, R5, 0x1, PT ;  /* 0x000000010500780c */ /* 0x001fda0003f02070 */
[----:B------:R-:W-:Y:S05]  /*14330*/  @!P0 BRA `(.L_x_2555) ;  /* 0xffffffb000008947 */ /* 0x000fea000383ffff */
[----:B------:R-:W-:Y:S05]  /*14340*/  EXIT ;  /* 0x000000000000794d */ /* 0x000fea0003800000 */
.L_x_2554:
[----:B------:R-:W2:Y:S02]  /*14350*/  LD.E R0, [R2.64+0x4] ;  /* 0x0000040602007980 */ /* 0x000ea4000c101900 */
[----:B0-2---:R-:W-:-:S05]  /*14360*/  IMAD.IADD R5, R29, 0x1, R0 ;  /* 0x000000011d057824 */ /* 0x005fca00078e0200 */
[----:B------:R-:W-:Y:S01]  /*14370*/  ST.E [R2.64+0x4], R5 ;  /* 0x0000040502007985 */ /* 0x000fe2000c101906 */
[----:B------:R-:W-:Y:S05]  /*14380*/  EXIT ;  /* 0x000000000000794d */ /* 0x000fea0003800000 */
.L_x_2556:
        /* <DEDUP_REMOVED lines=15> */
.L_x_4777:


//--------------------- .text._Z23gemm_half_q_half_kernelILi3ELi160ELb1ELb1ELi32EEvPK6__halfPKjS4_S2_PS0_iiiiPKtS7_iiiiiibS2_i --------------------------
	.section	.text._Z23gemm_half_q_half_kernelILi3ELi160ELb1ELb1ELi32EEvPK6__halfPKjS4_S2_PS0_iiiiPKtS7_iiiiiibS2_i,"ax",@progbits
	.sectioninfo	@"SHI_REGISTERS=72"
	.align	128
        .global         _Z23gemm_half_q_half_kernelILi3ELi160ELb1ELb1ELi32EEvPK6__halfPKjS4_S2_PS0_iiiiPKtS7_iiiiiibS2_i
        .type           _Z23gemm_half_q_half_kernelILi3ELi160ELb1ELb1ELi32EEvPK6__halfPKjS4_S2_PS0_iiiiPKtS7_iiiiiibS2_i,@function
        .size           _Z23gemm_half_q_half_kernelILi3ELi160ELb1ELb1ELi32EEvPK6__halfPKjS4_S2_PS0_iiiiPKtS7_iiiiiibS2_i,(.L_x_4778 - _Z23gemm_half_q_half_kernelILi3ELi160ELb1ELb1ELi32EEvPK6__halfPKjS4_S2_PS0_iiiiPKtS7_iiiiiibS2_i)
        .other          _Z23gemm_half_q_half_kernelILi3ELi160ELb1ELb1ELi32EEvPK6__halfPKjS4_S2_PS0_iiiiPKtS7_iiiiiibS2_i,@"STO_CUDA_ENTRY STV_DEFAULT"
_Z23gemm_half_q_half_kernelILi3ELi160ELb1ELb1ELi32EEvPK6__halfPKjS4_S2_PS0_iiiiPKtS7_iiiiiibS2_i:
.text._Z23gemm_half_q_half_kernelILi3ELi160ELb1ELb1ELi32EEvPK6__halfPKjS4_S2_PS0_iiiiPKtS7_iiiiiibS2_i:
[----:B------:R-:W-:Y:S02]  /*0000*/  IMAD.MOV.U32 R1, RZ, RZ, c[0x0][0x28] ;  /* 0x00000a00ff017624 */ /* 0x000fe400078e00ff */
[----:B------:R-:W0:Y:S01]  /*0010*/  S2R R2, SR_CTAID.Y ;  /* 0x0000000000027919 */ /* 0x000e220000002600 */
[----:B------:R-:W-:Y:S01]  /*0020*/  IMAD.MOV.U32 R3, RZ, RZ, -0x3 ;  /* 0xfffffffdff037424 */ /* 0x000fe200078e00ff */
[----:B------:R-:W-:Y:S01]  /*0030*/  ULDC.64 UR8, c[0x0][0x118] ;  /* 0x0000460000087ab9 */ /* 0x000fe20000000a00 */
[----:B------:R-:W-:Y:S01]  /*0040*/  PRMT R13, RZ, 0x7610, R13 ;  /* 0x00007610ff0d7816 */ /* 0x000fe2000000000d */
[----:B------:R-:W1:Y:S01]  /*0050*/  S2R R9, SR_TID.X ;  /* 0x0000000000097919 */ /* 0x000e620000002100 */
[----:B------:R-:W-:Y:S02]  /*0060*/  PRMT R12, RZ, 0x7610, R12 ;  /* 0x00007610ff0c7816 */ /* 0x000fe4000000000c */
[----:B------:R-:W-:Y:S01]  /*0070*/  PRMT R11, RZ, 0x7610, R11 ;  /* 0x00007610ff0b7816 */ /* 0x000fe2000000000b */
[----:B------:R-:W2:Y:S01]  /*0080*/  S2R R0, SR_CTAID.Z ;  /* 0x0000000000007919 */ /* 0x000ea20000002700 */
        /* <DEDUP_REMOVED lines=27> */
.L_x_2557:
        /* <DEDUP_REMOVED lines=27> */
.L_x_2562:
        /* <DEDUP_REMOVED lines=36> */
.L_x_2561:
        /* <DEDUP_REMOVED lines=22> */
.L_x_2563:
        /* <DEDUP_REMOVED lines=12> */
.L_x_2560:
[----:B------:R-:W-:Y:S01]  /*0850*/  ISETP.GT.AND P2, PT, R56, 0x3, PT ;  /* 0x000000033800780c */ /* 0x000fe20003f44270 */
[----:B------:R-:W-:Y:S01]  /*0860*/  IMAD.SHL.U32 R24, R9, 0x2, RZ ;  /* 0x0000000209187824 */ /* 0x000fe200078e00ff */
[----:B------:R-:W-:Y:S01]  /*0870*/  PLOP3.LUT P0, PT, PT, PT, PT, 0x80, 0x0 ;  /* 0x000000000000781c */ /* 0x000fe20003f0f070 */
[----:B------:R-:W-:-:S10]  /*0880*/  IMAD.MOV.U32 R3, RZ, RZ, RZ ;  /* 0x000000ffff037224 */ /* 0x000fd400078e00ff */
[----:B------:R-:W-:Y:S05]  /*0890*/  @!P2 BRA `(.L_x_2564) ;  /* 0x000002600000a947 */ /* 0x000fea0003800000 */
[----:B------:R-:W-:Y:S02]  /*08a0*/  PLOP3.LUT P0, PT, PT, PT, PT, 0x8, 0x0 ;  /* 0x000000000000781c */ /* 0x000fe40003f0e170 */
[----:B------:R-:W-:Y:S02]  /*08b0*/  IADD3 R26, R56, -0x3, RZ ;  /* 0xfffffffd381a7810 */ /* 0x000fe40007ffe0ff */
.L_x_2565:
        /* <DEDUP_REMOVED lines=36> */
.L_x_2564:
        /* <DEDUP_REMOVED lines=22> */
.L_x_2566:
        /* <DEDUP_REMOVED lines=11> */
.L_x_2559:
[----:B------:R-:W-:Y:S05]  /*0d10*/  BSYNC B0 ;  /* 0x0000000000007941 */ /* 0x000fea0003800000 */
.L_x_2558:
        /* <DEDUP_REMOVED lines=14> */
.L_x_2569:
        /* <DEDUP_REMOVED lines=19> */
.L_x_2568:
        /* <DEDUP_REMOVED lines=14> */
.L_x_2570:
[----:B------:R-:W-:-:S13]  /*1010*/  ISETP.LT.OR P0, PT, R3, R56, P0 ;  /* 0x000000380300720c */ /* 0x000fda0000701670 */
[----:B------:R-:W-:Y:S02]  /*1020*/  @P0 IMAD R2, R2, 0x3, R3 ;  /* 0x0000000302020824 */ /* 0x000fe400078e0203 */
[----:B------:R-:W-:Y:S02]  /*1030*/  @P0 IMAD.MOV.U32 R3, RZ, RZ, 0x2 ;  /* 0x00000002ff030424 */ /* 0x000fe400078e00ff */
[----:B------:R-:W-:-:S04]  /*1040*/  @P0 IMAD R2, R2, c[0x0][0x18c], R15 ;  /* 0x0000630002020a24 */ /* 0x000fc800078e020f */
[----:B------:R-:W-:-:S05]  /*1050*/  @P0 IMAD.WIDE R2, R2, R3, c[0x0][0x180] ;  /* 0x0000600002020625 */ /* 0x000fca00078e0203 */
[----:B------:R1:W-:Y:S02]  /*1060*/  @P0 STG.E.64 [R2.64], RZ ;  /* 0x000000ff02000986 */ /* 0x0003e4000c101b08 */
.L_x_2567:
[----:B------:R-:W-:Y:S01]  /*1070*/  BAR.SYNC.DEFER_BLOCKING 0x0 ;  /* 0x0000000000007b1d */ /* 0x000fe20000010000 */
[C---:B------:R-:W-:Y:S02]  /*1080*/  ISETP.GT.AND P0, PT, R54.reuse, c[0x0][0x1a8], PT ;  /* 0x00006a0036007a0c */ /* 0x040fe40003f04270 */
[C---:B------:R-:W-:Y:S02]  /*1090*/  ISETP.GT.AND P2, PT, R54.reuse, c[0x0][0x1ac], PT ;  /* 0x00006b0036007a0c */ /* 0x040fe40003f44270 */
[C---:B------:R-:W-:Y:S02]  /*10a0*/  ISETP.GT.AND P3, PT, R54.reuse, c[0x0][0x1b0], PT ;  /* 0x00006c0036007a0c */ /* 0x040fe40003f64270 */
[C---:B------:R-:W-:Y:S02]  /*10b0*/  ISETP.GT.AND P4, PT, R54.reuse, c[0x0][0x1b4], PT ;  /* 0x00006d0036007a0c */ /* 0x040fe40003f84270 */
[C---:B-1----:R-:W-:Y:S02]  /*10c0*/  IMNMX R3, R54.reuse, c[0x0][0x1a8], PT ;  /* 0x00006a0036037a17 */ /* 0x042fe40003800200 */
[----:B------:R-:W-:-:S02]  /*10d0*/  ISETP.GT.AND P5, PT, R54, c[0x0][0x1b8], PT ;  /* 0x00006e0036007a0c */ /* 0x000fc40003fa4270 */
[----:B0-----:R-:W-:Y:S02]  /*10e0*/  SHF.R.S32.HI R4, RZ, 0x1f, R3 ;  /* 0x0000001fff047819 */ /* 0x001fe40000011403 */
[----:B------:R-:W-:Y:S02]  /*10f0*/  @P0 IMNMX R2, R54, c[0x0][0x1ac], PT ;  /* 0x00006b0036020a17 */ /* 0x000fe40003800200 */
[----:B------:R-:W-:Y:S02]  /*1100*/  LEA.HI R16, R4, R3, RZ, 0x5 ;  /* 0x0000000304107211 */ /* 0x000fe400078f28ff */
[----:B------:R-:W-:Y:S02]  /*1110*/  @P0 IADD3 R2, R2, -c[0x0][0x1a8], RZ ;  /* 0x80006a0002020a10 */ /* 0x000fe40007ffe0ff */
[C---:B------:R-:W-:Y:S02]  /*1120*/  @P2 IMNMX R4, R54.reuse, c[0x0][0x1b0], PT ;  /* 0x00006c0036042a17 */ /* 0x040fe40003800200 */
[----:B------:R-:W-:-:S02]  /*1130*/  @P3 IMNMX R6, R54, c[0x0][0x1b4], PT ;  /* 0x00006d0036063a17 */ /* 0x000fc40003800200 */
[----:B------:R-:W-:Y:S02]  /*1140*/  @P0 SHF.R.S32.HI R3, RZ, 0x1f, R2 ;  /* 0x0000001fff030819 */ /* 0x000fe40000011402 */
[----:B------:R-:W-:Y:S02]  /*1150*/  @P4 IMNMX R7, R54, c[0x0][0x1b8], PT ;  /* 0x00006e0036074a17 */ /* 0x000fe40003800200 */
[----:B------:R-:W-:Y:S02]  /*1160*/  @P2 IADD3 R5, R4, -c[0x0][0x1ac], RZ ;  /* 0x80006b0004052a10 */ /* 0x000fe40007ffe0ff */
[----:B------:R-:W-:Y:S02]  /*1170*/  @P3 IADD3 R6, R6, -c[0x0][0x1b0], RZ ;  /* 0x80006c0006063a10 */ /* 0x000fe40007ffe0ff */
[----:B------:R-:W-:Y:S02]  /*1180*/  @P5 IMNMX R9, R54, c[0x0][0x1bc], PT ;  /* 0x00006f0036095a17 */ /* 0x000fe40003800200 */
[----:B------:R-:W-:-:S02]  /*1190*/  @P0 LEA.HI R4, R3, R2, RZ, 0x5 ;  /* 0x0000000203040211 */ /* 0x000fc400078f28ff */
[----:B------:R-:W-:Y:S02]  /*11a0*/  @P4 IADD3 R7, R7, -c[0x0][0x1b4], RZ ;  /* 0x80006d0007074a10 */ /* 0x000fe40007ffe0ff */
[----:B------:R-:W-:Y:S02]  /*11b0*/  @P2 SHF.R.S32.HI R2, RZ, 0x1f, R5 ;  /* 0x0000001fff022819 */ /* 0x000fe40000011405 */
[----:B------:R-:W-:Y:S02]  /*11c0*/  @P3 SHF.R.S32.HI R3, RZ, 0x1f, R6 ;  /* 0x0000001fff033819 */ /* 0x000fe40000011406 */
[----:B------:R-:W-:Y:S02]  /*11d0*/  @P5 IADD3 R9, R9, -c[0x0][0x1b8], RZ ;  /* 0x80006e0009095a10 */ /* 0x000fe40007ffe0ff */
[----:B------:R-:W-:Y:S02]  /*11e0*/  @P4 SHF.R.S32.HI R8, RZ, 0x1f, R7 ;  /* 0x0000001fff084819 */ /* 0x000fe40000011407 */
[----:B------:R-:W-:-:S02]  /*11f0*/  @P2 LEA.HI R5, R2, R5, RZ, 0x5 ;  /* 0x0000000502052211 */ /* 0x000fc400078f28ff */
[----:B------:R-:W-:Y:S02]  /*1200*/  @P3 LEA.HI R6, R3, R6, RZ, 0x5 ;  /* 0x0000000603063211 */ /* 0x000fe400078f28ff */
[----:B------:R-:W-:Y:S01]  /*1210*/  @P5 SHF.R.S32.HI R10, RZ, 0x1f, R9 ;  /* 0x0000001fff0a5819 */ /* 0x000fe20000011409 */
[----:B------:R-:W-:Y:S01]  /*1220*/  CS2R R2, SRZ ;  /* 0x0000000000027805 */ /* 0x000fe2000001ff00 */
[----:B------:R-:W-:Y:S02]  /*1230*/  @P0 SHF.R.S32.HI R4, RZ, 0x5, R4 ;  /* 0x00000005ff040819 */ /* 0x000fe40000011404 */
[----:B------:R-:W-:Y:S01]  /*1240*/  @P4 LEA.HI R8, R8, R7, RZ, 0x5 ;  /* 0x0000000708084211 */ /* 0x000fe200078f28ff */
[----:B------:R-:W-:Y:S01]  /*1250*/  IMAD.MOV.U32 R7, RZ, RZ, RZ ;  /* 0x000000ffff077224 */ /* 0x000fe200078e00ff */
[----:B------:R-:W-:Y:S01]  /*1260*/  @P2 SHF.R.S32.HI R5, RZ, 0x5, R5 ;  /* 0x00000005ff052819 */ /* 0x000fe20000011405 */
[----:B------:R-:W-:Y:S01]  /*1270*/  @P0 IMAD R3, R4, 0x6, RZ ;  /* 0x0000000604030824 */ /* 0x000fe200078e02ff */
[----:B------:R-:W-:-:S02]  /*1280*/  @P3 SHF.R.S32.HI R6, RZ, 0x5, R6 ;  /* 0x00000005ff063819 */ /* 0x000fc40000011406 */
[----:B------:R-:W-:Y:S01]  /*1290*/  @P5 LEA.HI R10, R10, R9, RZ, 0x5 ;  /* 0x000000090a0a5211 */ /* 0x000fe200078f28ff */
[----:B------:R-:W-:Y:S01]  /*12a0*/  @P2 IMAD R2, R5, 0x5, RZ ;  /* 0x0000000505022824 */ /* 0x000fe200078e02ff */
[----:B------:R-:W-:Y:S01]  /*12b0*/  SHF.R.S32.HI R16, RZ, 0x5, R16 ;  /* 0x00000005ff107819 */ /* 0x000fe20000011410 */
[----:B------:R-:W-:Y:S01]  /*12c0*/  @P3 IMAD.SHL.U32 R7, R6, 0x4, RZ ;  /* 0x0000000406073824 */ /* 0x000fe200078e00ff */
        /* <DEDUP_REMOVED lines=27> */
.L_x_2572:
        /* <DEDUP_REMOVED lines=41> */
.L_x_2571:
        /* <DEDUP_REMOVED lines=22> */
.L_x_2586:
[----:B------:R-:W-:Y:S02]  /*1870*/  IMAD.MOV.U32 R62, RZ, RZ, R58 ;  /* 0x000000ffff3e7224 */ /* 0x000fe400078e003a */
[----:B------:R-:W-:Y:S01]  /*1880*/  IMAD.MOV.U32 R63, RZ, RZ, R59 ;  /* 0x000000ffff3f7224 */ /* 0x000fe200078e003b */
[----:B-----5:R-:W-:Y:S05]  /*1890*/  @!P1 BRA `(.L_x_2574) ;  /* 0x0000178000009947 */ /* 0x020fea0003800000 */
[----:B------:R-:W2:Y:S04]  /*18a0*/  LDG.E.128.CONSTANT R16, [R62.64] ;  /* 0x000000083e107981 */ /* 0x000ea8000c1e9d00 */
[----:B-----5:R-:W3:Y:S01]  /*18b0*/  LDG.E.128.CONSTANT R20, [R36.64] ;  /* 0x0000000824147981 */ /* 0x020ee2000c1e9d00 */
[----:B------:R-:W-:Y:S02]  /*18c0*/  ISETP.GE.AND P2, PT, R56, 0x2, PT ;  /* 0x000000023800780c */ /* 0x000fe40003f46270 */
        /* <DEDUP_REMOVED lines=36> */
[----:B------:R0:W1:Y:S01]  /*1b10*/  I2F.F16 R45, R16 ;  /* 0x00000010002d7306 */ /* 0x0000620000200c00 */
[----:B------:R-:W-:-:S02]  /*1b20*/  LOP3.LUT R17, R17, 0xff, RZ, 0xc0, !PT ;  /* 0x000000ff11117812 */ /* 0x000fc400078ec0ff */
[--C-:B------:R-:W-:Y:S02]  /*1b30*/  SHF.R.U32.HI R47, RZ, 0x8, R18.reuse ;  /* 0x00000008ff2f7819 */ /* 0x100fe40000011612 */
[----:B------:R-:W-:Y:S02]  /*1b40*/  SHF.R.U32.HI R18, RZ, 0x10, R18 ;  /* 0x00000010ff127819 */ /* 0x000fe40000011612 */
[----:B------:R-:W-:Y:S01]  /*1b50*/  IADD3 R17, R17, -0x80, RZ ;  /* 0xffffff8011117810 */ /* 0x000fe20007ffe0ff */
[----:B------:R-:W1:Y:S01]  /*1b60*/  I2F.F16 R41, R41 ;  /* 0x0000002900297306 */ /* 0x000e620000200c00 */
[----:B0-----:R-:W-:Y:S02]  /*1b70*/  SHF.R.U32.HI R16, RZ, 0x8, R19 ;  /* 0x00000008ff107819 */ /* 0x001fe40000011613 */
        /* <DEDUP_REMOVED lines=8> */
[----:B------:R0:W1:Y:S01]  /*1c00*/  I2F.F16 R47, R17 ;  /* 0x00000011002f7306 */ /* 0x0000620000200c00 */
[----:B------:R-:W-:-:S02]  /*1c10*/  SHF.R.U32.HI R19, RZ, 0x10, R19 ;  /* 0x00000010ff137819 */ /* 0x000fc40000011613 */
[----:B------:R-:W-:Y:S02]  /*1c20*/  IADD3 R16, R16, -0x80, RZ ;  /* 0xffffff8010107810 */ /* 0x000fe40007ffe0ff */
[----:B------:R-:W-:Y:S02]  /*1c30*/  IADD3 R50, R49, -0x80, RZ ;  /* 0xffffff8031327810 */ /* 0x000fe40007ffe0ff */
[----:B------:R-:W-:Y:S01]  /*1c40*/  LOP3.LUT R19, R19, 0xff, RZ, 0xc0, !PT ;  /* 0x000000ff13137812 */ /* 0x000fe200078ec0ff */
[----:B------:R1:W2:Y:S01]  /*1c50*/  I2F.F16 R49, R18 ;  /* 0x0000001200317306 */ /* 0x0002a20000200c00 */
[----:B0-----:R-:W-:Y:S02]  /*1c60*/  SHF.R.U32.HI R17, RZ, 0x8, R21 ;  /* 0x00000008ff117819 */ /* 0x001fe40000011615 */
[----:B------:R-:W-:Y:S02]  /*1c70*/  LEA.HI R40, R20, 0xffffff80, RZ, 0x8 ;  /* 0xffffff8014287811 */ /* 0x000fe400078f40ff */
[----:B------:R-:W-:-:S02]  /*1c80*/  LOP3.LUT R17, R17, 0xff, RZ, 0xc0, !PT ;  /* 0x000000ff11117812 */ /* 0x000fc400078ec0ff */
[----:B------:R-:W-:Y:S01]  /*1c90*/  LEA.HI R39, R21, 0xffffff80, RZ, 0x8 ;  /* 0xffffff8015277811 */ /* 0x000fe200078f40ff */
[----:B------:R0:W2:Y:S01]  /*1ca0*/  I2F.F16 R53, R16 ;  /* 0x0000001000357306 */ /* 0x0000a20000200c00 */
[----:B------:R-:W-:Y:S02]  /*1cb0*/  LEA.HI R38, R22, 0xffffff80, RZ, 0x8 ;  /* 0xffffff8016267811 */ /* 0x000fe400078f40ff */
[----:B-1----:R-:W-:Y:S02]  /*1cc0*/  SHF.R.U32.HI R18, RZ, 0x8, R22 ;  /* 0x00000008ff127819 */ /* 0x002fe40000011616 */
[----:B------:R-:W-:Y:S02]  /*1cd0*/  SHF.R.U32.HI R20, RZ, 0x10, R20 ;  /* 0x00000010ff147819 */ /* 0x000fe40000011614 */
[----:B------:R-:W-:Y:S01]  /*1ce0*/  SHF.R.U32.HI R21, RZ, 0x10, R21 ;  /* 0x00000010ff157819 */ /* 0x000fe20000011615 */
[----:B------:R-:W1:Y:S01]  /*1cf0*/  I2F.F16 R40, R40 ;  /* 0x0000002800287306 */ /* 0x000e620000200c00 */
[----:B------:R-:W-:-:S02]  /*1d00*/  SHF.R.U32.HI R22, RZ, 0x10, R22 ;  /* 0x00000010ff167819 */ /* 0x000fc40000011616 */
[----:B------:R-:W-:Y:S02]  /*1d10*/  LEA.HI R35, R23, 0xffffff80, RZ, 0x8 ;  /* 0xffffff8017237811 */ /* 0x000fe400078f40ff */
[----:B------:R-:W-:Y:S02]  /*1d20*/  IADD3 R17, R17, -0x80, RZ ;  /* 0xffffff8011117810 */ /* 0x000fe40007ffe0ff */
[--C-:B0-----:R-:W-:Y:S01]  /*1d30*/  SHF.R.U32.HI R16, RZ, 0x8, R23.reuse ;  /* 0x00000008ff107819 */ /* 0x101fe20000011617 */
[----:B------:R-:W0:Y:S01]  /*1d40*/  I2F.F16 R39, R39 ;  /* 0x0000002700277306 */ /* 0x000e220000200c00 */
[----:B------:R-:W-:Y:S02]  /*1d50*/  IADD3 R19, R19, -0x80, RZ ;  /* 0xffffff8013137810 */ /* 0x000fe40007ffe0ff */
[----:B------:R-:W-:Y:S02]  /*1d60*/  SHF.R.U32.HI R23, RZ, 0x10, R23 ;  /* 0x00000010ff177819 */ /* 0x000fe40000011617 */
[----:B------:R-:W-:-:S02]  /*1d70*/  LOP3.LUT R20, R20, 0xff, RZ, 0xc0, !PT ;  /* 0x000000ff14147812 */ /* 0x000fc400078ec0ff */
[----:B------:R-:W-:Y:S01]  /*1d80*/  LOP3.LUT R21, R21, 0xff, RZ, 0xc0, !PT ;  /* 0x000000ff15157812 */ /* 0x000fe200078ec0ff */
[----:B------:R0:W1:Y:S01]  /*1d90*/  I2F.F16 R57, R17 ;  /* 0x0000001100397306 */ /* 0x0000620000200c00 */
[----:B------:R-:W-:Y:S02]  /*1da0*/  LOP3.LUT R22, R22, 0xff, RZ, 0xc0, !PT ;  /* 0x000000ff16167812 */ /* 0x000fe400078ec0ff */
[----:B------:R-:W-:Y:S02]  /*1db0*/  LOP3.LUT R18, R18, 0xff, RZ, 0xc0, !PT ;  /* 0x000000ff12127812 */ /* 0x000fe400078ec0ff */
[----:B------:R-:W-:Y:S02]  /*1dc0*/  LOP3.LUT R16, R16, 0xff, RZ, 0xc0, !PT ;  /* 0x000000ff10107812 */ /* 0x000fe400078ec0ff */
[----:B------:R-:W-:Y:S01]  /*1dd0*/  IADD3 R20, R20, -0x80, RZ ;  /* 0xffffff8014147810 */ /* 0x000fe20007ffe0ff */
[----:B------:R1:W2:Y:S01]  /*1de0*/  I2F.F16 R51, R19 ;  /* 0x0000001300337306 */ /* 0x0002a20000200c00 */
[----:B0-----:R-:W-:-:S02]  /*1df0*/  LOP3.LUT R17, R23, 0xff, RZ, 0xc0, !PT ;  /* 0x000000ff17117812 */ /* 0x001fc400078ec0ff */
[----:B------:R-:W-:Y:S02]  /*1e00*/  IADD3 R21, R21, -0x80, RZ ;  /* 0xffffff8015157810 */ /* 0x000fe40007ffe0ff */
[----:B------:R-:W-:Y:S02]  /*1e10*/  IADD3 R22, R22, -0x80, RZ ;  /* 0xffffff8016167810 */ /* 0x000fe40007ffe0ff */
[----:B------:R-:W-:Y:S01]  /*1e20*/  IADD3 R18, R18, -0x80, RZ ;  /* 0xffffff8012127810 */ /* 0x000fe20007ffe0ff */
[----:B------:R-:W0:Y:S01]  /*1e30*/  I2F.F16 R38, R38 ;  /* 0x0000002600267306 */ /* 0x000e220000200c00 */
[----:B-1----:R-:W-:Y:S02]  /*1e40*/  PRMT R19, R11, 0x9910, RZ ;  /* 0x000099100b137816 */ /* 0x002fe400000000ff */
[----:B------:R-:W-:Y:S02]  /*1e50*/  IADD3 R16, R16, -0x80, RZ ;  /* 0xffffff8010107810 */ /* 0x000fe40007ffe0ff */
[----:B------:R-:W-:-:S02]  /*1e60*/  IADD3 R17, R17, -0x80, RZ ;  /* 0xffffff8011117810 */ /* 0x000fc40007ffe0ff */
[----:B------:R-:W-:Y:S01]  /*1e70*/  ISETP.NE.AND P0, PT, R19, RZ, PT ;  /* 0x000000ff1300720c */ /* 0x000fe20003f05270 */
[----:B------:R-:W1:Y:S08]  /*1e80*/  I2F.F16 R35, R35 ;  /* 0x0000002300237306 */ /* 0x000e700000200c00 */
        /* <DEDUP_REMOVED lines=65> */
[----:B------:R-:W-:Y:S01]  /*22a0*/  FFMA.FTZ R67, R60, R67, RZ ;  /* 0x000000433c437223 */ /* 0x000fe200000100ff */
[----:B------:R-:W-:Y:S01]  /*22b0*/  HADD2.F32 R60, -RZ, R50.H0_H0 ;  /* 0x20000032ff3c7230 */ /* 0x000fe20000004100 */
[----:B------:R-:W-:Y:S01]  /*22c0*/  HFMA2.MMA R0, R66, 1, 1, R0 ;  /* 0x3c003c0042007835 */ /* 0x000fe20000000000 */
        /* <DEDUP_REMOVED lines=8> */
[----:B------:R-:W-:-:S03]  /*2350*/  HADD2.F32 R16, -RZ, R42.H0_H0 ;  /* 0x2000002aff107230 */ /* 0x000fc60000004100 */
[C---:B------:R-:W-:Y:S02]  /*2360*/  FFMA.FTZ R69, R17.reuse, R66, R69 ;  /* 0x0000004211457223 */ /* 0x040fe40000010045 */
[----:B------:R-:W-:Y:S01]  /*2370*/  FFMA.FTZ R61, R17, R16, R60 ;  /* 0x00000010113d7223 */ /* 0x000fe2000001003c */
[----:B------:R-:W-:Y:S02]  /*2380*/  HADD2.F32 R17, -RZ, R27.H0_H0 ;  /* 0x2000001bff117230 */ /* 0x000fe40000004100 */
[----:B------:R-:W-:Y:S02]  /*2390*/  HADD2.F32 R16, -RZ, R28.H0_H0 ;  /* 0x2000001cff107230 */ /* 0x000fe40000004100 */
[----:B------:R-:W-:Y:S01]  /*23a0*/  HADD2.F32 R60, -RZ, R59.H0_H0 ;  /* 0x2000003bff3c7230 */ /* 0x000fe20000004100 */
[C---:B------:R-:W-:Y:S01]  /*23b0*/  FFMA.FTZ R69, R64.reuse, R17, R69 ;  /* 0x0000001140457223 */ /* 0x040fe20000010045 */
[----:B------:R-:W-:Y:S01]  /*23c0*/  HADD2.F32 R17, -RZ, R58.H0_H0 ;  /* 0x2000003aff117230 */ /* 0x000fe20000004100 */
[----:B------:R-:W-:Y:S01]  /*23d0*/  FFMA.FTZ R16, R64, R16, R61 ;  /* 0x0000001040107223 */ /* 0x000fe2000001003d */
        /* <DEDUP_REMOVED lines=16> */
.L_x_2575:
        /* <DEDUP_REMOVED lines=63> */
[----:B------:R-:W-:Y:S02]  /*28d0*/  HADD2.F32 R60, -RZ, R49.H0_H0 ;  /* 0x20000031ff3c7230 */ /* 0x000fe40000004100 */
        /* <DEDUP_REMOVED lines=29> */
.L_x_2576:
        /* <DEDUP_REMOVED lines=48> */
[----:B-1----:R-:W-:Y:S01]  /*2db0*/  HADD2.F32 R31, -RZ, R18.H0_H0 ;  /* 0x20000012ff1f7230 */ /* 0x002fe20000004100 */
[-C--:B------:R-:W-:Y:S01]  /*2dc0*/  FFMA.FTZ R32, R33, R17.reuse, R32 ;  /* 0x0000001121207223 */ /* 0x080fe20000010020 */
[----:B------:R-:W-:Y:S01]  /*2dd0*/  HADD2.F32 R33, -RZ, R30.H0_H0 ;  /* 0x2000001eff217230 */ /* 0x000fe20000004100 */
[-C--:B------:R-:W-:Y:S01]  /*2de0*/  FFMA.FTZ R34, R43, R17.reuse, R34 ;  /* 0x000000112b227223 */ /* 0x080fe20000010022 */
[----:B------:R-:W-:Y:S01]  /*2df0*/  HADD2.F32 R18, -RZ, R18.H1_H1 ;  /* 0x30000012ff127230 */ /* 0x000fe20000004100 */
[-C--:B------:R-:W-:Y:S02]  /*2e00*/  FFMA.FTZ R44, R42, R17.reuse, R44 ;  /* 0x000000112a2c7223 */ /* 0x080fe4000001002c */
[----:B------:R-:W-:Y:S01]  /*2e10*/  FFMA.FTZ R30, R41, R17, R16 ;  /* 0x00000011291e7223 */ /* 0x000fe20000010010 */
[----:B------:R-:W-:Y:S01]  /*2e20*/  HADD2.F32 R16, -RZ, R19.H0_H0 ;  /* 0x20000013ff107230 */ /* 0x000fe20000004100 */
[-C--:B------:R-:W-:Y:S01]  /*2e30*/  FFMA.FTZ R17, R33, R31.reuse, R32 ;  /* 0x0000001f21117223 */ /* 0x080fe20000010020 */
[----:B------:R-:W-:Y:S01]  /*2e40*/  HADD2.F32 R32, -RZ, R27.H0_H0 ;  /* 0x2000001bff207230 */ /* 0x000fe20000004100 */
[-C--:B------:R-:W-:Y:S01]  /*2e50*/  FFMA.FTZ R27, R29, R31.reuse, R34 ;  /* 0x0000001f1d1b7223 */ /* 0x080fe20000010022 */
[----:B------:R-:W-:Y:S01]  /*2e60*/  HADD2.F32 R19, -RZ, R19.H1_H1 ;  /* 0x30000013ff137230 */ /* 0x000fe20000004100 */
        /* <DEDUP_REMOVED lines=27> */
.L_x_2574:
[----:B------:R-:W-:-:S04]  /*3020*/  IMAD.MOV.U32 R27, RZ, RZ, c[0x0][0x18c] ;  /* 0x00006300ff1b7624 */ /* 0x000fc800078e00ff */
[----:B------:R-:W-:-:S05]  /*3030*/  IMAD.WIDE R62, R27, 0x8, R62 ;  /* 0x000000081b3e7825 */ /* 0x000fca00078e023e */
[----:B0-----:R0:W5:Y:S01]  /*3040*/  LDG.E.128.CONSTANT R16, [R62.64] ;  /* 0x000000083e107981 */ /* 0x001162000c1e9d00 */
[----:B------:R-:W-:Y:S01]  /*3050*/  IMAD.WIDE R36, R27, 0x8, R36 ;  /* 0x000000081b247825 */ /* 0x000fe200078e0224 */
[----:B------:R-:W-:Y:S05]  /*3060*/  @!P1 BRA `(.L_x_2577) ;  /* 0x0000177000009947 */ /* 0x000fea0003800000 */
[----:B-----5:R-:W2:Y:S01]  /*3070*/  LDG.E.128.CONSTANT R20, [R36.64] ;  /* 0x0000000824147981 */ /* 0x020ea2000c1e9d00 */
[C---:B------:R-:W-:Y:S02]  /*3080*/  LOP3.LUT R28, R16.reuse, 0xff, RZ, 0xc0, !PT ;  /* 0x000000ff101c7812 */ /* 0x040fe400078ec0ff */
[----:B------:R-:W-:Y:S02]  /*3090*/  LEA.HI R41, R16, 0xffffff80, RZ, 0x8 ;  /* 0xffffff8010297811 */ /* 0x000fe400078f40ff */
[----:B------:R-:W-:Y:S02]  /*30a0*/  IADD3 R28, R28, -0x80, RZ ;  /* 0xffffff801c1c7810 */ /* 0x000fe40007ffe0ff */
[C---:B------:R-:W-:Y:S02]  /*30b0*/  LOP3.LUT R29, R17.reuse, 0xff, RZ, 0xc0, !PT ;  /* 0x000000ff111d7812 */ /* 0x040fe400078ec0ff */
[----:B------:R1:W3:Y:S01]  /*30c0*/  I2F.F16 R35, R28 ;  /* 0x0000001c00237306 */ /* 0x0002e20000200c00 */
[----:B------:R-:W-:-:S02]  /*30d0*/  LEA.HI R40, R17, 0xffffff80, RZ, 0x8 ;  /* 0xffffff8011287811 */ /* 0x000fc400078f40ff */
[----:B------:R-:W-:Y:S02]  /*30e0*/  IADD3 R29, R29, -0x80, RZ ;  /* 0xffffff801d1d7810 */ /* 0x000fe40007ffe0ff */
        /* <DEDUP_REMOVED lines=41> */
[----:B------:R-:W-:Y:S02]  /*3380*/  SHF.R.U32.HI R19, RZ, 0x10, R19 ;  /* 0x00000010ff137819 */ /* 0x000fe40000011613 */
[----:B------:R-:W-:Y:S02]  /*3390*/  LOP3.LUT R16, R16, 0xff, RZ, 0xc0, !PT ;  /* 0x000000ff10107812 */ /* 0x000fe400078ec0ff */
[----:B------:R-:W-:Y:S01]  /*33a0*/  IADD3 R18, R18, -0x80, RZ ;  /* 0xffffff8012127810 */ /* 0x000fe20007ffe0ff */
[----:B------:R-:W2:Y:S01]  /*33b0*/  I2F.F16 R31, R31 ;  /* 0x0000001f001f7306 */ /* 0x000ea20000200c00 */
[----:B------:R-:W-:Y:S02]  /*33c0*/  IADD3 R52, R16, -0x80, RZ ;  /* 0xffffff8010347810 */ /* 0x000fe40007ffe0ff */
[----:B------:R-:W-:Y:S02]  /*33d0*/  LOP3.LUT R16, R20, 0xff, RZ, 0xc0, !PT ;  /* 0x000000ff14107812 */ /* 0x000fe400078ec0ff */
[----:B0-----:R-:W-:-:S02]  /*33e0*/  LOP3.LUT R17, R21, 0xff, RZ, 0xc0, !PT ;  /* 0x000000ff15117812 */ /* 0x001fc400078ec0ff */
[----:B------:R-:W-:Y:S01]  /*33f0*/  IADD3 R16, R16, -0x80, RZ ;  /* 0xffffff8010107810 */ /* 0x000fe20007ffe0ff */
[----:B------:R0:W1:Y:S01]  /*3400*/  I2F.F16 R46, R18 ;  /* 0x00000012002e7306 */ /* 0x0000620000200c00 */
[----:B------:R-:W-:Y:S02]  /*3410*/  IADD3 R49, R17, -0x80, RZ ;  /* 0xffffff8011317810 */ /* 0x000fe40007ffe0ff */
[----:B------:R-:W-:Y:S02]  /*3420*/  LOP3.LUT R17, R22, 0xff, RZ, 0xc0, !PT ;  /* 0x000000ff16117812 */ /* 0x000fe400078ec0ff */
[----:B------:R-:W-:Y:S02]  /*3430*/  LOP3.LUT R19, R19, 0xff, RZ, 0xc0, !PT ;  /* 0x000000ff13137812 */ /* 0x000fe400078ec0ff */
[----:B------:R-:W-:Y:S01]  /*3440*/  IADD3 R48, R17, -0x80, RZ ;  /* 0xffffff8011307810 */ /* 0x000fe20007ffe0ff */
[----:B------:R1:W2:Y:S01]  /*3450*/  I2F.F16 R50, R16 ;  /* 0x0000001000327306 */ /* 0x0002a20000200c00 */
[----:B0-----:R-:W-:-:S02]  /*3460*/  LOP3.LUT R18, R23, 0xff, RZ, 0xc0, !PT ;  /* 0x000000ff17127812 */ /* 0x001fc400078ec0ff */
[----:B------:R-:W-:Y:S02]  /*3470*/  IADD3 R19, R19, -0x80, RZ ;  /* 0xffffff8013137810 */ /* 0x000fe40007ffe0ff */
[--C-:B------:R-:W-:Y:S02]  /*3480*/  SHF.R.U32.HI R17, RZ, 0x8, R20.reuse ;  /* 0x00000008ff117819 */ /* 0x100fe40000011614 */
[----:B------:R-:W-:Y:S01]  /*3490*/  SHF.R.U32.HI R20, RZ, 0x10, R20 ;  /* 0x00000010ff147819 */ /* 0x000fe20000011614 */
[----:B------:R-:W0:Y:S01]  /*34a0*/  I2F.F16 R51, R19 ;  /* 0x0000001300337306 */ /* 0x000e220000200c00 */
[----:B-1----:R-:W-:Y:S02]  /*34b0*/  SHF.R.U32.HI R16, RZ, 0x8, R21 ;  /* 0x00000008ff107819 */ /* 0x002fe40000011615 */
[----:B------:R-:W-:Y:S02]  /*34c0*/  IADD3 R18, R18, -0x80, RZ ;  /* 0xffffff8012127810 */ /* 0x000fe40007ffe0ff */
[----:B------:R-:W-:-:S02]  /*34d0*/  LOP3.LUT R16, R16, 0xff, RZ, 0xc0, !PT ;  /* 0x000000ff10107812 */ /* 0x000fc400078ec0ff */
[----:B------:R-:W-:Y:S01]  /*34e0*/  LOP3.LUT R20, R20, 0xff, RZ, 0xc0, !PT ;  /* 0x000000ff14147812 */ /* 0x000fe200078ec0ff */
[----:B------:R1:W0:Y:S01]  /*34f0*/  I2F.F16 R19, R18 ;  /* 0x0000001200137306 */ /* 0x0002220000200c00 */
[----:B------:R-:W-:Y:S02]  /*3500*/  IADD3 R59, R16, -0x80, RZ ;  /* 0xffffff80103b7810 */ /* 0x000fe40007ffe0ff */
[----:B------:R-:W-:Y:S02]  /*3510*/  LOP3.LUT R17, R17, 0xff, RZ, 0xc0, !PT ;  /* 0x000000ff11117812 */ /* 0x000fe400078ec0ff */
[--C-:B------:R-:W-:Y:S02]  /*3520*/  SHF.R.U32.HI R16, RZ, 0x8, R22.reuse ;  /* 0x00000008ff107819 */ /* 0x100fe40000011616 */
[----:B------:R-:W-:Y:S01]  /*3530*/  SHF.R.U32.HI R22, RZ, 0x10, R22 ;  /* 0x00000010ff167819 */ /* 0x000fe20000011616 */
[----:B------:R-:W0:Y:S01]  /*3540*/  I2F.F16 R30, R30 ;  /* 0x0000001e001e7306 */ /* 0x000e220000200c00 */
[----:B-1----:R-:W-:-:S02]  /*3550*/  SHF.R.U32.HI R18, RZ, 0x8, R23 ;  /* 0x00000008ff127819 */ /* 0x002fc40000011617 */
[----:B------:R-:W-:Y:S02]  /*3560*/  IADD3 R20, R20, -0x80, RZ ;  /* 0xffffff8014147810 */ /* 0x000fe40007ffe0ff */
[----:B------:R-:W-:Y:S02]  /*3570*/  SHF.R.U32.HI R21, RZ, 0x10, R21 ;  /* 0x00000010ff157819 */ /* 0x000fe40000011615 */
[----:B------:R-:W-:Y:S01]  /*3580*/  SHF.R.U32.HI R23, RZ, 0x10, R23 ;  /* 0x00000010ff177819 */ /* 0x000fe20000011617 */
[----:B------:R1:W0:Y:S01]  /*3590*/  I2F.F16 R53, R20 ;  /* 0x0000001400357306 */ /* 0x0002220000200c00 */
[----:B------:R-:W-:Y:S02]  /*35a0*/  IADD3 R17, R17, -0x80, RZ ;  /* 0xffffff8011117810 */ /* 0x000fe40007ffe0ff */
[----:B------:R-:W-:Y:S02]  /*35b0*/  LOP3.LUT R16, R16, 0xff, RZ, 0xc0, !PT ;  /* 0x000000ff10107812 */ /* 0x000fe400078ec0ff */
[----:B------:R-:W-:-:S02]  /*35c0*/  LOP3.LUT R22, R22, 0xff, RZ, 0xc0, !PT ;  /* 0x000000ff16167812 */ /* 0x000fc400078ec0ff */
[----:B------:R-:W-:Y:S01]  /*35d0*/  LOP3.LUT R18, R18, 0xff, RZ, 0xc0, !PT ;  /* 0x000000ff12127812 */ /* 0x000fe200078ec0ff */
[----:B------:R0:W2:Y:S01]  /*35e0*/  I2F.F16 R57, R17 ;  /* 0x0000001100397306 */ /* 0x0000a20000200c00 */
[----:B------:R-:W-:Y:S02]  /*35f0*/  LOP3.LUT R21, R21, 0xff, RZ, 0xc0, !PT ;  /* 0x000000ff15157812 */ /* 0x000fe400078ec0ff */
[----:B------:R-:W-:Y:S02]  /*3600*/  LOP3.LUT R23, R23, 0xff, RZ, 0xc0, !PT ;  /* 0x000000ff17177812 */ /* 0x000fe400078ec0ff */
[----:B-1----:R-:W-:Y:S02]  /*3610*/  PRMT R20, R11, 0x9910, RZ ;  /* 0x000099100b147816 */ /* 0x002fe400000000ff */
[----:B------:R-:W-:Y:S01]  /*3620*/  IADD3 R16, R16, -0x80, RZ ;  /* 0xffffff8010107810 */ /* 0x000fe20007ffe0ff */
[----:B------:R-:W1:Y:S01]  /*3630*/  I2F.F16 R45, R45 ;  /* 0x0000002d002d7306 */ /* 0x000e620000200c00 */
[----:B0-----:R-:W-:-:S02]  /*3640*/  IADD3 R17, R22, -0x80, RZ ;  /* 0xffffff8016117810 */ /* 0x001fc40007ffe0ff */
[----:B------:R-:W-:Y:S02]  /*3650*/  IADD3 R18, R18, -0x80, RZ ;  /* 0xffffff8012127810 */ /* 0x000fe40007ffe0ff */
[----:B------:R-:W-:Y:S02]  /*3660*/  IADD3 R21, R21, -0x80, RZ ;  /* 0xffffff8015157810 */ /* 0x000fe40007ffe0ff */
[----:B------:R-:W-:Y:S01]  /*3670*/  IADD3 R23, R23, -0x80, RZ ;  /* 0xffffff8017177810 */ /* 0x000fe20007ffe0ff */
[----:B------:R-:W0:Y:S01]  /*3680*/  I2F.F16 R47, R47 ;  /* 0x0000002f002f7306 */ /* 0x000e220000200c00 */
[----:B------:R-:W-:-:S07]  /*3690*/  ISETP.NE.AND P0, PT, R20, RZ, PT ;  /* 0x000000ff1400720c */ /* 0x000fce0003f05270 */
[----:B------:R-:W0:Y:S08]  /*36a0*/  I2F.F16 R52, R52 ;  /* 0x0000003400347306 */ /* 0x000e300000200c00 */
[----:B------:R-:W0:Y:S08]  /*36b0*/  I2F.F16 R49, R49 ;  /* 0x0000003100317306 */ /* 0x000e300000200c00 */
[----:B------:R-:W0:Y:S08]  /*36c0*/  I2F.F16 R48, R48 ;  /* 0x0000003000307306 */ /* 0x000e300000200c00 */
[----:B------:R-:W0:Y:S08]  /*36d0*/  I2F.F16 R59, R59 ;  /* 0x0000003b003b7306 */ /* 0x000e300000200c00 */
[----:B------:R0:W0:Y:S08]  /*36e0*/  I2F.F16 R58, R21 ;  /* 0x00000015003a7306 */ /* 0x0000300000200c00 */
[----:B------:R-:W0:Y:S08]  /*36f0*/  I2F.F16 R16, R16 ;  /* 0x0000001000107306 */ /* 0x000e300000200c00 */
[----:B------:R-:W0:Y:S08]  /*3700*/  I2F.F16 R17, R17 ;  /* 0x0000001100117306 */ /* 0x000e300000200c00 */
[----:B------:R-:W0:Y:S08]  /*3710*/  I2F.F16 R18, R18 ;  /* 0x0000001200127306 */ /* 0x000e300000200c00 */
        /* <DEDUP_REMOVED lines=10> */
[----:B------:R-:W-:-:S04]  /*37c0*/  FFMA.FTZ R66, R66, R61, RZ ;  /* 0x0000003d42427223 */ /* 0x000fc800000100ff */
[----:B------:R-:W-:Y:S01]  /*37d0*/  FFMA.FTZ R65, R65, R64, R66 ;  /* 0x0000004041417223 */ /* 0x000fe20000010042 */
[----:B------:R-:W-:-:S05]  /*37e0*/  HADD2.F32 R66, -RZ, R42.H0_H0 ;  /* 0x2000002aff427230 */ /* 0x000fca0000004100 */
[----:B------:R-:W-:Y:S01]  /*37f0*/  FFMA.FTZ R67, R66, R20, R65 ;  /* 0x0000001442437223 */ /* 0x000fe20000010041 */
[----:B------:R-:W-:Y:S02]  /*3800*/  HADD2.F32 R65, -RZ, R21.H1_H1 ;  /* 0x30000015ff417230 */ /* 0x000fe40000004100 */
[----:B------:R-:W-:Y:S02]  /*3810*/  HADD2.F32 R66, -RZ, R41.H0_H0 ;  /* 0x20000029ff427230 */ /* 0x000fe40000004100 */
[----:B-1----:R-:W-:-:S03]  /*3820*/  HADD2.F32 R21, -RZ, R22.H0_H0 ;  /* 0x20000016ff157230 */ /* 0x002fc60000004100 */
[----:B------:R-:W-:Y:S01]  /*3830*/  FFMA.FTZ R66, R66, R65, R67 ;  /* 0x0000004142427223 */ /* 0x000fe20000010043 */
[----:B------:R-:W-:-:S05]  /*3840*/  HADD2.F32 R67, -RZ, R50.H0_H0 ;  /* 0x20000032ff437230 */ /* 0x000fca0000004100 */
[----:B------:R-:W-:Y:S01]  /*3850*/  FFMA.FTZ R68, R67, R21, R66 ;  /* 0x0000001543447223 */ /* 0x000fe20000010042 */
[----:B------:R-:W-:Y:S02]  /*3860*/  HADD2.F32 R66, -RZ, R22.H1_H1 ;  /* 0x30000016ff427230 */ /* 0x000fe40000004100 */
[----:B------:R-:W-:Y:S02]  /*3870*/  HADD2.F32 R67, -RZ, R57.H0_H0 ;  /* 0x20000039ff437230 */ /* 0x000fe40000004100 */
[--C-:B------:R-:W-:Y:S02]  /*3880*/  HADD2.F32 R22, -RZ, R23.reuse.H0_H0 ;  /* 0x20000017ff167230 */ /* 0x100fe40000004100 */
[----:B------:R-:W-:Y:S01]  /*3890*/  HADD2.F32 R23, -RZ, R23.H1_H1 ;  /* 0x30000017ff177230 */ /* 0x000fe20000004100 */
[----:B------:R-:W-:Y:S01]  /*38a0*/  FFMA.FTZ R67, R67, R66, R68 ;  /* 0x0000004243437223 */ /* 0x000fe20000010044 */
[----:B------:R-:W-:-:S05]  /*38b0*/  HADD2.F32 R68, -RZ, R53.H0_H0 ;  /* 0x20000035ff447230 */ /* 0x000fca0000004100 */
        /* <DEDUP_REMOVED lines=23> */
[----:B------:R-:W-:Y:S01]  /*3a30*/  PRMT R67, R67, 0x5410, R69 ;  /* 0x0000541043437816 */ /* 0x000fe20000000045 */
[----:B------:R-:W-:-:S05]  /*3a40*/  HADD2.F32 R69, -RZ, R32.H0_H0 ;  /* 0x20000020ff457230 */ /* 0x000fca0000004100 */
[----:B------:R-:W-:Y:S01]  /*3a50*/  HFMA2.MMA R0, R67, 1, 1, R0 ;  /* 0x3c003c0043007835 */ /* 0x000fe20000000000 */
[C---:B------:R-:W-:Y:S01]  /*3a60*/  FFMA.FTZ R67, R61.reuse, R68, RZ ;  /* 0x000000443d437223 */ /* 0x040fe200000100ff */
[----:B------:R-:W-:Y:S01]  /*3a70*/  HADD2.F32 R68, -RZ, R47.H0_H0 ;  /* 0x2000002fff447230 */ /* 0x000fe20000004100 */
[----:B------:R-:W-:-:S04]  /*3a80*/  FFMA.FTZ R61, R61, R69, RZ ;  /* 0x000000453d3d7223 */ /* 0x000fc800000100ff */
        /* <DEDUP_REMOVED lines=33> */
.L_x_2578:
[----:B-1234-:R-:W-:Y:S05]  /*3ca0*/  @!P2 BRA `(.L_x_2577) ;  /* 0x00000b300000a947 */ /* 0x01efea0003800000 */
        /* <DEDUP_REMOVED lines=13> */
[----:B------:R-:W-:-:S03]  /*3d80*/  HADD2.F32 R20, -RZ, R20.H1_H1 ;  /* 0x30000014ff147230 */ /* 0x000fc60000004100 */
        /* <DEDUP_REMOVED lines=8> */
[----:B-1----:R-:W-:-:S05]  /*3e10*/  HADD2.F32 R21, -RZ, R22.H0_H0 ;  /* 0x20000016ff157230 */ /* 0x002fca0000004100 */
[----:B------:R-:W-:Y:S01]  /*3e20*/  FFMA.FTZ R67, R67, R21, R66 ;  /* 0x0000001543437223 */ /* 0x000fe20000010042 */
[----:B------:R-:W-:Y:S02]  /*3e30*/  HADD2.F32 R66, -RZ, R22.H1_H1 ;  /* 0x30000016ff427230 */ /* 0x000fe40000004100 */
        /* <DEDUP_REMOVED lines=67> */
.L_x_2579:
        /* <DEDUP_REMOVED lines=31> */
[--C-:B------:R-:W-:Y:S01]  /*4460*/  HADD2.F32 R32, -RZ, R21.reuse.H0_H0 ;  /* 0x20000015ff207230 */ /* 0x100fe20000004100 */
[-C--:B------:R-:W-:Y:S01]  /*4470*/  FFMA.FTZ R65, R34, R61.reuse, RZ ;  /* 0x0000003d22417223 */ /* 0x080fe200000100ff */
[----:B------:R-:W-:Y:S01]  /*4480*/  HADD2.F32 R34, -RZ, R44.H0_H0 ;  /* 0x2000002cff227230 */ /* 0x000fe20000004100 */
[----:B------:R-:W-:Y:S01]  /*4490*/  FFMA.FTZ R33, R68, R61, RZ ;  /* 0x0000003d44217223 */ /* 0x000fe200000100ff */
        /* <DEDUP_REMOVED lines=8> */
[--C-:B-1----:R-:W-:Y:S01]  /*4520*/  HADD2.F32 R33, -RZ, R22.reuse.H0_H0 ;  /* 0x20000016ff217230 */ /* 0x102fe20000004100 */
[----:B------:R-:W-:Y:S01]  /*4530*/  FFMA.FTZ R34, R34, R32, R65 ;  /* 0x0000002022227223 */ /* 0x000fe20000010041 */
[----:B------:R-:W-:Y:S01]  /*4540*/  HADD2.F32 R22, -RZ, R22.H1_H1 ;  /* 0x30000016ff167230 */ /* 0x000fe20000004100 */
[-C--:B------:R-:W-:Y:S01]  /*4550*/  FFMA.FTZ R32, R41, R21.reuse, R20 ;  /* 0x0000001529207223 */ /* 0x080fe20000010014 */
[--C-:B------:R-:W-:Y:S01]  /*4560*/  HADD2.F32 R20, -RZ, R23.reuse.H0_H0 ;  /* 0x20000017ff147230 */ /* 0x100fe20000004100 */
[-C--:B------:R-:W-:Y:S01]  /*4570*/  FFMA.FTZ R34, R35, R21.reuse, R34 ;  /* 0x0000001523227223 */ /* 0x080fe20000010022 */
[----:B------:R-:W-:Y:S01]  /*4580*/  HADD2.F32 R35, -RZ, R48.H0_H0 ;  /* 0x20000030ff237230 */ /* 0x000fe20000004100 */
[-C--:B------:R-:W-:Y:S01]  /*4590*/  FFMA.FTZ R42, R39, R21.reuse, R42 ;  /* 0x00000015272a7223 */ /* 0x080fe2000001002a */
[----:B------:R-:W-:Y:S01]  /*45a0*/  HADD2.F32 R23, -RZ, R23.H1_H1 ;  /* 0x30000017ff177230 */ /* 0x000fe20000004100 */
        /* <DEDUP_REMOVED lines=18> */
[----:B------:R-:W-:-:S02]  /*46d0*/  FFMA.FTZ R20, R60, R20, R33 ;  /* 0x000000143c147223 */ /* 0x000fc40000010021 */
        /* <DEDUP_REMOVED lines=16> */
.L_x_2577:
        /* <DEDUP_REMOVED lines=199> */
.L_x_2581:
        /* <DEDUP_REMOVED lines=93> */
.L_x_2582:
        /* <DEDUP_REMOVED lines=87> */
.L_x_2580:
        /* <DEDUP_REMOVED lines=199> */
.L_x_2584:
        /* <DEDUP_REMOVED lines=93> */
.L_x_2585:
        /* <DEDUP_REMOVED lines=87> */
.L_x_2583:
        /* <DEDUP_REMOVED lines=12> */
.L_x_2573:
        /* <DEDUP_REMOVED lines=8> */
.L_x_2594:
        /* <DEDUP_REMOVED lines=15> */
[----:B------:R-:W-:-:S02]  /*7970*/  LOP3.LUT R40, R19, 0x3f003f, RZ, 0xc0, !PT ;  /* 0x003f003f13287812 */ /* 0x000fc400078ec0ff */
[----:B------:R-:W-:Y:S02]  /*7980*/  SHF.R.U32.HI R41, RZ, 0x6, R19 ;  /* 0x00000006ff297819 */ /* 0x000fe40000011613 */
[----:B------:R-:W-:Y:S02]  /*7990*/  ISETP.NE.AND P2, PT, R17, RZ, PT ;  /* 0x000000ff1100720c */ /* 0x000fe40003f45270 */
        /* <DEDUP_REMOVED lines=14> */
[----:B------:R-:W-:Y:S02]  /*7a80*/  ISETP.GE.AND P3, PT, R56, 0x2, PT ;  /* 0x000000023800780c */ /* 0x000fe40003f66270 */
[----:B---3--:R-:W-:-:S02]  /*7a90*/  SHF.R.U32.HI R19, RZ, 0x8, R20 ;  /* 0x00000008ff137819 */ /* 0x008fc40000011614 */
        /* <DEDUP_REMOVED lines=16> */
[----:B------:R-:W-:Y:S02]  /*7ba0*/  LOP3.LUT R16, R45, 0x300030, R22, 0xf8, !PT ;  /* 0x003000302d107812 */ /* 0x000fe400078ef816 */
[----:B--2---:R-:W-:-:S02]  /*7bb0*/  SHF.R.U32.HI R22, RZ, 0xc, R24 ;  /* 0x0000000cff167819 */ /* 0x004fc40000011618 */
[----:B------:R-:W-:Y:S02]  /*7bc0*/  LOP3.LUT R46, R24, 0x3f003f, RZ, 0xc0, !PT ;  /* 0x003f003f182e7812 */ /* 0x000fe400078ec0ff */
[----:B------:R-:W-:Y:S02]  /*7bd0*/  SHF.R.U32.HI R47, RZ, 0x6, R24 ;  /* 0x00000006ff2f7819 */ /* 0x000fe40000011618 */
[----:B------:R-:W-:Y:S02]  /*7be0*/  LOP3.LUT R20, R23, 0x300030, R20, 0xf8, !PT ;  /* 0x0030003017147812 */ /* 0x000fe400078ef814 */
[----:B------:R-:W-:Y:S02]  /*7bf0*/  SHF.R.U32.HI R24, RZ, 0xc, R26 ;  /* 0x0000000cff187819 */ /* 0x000fe4000001161a */
[----:B------:R-:W-:Y:S02]  /*7c00*/  SHF.R.U32.HI R50, RZ, 0xc, R27 ;  /* 0x0000000cff327819 */ /* 0x000fe4000001161b */
[----:B------:R-:W-:-:S02]  /*7c10*/  SHF.R.U32.HI R23, RZ, 0xc, R25 ;  /* 0x0000000cff177819 */ /* 0x000fc40000011619 */
[----:B------:R-:W-:Y:S02]  /*7c20*/  LOP3.LUT R19, R42, 0x300030, R19, 0xf8, !PT ;  /* 0x003000302a137812 */ /* 0x000fe400078ef813 */
[----:B------:R-:W-:Y:S02]  /*7c30*/  LOP3.LUT R18, R43, 0x300030, R18, 0xf8, !PT ;  /* 0x003000302b127812 */ /* 0x000fe400078ef812 */
        /* <DEDUP_REMOVED lines=17> */
[----:B------:R-:W-:Y:S02]  /*7d50*/  SHF.R.U32.HI R27, RZ, 0x6, R27 ;  /* 0x00000006ff1b7819 */ /* 0x000fe4000001161b */
        /* <DEDUP_REMOVED lines=109> */
.L_x_2589:
        /* <DEDUP_REMOVED lines=48> */
.L_x_2590:
        /* <DEDUP_REMOVED lines=45> */
.L_x_2588:
        /* <DEDUP_REMOVED lines=39> */
[----:B------:R-:W-:-:S02]  /*8c70*/  LOP3.LUT R20, R17, 0x300030, R20, 0xf8, !PT ;  /* 0x0030003011147812 */ /* 0x000fc400078ef814 */
[----:B------:R-:W-:Y:S02]  /*8c80*/  LOP3.LUT R17, R47, 0x300030, R22, 0xf8, !PT ;  /* 0x003000302f117812 */ /* 0x000fe400078ef816 */
[----:B---3--:R-:W-:Y:S02]  /*8c90*/  SHF.R.U32.HI R22, RZ, 0xc, R24 ;  /* 0x0000000cff167819 */ /* 0x008fe40000011618 */
        /* <DEDUP_REMOVED lines=22> */
[----:B------:R-:W-:Y:S02]  /*8e00*/  LOP3.LUT R18, R45, 0x300030, R18, 0xf8, !PT ;  /* 0x003000302d127812 */ /* 0x000fe400078ef812 */
[----:B------:R-:W-:Y:S02]  /*8e10*/  SHF.R.U32.HI R25, RZ, 0x6, R25 ;  /* 0x00000006ff197819 */ /* 0x000fe40000011619 */
[----:B------:R-:W-:Y:S02]  /*8e20*/  LOP3.LUT R36, R36, 0x3f003f, RZ, 0xc0, !PT ;  /* 0x003f003f24247812 */ /* 0x000fe400078ec0ff */
[----:B------:R-:W-:Y:S02]  /*8e30*/  LOP3.LUT R37, R37, 0x64006400, RZ, 0xfc, !PT ;  /* 0x6400640025257812 */ /* 0x000fe400078efcff */
[----:B------:R-:W-:Y:S02]  /*8e40*/  LOP3.LUT R52, R40, 0x64006400, RZ, 0xfc, !PT ;  /* 0x6400640028347812 */ /* 0x000fe400078efcff */
[----:B------:R-:W-:-:S02]  /*8e50*/  LOP3.LUT R45, R26, 0x3f003f, RZ, 0xc0, !PT ;  /* 0x003f003f1a2d7812 */ /* 0x000fc400078ec0ff */
[----:B------:R-:W-:Y:S02]  /*8e60*/  LOP3.LUT R23, R23, 0x300030, R16, 0xf8, !PT ;  /* 0x0030003017177812 */ /* 0x000fe400078ef810 */
[----:B------:R-:W-:Y:S02]  /*8e70*/  LOP3.LUT R38, R38, 0x64006400, RZ, 0xfc, !PT ;  /* 0x6400640026267812 */ /* 0x000fe400078efcff */
[----:B------:R-:W-:Y:S02]  /*8e80*/  SHF.R.U32.HI R26, RZ, 0x6, R26 ;  /* 0x00000006ff1a7819 */ /* 0x000fe4000001161a */
        /* <DEDUP_REMOVED lines=116> */
.L_x_2592:
        /* <DEDUP_REMOVED lines=48> */
.L_x_2593:
        /* <DEDUP_REMOVED lines=45> */
.L_x_2591:
        /* <DEDUP_REMOVED lines=8> */
.L_x_2587:
        /* <DEDUP_REMOVED lines=18> */
.L_x_2598:
[----:B------:R-:W0:Y:S02]  /*9d40*/  LDS R10, [R0] ;  /* 0x00000000000a7984 */ /* 0x000e240000000800 */
[----:B0-----:R-:W-:-:S06]  /*9d50*/  HADD2 R11, R10, R15 ;  /* 0x0000000f0a0b7230 */ /* 0x001fcc0000000000 */
[----:B------:R-:W0:Y:S02]  /*9d60*/  ATOMS.CAST.SPIN R11, [R0], R10, R11 ;  /* 0x0000000a000b738d */ /* 0x000e24000180000b */
[----:B0-----:R-:W-:-:S13]  /*9d70*/  ISETP.EQ.U32.AND P0, PT, R11, 0x1, PT ;  /* 0x000000010b00780c */ /* 0x001fda0003f02070 */
[----:B------:R-:W-:Y:S05]  /*9d80*/  @!P0 BRA `(.L_x_2598) ;  /* 0xffffffb000008947 */ /* 0x000fea000383ffff */
[----:B------:R-:W-:Y:S05]  /*9d90*/  BRA `(.L_x_2596) ;  /* 0x0000003000007947 */ /* 0x000fea0003800000 */
.L_x_2597:
[----:B------:R-:W2:Y:S02]  /*9da0*/  LD.E R0, [R8.64] ;  /* 0x0000000808007980 */ /* 0x000ea4000c101900 */
[----:B--2---:R-:W-:-:S05]  /*9db0*/  IMAD.IADD R11, R15, 0x1, R0 ;  /* 0x000000010f0b7824 */ /* 0x004fca00078e0200 */
[----:B------:R0:W-:Y:S02]  /*9dc0*/  ST.E [R8.64], R11 ;  /* 0x0000000b08007985 */ /* 0x0001e4000c101908 */
.L_x_2596:
[----:B------:R-:W-:Y:S05]  /*9dd0*/  BSYNC B0 ;  /* 0x0000000000007941 */ /* 0x000fea0003800000 */
.L_x_2595:
[----:B------:R-:W2:Y:S01]  /*9de0*/  ATOM.E.ADD.F16x2.RN.STRONG.GPU P0, RZ, [R8.64+0x4], R17 ;  /* 0x0000041108ff798a */ /* 0x000ea2000810e9c8 */
[----:B------:R-:W-:Y:S01]  /*9df0*/  BSSY B0, `(.L_x_2599) ;  /* 0x000000f000007945 */ /* 0x000fe20003800000 */
[----:B--2---:R-:W-:Y:S05]  /*9e00*/  @P0 BRA `(.L_x_2600) ;  /* 0x000000d000000947 */ /* 0x004fea0003800000 */
[----:B------:R-:W1:Y:S02]  /*9e10*/  QSPC.E.S P0, RZ, [R8+0x4] ;  /* 0x0000040008ff73aa */ /* 0x000e640000000500 */
[----:B-1----:R-:W-:Y:S05]  /*9e20*/  @!P0 BRA `(.L_x_2601) ;  /* 0x0000008000008947 */ /* 0x002fea0003800000 */
[----:B0-----:R-:W-:-:S04]  /*9e30*/  IADD3 R8, R8, 0x4, RZ ;  /* 0x0000000408087810 */ /* 0x001fc80007ffe0ff */
[----:B------:R-:W-:-:S05]  /*9e40*/  LOP3.LUT R8, R8, 0xffffff, RZ, 0xc0, !PT ;  /* 0x00ffffff08087812 */ /* 0x000fca00078ec0ff */
.L_x_2602:
[----:B------:R-:W0:Y:S02]  /*9e50*/  LDS R10, [R8] ;  /* 0x00000000080a7984 */ /* 0x000e240000000800 */
[----:B0-----:R-:W-:-:S10]  /*9e60*/  HFMA2.MMA R11, R10, 1, 1, R17 ;  /* 0x3c003c000a0b7835 */ /* 0x001fd40000000011 */
[----:B------:R-:W0:Y:S02]  /*9e70*/  ATOMS.CAST.SPIN R11, [R8], R10, R11 ;  /* 0x0000000a080b738d */ /* 0x000e24000180000b */
[----:B0-----:R-:W-:-:S13]  /*9e80*/  ISETP.EQ.U32.AND P0, PT, R11, 0x1, PT ;  /* 0x000000010b00780c */ /* 0x001fda0003f02070 */
[----:B------:R-:W-:Y:S05]  /*9e90*/  @!P0 BRA `(.L_x_2602) ;  /* 0xffffffb000008947 */ /* 0x000fea000383ffff */
[----:B------:R-:W-:Y:S05]  /*9ea0*/  BRA `(.L_x_2600) ;  /* 0x0000003000007947 */ /* 0x000fea0003800000 */
.L_x_2601:
[----:B------:R-:W2:Y:S02]  /*9eb0*/  LD.E R0, [R8.64+0x4] ;  /* 0x0000040808007980 */ /* 0x000ea4000c101900 */
[----:B0-2---:R-:W-:-:S05]  /*9ec0*/  IMAD.IADD R11, R17, 0x1, R0 ;  /* 0x00000001110b7824 */ /* 0x005fca00078e0200 */
[----:B------:R0:W-:Y:S02]  /*9ed0*/  ST.E [R8.64+0x4], R11 ;  /* 0x0000040b08007985 */ /* 0x0001e4000c101908 */
.L_x_2600:
[----:B------:R-:W-:Y:S05]  /*9ee0*/  BSYNC B0 ;  /* 0x0000000000007941 */ /* 0x000fea0003800000 */
.L_x_2599:
        /* <DEDUP_REMOVED lines=12> */
.L_x_2606:
[----:B------:R-:W0:Y:S02]  /*9fb0*/  LDS R8, [R0] ;  /* 0x0000000000087984 */ /* 0x000e240000000800 */
[----:B0-----:R-:W-:-:S06]  /*9fc0*/  HADD2 R9, R8, R11 ;  /* 0x0000000b08097230 */ /* 0x001fcc0000000000 */
[----:B------:R-:W0:Y:S02]  /*9fd0*/  ATOMS.CAST.SPIN R9, [R0], R8, R9 ;  /* 0x000000080009738d */ /* 0x000e240001800009 */
[----:B0-----:R-:W-:-:S13]  /*9fe0*/  ISETP.EQ.U32.AND P0, PT, R9, 0x1, PT ;  /* 0x000000010900780c */ /* 0x001fda0003f02070 */
[----:B------:R-:W-:Y:S05]  /*9ff0*/  @!P0 BRA `(.L_x_2606) ;  /* 0xffffffb000008947 */ /* 0x000fea000383ffff */
[----:B------:R-:W-:Y:S05]  /*a000*/  BRA `(.L_x_2604) ;  /* 0x0000003000007947 */ /* 0x000fea0003800000 */
.L_x_2605:
[----:B------:R-:W2:Y:S02]  /*a010*/  LD.E R0, [R2.64] ;  /* 0x0000000802007980 */ /* 0x000ea4000c101900 */
[----:B--2---:R-:W-:-:S05]  /*a020*/  IMAD.IADD R9, R11, 0x1, R0 ;  /* 0x000000010b097824 */ /* 0x004fca00078e0200 */
[----:B------:R0:W-:Y:S02]  /*a030*/  ST.E [R2.64], R9 ;  /* 0x0000000902007985 */ /* 0x0001e4000c101908 */
.L_x_2604:
[----:B------:R-:W-:Y:S05]  /*a040*/  BSYNC B0 ;  /* 0x0000000000007941 */ /* 0x000fea0003800000 */
.L_x_2603:
[----:B------:R-:W2:Y:S01]  /*a050*/  ATOM.E.ADD.F16x2.RN.STRONG.GPU P0, RZ, [R2.64+0x4], R15 ;  /* 0x0000040f02ff798a */ /* 0x000ea2000810e9c8 */
[----:B------:R-:W-:Y:S01]  /*a060*/  BSSY B0, `(.L_x_2607) ;  /* 0x000000f000007945 */ /* 0x000fe20003800000 */
[----:B--2---:R-:W-:Y:S05]  /*a070*/  @P0 BRA `(.L_x_2608) ;  /* 0x000000d000000947 */ /* 0x004fea0003800000 */
[----:B------:R-:W1:Y:S02]  /*a080*/  QSPC.E.S P0, RZ, [R2+0x4] ;  /* 0x0000040002ff73aa */ /* 0x000e640000000500 */
[----:B-1----:R-:W-:Y:S05]  /*a090*/  @!P0 BRA `(.L_x_2609) ;  /* 0x0000008000008947 */ /* 0x002fea0003800000 */
[----:B0-----:R-:W-:-:S04]  /*a0a0*/  IADD3 R2, R2, 0x4, RZ ;  /* 0x0000000402027810 */ /* 0x001fc80007ffe0ff */
[----:B------:R-:W-:-:S05]  /*a0b0*/  LOP3.LUT R2, R2, 0xffffff, RZ, 0xc0, !PT ;  /* 0x00ffffff02027812 */ /* 0x000fca00078ec0ff */
.L_x_2610:
[----:B------:R-:W0:Y:S02]  /*a0c0*/  LDS R8, [R2] ;  /* 0x0000000002087984 */ /* 0x000e240000000800 */
[----:B0-----:R-:W-:-:S10]  /*a0d0*/  HFMA2.MMA R9, R8, 1, 1, R15 ;  /* 0x3c003c0008097835 */ /* 0x001fd4000000000f */
[----:B------:R-:W0:Y:S02]  /*a0e0*/  ATOMS.CAST.SPIN R9, [R2], R8, R9 ;  /* 0x000000080209738d */ /* 0x000e240001800009 */
[----:B0-----:R-:W-:-:S13]  /*a0f0*/  ISETP.EQ.U32.AND P0, PT, R9, 0x1, PT ;  /* 0x000000010900780c */ /* 0x001fda0003f02070 */
[----:B------:R-:W-:Y:S05]  /*a100*/  @!P0 BRA `(.L_x_2610) ;  /* 0xffffffb000008947 */ /* 0x000fea000383ffff */
[----:B------:R-:W-:Y:S05]  /*a110*/  BRA `(.L_x_2608) ;  /* 0x0000003000007947 */ /* 0x000fea0003800000 */
.L_x_2609:
[----:B------:R-:W2:Y:S02]  /*a120*/  LD.E R0, [R2.64+0x4] ;  /* 0x0000040802007980 */ /* 0x000ea4000c101900 */
[----:B0-2---:R-:W-:-:S05]  /*a130*/  IMAD.IADD R9, R15, 0x1, R0 ;  /* 0x000000010f097824 */ /* 0x005fca00078e0200 */
[----:B------:R0:W-:Y:S02]  /*a140*/  ST.E [R2.64+0x4], R9 ;  /* 0x0000040902007985 */ /* 0x0001e4000c101908 */
.L_x_2608:
[----:B------:R-:W-:Y:S05]  /*a150*/  BSYNC B0 ;  /* 0x0000000000007941 */ /* 0x000fea0003800000 */
.L_x_2607:
        /* <DEDUP_REMOVED lines=12> */
.L_x_2614:
[----:B------:R-:W0:Y:S02]  /*a220*/  LDS R4, [R0] ;  /* 0x0000000000047984 */ /* 0x000e240000000800 */
[----:B0-----:R-:W-:-:S06]  /*a230*/  HADD2 R5, R4, R7 ;  /* 0x0000000704057230 */ /* 0x001fcc0000000000 */
[----:B------:R-:W0:Y:S02]  /*a240*/  ATOMS.CAST.SPIN R5, [R0], R4, R5 ;  /* 0x000000040005738d */ /* 0x000e240001800005 */
[----:B0-----:R-:W-:-:S13]  /*a250*/  ISETP.EQ.U32.AND P0, PT, R5, 0x1, PT ;  /* 0x000000010500780c */ /* 0x001fda0003f02070 */
[----:B------:R-:W-:Y:S05]  /*a260*/  @!P0 BRA `(.L_x_2614) ;  /* 0xffffffb000008947 */ /* 0x000fea000383ffff */
[----:B------:R-:W-:Y:S05]  /*a270*/  BRA `(.L_x_2612) ;  /* 0x0000003000007947 */ /* 0x000fea0003800000 */
.L_x_2613:
[----:B------:R-:W2:Y:S02]  /*a280*/  LD.E R0, [R2.64] ;  /* 0x0000000802007980 */ /* 0x000ea4000c101900 */
[----:B--2---:R-:W-:-:S05]  /*a290*/  IMAD.IADD R5, R7, 0x1, R0 ;  /* 0x0000000107057824 */ /* 0x004fca00078e0200 */
[----:B------:R0:W-:Y:S02]  /*a2a0*/  ST.E [R2.64], R5 ;  /* 0x0000000502007985 */ /* 0x0001e4000c101908 */
.L_x_2612:
[----:B------:R-:W-:Y:S05]  /*a2b0*/  BSYNC B0 ;  /* 0x0000000000007941 */ /* 0x000fea0003800000 */
.L_x_2611:
[----:B------:R-:W2:Y:S02]  /*a2c0*/  ATOM.E.ADD.F16x2.RN.STRONG.GPU P0, RZ, [R2.64+0x4], R13 ;  /* 0x0000040d02ff798a */ /* 0x000ea4000810e9c8 */
[----:B--2---:R-:W-:Y:S05]  /*a2d0*/  @P0 EXIT ;  /* 0x000000000000094d */ /* 0x004fea0003800000 */
[----:B------:R-:W1:Y:S02]  /*a2e0*/  QSPC.E.S P0, RZ, [R2+0x4] ;  /* 0x0000040002ff73aa */ /* 0x000e640000000500 */
[----:B-1----:R-:W-:Y:S05]  /*a2f0*/  @!P0 BRA `(.L_x_2615) ;  /* 0x0000008000008947 */ /* 0x002fea0003800000 */
[----:B0-----:R-:W-:-:S04]  /*a300*/  IADD3 R2, R2, 0x4, RZ ;  /* 0x0000000402027810 */ /* 0x001fc80007ffe0ff */
[----:B------:R-:W-:-:S05]  /*a310*/  LOP3.LUT R2, R2, 0xffffff, RZ, 0xc0, !PT ;  /* 0x00ffffff02027812 */ /* 0x000fca00078ec0ff */
.L_x_2616:
[----:B------:R-:W0:Y:S02]  /*a320*/  LDS R4, [R2] ;  /* 0x0000000002047984 */ /* 0x000e240000000800 */
[----:B0-----:R-:W-:-:S10]  /*a330*/  HFMA2.MMA R5, R4, 1, 1, R13 ;  /* 0x3c003c0004057835 */ /* 0x001fd4000000000d */
[----:B------:R-:W0:Y:S02]  /*a340*/  ATOMS.CAST.SPIN R5, [R2], R4, R5 ;  /* 0x000000040205738d */ /* 0x000e240001800005 */
[----:B0-----:R-:W-:-:S13]  /*a350*/  ISETP.EQ.U32.AND P0, PT, R5, 0x1, PT ;  /* 0x000000010500780c */ /* 0x001fda0003f02070 */
[----:B------:R-:W-:Y:S05]  /*a360*/  @!P0 BRA `(.L_x_2616) ;  /* 0xffffffb000008947 */ /* 0x000fea000383ffff */
[----:B------:R-:W-:Y:S05]  /*a370*/  EXIT ;  /* 0x000000000000794d */ /* 0x000fea0003800000 */
.L_x_2615:
[----:B------:R-:W2:Y:S02]  /*a380*/  LD.E R0, [R2.64+0x4] ;  /* 0x0000040802007980 */ /* 0x000ea4000c101900 */
[----:B0-2---:R-:W-:-:S05]  /*a390*/  IMAD.IADD R5, R13, 0x1, R0 ;  /* 0x000000010d057824 */ /* 0x005fca00078e0200 */
[----:B------:R-:W-:Y:S01]  /*a3a0*/  ST.E [R2.64+0x4], R5 ;  /* 0x0000040502007985 */ /* 0x000fe2000c101908 */
[----:B------:R-:W-:Y:S05]  /*a3b0*/  EXIT ;  /* 0x000000000000794d */ /* 0x000fea0003800000 */
.L_x_2617:
        /* <DEDUP_REMOVED lines=12> */
.L_x_4778:


//--------------------- .text._Z23gemm_half_q_half_kernelILi3ELi40ELb1ELb1ELi32EEvPK6__halfPKjS4_S2_PS0_iiiiPKtS7_iiiiiibS2_i --------------------------
	.section	.text._Z23gemm_half_q_half_kernelILi3ELi40ELb1ELb1ELi32EEvPK6__halfPKjS4_S2_PS0_iiiiPKtS7_iiiiiibS2_i,"ax",@progbits
	.sectioninfo	@"SHI_REGISTERS=64"
	.align	128
        .global         _Z23gemm_half_q_half_kernelILi3ELi40ELb1ELb1ELi32EEvPK6__halfPKjS4_S2_PS0_iiiiPKtS7_iiiiiibS2_i
        .type           _Z23gemm_half_q_half_kernelILi3ELi40ELb1ELb1ELi32EEvPK6__halfPKjS4_S2_PS0_iiiiPKtS7_iiiiiibS2_i,@function
        .size           _Z23gemm_half_q_half_kernelILi3ELi40ELb1ELb1ELi32EEvPK6__halfPKjS4_S2_PS0_iiiiPKtS7_iiiiiibS2_i,(.L_x_4779 - _Z23gemm_half_q_half_kernelILi3ELi40ELb1ELb1ELi32EEvPK6__halfPKjS4_S2_PS0_iiiiPKtS7_iiiiiibS2_i)
        .other          _Z23gemm_half_q_half_kernelILi3ELi40ELb1ELb1ELi32EEvPK6__halfPKjS4_S2_PS0_iiiiPKtS7_iiiiiibS2_i,@"STO_CUDA_ENTRY STV_DEFAULT"
_Z23gemm_half_q_half_kernelILi3ELi40ELb1ELb1ELi32EEvPK6__halfPKjS4_S2_PS0_iiiiPKtS7_iiiiiibS2_i:
.text._Z23gemm_half_q_half_kernelILi3ELi40ELb1ELb1ELi32EEvPK6__halfPKjS4_S2_PS0_iiiiPKtS7_iiiiiibS2_i:
        /* <DEDUP_REMOVED lines=33> */
[----:B------:R-:W-:-:S04]  /*0210*/  @P0 PRMT R5, R2, 0x7610, R5 ;  /* 0x0000761002050816 */ /* 0x000fc80000000005 */
.L_x_2618:
[----:B-12---:R-:W-:Y:S01]  /*0220*/  PRMT R2, R5, 0x9910, RZ ;  /* 0x0000991005027816 */ /* 0x006fe200000000ff */
[----:B------:R-:W-:Y:S01]  /*0230*/  IMAD.SHL.U32 R55, R0, 0x20, RZ ;  /* 0x0000002000377824 */ /* 0x000fe200078e00ff */
[----:B------:R-:W0:Y:S02]  /*0240*/  S2R R5, SR_CTAID.X ;  /* 0x0000000000057919 */ /* 0x000e240000002500 */
        /* <DEDUP_REMOVED lines=24> */
.L_x_2623:
        /* <DEDUP_REMOVED lines=36> */
.L_x_2622:
        /* <DEDUP_REMOVED lines=22> */
.L_x_2624:
        /* <DEDUP_REMOVED lines=12> */
.L_x_2621:
[----:B------:R-:W-:Y:S01]  /*0830*/  ISETP.GT.AND P2, PT, R57, 0x3, PT ;  /* 0x000000033900780c */ /* 0x000fe20003f44270 */
[----:B------:R-:W-:Y:S01]  /*0840*/  IMAD.SHL.U32 R8, R4, 0x2, RZ ;  /* 0x0000000204087824 */ /* 0x000fe200078e00ff */
[----:B------:R-:W-:Y:S01]  /*0850*/  PLOP3.LUT P0, PT, PT, PT, PT, 0x80, 0x0 ;  /* 0x000000000000781c */ /* 0x000fe20003f0f070 */
[----:B------:R-:W-:-:S10]  /*0860*/  IMAD.MOV.U32 R10, RZ, RZ, RZ ;  /* 0x000000ffff0a7224 */ /* 0x000fd400078e00ff */
[----:B------:R-:W-:Y:S05]  /*0870*/  @!P2 BRA `(.L_x_2625) ;  /* 0x000002600000a947 */ /* 0x000fea0003800000 */
[----:B------:R-:W-:Y:S02]  /*0880*/  PLOP3.LUT P0, PT, PT, PT, PT, 0x8, 0x0 ;  /* 0x000000000000781c */ /* 0x000fe40003f0e170 */
[----:B------:R-:W-:Y:S02]  /*0890*/  IADD3 R23, R57, -0x3, RZ ;  /* 0xfffffffd39177810 */ /* 0x000fe40007ffe0ff */
.L_x_2626:
        /* <DEDUP_REMOVED lines=36> */
.L_x_2625:
        /* <DEDUP_REMOVED lines=22> */
.L_x_2627:
        /* <DEDUP_REMOVED lines=11> */
.L_x_2620:
[----:B------:R-:W-:Y:S05]  /*0cf0*/  BSYNC B0 ;  /* 0x0000000000007941 */ /* 0x000fea0003800000 */
.L_x_2619:
        /* <DEDUP_REMOVED lines=18> */
.L_x_2630:
[----:B-1---5:R-:W-:Y:S01]  /*0e20*/  IMAD.WIDE R8, R3, c[0x0][0x18c], R4 ;  /* 0x0000630003087a25 */ /* 0x022fe200078e0204 */
        /* <DEDUP_REMOVED lines=10> */
.L_x_2629:
[----:B------:R-:W-:-:S05]  /*0ed0*/  IMAD.IADD R7, R57, 0x1, -R14 ;  /* 0x0000000139077824 */ /* 0x000fca00078e0a0e */
[----:B------:R-:W-:-:S13]  /*0ee0*/  ISETP.GT.AND P2, PT, R7, 0x1, PT ;  /* 0x000000010700780c */ /* 0x000fda0003f44270 */
[----:B------:R-:W-:Y:S01]  /*0ef0*/  @P2 PLOP3.LUT P0, PT, PT, PT, PT, 0x8, 0x0 ;  /* 0x000000000000281c */ /* 0x000fe20003f0e170 */
[C---:B-1---5:R-:W-:Y:S01]  /*0f00*/  @P2 IMAD.WIDE R8, R3.reuse, c[0x0][0x18c], R4 ;  /* 0x0000630003082a25 */ /* 0x062fe200078e0204 */
[----:B------:R-:W-:Y:S01]  /*0f10*/  @P2 IADD3 R14, R14, 0x2, RZ ;  /* 0x000000020e0e2810 */ /* 0x000fe20007ffe0ff */
[----:B------:R0:W-:Y:S04]  /*0f20*/  @P2 STG.E.64 [R4.64], RZ ;  /* 0x000000ff04002986 */ /* 0x0001e8000c101b06 */
[----:B------:R1:W-:Y:S06]  /*0f30*/  @P2 STG.E.64 [R8.64], RZ ;  /* 0x000000ff08002986 */ /* 0x0003ec000c101b06 */
[----:B------:R-:W-:Y:S01]  /*0f40*/  ISETP.LT.OR P0, PT, R14, R57, P0 ;  /* 0x000000390e00720c */ /* 0x000fe20000701670 */
[----:B0-----:R-:W-:-:S12]  /*0f50*/  @P2 IMAD.WIDE R4, R3, c[0x0][0x18c], R8 ;  /* 0x0000630003042a25 */ /* 0x001fd800078e0208 */
[----:B------:R1:W-:Y:S02]  /*0f60*/  @P0 STG.E.64 [R4.64], RZ ;  /* 0x000000ff04000986 */ /* 0x0003e4000c101b06 */
.L_x_2628:
[----:B------:R-:W-:Y:S01]  /*0f70*/  BAR.SYNC.DEFER_BLOCKING 0x0 ;  /* 0x0000000000007b1d */ /* 0x000fe20000010000 */
[C---:B------:R-:W-:Y:S02]  /*0f80*/  ISETP.GT.AND P0, PT, R55.reuse, c[0x0][0x1a8], PT ;  /* 0x00006a0037007a0c */ /* 0x040fe40003f04270 */
[C---:B------:R-:W-:Y:S02]  /*0f90*/  ISETP.GT.AND P2, PT, R55.reuse, c[0x0][0x1ac], PT ;  /* 0x00006b0037007a0c */ /* 0x040fe40003f44270 */
[C---:B-1----:R-:W-:Y:S02]  /*0fa0*/  IMNMX R4, R55.reuse, c[0x0][0x1a8], PT ;  /* 0x00006a0037047a17 */ /* 0x042fe40003800200 */
[C---:B------:R-:W-:Y:S02]  /*0fb0*/  ISETP.GT.AND P3, PT, R55.reuse, c[0x0][0x1b0], PT ;  /* 0x00006c0037007a0c */ /* 0x040fe40003f64270 */
[----:B------:R-:W-:Y:S02]  /*0fc0*/  SHF.R.S32.HI R5, RZ, 0x1f, R4 ;  /* 0x0000001fff057819 */ /* 0x000fe40000011404 */
[----:B------:R-:W-:-:S02]  /*0fd0*/  ISETP.GT.AND P4, PT, R55, c[0x0][0x1b4], PT ;  /* 0x00006d0037007a0c */ /* 0x000fc40003f84270 */
[C---:B------:R-:W-:Y:S02]  /*0fe0*/  ISETP.GT.AND P5, PT, R55.reuse, c[0x0][0x1b8], PT ;  /* 0x00006e0037007a0c */ /* 0x040fe40003fa4270 */
[----:B------:R-:W-:Y:S02]  /*0ff0*/  @P0 IMNMX R3, R55, c[0x0][0x1ac], PT ;  /* 0x00006b0037030a17 */ /* 0x000fe40003800200 */
[----:B------:R-:W-:Y:S02]  /*1000*/  LEA.HI R14, R5, R4, RZ, 0x5 ;  /* 0x00000004050e7211 */ /* 0x000fe400078f28ff */
[----:B------:R-:W-:Y:S02]  /*1010*/  @P0 IADD3 R3, R3, -c[0x0][0x1a8], RZ ;  /* 0x80006a0003030a10 */ /* 0x000fe40007ffe0ff */
[----:B------:R-:W-:Y:S02]  /*1020*/  @P2 IMNMX R5, R55, c[0x0][0x1b0], PT ;  /* 0x00006c0037052a17 */ /* 0x000fe40003800200 */
[----:B------:R-:W-:-:S02]  /*1030*/  @P0 SHF.R.S32.HI R4, RZ, 0x1f, R3 ;  /* 0x0000001fff040819 */ /* 0x000fc40000011403 */
[----:B------:R-:W-:Y:S02]  /*1040*/  @P2 IADD3 R7, R5, -c[0x0][0x1ac], RZ ;  /* 0x80006b0005072a10 */ /* 0x000fe40007ffe0ff */
[C---:B------:R-:W-:Y:S02]  /*1050*/  @P3 IMNMX R8, R55.reuse, c[0x0][0x1b4], PT ;  /* 0x00006d0037083a17 */ /* 0x040fe40003800200 */
[----:B------:R-:W-:Y:S02]  /*1060*/  @P0 LEA.HI R5, R4, R3, RZ, 0x5 ;  /* 0x0000000304050211 */ /* 0x000fe400078f28ff */
[----:B------:R-:W-:Y:S02]  /*1070*/  @P2 SHF.R.S32.HI R4, RZ, 0x1f, R7 ;  /* 0x0000001fff042819 */ /* 0x000fe40000011407 */
[----:B-----5:R-:W-:Y:S02]  /*1080*/  @P4 IMNMX R9, R55, c[0x0][0x1b8], PT ;  /* 0x00006e0037094a17 */ /* 0x020fe40003800200 */
[----:B------:R-:W-:-:S02]  /*1090*/  @P3 IADD3 R8, R8, -c[0x0][0x1b0], RZ ;  /* 0x80006c0008083a10 */ /* 0x000fc40007ffe0ff */
[----:B------:R-:W-:Y:S02]  /*10a0*/  @P5 IMNMX R12, R55, c[0x0][0x1bc], PT ;  /* 0x00006f00370c5a17 */ /* 0x000fe40003800200 */
[----:B------:R-:W-:Y:S01]  /*10b0*/  @P2 LEA.HI R7, R4, R7, RZ, 0x5 ;  /* 0x0000000704072211 */ /* 0x000fe200078f28ff */
[----:B------:R-:W-:Y:S01]  /*10c0*/  IMAD.MOV.U32 R4, RZ, RZ, RZ ;  /* 0x000000ffff047224 */ /* 0x000fe200078e00ff */
[----:B------:R-:W-:Y:S02]  /*10d0*/  @P4 IADD3 R10, R9, -c[0x0][0x1b4], RZ ;  /* 0x80006d00090a4a10 */ /* 0x000fe40007ffe0ff */
[----:B------:R-:W-:Y:S02]  /*10e0*/  @P3 SHF.R.S32.HI R3, RZ, 0x1f, R8 ;  /* 0x0000001fff033819 */ /* 0x000fe40000011408 */
[----:B------:R-:W-:Y:S02]  /*10f0*/  @P5 IADD3 R12, R12, -c[0x0][0x1b8], RZ ;  /* 0x80006e000c0c5a10 */ /* 0x000fe40007ffe0ff */
[----:B------:R-:W-:-:S02]  /*1100*/  @P2 SHF.R.S32.HI R7, RZ, 0x5, R7 ;  /* 0x00000005ff072819 */ /* 0x000fc40000011407 */
[----:B------:R-:W-:Y:S02]  /*1110*/  @P4 SHF.R.S32.HI R11, RZ, 0x1f, R10 ;  /* 0x0000001fff0b4819 */ /* 0x000fe4000001140a */
[----:B------:R-:W-:Y:S01]  /*1120*/  @P3 LEA.HI R9, R3, R8, RZ, 0x5 ;  /* 0x0000000803093211 */ /* 0x000fe200078f28ff */
[----:B------:R-:W-:Y:S01]  /*1130*/  IMAD.MOV.U32 R3, RZ, RZ, RZ ;  /* 0x000000ffff037224 */ /* 0x000fe200078e00ff */
[----:B------:R-:W-:Y:S01]  /*1140*/  @P5 SHF.R.S32.HI R13, RZ, 0x1f, R12 ;  /* 0x0000001fff0d5819 */ /* 0x000fe2000001140c */
[----:B------:R-:W-:Y:S01]  /*1150*/  @P2 IMAD R3, R7, 0x5, RZ ;  /* 0x0000000507032824 */ /* 0x000fe200078e02ff */
[----:B------:R-:W-:Y:S01]  /*1160*/  @P0 SHF.R.S32.HI R5, RZ, 0x5, R5 ;  /* 0x00000005ff050819 */ /* 0x000fe20000011405 */
[----:B------:R-:W-:Y:S01]  /*1170*/  IMAD.MOV.U32 R8, RZ, RZ, RZ ;  /* 0x000000ffff087224 */ /* 0x000fe200078e00ff */
[----:B------:R-:W-:Y:S01]  /*1180*/  @P4 LEA.HI R11, R11, R10, RZ, 0x5 ;  /* 0x0000000a0b0b4211 */ /* 0x000fe200078f28ff */
[----:B------:R-:W-:Y:S01]  /*1190*/  IMAD.MOV.U32 R10, RZ, RZ, RZ ;  /* 0x000000ffff0a7224 */ /* 0x000fe200078e00ff */
[----:B------:R-:W-:Y:S01]  /*11a0*/  @P3 SHF.R.S32.HI R9, RZ, 0x5, R9 ;  /* 0x00000005ff093819 */ /* 0x000fe20000011409 */
[----:B------:R-:W-:Y:S01]  /*11b0*/  @P0 IMAD R4, R5, 0x6, RZ ;  /* 0x0000000605040824 */ /* 0x000fe200078e02ff */
[----:B------:R-:W-:Y:S01]  /*11c0*/  @P5 LEA.HI R13, R13, R12, RZ, 0x5 ;  /* 0x0000000c0d0d5211 */ /* 0x000fe200078f28ff */
[----:B------:R-:W-:Y:S01]  /*11d0*/  IMAD.MOV.U32 R5, RZ, RZ, RZ ;  /* 0x000000ffff057224 */ /* 0x000fe200078e00ff */
[----:B------:R-:W-:Y:S01]  /*11e0*/  SHF.R.S32.HI R7, RZ, 0x5, R14 ;  /* 0x00000005ff077819 */ /* 0x000fe2000001140e */
[----:B------:R-:W-:Y:S01]  /*11f0*/  @P3 IMAD.SHL.U32 R8, R9, 0x4, RZ ;  /* 0x0000000409083824 */ /* 0x000fe200078e00ff */
[----:B------:R-:W-:-:S02]  /*1200*/  @P4 SHF.R.S32.HI R11, RZ, 0x5, R11 ;  /* 0x00000005ff0b4819 */ /* 0x000fc4000001140b */
[----:B------:R-:W-:Y:S01]  /*1210*/  @P5 SHF.R.S32.HI R13, RZ, 0x5, R13 ;  /* 0x00000005ff0d5819 */ /* 0x000fe2000001140d */
[----:B------:R-:W-:Y:S01]  /*1220*/  IMAD R4, R7, 0x8, R4 ;  /* 0x0000000807047824 */ /* 0x000fe200078e0204 */
[----:B------:R-:W-:Y:S01]  /*1230*/  ISETP.GE.AND P0, PT, R55, R56, PT ;  /* 0x000000383700720c */ /* 0x000fe20003f06270 */
[----:B------:R-:W-:Y:S02]  /*1240*/  @P4 IMAD R5, R11, 0x3, RZ ;  /* 0x000000030b054824 */ /* 0x000fe400078e02ff */
[----:B------:R-:W-:Y:S01]  /*1250*/  @P5 IMAD.SHL.U32 R10, R13, 0x2, RZ ;  /* 0x000000020d0a5824 */ /* 0x000fe200078e00ff */
[----:B------:R-:W-:Y:S02]  /*1260*/  IADD3 R3, R8, R4, R3 ;  /* 0x0000000408037210 */ /* 0x000fe40007ffe003 */
[----:B------:R-:W-:Y:S02]  /*1270*/  SHF.R.S32.HI R8, RZ, 0x1f, R2 ;  /* 0x0000001fff087819 */ /* 0x000fe40000011402 */
[----:B------:R-:W-:-:S05]  /*1280*/  IADD3 R3, R10, R3, R5 ;  /* 0x000000030a037210 */ /* 0x000fca0007ffe005 */
[----:B------:R-:W-:-:S05]  /*1290*/  IMAD R3, R3, c[0x0][0x18c], RZ ;  /* 0x0000630003037a24 */ /* 0x000fca00078e02ff */
        /* <DEDUP_REMOVED lines=15> */
.L_x_2632:
        /* <DEDUP_REMOVED lines=33> */
[----:B0-----:R-:W0:Y:S08]  /*15a0*/  I2F.F16 R11, R18 ;  /* 0x00000012000b7306 */ /* 0x001e300000200c00 */
[----:B------:R-:W1:Y:S01]  /*15b0*/  I2F.F16 R13, R12 ;  /* 0x0000000c000d7306 */ /* 0x000e620000200c00 */
[----:B----4-:R-:W-:-:S07]  /*15c0*/  HMUL2 R4, R3.H0_H0, R10.H0_H0 ;  /* 0x2000000a03047232 */ /* 0x010fce0000000800 */
[----:B------:R-:W2:Y:S01]  /*15d0*/  I2F.F16 R19, R19 ;  /* 0x0000001300137306 */ /* 0x000ea20000200c00 */
[-C--:B0-----:R-:W-:Y:S02]  /*15e0*/  HMUL2 R3, R11.H0_H0, R10.reuse.H0_H0 ;  /* 0x2000000a0b037232 */ /* 0x081fe40000000800 */
[-C--:B-1----:R-:W-:Y:S02]  /*15f0*/  HMUL2 R2, R13.H0_H0, R10.reuse.H0_H0 ;  /* 0x2000000a0d027232 */ /* 0x082fe40000000800 */
[----:B--2---:R-:W-:Y:S01]  /*1600*/  HMUL2 R0, R19.H0_H0, R10.H0_H0 ;  /* 0x2000000a13007232 */ /* 0x004fe20000000800 */
[----:B------:R-:W-:Y:S05]  /*1610*/  @!P2 BRA `(.L_x_2632) ;  /* 0xfffffd700000a947 */ /* 0x000fea000383ffff */
.L_x_2631:
[----:B------:R-:W-:Y:S01]  /*1620*/  ISETP.GE.OR P0, PT, R55, c[0x0][0x1ac], P0 ;  /* 0x00006b0037007a0c */ /* 0x000fe20000706670 */
[----:B------:R-:W-:Y:S01]  /*1630*/  UMOV UR4, URZ ;  /* 0x0000003f00047c82 */ /* 0x000fe20008000000 */
[----:B------:R-:W-:Y:S02]  /*1640*/  LEA.HI.X R59, R5, c[0x0][0x16c], R8, 0x2, P3 ;  /* 0x00005b00053b7a11 */ /* 0x000fe400018f1408 */
[----:B------:R-:W-:-:S02]  /*1650*/  PRMT R50, RZ, 0x5410, RZ ;  /* 0x00005410ff327816 */ /* 0x000fc400000000ff */
[----:B------:R-:W-:Y:S02]  /*1660*/  PRMT R49, RZ, 0x5410, RZ ;  /* 0x00005410ff317816 */ /* 0x000fe400000000ff */
[----:B------:R-:W-:Y:S02]  /*1670*/  PRMT R48, RZ, 0x5410, RZ ;  /* 0x00005410ff307816 */ /* 0x000fe400000000ff */
[----:B------:R-:W-:Y:S02]  /*1680*/  PRMT R47, RZ, 0x5410, RZ ;  /* 0x00005410ff2f7816 */ /* 0x000fe400000000ff */
[----:B------:R-:W-:Y:S02]  /*1690*/  PRMT R46, RZ, 0x5410, RZ ;  /* 0x00005410ff2e7816 */ /* 0x000fe400000000ff */
[----:B------:R-:W-:Y:S01]  /*16a0*/  PRMT R5, RZ, 0x5410, RZ ;  /* 0x00005410ff057816 */ /* 0x000fe200000000ff */
[----:B------:R-:W-:Y:S05]  /*16b0*/  @P0 BRA `(.L_x_2633) ;  /* 0x0000241000000947 */ /* 0x000fea0003800000 */
[----:B------:R-:W-:Y:S01]  /*16c0*/  PRMT R7, R54, 0x9910, RZ ;  /* 0x0000991036077816 */ /* 0x000fe200000000ff */
[----:B------:R-:W-:Y:S01]  /*16d0*/  ULDC UR5, c[0x0][0x18c] ;  /* 0x0000630000057ab9 */ /* 0x000fe20000000800 */
[----:B------:R-:W-:Y:S01]  /*16e0*/  PRMT R50, R50, 0x5410, RZ ;  /* 0x0000541032327816 */ /* 0x000fe200000000ff */
[----:B------:R-:W-:Y:S01]  /*16f0*/  USHF.R.S32.HI UR5, URZ, 0x1f, UR5 ;  /* 0x0000001f3f057899 */ /* 0x000fe20008011405 */
[----:B------:R-:W-:Y:S01]  /*1700*/  ISETP.NE.AND P0, PT, R7, RZ, PT ;  /* 0x000000ff0700720c */ /* 0x000fe20003f05270 */
[----:B------:R-:W-:-:S03]  /*1710*/  UMOV UR4, URZ ;  /* 0x0000003f00047c82 */ /* 0x000fc60008000000 */
[----:B------:R-:W-:-:S05]  /*1720*/  ISETP.LT.OR P0, PT, R6, 0x3, !P0 ;  /* 0x000000030600780c */ /* 0x000fca0004701670 */
.L_x_2640:
        /* <DEDUP_REMOVED lines=10> */
[----:B------:R-:W-:Y:S02]  /*17d0*/  SHF.R.U32.HI R10, RZ, 0xc, R11 ;  /* 0x0000000cff0a7819 */ /* 0x000fe4000001160b */
[--C-:B------:R-:W-:Y:S02]  /*17e0*/  SHF.R.U32.HI R27, RZ, 0xc, R9.reuse ;  /* 0x0000000cff1b7819 */ /* 0x100fe40000011609 */
[----:B------:R-:W-:Y:S02]  /*17f0*/  LOP3.LUT R7, R9, 0x3f003f, RZ, 0xc0, !PT ;  /* 0x003f003f09077812 */ /* 0x000fe400078ec0ff */
[----:B------:R-:W-:Y:S02]  /*1800*/  SHF.R.U32.HI R20, RZ, 0x6, R9 ;  /* 0x00000006ff147819 */ /* 0x000fe40000011609 */
[----:B------:R-:W-:Y:S02]  /*1810*/  PRMT R9, R52, 0x9910, RZ ;  /* 0x0000991034097816 */ /* 0x000fe400000000ff */
[----:B------:R-:W-:-:S02]  /*1820*/  SHF.R.U32.HI R26, RZ, 0xc, R8 ;  /* 0x0000000cff1a7819 */ /* 0x000fc40000011608 */
[----:B------:R-:W-:Y:S02]  /*1830*/  LOP3.LUT R27, R27, 0xf000f, RZ, 0xc0, !PT ;  /* 0x000f000f1b1b7812 */ /* 0x000fe400078ec0ff */
[----:B------:R-:W-:Y:S02]  /*1840*/  ISETP.NE.AND P2, PT, R9, RZ, PT ;  /* 0x000000ff0900720c */ /* 0x000fe40003f45270 */
[----:B------:R-:W-:Y:S02]  /*1850*/  LOP3.LUT R6, R8, 0x3f003f, RZ, 0xc0, !PT ;  /* 0x003f003f08067812 */ /* 0x000fe400078ec0ff */
[----:B------:R-:W-:Y:S02]  /*1860*/  LOP3.LUT R9, R26, 0xf000f, RZ, 0xc0, !PT ;  /* 0x000f000f1a097812 */ /* 0x000fe400078ec0ff */
[----:B------:R-:W-:Y:S02]  /*1870*/  LOP3.LUT R44, R11, 0x3f003f, RZ, 0xc0, !PT ;  /* 0x003f003f0b2c7812 */ /* 0x000fe400078ec0ff */
[----:B------:R-:W-:-:S02]  /*1880*/  SHF.R.U32.HI R8, RZ, 0x6, R8 ;  /* 0x00000006ff087819 */ /* 0x000fc40000011608 */
[----:B------:R-:W-:Y:S02]  /*1890*/  SHF.R.U32.HI R11, RZ, 0x6, R11 ;  /* 0x00000006ff0b7819 */ /* 0x000fe4000001160b */
[----:B------:R-:W-:Y:S02]  /*18a0*/  LOP3.LUT R6, R6, 0x64006400, RZ, 0xfc, !PT ;  /* 0x6400640006067812 */ /* 0x000fe400078efcff */
[----:B------:R-:W-:Y:S02]  /*18b0*/  LOP3.LUT R7, R7, 0x64006400, RZ, 0xfc, !PT ;  /* 0x6400640007077812 */ /* 0x000fe400078efcff */
[----:B------:R-:W-:Y:S02]  /*18c0*/  LOP3.LUT R8, R8, 0x3f003f, RZ, 0xc0, !PT ;  /* 0x003f003f08087812 */ /* 0x000fe400078ec0ff */
[----:B------:R-:W-:Y:S01]  /*18d0*/  LOP3.LUT R11, R11, 0x3f003f, RZ, 0xc0, !PT ;  /* 0x003f003f0b0b7812 */ /* 0x000fe200078ec0ff */
[----:B------:R-:W-:Y:S01]  /*18e0*/  HADD2 R45, R6, -1056, -1056 ;  /* 0xe420e420062d7430 */ /* 0x000fe20000000000 */
[----:B------:R-:W-:-:S02]  /*18f0*/  LOP3.LUT R21, R21, 0x64006400, RZ, 0xfc, !PT ;  /* 0x6400640015157812 */ /* 0x000fc400078efcff */
        /* <DEDUP_REMOVED lines=11> */
[----:B------:R-:W-:Y:S02]  /*19b0*/  LOP3.LUT R13, R28, 0xf000f, RZ, 0xc0, !PT ;  /* 0x000f000f1c0d7812 */ /* 0x000fe400078ec0ff */
        /* <DEDUP_REMOVED lines=10> */
[----:B--2---:R-:W-:Y:S02]  /*1a60*/  SHF.R.U32.HI R12, RZ, 0xc, R16 ;  /* 0x0000000cff0c7819 */ /* 0x004fe40000011610 */
[----:B------:R-:W-:Y:S02]  /*1a70*/  SHF.R.U32.HI R13, RZ, 0xc, R17 ;  /* 0x0000000cff0d7819 */ /* 0x000fe40000011611 */
[----:B------:R-:W-:Y:S02]  /*1a80*/  SHF.R.U32.HI R14, RZ, 0xc, R18 ;  /* 0x0000000cff0e7819 */ /* 0x000fe40000011612 */
[----:B------:R-:W-:-:S02]  /*1a90*/  SHF.R.U32.HI R15, RZ, 0xc, R19 ;  /* 0x0000000cff0f7819 */ /* 0x000fc40000011613 */
[----:B------:R-:W-:Y:S02]  /*1aa0*/  LOP3.LUT R32, R27, 0x300030, R32, 0xf8, !PT ;  /* 0x003000301b207812 */ /* 0x000fe400078ef820 */
[----:B------:R-:W-:Y:S02]  /*1ab0*/  SHF.R.U32.HI R42, RZ, 0x6, R16 ;  /* 0x00000006ff2a7819 */ /* 0x000fe40000011610 */
[----:B------:R-:W-:Y:S02]  /*1ac0*/  SHF.R.U32.HI R26, RZ, 0x6, R17 ;  /* 0x00000006ff1a7819 */ /* 0x000fe40000011611 */
[----:B------:R-:W-:Y:S02]  /*1ad0*/  SHF.R.U32.HI R27, RZ, 0x6, R18 ;  /* 0x00000006ff1b7819 */ /* 0x000fe40000011612 */
[----:B------:R-:W-:Y:S02]  /*1ae0*/  SHF.R.U32.HI R28, RZ, 0x6, R19 ;  /* 0x00000006ff1c7819 */ /* 0x000fe40000011613 */
        /* <DEDUP_REMOVED lines=9> */
[----:B------:R-:W-:Y:S02]  /*1b80*/  LOP3.LUT R37, R12, 0x300030, R37, 0xf8, !PT ;  /* 0x003000300c257812 */ /* 0x000fe400078ef825 */
        /* <DEDUP_REMOVED lines=73> */
[----:B------:R-:W1:Y:S01]  /*2020*/  LDS.128 R8, [UR4] ;  /* 0x00000004ff087984 */ /* 0x000e620008000c00 */
[----:B------:R-:W-:Y:S02]  /*2030*/  PRMT R4, R4, 0x5410, R3 ;  /* 0x0000541004047816 */ /* 0x000fe40000000003 */
[----:B------:R-:W-:Y:S01]  /*2040*/  PRMT R2, R2, 0x5410, R0 ;  /* 0x0000541002027816 */ /* 0x000fe20000000000 */
[-C--:B-1----:R-:W-:Y:S02]  /*2050*/  HFMA2.MMA R12, R45, R8.reuse, RZ ;  /* 0x000000082d0c7235 */ /* 0x082fe400000000ff */
[----:B------:R-:W-:-:S08]  /*2060*/  HFMA2.MMA R61, R22, R8, RZ ;  /* 0x00000008163d7235 */ /* 0x000fd000000000ff */
[-C--:B------:R-:W-:Y:S02]  /*2070*/  HFMA2 R12, R44, R9.reuse, R12 ;  /* 0x000000092c0c7231 */ /* 0x080fe4000000000c */
[----:B------:R-:W-:-:S04]  /*2080*/  HFMA2 R61, R19, R9, R61 ;  /* 0x00000009133d7231 */ /* 0x000fc8000000003d */
[-C--:B------:R-:W-:Y:S02]  /*2090*/  HFMA2.MMA R12, R43, R10.reuse, R12 ;  /* 0x0000000a2b0c7235 */ /* 0x080fe4000000000c */
[----:B------:R-:W-:-:S08]  /*20a0*/  HFMA2.MMA R61, R16, R10, R61 ;  /* 0x0000000a103d7235 */ /* 0x000fd0000000003d */
[-C--:B------:R-:W-:Y:S02]  /*20b0*/  HFMA2 R60, R42, R11.reuse, R12 ;  /* 0x0000000b2a3c7231 */ /* 0x080fe4000000000c */
[----:B------:R-:W1:Y:S01]  /*20c0*/  LDS.128 R12, [UR4+0x10] ;  /* 0x00001004ff0c7984 */ /* 0x000e620008000c00 */
[----:B------:R-:W-:-:S03]  /*20d0*/  HFMA2 R61, R26, R11, R61 ;  /* 0x0000000b1a3d7231 */ /* 0x000fc6000000003d */
[----:B-1----:R-:W-:-:S03]  /*20e0*/  HFMA2.MMA R60, R41, R12, R60 ;  /* 0x0000000c293c7235 */ /* 0x002fc6000000003c */
        /* <DEDUP_REMOVED lines=31> */
.L_x_2635:
[----:B------:R-:W-:Y:S05]  /*22e0*/  @!P3 BRA `(.L_x_2634) ;  /* 0x000005c00000b947 */ /* 0x000fea0003800000 */
[----:B------:R-:W-:-:S04]  /*22f0*/  PRMT R8, R53, 0x9910, RZ ;  /* 0x0000991035087816 */ /* 0x000fc800000000ff */
[----:B------:R-:W-:-:S13]  /*2300*/  ISETP.NE.AND P2, PT, R8, RZ, PT ;  /* 0x000000ff0800720c */ /* 0x000fda0003f45270 */
[----:B------:R-:W-:Y:S05]  /*2310*/  @!P2 BRA `(.L_x_2636) ;  /* 0x000002c00000a947 */ /* 0x000fea0003800000 */
[----:B------:R-:W1:Y:S01]  /*2320*/  LDS.128 R8, [UR4+0x40] ;  /* 0x00004004ff087984 */ /* 0x000e620008000c00 */
        /* <DEDUP_REMOVED lines=43> */
.L_x_2636:
        /* <DEDUP_REMOVED lines=45> */
.L_x_2634:
        /* <DEDUP_REMOVED lines=27> */
[----:B------:R-:W-:Y:S02]  /*2a60*/  LOP3.LUT R39, R12, 0x300030, R39, 0xf8, !PT ;  /* 0x003000300c277812 */ /* 0x000fe400078ef827 */
[----:B------:R-:W-:Y:S02]  /*2a70*/  LOP3.LUT R41, R14, 0x300030, R41, 0xf8, !PT ;  /* 0x003000300e297812 */ /* 0x000fe400078ef829 */
[--C-:B------:R-:W-:Y:S02]  /*2a80*/  SHF.R.U32.HI R45, RZ, 0xa, R15.reuse ;  /* 0x0000000aff2d7819 */ /* 0x100fe4000001160f */
[----:B------:R-:W-:Y:S02]  /*2a90*/  LOP3.LUT R29, R15, 0x3f003f, RZ, 0xc0, !PT ;  /* 0x003f003f0f1d7812 */ /* 0x000fe400078ec0ff */
[----:B------:R-:W-:Y:S02]  /*2aa0*/  SHF.R.U32.HI R40, RZ, 0x6, R15 ;  /* 0x00000006ff287819 */ /* 0x000fe4000001160f */
[----:B---3--:R-:W-:-:S02]  /*2ab0*/  SHF.R.U32.HI R12, RZ, 0xc, R16 ;  /* 0x0000000cff0c7819 */ /* 0x008fc40000011610 */
[----:B------:R-:W-:Y:S02]  /*2ac0*/  LOP3.LUT R14, R16, 0x3f003f, RZ, 0xc0, !PT ;  /* 0x003f003f100e7812 */ /* 0x000fe400078ec0ff */
[----:B------:R-:W-:Y:S02]  /*2ad0*/  SHF.R.U32.HI R30, RZ, 0x6, R16 ;  /* 0x00000006ff1e7819 */ /* 0x000fe40000011610 */
[----:B------:R-:W-:Y:S02]  /*2ae0*/  LOP3.LUT R35, R24, 0x300030, R35, 0xf8, !PT ;  /* 0x0030003018237812 */ /* 0x000fe400078ef823 */
[--C-:B------:R-:W-:Y:S02]  /*2af0*/  SHF.R.U32.HI R16, RZ, 0xc, R17.reuse ;  /* 0x0000000cff107819 */ /* 0x100fe40000011611 */
[----:B------:R-:W-:Y:S02]  /*2b00*/  LOP3.LUT R15, R17, 0x3f003f, RZ, 0xc0, !PT ;  /* 0x003f003f110f7812 */ /* 0x000fe400078ec0ff */
[----:B------:R-:W-:-:S02]  /*2b10*/  SHF.R.U32.HI R31, RZ, 0x6, R17 ;  /* 0x00000006ff1f7819 */ /* 0x000fc40000011611 */
[--C-:B------:R-:W-:Y:S02]  /*2b20*/  SHF.R.U32.HI R17, RZ, 0xc, R18.reuse ;  /* 0x0000000cff117819 */ /* 0x100fe40000011612 */
[----:B------:R-:W-:Y:S02]  /*2b30*/  LOP3.LUT R24, R18, 0x3f003f, RZ, 0xc0, !PT ;  /* 0x003f003f12187812 */ /* 0x000fe400078ec0ff */
[----:B------:R-:W-:Y:S02]  /*2b40*/  SHF.R.U32.HI R32, RZ, 0x6, R18 ;  /* 0x00000006ff207819 */ /* 0x000fe40000011612 */
[----:B------:R-:W-:Y:S02]  /*2b50*/  SHF.R.U32.HI R22, RZ, 0xc, R9 ;  /* 0x0000000cff167819 */ /* 0x000fe40000011609 */
[----:B------:R-:W-:Y:S02]  /*2b60*/  SHF.R.U32.HI R18, RZ, 0xc, R19 ;  /* 0x0000000cff127819 */ /* 0x000fe40000011613 */
[----:B------:R-:W-:-:S02]  /*2b70*/  LOP3.LUT R6, R8, 0x3f003f, RZ, 0xc0, !PT ;  /* 0x003f003f08067812 */ /* 0x000fc400078ec0ff */
[----:B------:R-:W-:Y:S02]  /*2b80*/  SHF.R.U32.HI R21, RZ, 0x6, R8 ;  /* 0x00000006ff157819 */ /* 0x000fe40000011608 */
[----:B------:R-:W-:Y:S02]  /*2b90*/  LOP3.LUT R7, R9, 0x3f003f, RZ, 0xc0, !PT ;  /* 0x003f003f09077812 */ /* 0x000fe400078ec0ff */
[--C-:B------:R-:W-:Y:S02]  /*2ba0*/  SHF.R.U32.HI R37, RZ, 0x8, R13.reuse ;  /* 0x00000008ff257819 */ /* 0x100fe4000001160d */
[--C-:B------:R-:W-:Y:S02]  /*2bb0*/  SHF.R.U32.HI R43, RZ, 0xa, R13.reuse ;  /* 0x0000000aff2b7819 */ /* 0x100fe4000001160d */
[----:B------:R-:W-:Y:S02]  /*2bc0*/  LOP3.LUT R27, R13, 0x3f003f, RZ, 0xc0, !PT ;  /* 0x003f003f0d1b7812 */ /* 0x000fe400078ec0ff */
[----:B------:R-:W-:-:S02]  /*2bd0*/  SHF.R.U32.HI R36, RZ, 0x6, R13 ;  /* 0x00000006ff247819 */ /* 0x000fc4000001160d */
[----:B------:R-:W-:Y:S02]  /*2be0*/  SHF.R.U32.HI R9, RZ, 0x6, R9 ;  /* 0x00000006ff097819 */ /* 0x000fe40000011609 */
[----:B------:R-:W-:Y:S02]  /*2bf0*/  LOP3.LUT R8, R10, 0x3f003f, RZ, 0xc0, !PT ;  /* 0x003f003f0a087812 */ /* 0x000fe400078ec0ff */
        /* <DEDUP_REMOVED lines=9> */
[----:B------:R-:W-:-:S02]  /*2c90*/  LOP3.LUT R42, R13, 0x300030, R42, 0xf8, !PT ;  /* 0x003000300d2a7812 */ /* 0x000fc400078ef82a */
[----:B------:R-:W-:Y:S02]  /*2ca0*/  LOP3.LUT R12, R9, 0x3f003f, RZ, 0xc0, !PT ;  /* 0x003f003f090c7812 */ /* 0x000fe400078ec0ff */
[----:B------:R-:W-:Y:S02]  /*2cb0*/  LOP3.LUT R43, R16, 0x300030, R43, 0xf8, !PT ;  /* 0x00300030102b7812 */ /* 0x000fe400078ef82b */
[----:B------:R-:W-:Y:S02]  /*2cc0*/  LOP3.LUT R13, R10, 0x3f003f, RZ, 0xc0, !PT ;  /* 0x003f003f0a0d7812 */ /* 0x000fe400078ec0ff */
[----:B------:R-:W-:Y:S02]  /*2cd0*/  LOP3.LUT R37, R22, 0x300030, R37, 0xf8, !PT ;  /* 0x0030003016257812 */ /* 0x000fe400078ef825 */
        /* <DEDUP_REMOVED lines=122> */
.L_x_2638:
        /* <DEDUP_REMOVED lines=48> */
.L_x_2639:
        /* <DEDUP_REMOVED lines=45> */
.L_x_2637:
        /* <DEDUP_REMOVED lines=8> */
.L_x_2633:
[----:B------:R-:W-:-:S04]  /*3ad0*/  ISETP.GE.AND P0, PT, R55, R56, PT ;  /* 0x000000383700720c */ /* 0x000fc80003f06270 */
[----:B------:R-:W-:-:S13]  /*3ae0*/  ISETP.GE.OR P0, PT, R55, c[0x0][0x1b4], P0 ;  /* 0x00006d0037007a0c */ /* 0x000fda0000706670 */
[----:B------:R-:W-:Y:S05]  /*3af0*/  @P0 BRA `(.L_x_2641) ;  /* 0x0000510000000947 */ /* 0x000fea0003800000 */
[----:B------:R-:W0:Y:S01]  /*3b00*/  S2R R6, SR_CTAID.Y ;  /* 0x0000000000067919 */ /* 0x000e220000002600 */
[----:B------:R-:W-:Y:S01]  /*3b10*/  IMAD.MOV.U32 R7, RZ, RZ, -0x3 ;  /* 0xfffffffdff077424 */ /* 0x000fe200078e00ff */
[----:B-----5:R-:W-:Y:S01]  /*3b20*/  PRMT R8, R54, 0x9910, RZ ;  /* 0x0000991036087816 */ /* 0x020fe200000000ff */
[----:B------:R-:W-:Y:S02]  /*3b30*/  HADD2.F32 R4, -RZ, R4.H0_H0 ;  /* 0x20000004ff047230 */ /* 0x000fe40000004100 */
[----:B------:R-:W-:Y:S01]  /*3b40*/  HADD2.F32 R12, -RZ, R0.H0_H0 ;  /* 0x20000000ff0c7230 */ /* 0x000fe20000004100 */
[----:B------:R-:W-:Y:S01]  /*3b50*/  ISETP.NE.AND P0, PT, R8, RZ, PT ;  /* 0x000000ff0800720c */ /* 0x000fe20003f05270 */
[----:B0-----:R-:W-:Y:S01]  /*3b60*/  IMAD R6, R6, R7, c[0x0][0x188] ;  /* 0x0000620006067624 */ /* 0x001fe200078e0207 */
[----:B------:R-:W-:-:S04]  /*3b70*/  HADD2.F32 R7, -RZ, R2.H0_H0 ;  /* 0x20000002ff077230 */ /* 0x000fc80000004100 */
[----:B------:R-:W-:Y:S01]  /*3b80*/  ISETP.LT.OR P0, PT, R6, 0x3, !P0 ;  /* 0x000000030600780c */ /* 0x000fe20004701670 */
[----:B------:R-:W-:-:S03]  /*3b90*/  HADD2.F32 R6, -RZ, R3.H0_H0 ;  /* 0x20000003ff067230 */ /* 0x000fc60000004100 */
.L_x_2654:
[----:B------:R-:W-:Y:S02]  /*3ba0*/  IMAD.MOV.U32 R2, RZ, RZ, R58 ;  /* 0x000000ffff027224 */ /* 0x000fe400078e003a */
[----:B------:R-:W-:Y:S01]  /*3bb0*/  IMAD.MOV.U32 R3, RZ, RZ, R59 ;  /* 0x000000ffff037224 */ /* 0x000fe200078e003b */
[----:B------:R-:W-:Y:S06]  /*3bc0*/  @!P1 BRA `(.L_x_2642) ;  /* 0x00004fc000009947 */ /* 0x000fec0003800000 */
[----:B------:R-:W2:Y:S01]  /*3bd0*/  LDG.E.128.CONSTANT R8, [R2.64] ;  /* 0x0000000602087981 */ /* 0x000ea2000c1e9d00 */
[----:B------:R-:W-:Y:S01]  /*3be0*/  PRMT R14, R52, 0x9910, RZ ;  /* 0x00009910340e7816 */ /* 0x000fe200000000ff */
[----:B------:R-:W-:Y:S01]  /*3bf0*/  IMAD.MOV.U32 R0, RZ, RZ, 0x2c00 ;  /* 0x00002c00ff007424 */ /* 0x000fe200078e00ff */
[----:B------:R-:W-:Y:S02]  /*3c00*/  ISETP.GE.AND P3, PT, R57, 0x2, PT ;  /* 0x000000023900780c */ /* 0x000fe40003f66270 */
[----:B------:R-:W-:Y:S02]  /*3c10*/  ISETP.NE.AND P2, PT, R14, RZ, PT ;  /* 0x000000ff0e00720c */ /* 0x000fe40003f45270 */
[----:B--2---:R-:W-:-:S02]  /*3c20*/  LOP3.LUT R14, R8, 0xf000f0, RZ, 0xc0, !PT ;  /* 0x00f000f0080e7812 */ /* 0x004fc400078ec0ff */
        /* <DEDUP_REMOVED lines=72> */
[--C-:B------:R-:W-:Y:S01]  /*40b0*/  HADD2.F32 R30, -RZ, R15.reuse.H0_H0 ;  /* 0x2000000fff1e7230 */ /* 0x100fe20000004100 */
        /* <DEDUP_REMOVED lines=65> */
.L_x_2643:
        /* <DEDUP_REMOVED lines=90> */
.L_x_2645:
        /* <DEDUP_REMOVED lines=43> */
[----:B------:R-:W-:Y:S01]  /*4d20*/  FFMA.FTZ R9, R19, R15, R14 ;  /* 0x0000000f13097223 */ /* 0x000fe2000001000e */
[----:B------:R-:W-:-:S02]  /*4d30*/  HADD2.F32 R19, -RZ, R23.H0_H0 ;  /* 0x20000017ff137230 */ /* 0x000fc40000004100 */
[----:B------:R-:W-:Y:S02]  /*4d40*/  HADD2.F32 R14, -RZ, R13.H1_H1 ;  /* 0x3000000dff0e7230 */ /* 0x000fe40000004100 */
        /* <DEDUP_REMOVED lines=41> */
.L_x_2644:
        /* <DEDUP_REMOVED lines=142> */
.L_x_2646:
        /* <DEDUP_REMOVED lines=90> */
.L_x_2648:
        /* <DEDUP_REMOVED lines=87> */
.L_x_2647:
        /* <DEDUP_REMOVED lines=141> */
.L_x_2649:
        /* <DEDUP_REMOVED lines=90> */
.L_x_2651:
        /* <DEDUP_REMOVED lines=87> */
.L_x_2650:
[----:B------:R-:W-:-:S06]  /*77b0*/  IMAD.WIDE R8, R13, 0x4, R14 ;  /* 0x000000040d087825 */ /* 0x000fcc00078e020e */
[----:B------:R-:W2:Y:S02]  /*77c0*/  LDG.E.128.CONSTANT R8, [R8.64] ;  /* 0x0000000608087981 */ /* 0x000ea4000c1e9d00 */
[C---:B--2---:R-:W-:Y:S02]  /*77d0*/  LOP3.LUT R20, R8.reuse, 0xf000f, RZ, 0xc0, !PT ;  /* 0x000f000f08147812 */ /* 0x044fe400078ec0ff */
[----:B------:R-:W-:Y:S02]  /*77e0*/  LOP3.LUT R13, R8, 0xf000f0, RZ, 0xc0, !PT ;  /* 0x00f000f0080d7812 */ /* 0x000fe400078ec0ff */
[----:B------:R-:W-:Y:S02]  /*77f0*/  SHF.R.U32.HI R21, RZ, 0x8, R8 ;  /* 0x00000008ff157819 */ /* 0x000fe40000011608 */
[----:B------:R-:W-:Y:S02]  /*7800*/  LOP3.LUT R8, R11, 0xf000f0, RZ, 0xc0, !PT ;  /* 0x00f000f00b087812 */ /* 0x000fe400078ec0ff */
[----:B------:R-:W-:-:S02]  /*7810*/  LOP3.LUT R14, R9, 0xf000f0, RZ, 0xc0, !PT ;  /* 0x00f000f0090e7812 */ /* 0x000fc400078ec0ff */
[C---:B------:R-:W-:Y:S02]  /*7820*/  LOP3.LUT R24, R10.reuse, 0xf000f, RZ, 0xc0, !PT ;  /* 0x000f000f0a187812 */ /* 0x040fe400078ec0ff */
[----:B------:R-:W-:Y:S02]  /*7830*/  LOP3.LUT R15, R10, 0xf000f0, RZ, 0xc0, !PT ;  /* 0x00f000f00a0f7812 */ /* 0x000fe400078ec0ff */
[----:B------:R-:W-:Y:S02]  /*7840*/  LOP3.LUT R19, R8, 0x64006400, RZ, 0xfc, !PT ;  /* 0x6400640008137812 */ /* 0x000fe400078efcff */
[----:B------:R-:W-:Y:S02]  /*7850*/  SHF.R.U32.HI R23, RZ, 0x8, R9 ;  /* 0x00000008ff177819 */ /* 0x000fe40000011609 */
[----:B------:R-:W-:Y:S01]  /*7860*/  SHF.R.U32.HI R10, RZ, 0x8, R10 ;  /* 0x00000008ff0a7819 */ /* 0x000fe2000001160a */
[----:B------:R-:W-:Y:S01]  /*7870*/  HFMA2 R19, R19, R0.H0_H0, -72, -72 ;  /* 0xd480d48013137431 */ /* 0x000fe20000040000 */
[----:B------:R-:W-:-:S02]  /*7880*/  SHF.R.U32.HI R27, RZ, 0x8, R11 ;  /* 0x00000008ff1b7819 */ /* 0x000fc4000001160b */
        /* <DEDUP_REMOVED lines=127> */
.L_x_2652:
        /* <DEDUP_REMOVED lines=90> */
.L_x_2653:
        /* <DEDUP_REMOVED lines=24> */
[-C--:B------:R-:W-:Y:S02]  /*87a0*/  FFMA.FTZ R33, R33, R29.reuse, R32 ;  /* 0x0000001d21217223 */ /* 0x080fe40000010020 */
[-C--:B------:R-:W-:Y:S01]  /*87b0*/  FFMA.FTZ R20, R20, R8.reuse, R21 ;  /* 0x0000000814147223 */ /* 0x080fe20000010015 */
[----:B------:R-:W-:Y:S01]  /*87c0*/  HADD2.F32 R21, -RZ, R16.H1_H1 ;  /* 0x30000010ff157230 */ /* 0x000fe20000004100 */
[----:B------:R-:W-:Y:S01]  /*87d0*/  FFMA.FTZ R29, R24, R29, R28 ;  /* 0x0000001d181d7223 */ /* 0x000fe2000001001c */
[--C-:B------:R-:W-:Y:S01]  /*87e0*/  HADD2.F32 R24, -RZ, R18.reuse.H0_H0 ;  /* 0x20000012ff187230 */ /* 0x100fe20000004100 */
        /* <DEDUP_REMOVED lines=9> */
[--C-:B-1----:R-:W-:Y:S01]  /*8880*/  HADD2.F32 R17, -RZ, R10.reuse.H0_H0 ;  /* 0x2000000aff117230 */ /* 0x102fe20000004100 */
[-C--:B------:R-:W-:Y:S01]  /*8890*/  FFMA.FTZ R16, R18, R9.reuse, R16 ;  /* 0x0000000912107223 */ /* 0x080fe20000010010 */
[----:B------:R-:W-:Y:S01]  /*88a0*/  HADD2.F32 R10, -RZ, R10.H1_H1 ;  /* 0x3000000aff0a7230 */ /* 0x000fe20000004100 */
[----:B------:R-:W-:Y:S01]  /*88b0*/  FFMA.FTZ R18, R21, R9, R8 ;  /* 0x0000000915127223 */ /* 0x000fe20000010008 */
        /* <DEDUP_REMOVED lines=45> */
.L_x_2642:
[----:B------:R-:W-:Y:S01]  /*8b90*/  IADD3 R55, R55, 0x20, RZ ;  /* 0x0000002037377810 */ /* 0x000fe20007ffe0ff */
[----:B------:R-:W-:Y:S01]  /*8ba0*/  IMAD.MOV.U32 R59, RZ, RZ, c[0x0][0x18c] ;  /* 0x00006300ff3b7624 */ /* 0x000fe200078e00ff */
[----:B------:R-:W-:Y:S02]  /*8bb0*/  UIADD3 UR4, UR4, 0x40, URZ ;  /* 0x0000004004047890 */ /* 0x000fe4000fffe03f */
[----:B------:R-:W-:Y:S01]  /*8bc0*/  ISETP.GE.AND P2, PT, R55, c[0x0][0x1b4], PT ;  /* 0x00006d0037007a0c */ /* 0x000fe20003f46270 */
[----:B------:R-:W-:Y:S01]  /*8bd0*/  IMAD.WIDE R58, R59, 0x10, R2 ;  /* 0x000000103b3a7825 */ /* 0x000fe200078e0202 */
[----:B------:R-:W-:-:S13]  /*8be0*/  ISETP.LT.AND P3, PT, R55, R56, PT ;  /* 0x000000383700720c */ /* 0x000fda0003f61270 */
[----:B------:R-:W-:Y:S05]  /*8bf0*/  @!P2 BRA P3, `(.L_x_2654) ;  /* 0xffffafa00000a947 */ /* 0x000fea000183ffff */
.L_x_2641:
        /* <DEDUP_REMOVED lines=18> */
.L_x_2658:
[----:B------:R-:W0:Y:S02]  /*8d20*/  LDS R6, [R4] ;  /* 0x0000000004067984 */ /* 0x000e240000000800 */
[----:B0-----:R-:W-:-:S10]  /*8d30*/  HFMA2.MMA R7, R6, 1, 1, R5 ;  /* 0x3c003c0006077835 */ /* 0x001fd40000000005 */
[----:B------:R-:W0:Y:S02]  /*8d40*/  ATOMS.CAST.SPIN R7, [R4], R6, R7 ;  /* 0x000000060407738d */ /* 0x000e240001800007 */
[----:B0-----:R-:W-:-:S13]  /*8d50*/  ISETP.EQ.U32.AND P0, PT, R7, 0x1, PT ;  /* 0x000000010700780c */ /* 0x001fda0003f02070 */
[----:B------:R-:W-:Y:S05]  /*8d60*/  @!P0 BRA `(.L_x_2658) ;  /* 0xffffffb000008947 */ /* 0x000fea000383ffff */
[----:B------:R-:W-:Y:S05]  /*8d70*/  BRA `(.L_x_2656) ;  /* 0x0000003000007947 */ /* 0x000fea0003800000 */
.L_x_2657:
[----:B------:R-:W2:Y:S02]  /*8d80*/  LD.E R4, [R2.64] ;  /* 0x0000000602047980 */ /* 0x000ea4000c101900 */
[----:B--2---:R-:W-:-:S05]  /*8d90*/  IMAD.IADD R5, R5, 0x1, R4 ;  /* 0x0000000105057824 */ /* 0x004fca00078e0204 */
[----:B------:R0:W-:Y:S02]  /*8da0*/  ST.E [R2.64], R5 ;  /* 0x0000000502007985 */ /* 0x0001e4000c101906 */
.L_x_2656:
[----:B------:R-:W-:Y:S05]  /*8db0*/  BSYNC B0 ;  /* 0x0000000000007941 */ /* 0x000fea0003800000 */
.L_x_2655:
[----:B------:R-:W2:Y:S01]  /*8dc0*/  ATOM.E.ADD.F16x2.RN.STRONG.GPU P0, RZ, [R2.64+0x4], R9 ;  /* 0x0000040902ff798a */ /* 0x000ea2000810e9c6 */
[----:B------:R-:W-:Y:S01]  /*8dd0*/  BSSY B0, `(.L_x_2659) ;  /* 0x000000f000007945 */ /* 0x000fe20003800000 */
[----:B--2---:R-:W-:Y:S05]  /*8de0*/  @P0 BRA `(.L_x_2660) ;  /* 0x000000d000000947 */ /* 0x004fea0003800000 */
[----:B------:R-:W1:Y:S02]  /*8df0*/  QSPC.E.S P0, RZ, [R2+0x4] ;  /* 0x0000040002ff73aa */ /* 0x000e640000000500 */
[----:B-1----:R-:W-:Y:S05]  /*8e00*/  @!P0 BRA `(.L_x_2661) ;  /* 0x0000008000008947 */ /* 0x002fea0003800000 */
[----:B0-----:R-:W-:-:S04]  /*8e10*/  IADD3 R2, R2, 0x4, RZ ;  /* 0x0000000402027810 */ /* 0x001fc80007ffe0ff */
[----:B------:R-:W-:-:S05]  /*8e20*/  LOP3.LUT R2, R2, 0xffffff, RZ, 0xc0, !PT ;  /* 0x00ffffff02027812 */ /* 0x000fca00078ec0ff */
.L_x_2662:
[----:B------:R-:W0:Y:S02]  /*8e30*/  LDS R4, [R2] ;  /* 0x0000000002047984 */ /* 0x000e240000000800 */
[----:B0-----:R-:W-:-:S06]  /*8e40*/  HADD2 R5, R4, R9 ;  /* 0x0000000904057230 */ /* 0x001fcc0000000000 */
[----:B------:R-:W0:Y:S02]  /*8e50*/  ATOMS.CAST.SPIN R5, [R2], R4, R5 ;  /* 0x000000040205738d */ /* 0x000e240001800005 */
[----:B0-----:R-:W-:-:S13]  /*8e60*/  ISETP.EQ.U32.AND P0, PT, R5, 0x1, PT ;  /* 0x000000010500780c */ /* 0x001fda0003f02070 */
[----:B------:R-:W-:Y:S05]  /*8e70*/  @!P0 BRA `(.L_x_2662) ;  /* 0xffffffb000008947 */ /* 0x000fea000383ffff */
[----:B------:R-:W-:Y:S05]  /*8e80*/  BRA `(.L_x_2660) ;  /* 0x0000003000007947 */ /* 0x000fea0003800000 */
.L_x_2661:
[----:B------:R-:W2:Y:S02]  /*8e90*/  LD.E R4, [R2.64+0x4] ;  /* 0x0000040602047980 */ /* 0x000ea4000c101900 */
[----:B0-2---:R-:W-:-:S05]  /*8ea0*/  IMAD.IADD R5, R9, 0x1, R4 ;  /* 0x0000000109057824 */ /* 0x005fca00078e0204 */
[----:B------:R0:W-:Y:S02]  /*8eb0*/  ST.E [R2.64+0x4], R5 ;  /* 0x0000040502007985 */ /* 0x0001e4000c101906 */
.L_x_2660:
[----:B------:R-:W-:Y:S05]  /*8ec0*/  BSYNC B0 ;  /* 0x0000000000007941 */ /* 0x000fea0003800000 */
.L_x_2659:
        /* <DEDUP_REMOVED lines=12> */
.L_x_2666:
[----:B------:R-:W0:Y:S02]  /*8f90*/  LDS R6, [R4] ;  /* 0x0000000004067984 */ /* 0x000e240000000800 */
[----:B0-----:R-:W-:-:S10]  /*8fa0*/  HFMA2.MMA R7, R6, 1, 1, R47 ;  /* 0x3c003c0006077835 */ /* 0x001fd4000000002f */
[----:B------:R-:W0:Y:S02]  /*8fb0*/  ATOMS.CAST.SPIN R7, [R4], R6, R7 ;  /* 0x000000060407738d */ /* 0x000e240001800007 */
[----:B0-----:R-:W-:-:S13]  /*8fc0*/  ISETP.EQ.U32.AND P0, PT, R7, 0x1, PT ;  /* 0x000000010700780c */ /* 0x001fda0003f02070 */
[----:B------:R-:W-:Y:S05]  /*8fd0*/  @!P0 BRA `(.L_x_2666) ;  /* 0xffffffb000008947 */ /* 0x000fea000383ffff */
[----:B------:R-:W-:Y:S05]  /*8fe0*/  BRA `(.L_x_2664) ;  /* 0x0000003000007947 */ /* 0x000fea0003800000 */
.L_x_2665:
[----:B------:R-:W2:Y:S02]  /*8ff0*/  LD.E R4, [R2.64] ;  /* 0x0000000602047980 */ /* 0x000ea4000c101900 */
[----:B--2---:R-:W-:-:S05]  /*9000*/  IMAD.IADD R5, R47, 0x1, R4 ;  /* 0x000000012f057824 */ /* 0x004fca00078e0204 */
[----:B------:R0:W-:Y:S02]  /*9010*/  ST.E [R2.64], R5 ;  /* 0x0000000502007985 */ /* 0x0001e4000c101906 */
.L_x_2664:
[----:B------:R-:W-:Y:S05]  /*9020*/  BSYNC B0 ;  /* 0x0000000000007941 */ /* 0x000fea0003800000 */
.L_x_2663:
[----:B------:R-:W2:Y:S01]  /*9030*/  ATOM.E.ADD.F16x2.RN.STRONG.GPU P0, RZ, [R2.64+0x4], R53 ;  /* 0x0000043502ff798a */ /* 0x000ea2000810e9c6 */
[----:B------:R-:W-:Y:S01]  /*9040*/  BSSY B0, `(.L_x_2667) ;  /* 0x000000f000007945 */ /* 0x000fe20003800000 */
[----:B--2---:R-:W-:Y:S05]  /*9050*/  @P0 BRA `(.L_x_2668) ;  /* 0x000000d000000947 */ /* 0x004fea0003800000 */
[----:B------:R-:W1:Y:S02]  /*9060*/  QSPC.E.S P0, RZ, [R2+0x4] ;  /* 0x0000040002ff73aa */ /* 0x000e640000000500 */
[----:B-1----:R-:W-:Y:S05]  /*9070*/  @!P0 BRA `(.L_x_2669) ;  /* 0x0000008000008947 */ /* 0x002fea0003800000 */
[----:B0-----:R-:W-:-:S04]  /*9080*/  IADD3 R2, R2, 0x4, RZ ;  /* 0x0000000402027810 */ /* 0x001fc80007ffe0ff */
[----:B------:R-:W-:-:S05]  /*9090*/  LOP3.LUT R2, R2, 0xffffff, RZ, 0xc0, !PT ;  /* 0x00ffffff02027812 */ /* 0x000fca00078ec0ff */
.L_x_2670:
[----:B------:R-:W0:Y:S02]  /*90a0*/  LDS R4, [R2] ;  /* 0x0000000002047984 */ /* 0x000e240000000800 */
[----:B0-----:R-:W-:-:S06]  /*90b0*/  HADD2 R5, R4, R53 ;  /* 0x0000003504057230 */ /* 0x001fcc0000000000 */
[----:B------:R-:W0:Y:S02]  /*90c0*/  ATOMS.CAST.SPIN R5, [R2], R4, R5 ;  /* 0x000000040205738d */ /* 0x000e240001800005 */
[----:B0-----:R-:W-:-:S13]  /*90d0*/  ISETP.EQ.U32.AND P0, PT, R5, 0x1, PT ;  /* 0x000000010500780c */ /* 0x001fda0003f02070 */
[----:B------:R-:W-:Y:S05]  /*90e0*/  @!P0 BRA `(.L_x_2670) ;  /* 0xffffffb000008947 */ /* 0x000fea000383ffff */
[----:B------:R-:W-:Y:S05]  /*90f0*/  BRA `(.L_x_2668) ;  /* 0x0000003000007947 */ /* 0x000fea0003800000 */
.L_x_2669:
[----:B------:R-:W2:Y:S02]  /*9100*/  LD.E R4, [R2.64+0x4] ;  /* 0x0000040602047980 */ /* 0x000ea4000c101900 */
[----:B0-2---:R-:W-:-:S05]  /*9110*/  IMAD.IADD R5, R53, 0x1, R4 ;  /* 0x0000000135057824 */ /* 0x005fca00078e0204 */
[----:B------:R0:W-:Y:S02]  /*9120*/  ST.E [R2.64+0x4], R5 ;  /* 0x0000040502007985 */ /* 0x0001e4000c101906 */
.L_x_2668:
[----:B------:R-:W-:Y:S05]  /*9130*/  BSYNC B0 ;  /* 0x0000000000007941 */ /* 0x000fea0003800000 */
.L_x_2667:
        /* <DEDUP_REMOVED lines=12> */
.L_x_2674:
[----:B------:R-:W0:Y:S02]  /*9200*/  LDS R4, [R0] ;  /* 0x0000000000047984 */ /* 0x000e240000000800 */
[----:B0-----:R-:W-:-:S10]  /*9210*/  HFMA2.MMA R5, R4, 1, 1, R49 ;  /* 0x3c003c0004057835 */ /* 0x001fd40000000031 */
[----:B------:R-:W0:Y:S02]  /*9220*/  ATOMS.CAST.SPIN R5, [R0], R4, R5 ;  /* 0x000000040005738d */ /* 0x000e240001800005 */
[----:B0-----:R-:W-:-:S13]  /*9230*/  ISETP.EQ.U32.AND P0, PT, R5, 0x1, PT ;  /* 0x000000010500780c */ /* 0x001fda0003f02070 */
[----:B------:R-:W-:Y:S05]  /*9240*/  @!P0 BRA `(.L_x_2674) ;  /* 0xffffffb000008947 */ /* 0x000fea000383ffff */
[----:B------:R-:W-:Y:S05]  /*9250*/  BRA `(.L_x_2672) ;  /* 0x0000003000007947 */ /* 0x000fea0003800000 */
.L_x_2673:
[----:B------:R-:W2:Y:S02]  /*9260*/  LD.E R0, [R2.64] ;  /* 0x0000000602007980 */ /* 0x000ea4000c101900 */
[----:B--2---:R-:W-:-:S05]  /*9270*/  IMAD.IADD R5, R49, 0x1, R0 ;  /* 0x0000000131057824 */ /* 0x004fca00078e0200 */
[----:B------:R0:W-:Y:S02]  /*9280*/  ST.E [R2.64], R5 ;  /* 0x0000000502007985 */ /* 0x0001e4000c101906 */
.L_x_2672:
[----:B------:R-:W-:Y:S05]  /*9290*/  BSYNC B0 ;  /* 0x0000000000007941 */ /* 0x000fea0003800000 */
.L_x_2671:
[----:B------:R-:W2:Y:S02]  /*92a0*/  ATOM.E.ADD.F16x2.RN.STRONG.GPU P0, RZ, [R2.64+0x4], R7 ;  /* 0x0000040702ff798a */ /* 0x000ea4000810e9c6 */
[----:B--2---:R-:W-:Y:S05]  /*92b0*/  @P0 EXIT ;  /* 0x000000000000094d */ /* 0x004fea0003800000 */
[----:B------:R-:W1:Y:S02]  /*92c0*/  QSPC.E.S P0, RZ, [R2+0x4] ;  /* 0x0000040002ff73aa */ /* 0x000e640000000500 */
[----:B-1----:R-:W-:Y:S05]  /*92d0*/  @!P0 BRA `(.L_x_2675) ;  /* 0x0000008000008947 */ /* 0x002fea0003800000 */
[----:B0-----:R-:W-:-:S04]  /*92e0*/  IADD3 R2, R2, 0x4, RZ ;  /* 0x0000000402027810 */ /* 0x001fc80007ffe0ff */
[----:B------:R-:W-:-:S05]  /*92f0*/  LOP3.LUT R2, R2, 0xffffff, RZ, 0xc0, !PT ;  /* 0x00ffffff02027812 */ /* 0x000fca00078ec0ff */
.L_x_2676:
[----:B------:R-:W0:Y:S02]  /*9300*/  LDS R4, [R2] ;  /* 0x0000000002047984 */ /* 0x000e240000000800 */
[----:B0-----:R-:W-:-:S06]  /*9310*/  HADD2 R5, R4, R7 ;  /* 0x0000000704057230 */ /* 0x001fcc0000000000 */
[----:B------:R-:W0:Y:S02]  /*9320*/  ATOMS.CAST.SPIN R5, [R2], R4, R5 ;  /* 0x000000040205738d */ /* 0x000e240001800005 */
[----:B0-----:R-:W-:-:S13]  /*9330*/  ISETP.EQ.U32.AND P0, PT, R5, 0x1, PT ;  /* 0x000000010500780c */ /* 0x001fda0003f02070 */
[----:B------:R-:W-:Y:S05]  /*9340*/  @!P0 BRA `(.L_x_2676) ;  /* 0xffffffb000008947 */ /* 0x000fea000383ffff */
[----:B------:R-:W-:Y:S05]  /*9350*/  EXIT ;  /* 0x000000000000794d */ /* 0x000fea0003800000 */
.L_x_2675:
[----:B------:R-:W2:Y:S02]  /*9360*/  LD.E R0, [R2.64+0x4] ;  /* 0x0000040602007980 */ /* 0x000ea4000c101900 */
[----:B0-2---:R-:W-:-:S05]  /*9370*/  IMAD.IADD R5, R7, 0x1, R0 ;  /* 0x0000000107057824 */ /* 0x005fca00078e0200 */
[----:B------:R-:W-:Y:S01]  /*9380*/  ST.E [R2.64+0x4], R5 ;  /* 0x0000040502007985 */ /* 0x000fe2000c101906 */
[----:B------:R-:W-:Y:S05]  /*9390*/  EXIT ;  /* 0x000000000000794d */ /* 0x000fea0003800000 */
.L_x_2677:
        /* <DEDUP_REMOVED lines=14> */
.L_x_4779:


//--------------------- .text._Z23gemm_half_q_half_kernelILi3ELi10ELb1ELb1ELi32EEvPK6__halfPKjS4_S2_PS0_iiiiPKtS7_iiiiiibS2_i --------------------------
	.section	.text._Z23gemm_half_q_half_kernelILi3ELi10ELb1ELb1ELi32EEvPK6__halfPKjS4_S2_PS0_iiiiPKtS7_iiiiiibS2_i,"ax",@progbits
	.sectioninfo	@"SHI_REGISTERS=67"
	.align	128
        .global         _Z23gemm_half_q_half_kernelILi3ELi10ELb1ELb1ELi32EEvPK6__halfPKjS4_S2_PS0_iiiiPKtS7_iiiiiibS2_i
        .type           _Z23gemm_half_q_half_kernelILi3ELi10ELb1ELb1ELi32EEvPK6__halfPKjS4_S2_PS0_iiiiPKtS7_iiiiiibS2_i,@function
        .size           _Z23gemm_half_q_half_kernelILi3ELi10ELb1ELb1ELi32EEvPK6__halfPKjS4_S2_PS0_iiiiPKtS7_iiiiiibS2_i,(.L_x_4780 - _Z23gemm_half_q_half_kernelILi3ELi10ELb1ELb1ELi32EEvPK6__halfPKjS4_S2_PS0_iiiiPKtS7_iiiiiibS2_i)
        .other          _Z23gemm_half_q_half_kernelILi3ELi10ELb1ELb1ELi32EEvPK6__halfPKjS4_S2_PS0_iiiiPKtS7_iiiiiibS2_i,@"STO_CUDA_ENTRY STV_DEFAULT"
_Z23gemm_half_q_half_kernelILi3ELi10ELb1ELb1ELi32EEvPK6__halfPKjS4_S2_PS0_iiiiPKtS7_iiiiiibS2_i:
.text._Z23gemm_half_q_half_kernelILi3ELi10ELb1ELb1ELi32EEvPK6__halfPKjS4_S2_PS0_iiiiPKtS7_iiiiiibS2_i:
        /* <DEDUP_REMOVED lines=34> */
.L_x_2678:
        /* <DEDUP_REMOVED lines=24> */
[----:B------:R-:W-:Y:S02]  /*03a0*/  LEA.HI.X.SX32 R16, R9, RZ, 0x1, P0 ;  /* 0x000000ff09107211 */ /* 0x000fe400000f0eff */
[----:B------:R-:W-:Y:S02]  /*03b0*/  LEA R12, P0, R11, c[0x0][0x160], 0x1 ;  /* 0x000058000b0c7a11 */ /* 0x000fe400078008ff */
[----:B------:R-:W-:Y:S02]  /*03c0*/  SHF.L.U32 R9, R7, 0x1, RZ ;  /* 0x0000000107097819 */ /* 0x000fe400000006ff */
[----:B------:R-:W-:Y:S01]  /*03d0*/  LEA.HI.X R13, R11, c[0x0][0x164], R16, 0x1, P0 ;  /* 0x000059000b0d7a11 */ /* 0x000fe200000f0c10 */
[----:B------:R-:W-:Y:S01]  /*03e0*/  IMAD.MOV.U32 R11, RZ, RZ, RZ ;  /* 0x000000ffff0b7224 */ /* 0x000fe200078e00ff */
[----:B------:R-:W-:Y:S01]  /*03f0*/  PLOP3.LUT P0, PT, PT, PT, PT, 0x80, 0x0 ;  /* 0x000000000000781c */ /* 0x000fe20003f0f070 */
[----:B------:R-:W-:Y:S05]  /*0400*/  @!P2 BRA `(.L_x_2682) ;  /* 0x000001300000a947 */ /* 0x000fea0003800000 */
[----:B------:R-:W-:Y:S02]  /*0410*/  PLOP3.LUT P0, PT, PT, PT, PT, 0x8, 0x0 ;  /* 0x000000000000781c */ /* 0x000fe40003f0e170 */
[----:B------:R-:W-:-:S05]  /*0420*/  IADD3 R24, R56, -0x3, RZ ;  /* 0xfffffffd38187810 */ /* 0x000fca0007ffe0ff */
.L_x_2683:
        /* <DEDUP_REMOVED lines=17> */
.L_x_2682:
        /* <DEDUP_REMOVED lines=17> */
.L_x_2681:
[----:B------:R-:W-:Y:S01]  /*0650*/  IMAD R9, R6, c[0x0][0x190], RZ ;  /* 0x0000640006097a24 */ /* 0x000fe200078e02ff */
[----:B------:R-:W-:-:S03]  /*0660*/  ISETP.GT.AND P2, PT, R56, 0x3, PT ;  /* 0x000000033800780c */ /* 0x000fc60003f44270 */
[----:B------:R-:W-:-:S05]  /*0670*/  IMAD R14, R9, 0x3, RZ ;  /* 0x00000003090e7824 */ /* 0x000fca00078e02ff */
[----:B------:R-:W-:-:S04]  /*0680*/  IADD3 R9, P0, R12, R14, RZ ;  /* 0x0000000e0c097210 */ /* 0x000fc80007f1e0ff */
[----:B------:R-:W-:Y:S01]  /*0690*/  LEA.HI.X.SX32 R14, R14, R11, 0x1, P0 ;  /* 0x0000000b0e0e7211 */ /* 0x000fe200000f0eff */
[----:B------:R-:W-:Y:S01]  /*06a0*/  HFMA2.MMA R11, -RZ, RZ, 0, 0 ;  /* 0x00000000ff0b7435 */ /* 0x000fe200000001ff */
[----:B------:R-:W-:-:S04]  /*06b0*/  LEA R12, P0, R9, c[0x0][0x160], 0x1 ;  /* 0x00005800090c7a11 */ /* 0x000fc800078008ff */
[----:B------:R-:W-:Y:S01]  /*06c0*/  LEA.HI.X R13, R9, c[0x0][0x164], R14, 0x1, P0 ;  /* 0x00005900090d7a11 */ /* 0x000fe200000f0c0e */
[----:B------:R-:W-:Y:S01]  /*06d0*/  IMAD.SHL.U32 R9, R7, 0x2, RZ ;  /* 0x0000000207097824 */ /* 0x000fe200078e00ff */
[----:B------:R-:W-:Y:S01]  /*06e0*/  PLOP3.LUT P0, PT, PT, PT, PT, 0x80, 0x0 ;  /* 0x000000000000781c */ /* 0x000fe20003f0f070 */
[----:B------:R-:W-:Y:S05]  /*06f0*/  @!P2 BRA `(.L_x_2684) ;  /* 0x000001300000a947 */ /* 0x000fea0003800000 */
[----:B------:R-:W-:Y:S02]  /*0700*/  PLOP3.LUT P0, PT, PT, PT, PT, 0x8, 0x0 ;  /* 0x000000000000781c */ /* 0x000fe40003f0e170 */
[----:B------:R-:W-:-:S05]  /*0710*/  IADD3 R24, R56, -0x3, RZ ;  /* 0xfffffffd38187810 */ /* 0x000fca0007ffe0ff */
.L_x_2685:
        /* <DEDUP_REMOVED lines=17> */
.L_x_2684:
        /* <DEDUP_REMOVED lines=15> */
.L_x_2680:
[----:B------:R-:W-:Y:S05]  /*0920*/  BSYNC B0 ;  /* 0x0000000000007941 */ /* 0x000fea0003800000 */
.L_x_2679:
        /* <DEDUP_REMOVED lines=13> */
[----:B------:R-:W-:-:S03]  /*0a00*/  IMAD.MOV.U32 R11, RZ, RZ, RZ ;  /* 0x000000ffff0b7224 */ /* 0x000fc600078e00ff */
[----:B------:R-:W-:-:S05]  /*0a10*/  LEA R7, R7, R8, 0x2 ;  /* 0x0000000807077211 */ /* 0x000fca00078e10ff */
[----:B------:R-:W-:Y:S01]  /*0a20*/  IMAD.WIDE R6, R7, R17, c[0x0][0x180] ;  /* 0x0000600007067625 */ /* 0x000fe200078e0211 */
[----:B------:R-:W-:Y:S05]  /*0a30*/  @!P2 BRA `(.L_x_2687) ;  /* 0x000000d00000a947 */ /* 0x000fea0003800000 */
[----:B------:R-:W-:Y:S02]  /*0a40*/  PLOP3.LUT P0, PT, PT, PT, PT, 0x8, 0x0 ;  /* 0x000000000000781c */ /* 0x000fe40003f0e170 */
[----:B------:R-:W-:Y:S02]  /*0a50*/  IADD3 R16, R56, -0x3, RZ ;  /* 0xfffffffd38107810 */ /* 0x000fe40007ffe0ff */
.L_x_2688:
        /* <DEDUP_REMOVED lines=11> */
.L_x_2687:
        /* <DEDUP_REMOVED lines=10> */
.L_x_2686:
[----:B------:R-:W-:Y:S01]  /*0bb0*/  BAR.SYNC.DEFER_BLOCKING 0x0 ;  /* 0x0000000000007b1d */ /* 0x000fe20000010000 */
[C---:B------:R-:W-:Y:S02]  /*0bc0*/  ISETP.GT.AND P0, PT, R54.reuse, c[0x0][0x1a8], PT ;  /* 0x00006a0036007a0c */ /* 0x040fe40003f04270 */
[C---:B------:R-:W-:Y:S02]  /*0bd0*/  ISETP.GT.AND P3, PT, R54.reuse, c[0x0][0x1b0], PT ;  /* 0x00006c0036007a0c */ /* 0x040fe40003f64270 */
[C---:B------:R-:W-:Y:S02]  /*0be0*/  ISETP.GT.AND P2, PT, R54.reuse, c[0x0][0x1ac], PT ;  /* 0x00006b0036007a0c */ /* 0x040fe40003f44270 */
[C---:B------:R-:W-:Y:S02]  /*0bf0*/  ISETP.GT.AND P4, PT, R54.reuse, c[0x0][0x1b4], PT ;  /* 0x00006d0036007a0c */ /* 0x040fe40003f84270 */
[C---:B-1----:R-:W-:Y:S02]  /*0c00*/  IMNMX R7, R54.reuse, c[0x0][0x1a8], PT ;  /* 0x00006a0036077a17 */ /* 0x042fe40003800200 */
[----:B------:R-:W-:-:S02]  /*0c10*/  ISETP.GT.AND P5, PT, R54, c[0x0][0x1b8], PT ;  /* 0x00006e0036007a0c */ /* 0x000fc40003fa4270 */
[----:B------:R-:W-:Y:S02]  /*0c20*/  SHF.R.S32.HI R8, RZ, 0x1f, R7 ;  /* 0x0000001fff087819 */ /* 0x000fe40000011407 */
        /* <DEDUP_REMOVED lines=9> */
[----:B------:R-:W-:Y:S02]  /*0cc0*/  @P0 LEA.HI R8, R7, R6, RZ, 0x5 ;  /* 0x0000000607080211 */ /* 0x000fe400078f28ff */
[----:B------:R-:W-:-:S02]  /*0cd0*/  @P4 IADD3 R7, R12, -c[0x0][0x1b4], RZ ;  /* 0x80006d000c074a10 */ /* 0x000fc40007ffe0ff */
[----:B------:R-:W-:Y:S02]  /*0ce0*/  @P3 SHF.R.S32.HI R12, RZ, 0x1f, R11 ;  /* 0x0000001fff0c3819 */ /* 0x000fe4000001140b */
[----:B------:R-:W-:Y:S02]  /*0cf0*/  @P5 IMNMX R13, R54, c[0x0][0x1bc], PT ;  /* 0x00006f00360d5a17 */ /* 0x000fe40003800200 */
[----:B------:R-:W-:Y:S02]  /*0d00*/  @P2 SHF.R.S32.HI R6, RZ, 0x1f, R9 ;  /* 0x0000001fff062819 */ /* 0x000fe40000011409 */
[----:B------:R-:W-:Y:S01]  /*0d10*/  @P3 LEA.HI R12, R12, R11, RZ, 0x5 ;  /* 0x0000000b0c0c3211 */ /* 0x000fe200078f28ff */
[----:B------:R-:W-:Y:S01]  /*0d20*/  HFMA2.MMA R11, -RZ, RZ, 0, 0 ;  /* 0x00000000ff0b7435 */ /* 0x000fe200000001ff */
[----:B------:R-:W-:Y:S02]  /*0d30*/  @P5 IADD3 R13, R13, -c[0x0][0x1b8], RZ ;  /* 0x80006e000d0d5a10 */ /* 0x000fe40007ffe0ff */
[----:B------:R-:W-:-:S02]  /*0d40*/  @P4 SHF.R.S32.HI R14, RZ, 0x1f, R7 ;  /* 0x0000001fff0e4819 */ /* 0x000fc40000011407 */
[----:B------:R-:W-:Y:S02]  /*0d50*/  @P2 LEA.HI R9, R6, R9, RZ, 0x5 ;  /* 0x0000000906092211 */ /* 0x000fe400078f28ff */
[----:B------:R-:W-:Y:S02]  /*0d60*/  @P5 SHF.R.S32.HI R16, RZ, 0x1f, R13 ;  /* 0x0000001fff105819 */ /* 0x000fe4000001140d */
[----:B------:R-:W-:Y:S02]  /*0d70*/  @P0 SHF.R.S32.HI R8, RZ, 0x5, R8 ;  /* 0x00000005ff080819 */ /* 0x000fe40000011408 */
[----:B------:R-:W-:Y:S02]  /*0d80*/  @P3 SHF.R.S32.HI R12, RZ, 0x5, R12 ;  /* 0x00000005ff0c3819 */ /* 0x000fe4000001140c */
[----:B------:R-:W-:Y:S02]  /*0d90*/  @P4 LEA.HI R14, R14, R7, RZ, 0x5 ;  /* 0x000000070e0e4211 */ /* 0x000fe400078f28ff */
[----:B------:R-:W-:Y:S01]  /*0da0*/  CS2R R6, SRZ ;  /* 0x0000000000067805 */ /* 0x000fe2000001ff00 */
[----:B------:R-:W-:Y:S01]  /*0db0*/  @P2 SHF.R.S32.HI R9, RZ, 0x5, R9 ;  /* 0x00000005ff092819 */ /* 0x000fe20000011409 */
[----:B------:R-:W-:Y:S01]  /*0dc0*/  @P0 IMAD R7, R8, 0x6, RZ ;  /* 0x0000000608070824 */ /* 0x000fe200078e02ff */
[----:B------:R-:W-:Y:S01]  /*0dd0*/  @P5 LEA.HI R16, R16, R13, RZ, 0x5 ;  /* 0x0000000d10105211 */ /* 0x000fe200078f28ff */
[----:B------:R-:W-:Y:S01]  /*0de0*/  @P3 IMAD.SHL.U32 R11, R12, 0x4, RZ ;  /* 0x000000040c0b3824 */ /* 0x000fe200078e00ff */
[----:B------:R-:W-:Y:S01]  /*0df0*/  SHF.R.S32.HI R12, RZ, 0x5, R15 ;  /* 0x00000005ff0c7819 */ /* 0x000fe2000001140f */
[----:B------:R-:W-:Y:S01]  /*0e00*/  @P2 IMAD R6, R9, 0x5, RZ ;  /* 0x0000000509062824 */ /* 0x000fe200078e02ff */
[----:B------:R-:W-:Y:S01]  /*0e10*/  @P4 SHF.R.S32.HI R14, RZ, 0x5, R14 ;  /* 0x00000005ff0e4819 */ /* 0x000fe2000001140e */
[----:B------:R-:W-:Y:S01]  /*0e20*/  CS2R R8, SRZ ;  /* 0x0000000000087805 */ /* 0x000fe2000001ff00 */
[----:B------:R-:W-:-:S02]  /*0e30*/  @P5 SHF.R.S32.HI R16, RZ, 0x5, R16 ;  /* 0x00000005ff105819 */ /* 0x000fc40000011410 */
[----:B------:R-:W-:Y:S01]  /*0e40*/  LEA R7, R12, R7, 0x3 ;  /* 0x000000070c077211 */ /* 0x000fe200078e18ff */
[----:B------:R-:W-:Y:S01]  /*0e50*/  @P4 IMAD R8, R14, 0x3, RZ ;  /* 0x000000030e084824 */ /* 0x000fe200078e02ff */
[----:B------:R-:W-:Y:S01]  /*0e60*/  ISETP.GE.AND P0, PT, R54, R55, PT ;  /* 0x000000373600720c */ /* 0x000fe20003f06270 */
        /* <DEDUP_REMOVED lines=14> */
[----:B------:R-:W-:Y:S01]  /*0f50*/  IMAD.MOV.U32 R14, RZ, RZ, RZ ;  /* 0x000000ffff0e7224 */ /* 0x000fe200078e00ff */
[----:B------:R-:W-:Y:S02]  /*0f60*/  SHF.L.U32 R4, R5, 0x2, RZ ;  /* 0x0000000205047819 */ /* 0x000fe400000006ff */
[----:B------:R-:W-:Y:S02]  /*0f70*/  LEA.HI R8, R8, R5, RZ, 0x3 ;  /* 0x0000000508087211 */ /* 0x000fe400078f18ff */
[----:B------:R-:W-:Y:S02]  /*0f80*/  MOV R16, R54 ;  /* 0x0000003600107202 */ /* 0x000fe40000000f00 */
[----:B------:R-:W-:Y:S02]  /*0f90*/  LOP3.LUT R12, R4, 0x10, RZ, 0xc0, !PT ;  /* 0x00000010040c7812 */ /* 0x000fe400078ec0ff */
[----:B0-----:R-:W-:-:S02]  /*0fa0*/  SHF.R.S32.HI R13, RZ, 0x3, R8 ;  /* 0x00000003ff0d7819 */ /* 0x001fc40000011408 */
.L_x_2690:
[----:B-----5:R-:W-:-:S04]  /*0fb0*/  IMAD.IADD R6, R11, 0x1, R14 ;  /* 0x000000010b067824 */ /* 0x020fc800078e020e */
        /* <DEDUP_REMOVED lines=40> */
.L_x_2689:
        /* <DEDUP_REMOVED lines=10> */
[----:B------:R-:W-:Y:S01]  /*12e0*/  PRMT R11, R2, 0x9910, RZ ;  /* 0x00009910020b7816 */ /* 0x000fe200000000ff */
[----:B------:R-:W-:Y:S01]  /*12f0*/  HADD2.F32 R18, -RZ, R50.H0_H0 ;  /* 0x20000032ff127230 */ /* 0x000fe20000004100 */
[----:B------:R-:W-:Y:S01]  /*1300*/  PRMT R4, RZ, 0x7610, R4 ;  /* 0x00007610ff047816 */ /* 0x000fe20000000004 */
[----:B------:R-:W-:Y:S01]  /*1310*/  HADD2.F32 R17, -RZ, R51.H0_H0 ;  /* 0x20000033ff117230 */ /* 0x000fe20000004100 */
[----:B------:R-:W-:Y:S01]  /*1320*/  ISETP.NE.AND P0, PT, R11, RZ, PT ;  /* 0x000000ff0b00720c */ /* 0x000fe20003f05270 */
[----:B------:R-:W-:Y:S01]  /*1330*/  HADD2.F32 R16, -RZ, R52.H0_H0 ;  /* 0x20000034ff107230 */ /* 0x000fe20000004100 */
[----:B------:R-:W-:Y:S01]  /*1340*/  UMOV UR4, URZ ;  /* 0x0000003f00047c82 */ /* 0x000fe20008000000 */
[----:B------:R-:W-:Y:S01]  /*1350*/  HADD2.F32 R11, -RZ, R53.H0_H0 ;  /* 0x20000035ff0b7230 */ /* 0x000fe20000004100 */
[----:B------:R-:W-:-:S08]  /*1360*/  ISETP.LT.OR P0, PT, R10, 0x3, !P0 ;  /* 0x000000030a00780c */ /* 0x000fd00004701670 */
.L_x_2704:
[----:B------:R-:W-:Y:S05]  /*1370*/  @!P1 BRA `(.L_x_2692) ;  /* 0x00004fc000009947 */ /* 0x000fea0003800000 */
[----:B------:R-:W2:Y:S01]  /*1380*/  LDG.E.128.CONSTANT R12, [R58.64] ;  /* 0x000000063a0c7981 */ /* 0x000ea2000c1e9d00 */
[----:B------:R-:W-:Y:S01]  /*1390*/  PRMT R20, R3, 0x9910, RZ ;  /* 0x0000991003147816 */ /* 0x000fe200000000ff */
[----:B------:R-:W-:Y:S01]  /*13a0*/  HFMA2.MMA R10, -RZ, RZ, 0, 0.0625 ;  /* 0x00002c00ff0a7435 */ /* 0x000fe200000001ff */
        /* <DEDUP_REMOVED lines=141> */
.L_x_2693:
        /* <DEDUP_REMOVED lines=90> */
.L_x_2695:
        /* <DEDUP_REMOVED lines=87> */
.L_x_2694:
        /* <DEDUP_REMOVED lines=9> */
[C---:B------:R-:W-:Y:S02]  /*2820*/  LOP3.LUT R30, R15.reuse, 0xf000f, RZ, 0xc0, !PT ;  /* 0x000f000f0f1e7812 */ /* 0x040fe400078ec0ff */
[----:B------:R-:W-:Y:S02]  /*2830*/  LOP3.LUT R32, R15, 0xf000f0, RZ, 0xc0, !PT ;  /* 0x00f000f00f207812 */ /* 0x000fe400078ec0ff */
[----:B------:R-:W-:Y:S02]  /*2840*/  SHF.R.U32.HI R15, RZ, 0x8, R15 ;  /* 0x00000008ff0f7819 */ /* 0x000fe4000001160f */
[C---:B------:R-:W-:Y:S02]  /*2850*/  LOP3.LUT R24, R13.reuse, 0xf000f, RZ, 0xc0, !PT ;  /* 0x000f000f0d187812 */ /* 0x040fe400078ec0ff */
        /* <DEDUP_REMOVED lines=129> */
.L_x_2696:
        /* <DEDUP_REMOVED lines=90> */
.L_x_2698:
        /* <DEDUP_REMOVED lines=8> */
[--C-:B------:R-:W-:Y:S02]  /*3690*/  HADD2.F32 R47, -RZ, R30.reuse.H0_H0 ;  /* 0x2000001eff2f7230 */ /* 0x100fe40000004100 */
        /* <DEDUP_REMOVED lines=8> */
[----:B------:R-:W-:-:S02]  /*3720*/  FFMA.FTZ R40, R45, R38, RZ ;  /* 0x000000262d287223 */ /* 0x000fc400000100ff */
[-C--:B------:R-:W-:Y:S01]  /*3730*/  FFMA.FTZ R27, R44, R39.reuse, R24 ;  /* 0x000000272c1b7223 */ /* 0x080fe20000010018 */
[--C-:B------:R-:W-:Y:S01]  /*3740*/  HADD2.F32 R24, -RZ, R25.reuse.H0_H0 ;  /* 0x20000019ff187230 */ /* 0x100fe20000004100 */
[----:B------:R-:W-:Y:S01]  /*3750*/  FFMA.FTZ R38, R47, R38, RZ ;  /* 0x000000262f267223 */ /* 0x000fe200000100ff */
[----:B------:R-:W-:Y:S01]  /*3760*/  HADD2.F32 R25, -RZ, R25.H1_H1 ;  /* 0x30000019ff197230 */ /* 0x000fe20000004100 */
[-C--:B------:R-:W-:Y:S01]  /*3770*/  FFMA.FTZ R41, R42, R39.reuse, R22 ;  /* 0x000000272a297223 */ /* 0x080fe20000010016 */
[--C-:B------:R-:W-:Y:S01]  /*3780*/  HADD2.F32 R22, -RZ, R23.reuse.H0_H0 ;  /* 0x20000017ff167230 */ /* 0x100fe20000004100 */
        /* <DEDUP_REMOVED lines=63> */
.L_x_2697:
        /* <DEDUP_REMOVED lines=141> */
.L_x_2699:
        /* <DEDUP_REMOVED lines=90> */
.L_x_2701:
        /* <DEDUP_REMOVED lines=87> */
.L_x_2700:
        /* <DEDUP_REMOVED lines=141> */
.L_x_2702:
        /* <DEDUP_REMOVED lines=90> */
.L_x_2703:
        /* <DEDUP_REMOVED lines=87> */
.L_x_2692:
[----:B------:R-:W-:Y:S01]  /*6340*/  IADD3 R54, R54, 0x20, RZ ;  /* 0x0000002036367810 */ /* 0x000fe20007ffe0ff */
[----:B------:R-:W-:Y:S01]  /*6350*/  UIADD3 UR4, UR4, 0x40, URZ ;  /* 0x0000004004047890 */ /* 0x000fe2000fffe03f */
[----:B------:R-:W-:Y:S02]  /*6360*/  MOV R13, c[0x0][0x18c] ;  /* 0x00006300000d7a02 */ /* 0x000fe40000000f00 */
[C---:B------:R-:W-:Y:S02]  /*6370*/  ISETP.GE.AND P2, PT, R54.reuse, c[0x0][0x1b4], PT ;  /* 0x00006d0036007a0c */ /* 0x040fe40003f46270 */
[----:B------:R-:W-:Y:S01]  /*6380*/  ISETP.LT.AND P3, PT, R54, R55, PT ;  /* 0x000000373600720c */ /* 0x000fe20003f61270 */
[----:B------:R-:W-:-:S12]  /*6390*/  IMAD.WIDE R58, R13, 0x10, R58 ;  /* 0x000000100d3a7825 */ /* 0x000fd800078e023a */
[----:B------:R-:W-:Y:S05]  /*63a0*/  @!P2 BRA P3, `(.L_x_2704) ;  /* 0xffffafc00000a947 */ /* 0x000fea000183ffff */
.L_x_2691:
[----:B------:R-:W-:-:S04]  /*63b0*/  ISETP.GE.AND P0, PT, R54, R55, PT ;  /* 0x000000373600720c */ /* 0x000fc80003f06270 */
[----:B------:R-:W-:-:S13]  /*63c0*/  ISETP.GE.OR P0, PT, R54, c[0x0][0x1bc], P0 ;  /* 0x00006f0036007a0c */ /* 0x000fda0000706670 */
[----:B------:R-:W-:Y:S05]  /*63d0*/  @P0 BRA `(.L_x_2705) ;  /* 0x0000107000000947 */ /* 0x000fea0003800000 */
[----:B------:R-:W0:Y:S01]  /*63e0*/  S2R R10, SR_CTAID.Y ;  /* 0x00000000000a7919 */ /* 0x000e220000002600 */
[----:B------:R-:W-:Y:S01]  /*63f0*/  IMAD.MOV.U32 R11, RZ, RZ, -0x3 ;  /* 0xfffffffdff0b7424 */ /* 0x000fe200078e00ff */
[----:B------:R-:W-:Y:S02]  /*6400*/  PRMT R12, R2, 0x9910, RZ ;  /* 0x00009910020c7816 */ /* 0x000fe400000000ff */
[----:B------:R-:W-:Y:S02]  /*6410*/  MOV R57, c[0x0][0x18c] ;  /* 0x0000630000397a02 */ /* 0x000fe40000000f00 */
[----:B------:R-:W-:Y:S02]  /*6420*/  ISETP.NE.AND P0, PT, R12, RZ, PT ;  /* 0x000000ff0c00720c */ /* 0x000fe40003f05270 */
[----:B------:R-:W-:-:S04]  /*6430*/  SHF.R.S32.HI R60, RZ, 0x1f, R57 ;  /* 0x0000001fff3c7819 */ /* 0x000fc80000011439 */
[----:B------:R-:W-:Y:S01]  /*6440*/  SHF.L.U64.HI R60, R57, 0x2, R60 ;  /* 0x00000002393c7819 */ /* 0x000fe2000001023c */
[----:B0-----:R-:W-:-:S05]  /*6450*/  IMAD R10, R10, R11, c[0x0][0x188] ;  /* 0x000062000a0a7624 */ /* 0x001fca00078e020b */
[----:B------:R-:W-:-:S08]  /*6460*/  ISETP.LT.OR P0, PT, R10, 0x3, !P0 ;  /* 0x000000030a00780c */ /* 0x000fd00004701670 */
.L_x_2709:
[----:B------:R-:W-:Y:S05]  /*6470*/  @!P1 BRA `(.L_x_2706) ;  /* 0x00000f6000009947 */ /* 0x000fea0003800000 */
[----:B------:R-:W2:Y:S01]  /*6480*/  LDG.E.128.CONSTANT R12, [R58.64] ;  /* 0x000000063a0c7981 */ /* 0x000ea2000c1e9d00 */
[----:B------:R-:W-:Y:S01]  /*6490*/  PRMT R10, R3, 0x9910, RZ ;  /* 0x00009910030a7816 */ /* 0x000fe200000000ff */
[----:B------:R-:W-:Y:S01]  /*64a0*/  IMAD.MOV.U32 R25, RZ, RZ, 0x3400 ;  /* 0x00003400ff197424 */ /* 0x000fe200078e00ff */
[----:B------:R-:W-:Y:S01]  /*64b0*/  HFMA2.MMA R33, -RZ, RZ, 0, 0.0625 ;  /* 0x00002c00ff217435 */ /* 0x000fe200000001ff */
[----:B------:R-:W-:Y:S01]  /*64c0*/  IMAD.MOV.U32 R41, RZ, RZ, 0x2400 ;  /* 0x00002400ff297424 */ /* 0x000fe200078e00ff */
[----:B------:R-:W-:Y:S02]  /*64d0*/  ISETP.NE.AND P2, PT, R10, RZ, PT ;  /* 0x000000ff0a00720c */ /* 0x000fe40003f45270 */
[----:B------:R-:W-:Y:S02]  /*64e0*/  ISETP.GE.AND P3, PT, R56, 0x2, PT ;  /* 0x000000023800780c */ /* 0x000fe40003f66270 */
[----:B--2---:R-:W-:Y:S02]  /*64f0*/  LOP3.LUT R11, R13, 0xc000c, RZ, 0xc0, !PT ;  /* 0x000c000c0d0b7812 */ /* 0x004fe400078ec0ff */
[----:B------:R-:W-:-:S02]  /*6500*/  SHF.R.U32.HI R17, RZ, 0x8, R13 ;  /* 0x00000008ff117819 */ /* 0x000fc4000001160d */
[C---:B------:R-:W-:Y:S02]  /*6510*/  LOP3.LUT R27, R13.reuse, 0x300030, RZ, 0xc0, !PT ;  /* 0x003000300d1b7812 */ /* 0x040fe400078ec0ff */
[C---:B------:R-:W-:Y:S02]  /*6520*/  LOP3.LUT R34, R13.reuse, 0xc000c0, RZ, 0xc0, !PT ;  /* 0x00c000c00d227812 */ /* 0x040fe400078ec0ff */
[----:B------:R-:W-:Y:S02]  /*6530*/  LOP3.LUT R19, R13, 0x30003, RZ, 0xc0, !PT ;  /* 0x000300030d137812 */ /* 0x000fe400078ec0ff */
[----:B------:R-:W-:Y:S02]  /*6540*/  LOP3.LUT R13, R14, 0xc000c, RZ, 0xc0, !PT ;  /* 0x000c000c0e0d7812 */ /* 0x000fe400078ec0ff */
[----:B------:R-:W-:Y:S02]  /*6550*/  SHF.R.U32.HI R16, RZ, 0x8, R12 ;  /* 0x00000008ff107819 */ /* 0x000fe4000001160c */
        /* <DEDUP_REMOVED lines=138> */
.L_x_2707:
        /* <DEDUP_REMOVED lines=48> */
.L_x_2708:
[----:B------:R-:W-:Y:S05]  /*7100*/  @P0 BRA `(.L_x_2706) ;  /* 0x000002d000000947 */ /* 0x000fea0003800000 */
[----:B------:R-:W0:Y:S01]  /*7110*/  LDS.128 R16, [UR4+0x80] ;  /* 0x00008004ff107984 */ /* 0x000e220008000c00 */
[----:B------:R-:W-:Y:S02]  /*7120*/  MOV R61, R10 ;  /* 0x0000000a003d7202 */ /* 0x000fe40000000f00 */
[----:B------:R-:W-:Y:S01]  /*7130*/  PRMT R50, R50, 0x5410, R51 ;  /* 0x0000541032327816 */ /* 0x000fe20000000033 */
        /* <DEDUP_REMOVED lines=42> */
.L_x_2706:
[----:B------:R-:W-:Y:S01]  /*73e0*/  IADD3 R54, R54, 0x10, RZ ;  /* 0x0000001036367810 */ /* 0x000fe20007ffe0ff */
[----:B------:R-:W-:Y:S01]  /*73f0*/  UIADD3 UR4, UR4, 0x20, URZ ;  /* 0x0000002004047890 */ /* 0x000fe2000fffe03f */
[----:B------:R-:W-:Y:S02]  /*7400*/  LEA R58, P3, R57, R58, 0x2 ;  /* 0x0000003a393a7211 */ /* 0x000fe400078610ff */
[C---:B------:R-:W-:Y:S02]  /*7410*/  ISETP.GE.AND P2, PT, R54.reuse, c[0x0][0x1bc], PT ;  /* 0x00006f0036007a0c */ /* 0x040fe40003f46270 */
[----:B------:R-:W-:Y:S01]  /*7420*/  ISETP.LT.AND P4, PT, R54, R55, PT ;  /* 0x000000373600720c */ /* 0x000fe20003f81270 */
[----:B------:R-:W-:-:S12]  /*7430*/  IMAD.X R59, R59, 0x1, R60, P3 ;  /* 0x000000013b3b7824 */ /* 0x000fd800018e063c */
[----:B------:R-:W-:Y:S05]  /*7440*/  @!P2 BRA P4, `(.L_x_2709) ;  /* 0xfffff0200000a947 */ /* 0x000fea000203ffff */
.L_x_2705:
        /* <DEDUP_REMOVED lines=18> */
.L_x_2713:
[----:B------:R-:W0:Y:S02]  /*7570*/  LDS R4, [R3] ;  /* 0x0000000003047984 */ /* 0x000e240000000800 */
[----:B0-----:R-:W-:-:S06]  /*7580*/  HADD2 R5, R4, R13 ;  /* 0x0000000d04057230 */ /* 0x001fcc0000000000 */
[----:B------:R-:W0:Y:S02]  /*7590*/  ATOMS.CAST.SPIN R5, [R3], R4, R5 ;  /* 0x000000040305738d */ /* 0x000e240001800005 */
[----:B0-----:R-:W-:-:S13]  /*75a0*/  ISETP.EQ.U32.AND P0, PT, R5, 0x1, PT ;  /* 0x000000010500780c */ /* 0x001fda0003f02070 */
[----:B------:R-:W-:Y:S05]  /*75b0*/  @!P0 BRA `(.L_x_2713) ;  /* 0xffffffb000008947 */ /* 0x000fea000383ffff */
[----:B------:R-:W-:Y:S05]  /*75c0*/  BRA `(.L_x_2711) ;  /* 0x0000003000007947 */ /* 0x000fea0003800000 */
.L_x_2712:
[----:B------:R-:W2:Y:S02]  /*75d0*/  LD.E R3, [R10.64] ;  /* 0x000000060a037980 */ /* 0x000ea4000c101900 */
[----:B--2---:R-:W-:-:S05]  /*75e0*/  IMAD.IADD R3, R13, 0x1, R3 ;  /* 0x000000010d037824 */ /* 0x004fca00078e0203 */
[----:B------:R0:W-:Y:S02]  /*75f0*/  ST.E [R10.64], R3 ;  /* 0x000000030a007985 */ /* 0x0001e4000c101906 */
.L_x_2711:
[----:B------:R-:W-:Y:S05]  /*7600*/  BSYNC B0 ;  /* 0x0000000000007941 */ /* 0x000fea0003800000 */
.L_x_2710:
[----:B------:R-:W2:Y:S01]  /*7610*/  ATOM.E.ADD.F16x2.RN.STRONG.GPU P0, RZ, [R10.64+0x4], R15 ;  /* 0x0000040f0aff798a */ /* 0x000ea2000810e9c6 */
[----:B------:R-:W-:Y:S01]  /*7620*/  BSSY B0, `(.L_x_2714) ;  /* 0x000000f000007945 */ /* 0x000fe20003800000 */
[----:B--2---:R-:W-:Y:S05]  /*7630*/  @P0 BRA `(.L_x_2715) ;  /* 0x000000d000000947 */ /* 0x004fea0003800000 */
[----:B------:R-:W1:Y:S02]  /*7640*/  QSPC.E.S P0, RZ, [R10+0x4] ;  /* 0x000004000aff73aa */ /* 0x000e640000000500 */
[----:B-1----:R-:W-:Y:S05]  /*7650*/  @!P0 BRA `(.L_x_2716) ;  /* 0x0000008000008947 */ /* 0x002fea0003800000 */
[----:B0-----:R-:W-:-:S04]  /*7660*/  IADD3 R10, R10, 0x4, RZ ;  /* 0x000000040a0a7810 */ /* 0x001fc80007ffe0ff */
[----:B------:R-:W-:-:S05]  /*7670*/  LOP3.LUT R10, R10, 0xffffff, RZ, 0xc0, !PT ;  /* 0x00ffffff0a0a7812 */ /* 0x000fca00078ec0ff */
.L_x_2717:
[----:B------:R-:W0:Y:S02]  /*7680*/  LDS R4, [R10] ;  /* 0x000000000a047984 */ /* 0x000e240000000800 */
[----:B0-----:R-:W-:-:S10]  /*7690*/  HFMA2.MMA R5, R4, 1, 1, R15 ;  /* 0x3c003c0004057835 */ /* 0x001fd4000000000f */
[----:B------:R-:W0:Y:S02]  /*76a0*/  ATOMS.CAST.SPIN R5, [R10], R4, R5 ;  /* 0x000000040a05738d */ /* 0x000e240001800005 */
[----:B0-----:R-:W-:-:S13]  /*76b0*/  ISETP.EQ.U32.AND P0, PT, R5, 0x1, PT ;  /* 0x000000010500780c */ /* 0x001fda0003f02070 */
[----:B------:R-:W-:Y:S05]  /*76c0*/  @!P0 BRA `(.L_x_2717) ;  /* 0xffffffb000008947 */ /* 0x000fea000383ffff */
[----:B------:R-:W-:Y:S05]  /*76d0*/  BRA `(.L_x_2715) ;  /* 0x0000003000007947 */ /* 0x000fea0003800000 */
.L_x_2716:
[----:B0-----:R-:W2:Y:S02]  /*76e0*/  LD.E R3, [R10.64+0x4] ;  /* 0x000004060a037980 */ /* 0x001ea4000c101900 */
[----:B--2---:R-:W-:-:S05]  /*76f0*/  IADD3 R3, R15, R3, RZ ;  /* 0x000000030f037210 */ /* 0x004fca0007ffe0ff */
[----:B------:R0:W-:Y:S02]  /*7700*/  ST.E [R10.64+0x4], R3 ;  /* 0x000004030a007985 */ /* 0x0001e4000c101906 */
.L_x_2715:
[----:B------:R-:W-:Y:S05]  /*7710*/  BSYNC B0 ;  /* 0x0000000000007941 */ /* 0x000fea0003800000 */
.L_x_2714:
        /* <DEDUP_REMOVED lines=12> */
.L_x_2721:
[----:B------:R-:W0:Y:S02]  /*77e0*/  LDS R6, [R0] ;  /* 0x0000000000067984 */ /* 0x000e240000000800 */
[----:B0-----:R-:W-:-:S06]  /*77f0*/  HADD2 R7, R6, R3 ;  /* 0x0000000306077230 */ /* 0x001fcc0000000000 */
[----:B------:R-:W0:Y:S02]  /*7800*/  ATOMS.CAST.SPIN R7, [R0], R6, R7 ;  /* 0x000000060007738d */ /* 0x000e240001800007 */
[----:B0-----:R-:W-:-:S13]  /*7810*/  ISETP.EQ.U32.AND P0, PT, R7, 0x1, PT ;  /* 0x000000010700780c */ /* 0x001fda0003f02070 */
[----:B------:R-:W-:Y:S05]  /*7820*/  @!P0 BRA `(.L_x_2721) ;  /* 0xffffffb000008947 */ /* 0x000fea000383ffff */
[----:B------:R-:W-:Y:S05]  /*7830*/  BRA `(.L_x_2719) ;  /* 0x0000003000007947 */ /* 0x000fea0003800000 */
.L_x_2720:
[----:B------:R-:W2:Y:S02]  /*7840*/  LD.E R0, [R4.64] ;  /* 0x0000000604007980 */ /* 0x000ea4000c101900 */
[----:B--2---:R-:W-:-:S05]  /*7850*/  IMAD.IADD R3, R3, 0x1, R0 ;  /* 0x0000000103037824 */ /* 0x004fca00078e0200 */
[----:B------:R0:W-:Y:S02]  /*7860*/  ST.E [R4.64], R3 ;  /* 0x0000000304007985 */ /* 0x0001e4000c101906 */
.L_x_2719:
[----:B------:R-:W-:Y:S05]  /*7870*/  BSYNC B0 ;  /* 0x0000000000007941 */ /* 0x000fea0003800000 */
.L_x_2718:
[----:B------:R-:W2:Y:S01]  /*7880*/  ATOM.E.ADD.F16x2.RN.STRONG.GPU P0, RZ, [R4.64+0x4], R11 ;  /* 0x0000040b04ff798a */ /* 0x000ea2000810e9c6 */
[----:B------:R-:W-:Y:S01]  /*7890*/  BSSY B0, `(.L_x_2722) ;  /* 0x000000f000007945 */ /* 0x000fe20003800000 */
[----:B--2---:R-:W-:Y:S05]  /*78a0*/  @P0 BRA `(.L_x_2723) ;  /* 0x000000d000000947 */ /* 0x004fea0003800000 */
[----:B------:R-:W1:Y:S02]  /*78b0*/  QSPC.E.S P0, RZ, [R4+0x4] ;  /* 0x0000040004ff73aa */ /* 0x000e640000000500 */
[----:B-1----:R-:W-:Y:S05]  /*78c0*/  @!P0 BRA `(.L_x_2724) ;  /* 0x0000008000008947 */ /* 0x002fea0003800000 */
[----:B0-----:R-:W-:-:S04]  /*78d0*/  IADD3 R4, R4, 0x4, RZ ;  /* 0x0000000404047810 */ /* 0x001fc80007ffe0ff */
[----:B------:R-:W-:-:S05]  /*78e0*/  LOP3.LUT R4, R4, 0xffffff, RZ, 0xc0, !PT ;  /* 0x00ffffff04047812 */ /* 0x000fca00078ec0ff */
.L_x_2725:
[----:B------:R-:W0:Y:S02]  /*78f0*/  LDS R6, [R4] ;  /* 0x0000000004067984 */ /* 0x000e240000000800 */
[----:B0-----:R-:W-:-:S10]  /*7900*/  HFMA2.MMA R7, R6, 1, 1, R11 ;  /* 0x3c003c0006077835 */ /* 0x001fd4000000000b */
[----:B------:R-:W0:Y:S02]  /*7910*/  ATOMS.CAST.SPIN R7, [R4], R6, R7 ;  /* 0x000000060407738d */ /* 0x000e240001800007 */
[----:B0-----:R-:W-:-:S13]  /*7920*/  ISETP.EQ.U32.AND P0, PT, R7, 0x1, PT ;  /* 0x000000010700780c */ /* 0x001fda0003f02070 */
[----:B------:R-:W-:Y:S05]  /*7930*/  @!P0 BRA `(.L_x_2725) ;  /* 0xffffffb000008947 */ /* 0x000fea000383ffff */
[----:B------:R-:W-:Y:S05]  /*7940*/  BRA `(.L_x_2723) ;  /* 0x0000003000007947 */ /* 0x000fea0003800000 */
.L_x_2724:
[----:B------:R-:W2:Y:S02]  /*7950*/  LD.E R0, [R4.64+0x4] ;  /* 0x0000040604007980 */ /* 0x000ea4000c101900 */
[----:B0-2---:R-:W-:-:S05]  /*7960*/  IADD3 R3, R11, R0, RZ ;  /* 0x000000000b037210 */ /* 0x005fca0007ffe0ff */
[----:B------:R0:W-:Y:S02]  /*7970*/  ST.E [R4.64+0x4], R3 ;  /* 0x0000040304007985 */ /* 0x0001e4000c101906 */
.L_x_2723:
[----:B------:R-:W-:Y:S05]  /*7980*/  BSYNC B0 ;  /* 0x0000000000007941 */ /* 0x000fea0003800000 */
.L_x_2722:
        /* <DEDUP_REMOVED lines=12> */
.L_x_2729:
[----:B------:R-:W0:Y:S02]  /*7a50*/  LDS R2, [R0] ;  /* 0x0000000000027984 */ /* 0x000e240000000800 */
[----:B0-----:R-:W-:-:S06]  /*7a60*/  HADD2 R3, R2, R7 ;  /* 0x0000000702037230 */ /* 0x001fcc0000000000 */
[----:B------:R-:W0:Y:S02]  /*7a70*/  ATOMS.CAST.SPIN R3, [R0], R2, R3 ;  /* 0x000000020003738d */ /* 0x000e240001800003 */
[----:B0-----:R-:W-:-:S13]  /*7a80*/  ISETP.EQ.U32.AND P0, PT, R3, 0x1, PT ;  /* 0x000000010300780c */ /* 0x001fda0003f02070 */
[----:B------:R-:W-:Y:S05]  /*7a90*/  @!P0 BRA `(.L_x_2729) ;  /* 0xffffffb000008947 */ /* 0x000fea000383ffff */
[----:B------:R-:W-:Y:S05]  /*7aa0*/  BRA `(.L_x_2727) ;  /* 0x0000003000007947 */ /* 0x000fea0003800000 */
.L_x_2728:
[----:B------:R-:W2:Y:S02]  /*7ab0*/  LD.E R0, [R4.64] ;  /* 0x0000000604007980 */ /* 0x000ea4000c101900 */
[----:B--2---:R-:W-:-:S05]  /*7ac0*/  IMAD.IADD R3, R7, 0x1, R0 ;  /* 0x0000000107037824 */ /* 0x004fca00078e0200 */
[----:B------:R0:W-:Y:S02]  /*7ad0*/  ST.E [R4.64], R3 ;  /* 0x0000000304007985 */ /* 0x0001e4000c101906 */
.L_x_2727:
[----:B------:R-:W-:Y:S05]  /*7ae0*/  BSYNC B0 ;  /* 0x0000000000007941 */ /* 0x000fea0003800000 */
.L_x_2726:
[----:B------:R-:W2:Y:S02]  /*7af0*/  ATOM.E.ADD.F16x2.RN.STRONG.GPU P0, RZ, [R4.64+0x4], R9 ;  /* 0x0000040904ff798a */ /* 0x000ea4000810e9c6 */
[----:B--2---:R-:W-:Y:S05]  /*7b00*/  @P0 EXIT ;  /* 0x000000000000094d */ /* 0x004fea0003800000 */
[----:B------:R-:W1:Y:S02]  /*7b10*/  QSPC.E.S P0, RZ, [R4+0x4] ;  /* 0x0000040004ff73aa */ /* 0x000e640000000500 */
[----:B-1----:R-:W-:Y:S05]  /*7b20*/  @!P0 BRA `(.L_x_2730) ;  /* 0x0000008000008947 */ /* 0x002fea0003800000 */
[----:B0-----:R-:W-:-:S04]  /*7b30*/  IADD3 R4, R4, 0x4, RZ ;  /* 0x0000000404047810 */ /* 0x001fc80007ffe0ff */
[----:B------:R-:W-:-:S05]  /*7b40*/  LOP3.LUT R4, R4, 0xffffff, RZ, 0xc0, !PT ;  /* 0x00ffffff04047812 */ /* 0x000fca00078ec0ff */
.L_x_2731:
[----:B------:R-:W0:Y:S02]  /*7b50*/  LDS R2, [R4] ;  /* 0x0000000004027984 */ /* 0x000e240000000800 */
[----:B0-----:R-:W-:-:S10]  /*7b60*/  HFMA2.MMA R3, R2, 1, 1, R9 ;  /* 0x3c003c0002037835 */ /* 0x001fd40000000009 */
[----:B------:R-:W0:Y:S02]  /*7b70*/  ATOMS.CAST.SPIN R3, [R4], R2, R3 ;  /* 0x000000020403738d */ /* 0x000e240001800003 */
[----:B0-----:R-:W-:-:S13]  /*7b80*/  ISETP.EQ.U32.AND P0, PT, R3, 0x1, PT ;  /* 0x000000010300780c */ /* 0x001fda0003f02070 */
[----:B------:R-:W-:Y:S05]  /*7b90*/  @!P0 BRA `(.L_x_2731) ;  /* 0xffffffb000008947 */ /* 0x000fea000383ffff */
[----:B------:R-:W-:Y:S05]  /*7ba0*/  EXIT ;  /* 0x000000000000794d */ /* 0x000fea0003800000 */
.L_x_2730:
[----:B------:R-:W2:Y:S02]  /*7bb0*/  LD.E R0, [R4.64+0x4] ;  /* 0x0000040604007980 */ /* 0x000ea4000c101900 */
[----:B0-2---:R-:W-:-:S05]  /*7bc0*/  IADD3 R3, R9, R0, RZ ;  /* 0x0000000009037210 */ /* 0x005fca0007ffe0ff */
[----:B------:R-:W-:Y:S01]  /*7bd0*/  ST.E [R4.64+0x4], R3 ;  /* 0x0000040304007985 */ /* 0x000fe2000c101906 */
[----:B------:R-:W-:Y:S05]  /*7be0*/  EXIT ;  /* 0x000000000000794d */ /* 0x000fea0003800000 */
.L_x_2732:
        /* <DEDUP_REMOVED lines=9> */
.L_x_4780:


//--------------------- .text._Z23gemm_half_q_half_kernelILi3ELi172ELb1ELb1ELi32EEvPK6__halfPKjS4_S2_PS0_iiiiPKtS7_iiiiiibS2_i --------------------------
	.section	.text._Z23gemm_half_q_half_kernelILi3ELi172ELb1ELb1ELi32EEvPK6__halfPKjS4_S2_PS0_iiiiPKtS7_iiiiiibS2_i,"ax",@progbits
	.sectioninfo	@"SHI_REGISTERS=100"
	.align	128
        .global         _Z23gemm_half_q_half_kernelILi3ELi172ELb1ELb1ELi32EEvPK6__halfPKjS4_S2_PS0_iiiiPKtS7_iiiiiibS2_i
        .type           _Z23gemm_half_q_half_kernelILi3ELi172ELb1ELb1ELi32EEvPK6__halfPKjS4_S2_PS0_iiiiPKtS7_iiiiiibS2_i,@function
        .size           _Z23gemm_half_q_half_kernelILi3ELi172ELb1ELb1ELi32EEvPK6__halfPKjS4_S2_PS0_iiiiPKtS7_iiiiiibS2_i,(.L_x_4781 - _Z23gemm_half_q_half_kernelILi3ELi172ELb1ELb1ELi32EEvPK6__halfPKjS4_S2_PS0_iiiiPKtS7_iiiiiibS2_i)
        .other          _Z23gemm_half_q_half_kernelILi3ELi172ELb1ELb1ELi32EEvPK6__halfPKjS4_S2_PS0_iiiiPKtS7_iiiiiibS2_i,@"STO_CUDA_ENTRY STV_DEFAULT"
_Z23gemm_half_q_half_kernelILi3ELi172ELb1ELb1ELi32EEvPK6__halfPKjS4_S2_PS0_iiiiPKtS7_iiiiiibS2_i:
.text._Z23gemm_half_q_half_kernelILi3ELi172ELb1ELb1ELi32EEvPK6__halfPKjS4_S2_PS0_iiiiPKtS7_iiiiiibS2_i:
        /* <DEDUP_REMOVED lines=34> */
.L_x_2733:
        /* <DEDUP_REMOVED lines=27> */
.L_x_2738:
        /* <DEDUP_REMOVED lines=36> */
.L_x_2737:
        /* <DEDUP_REMOVED lines=22> */
.L_x_2739:
        /* <DEDUP_REMOVED lines=12> */
.L_x_2736:
[----:B------:R-:W-:Y:S01]  /*0830*/  ISETP.GT.AND P2, PT, R18, 0x3, PT ;  /* 0x000000031200780c */ /* 0x000fe20003f44270 */
[----:B------:R-:W-:Y:S01]  /*0840*/  IMAD.SHL.U32 R25, R14, 0x2, RZ ;  /* 0x000000020e197824 */ /* 0x000fe200078e00ff */
[----:B------:R-:W-:Y:S01]  /*0850*/  PLOP3.LUT P0, PT, PT, PT, PT, 0x80, 0x0 ;  /* 0x000000000000781c */ /* 0x000fe20003f0f070 */
[----:B------:R-:W-:-:S10]  /*0860*/  IMAD.MOV.U32 R14, RZ, RZ, RZ ;  /* 0x000000ffff0e7224 */ /* 0x000fd400078e00ff */
[----:B------:R-:W-:Y:S05]  /*0870*/  @!P2 BRA `(.L_x_2740) ;  /* 0x000002600000a947 */ /* 0x000fea0003800000 */
[----:B------:R-:W-:Y:S02]  /*0880*/  PLOP3.LUT P0, PT, PT, PT, PT, 0x8, 0x0 ;  /* 0x000000000000781c */ /* 0x000fe40003f0e170 */
[----:B------:R-:W-:Y:S02]  /*0890*/  IADD3 R27, R18, -0x3, RZ ;  /* 0xfffffffd121b7810 */ /* 0x000fe40007ffe0ff */
.L_x_2741:
        /* <DEDUP_REMOVED lines=36> */
.L_x_2740:
        /* <DEDUP_REMOVED lines=22> */
.L_x_2742:
        /* <DEDUP_REMOVED lines=11> */
.L_x_2735:
[----:B------:R-:W-:Y:S05]  /*0cf0*/  BSYNC B0 ;  /* 0x0000000000007941 */ /* 0x000fea0003800000 */
.L_x_2734:
        /* <DEDUP_REMOVED lines=14> */
.L_x_2745:
        /* <DEDUP_REMOVED lines=19> */
.L_x_2744:
        /* <DEDUP_REMOVED lines=14> */
.L_x_2746:
[----:B------:R-:W-:-:S13]  /*0ff0*/  ISETP.LT.OR P0, PT, R14, R18, P0 ;  /* 0x000000120e00720c */ /* 0x000fda0000701670 */
[----:B------:R-:W-:Y:S02]  /*1000*/  @P0 IMAD R5, R5, 0x3, R14 ;  /* 0x0000000305050824 */ /* 0x000fe400078e020e */
[----:B0-----:R-:W-:Y:S02]  /*1010*/  @P0 IMAD.MOV.U32 R6, RZ, RZ, 0x2 ;  /* 0x00000002ff060424 */ /* 0x001fe400078e00ff */
[----:B------:R-:W-:-:S04]  /*1020*/  @P0 IMAD R5, R5, c[0x0][0x18c], R4 ;  /* 0x0000630005050a24 */ /* 0x000fc800078e0204 */
[----:B------:R-:W-:-:S05]  /*1030*/  @P0 IMAD.WIDE R6, R5, R6, c[0x0][0x180] ;  /* 0x0000600005060625 */ /* 0x000fca00078e0206 */
[----:B------:R0:W-:Y:S02]  /*1040*/  @P0 STG.E.64 [R6.64], RZ ;  /* 0x000000ff06000986 */ /* 0x0001e4000c101b06 */
.L_x_2743:
[C---:B------:R-:W-:Y:S01]  /*1050*/  ISETP.GT.AND P0, PT, R19.reuse, c[0x0][0x1a8], PT ;  /* 0x00006a0013007a0c */ /* 0x040fe20003f04270 */
[----:B------:R-:W-:Y:S01]  /*1060*/  BAR.SYNC.DEFER_BLOCKING 0x0 ;  /* 0x0000000000007b1d */ /* 0x000fe20000010000 */
        /* <DEDUP_REMOVED lines=46> */
[----:B------:R-:W-:Y:S01]  /*1350*/  @P5 IMAD.SHL.U32 R8, R13, 0x2, RZ ;  /* 0x000000020d085824 */ /* 0x000fe200078e00ff */
[----:B------:R-:W-:-:S02]  /*1360*/  PRMT R21, RZ, 0x5410, RZ ;  /* 0x00005410ff157816 */ /* 0x000fc400000000ff */
[----:B------:R-:W-:Y:S02]  /*1370*/  PRMT R22, RZ, 0x5410, RZ ;  /* 0x00005410ff167816 */ /* 0x000fe400000000ff */
[----:B------:R-:W-:Y:S02]  /*1380*/  IADD3 R5, R8, R5, R7 ;  /* 0x0000000508057210 */ /* 0x000fe40007ffe007 */
[----:B-----5:R-:W-:Y:S02]  /*1390*/  PRMT R23, RZ, 0x5410, RZ ;  /* 0x00005410ff177816 */ /* 0x020fe400000000ff */
        /* <DEDUP_REMOVED lines=21> */
.L_x_2748:
        /* <DEDUP_REMOVED lines=41> */
.L_x_2747:
        /* <DEDUP_REMOVED lines=11> */
[----:B------:R-:W-:-:S02]  /*1830*/  LEA R14, P3, R4, c[0x0][0x168], 0x2 ;  /* 0x00005a00040e7a11 */ /* 0x000fc400078610ff */
[----:B------:R-:W-:Y:S01]  /*1840*/  IADD3.X R15, R31, UR4, R34, P0, P2 ;  /* 0x000000041f0f7c10 */ /* 0x000fe200087e4422 */
[----:B------:R-:W-:Y:S01]  /*1850*/  HADD2.F32 R31, -RZ, R26.H0_H0 ;  /* 0x2000001aff1f7230 */ /* 0x000fe20000004100 */
[----:B------:R-:W-:Y:S01]  /*1860*/  UMOV UR4, URZ ;  /* 0x0000003f00047c82 */ /* 0x000fe20008000000 */
[----:B------:R-:W-:Y:S01]  /*1870*/  HADD2.F32 R34, -RZ, R29.H0_H0 ;  /* 0x2000001dff227230 */ /* 0x000fe20000004100 */
[----:B------:R-:W-:Y:S02]  /*1880*/  LEA.HI.X R15, R4, c[0x0][0x16c], R15, 0x2, P3 ;  /* 0x00005b00040f7a11 */ /* 0x000fe400018f140f */
.L_x_2762:
[----:B------:R-:W-:Y:S05]  /*1890*/  @!P1 BRA `(.L_x_2750) ;  /* 0x0000178000009947 */ /* 0x000fea0003800000 */
[----:B------:R-:W2:Y:S04]  /*18a0*/  LDG.E.128.CONSTANT R4, [R12.64] ;  /* 0x000000060c047981 */ /* 0x000ea8000c1e9d00 */
[----:B------:R-:W3:Y:S01]  /*18b0*/  LDG.E.128.CONSTANT R8, [R14.64] ;  /* 0x000000060e087981 */ /* 0x000ee2000c1e9d00 */
[----:B------:R-:W-:Y:S02]  /*18c0*/  PRMT R61, R16, 0x9910, RZ ;  /* 0x00009910103d7816 */ /* 0x000fe400000000ff */
[----:B------:R-:W-:-:S02]  /*18d0*/  ISETP.GE.AND P2, PT, R18, 0x2, PT ;  /* 0x000000021200780c */ /* 0x000fc40003f46270 */
        /* <DEDUP_REMOVED lines=192> */
.L_x_2751:
        /* <DEDUP_REMOVED lines=93> */
.L_x_2752:
        /* <DEDUP_REMOVED lines=40> */
[----:B------:R-:W-:Y:S01]  /*2d30*/  FFMA.FTZ R6, R6, R64, R43 ;  /* 0x0000004006067223 */ /* 0x000fe2000001002b */
[----:B------:R-:W-:Y:S01]  /*2d40*/  HADD2.F32 R42, -RZ, R42.H0_H0 ;  /* 0x2000002aff2a7230 */ /* 0x000fe20000004100 */
[----:B------:R-:W-:Y:S01]  /*2d50*/  FFMA.FTZ R61, R7, R62, R61 ;  /* 0x0000003e073d7223 */ /* 0x000fe2000001003d */
[--C-:B-1----:R-:W-:Y:S01]  /*2d60*/  HADD2.F32 R7, -RZ, R4.reuse.H0_H0 ;  /* 0x20000004ff077230 */ /* 0x102fe20000004100 */
[-C--:B------:R-:W-:Y:S01]  /*2d70*/  FFMA.FTZ R44, R44, R64.reuse, R45 ;  /* 0x000000402c2c7223 */ /* 0x080fe2000001002d */
[----:B------:R-:W-:Y:S01]  /*2d80*/  HADD2.F32 R4, -RZ, R4.H1_H1 ;  /* 0x30000004ff047230 */ /* 0x000fe20000004100 */
[----:B------:R-:W-:-:S02]  /*2d90*/  FFMA.FTZ R46, R46, R64, R51 ;  /* 0x000000402e2e7223 */ /* 0x000fc40000010033 */
[-C--:B------:R-:W-:Y:S01]  /*2da0*/  FFMA.FTZ R6, R35, R63.reuse, R6 ;  /* 0x0000003f23067223 */ /* 0x080fe20000010006 */
[--C-:B------:R-:W-:Y:S01]  /*2db0*/  HADD2.F32 R35, -RZ, R5.reuse.H1_H1 ;  /* 0x30000005ff237230 */ /* 0x100fe20000004100 */
[----:B------:R-:W-:Y:S02]  /*2dc0*/  FFMA.FTZ R64, R56, R64, R61 ;  /* 0x0000004038407223 */ /* 0x000fe4000001003d */
[-C--:B------:R-:W-:Y:S01]  /*2dd0*/  FFMA.FTZ R44, R36, R63.reuse, R44 ;  /* 0x0000003f242c7223 */ /* 0x080fe2000001002c */
[----:B------:R-:W-:Y:S01]  /*2de0*/  HADD2.F32 R36, -RZ, R5.H0_H0 ;  /* 0x20000005ff247230 */ /* 0x000fe20000004100 */
[----:B------:R-:W-:Y:S01]  /*2df0*/  FFMA.FTZ R46, R37, R63, R46 ;  /* 0x0000003f252e7223 */ /* 0x000fe2000001002e */
        /* <DEDUP_REMOVED lines=34> */
.L_x_2750:
        /* <DEDUP_REMOVED lines=200> */
.L_x_2754:
        /* <DEDUP_REMOVED lines=93> */
.L_x_2755:
        /* <DEDUP_REMOVED lines=50> */
[----:B------:R-:W-:-:S02]  /*4590*/  FFMA.FTZ R4, R36, R9, R4 ;  /* 0x0000000924047223 */ /* 0x000fc40000010004 */
        /* <DEDUP_REMOVED lines=36> */
.L_x_2753:
        /* <DEDUP_REMOVED lines=199> */
.L_x_2757:
        /* <DEDUP_REMOVED lines=93> */
.L_x_2758:
        /* <DEDUP_REMOVED lines=87> */
.L_x_2756:
        /* <DEDUP_REMOVED lines=199> */
.L_x_2760:
        /* <DEDUP_REMOVED lines=93> */
.L_x_2761:
        /* <DEDUP_REMOVED lines=87> */
.L_x_2759:
[----:B-----5:R-:W-:Y:S01]  /*7740*/  LEA R4, R3, 0x20, 0x5 ;  /* 0x0000002003047811 */ /* 0x020fe200078e28ff */
        /* <DEDUP_REMOVED lines=8> */
.L_x_2749:
        /* <DEDUP_REMOVED lines=8> */
.L_x_2770:
        /* <DEDUP_REMOVED lines=16> */
[--C-:B------:R-:W-:Y:S02]  /*7950*/  SHF.R.U32.HI R47, RZ, 0xc, R35.reuse ;  /* 0x0000000cff2f7819 */ /* 0x100fe40000011623 */
        /* <DEDUP_REMOVED lines=28> */
[----:B------:R-:W-:Y:S02]  /*7b20*/  SHF.R.U32.HI R54, RZ, 0x8, R11 ;  /* 0x00000008ff367819 */ /* 0x000fe4000001160b */
[----:B------:R-:W-:Y:S02]  /*7b30*/  LOP3.LUT R10, R8, 0x300030, R33, 0xf8, !PT ;  /* 0x00300030080a7812 */ /* 0x000fe400078ef821 */
[----:B------:R-:W-:Y:S02]  /*7b40*/  LOP3.LUT R50, R50, 0x300030, R9, 0xf8, !PT ;  /* 0x0030003032327812 */ /* 0x000fe400078ef809 */
[----:B--2---:R-:W-:Y:S02]  /*7b50*/  SHF.R.U32.HI R33, RZ, 0xc, R6 ;  /* 0x0000000cff217819 */ /* 0x004fe40000011606 */
[----:B------:R-:W-:-:S02]  /*7b60*/  LOP3.LUT R45, R40, 0x300030, R35, 0xf8, !PT ;  /* 0x00300030282d7812 */ /* 0x000fc400078ef823 */
[----:B------:R-:W-:Y:S02]  /*7b70*/  SHF.R.U32.HI R9, RZ, 0xc, R4 ;  /* 0x0000000cff097819 */ /* 0x000fe40000011604 */
[----:B------:R-:W-:Y:S02]  /*7b80*/  LOP3.LUT R59, R47, 0x300030, R54, 0xf8, !PT ;  /* 0x003000302f3b7812 */ /* 0x000fe400078ef836 */
        /* <DEDUP_REMOVED lines=14> */
[----:B------:R-:W-:Y:S02]  /*7c70*/  SHF.R.U32.HI R4, RZ, 0x6, R4 ;  /* 0x00000006ff047819 */ /* 0x000fe40000011604 */
[----:B------:R-:W-:-:S02]  /*7c80*/  LOP3.LUT R31, R31, 0xf000f, RZ, 0xc0, !PT ;  /* 0x000f000f1f1f7812 */ /* 0x000fc400078ec0ff */
[----:B------:R-:W-:Y:S02]  /*7c90*/  LOP3.LUT R60, R35, 0xf000f, RZ, 0xc0, !PT ;  /* 0x000f000f233c7812 */ /* 0x000fe400078ec0ff */
[----:B------:R-:W-:Y:S02]  /*7ca0*/  LOP3.LUT R51, R6, 0x300030, R51, 0xf8, !PT ;  /* 0x0030003006337812 */ /* 0x000fe400078ef833 */
[----:B------:R-:W-:Y:S02]  /*7cb0*/  LOP3.LUT R54, R54, 0x64006400, RZ, 0xfc, !PT ;  /* 0x6400640036367812 */ /* 0x000fe400078efcff */
[----:B------:R-:W-:Y:S02]  /*7cc0*/  LOP3.LUT R55, R55, 0x3f003f, RZ, 0xc0, !PT ;  /* 0x003f003f37377812 */ /* 0x000fe400078ec0ff */
[----:B------:R-:W-:Y:S02]  /*7cd0*/  LOP3.LUT R9, R9, 0x300030, R34, 0xf8, !PT ;  /* 0x0030003009097812 */ /* 0x000fe400078ef822 */
[----:B------:R-:W-:-:S02]  /*7ce0*/  LOP3.LUT R6, R5, 0x3f003f, RZ, 0xc0, !PT ;  /* 0x003f003f05067812 */ /* 0x000fc400078ec0ff */
[----:B------:R-:W-:Y:S02]  /*7cf0*/  LOP3.LUT R58, R58, 0x3f003f, RZ, 0xc0, !PT ;  /* 0x003f003f3a3a7812 */ /* 0x000fe400078ec0ff */
[----:B------:R-:W-:Y:S02]  /*7d00*/  LOP3.LUT R7, R31, 0x300030, R42, 0xf8, !PT ;  /* 0x003000301f077812 */ /* 0x000fe400078ef82a */
[----:B------:R-:W-:Y:S02]  /*7d10*/  LOP3.LUT R61, R60, 0x300030, R57, 0xf8, !PT ;  /* 0x003000303c3d7812 */ /* 0x000fe400078ef839 */
        /* <DEDUP_REMOVED lines=110> */
.L_x_2765:
        /* <DEDUP_REMOVED lines=48> */
.L_x_2766:
        /* <DEDUP_REMOVED lines=45> */
.L_x_2764:
        /* <DEDUP_REMOVED lines=17> */
[--C-:B----4-:R-:W-:Y:S02]  /*8ae0*/  SHF.R.U32.HI R42, RZ, 0x8, R9.reuse ;  /* 0x00000008ff2a7819 */ /* 0x110fe40000011609 */
        /* <DEDUP_REMOVED lines=12> */
[--C-:B------:R-:W-:Y:S02]  /*8bb0*/  SHF.R.U32.HI R34, RZ, 0xa, R8.reuse ;  /* 0x0000000aff227819 */ /* 0x100fe40000011608 */
[----:B------:R-:W-:Y:S02]  /*8bc0*/  LOP3.LUT R35, R8, 0x3f003f, RZ, 0xc0, !PT ;  /* 0x003f003f08237812 */ /* 0x000fe400078ec0ff */
[----:B------:R-:W-:Y:S02]  /*8bd0*/  SHF.R.U32.HI R36, RZ, 0x6, R8 ;  /* 0x00000006ff247819 */ /* 0x000fe40000011608 */
[----:B------:R-:W-:-:S02]  /*8be0*/  LOP3.LUT R8, R31, 0xf000f, RZ, 0xc0, !PT ;  /* 0x000f000f1f087812 */ /* 0x000fc400078ec0ff */
[----:B------:R-:W-:Y:S02]  /*8bf0*/  LOP3.LUT R51, R48, 0x300030, R9, 0xf8, !PT ;  /* 0x0030003030337812 */ /* 0x000fe400078ef809 */
[----:B------:R-:W-:Y:S02]  /*8c00*/  LOP3.LUT R14, R32, 0x3f003f, RZ, 0xc0, !PT ;  /* 0x003f003f200e7812 */ /* 0x000fe400078ec0ff */
[----:B------:R-:W-:Y:S02]  /*8c10*/  SHF.R.U32.HI R55, RZ, 0x8, R11 ;  /* 0x00000008ff377819 */ /* 0x000fe4000001160b */
[----:B------:R-:W-:Y:S02]  /*8c20*/  LOP3.LUT R56, R45, 0xf000f, RZ, 0xc0, !PT ;  /* 0x000f000f2d387812 */ /* 0x000fe400078ec0ff */
[----:B---3--:R-:W-:Y:S02]  /*8c30*/  SHF.R.U32.HI R9, RZ, 0xc, R4 ;  /* 0x0000000cff097819 */ /* 0x008fe40000011604 */
[----:B------:R-:W-:-:S02]  /*8c40*/  SHF.R.U32.HI R32, RZ, 0x6, R32 ;  /* 0x00000006ff207819 */ /* 0x000fc40000011620 */
[----:B------:R-:W-:Y:S02]  /*8c50*/  LOP3.LUT R44, R39, 0x300030, R42, 0xf8, !PT ;  /* 0x00300030272c7812 */ /* 0x000fe400078ef82a */
[----:B------:R-:W-:Y:S02]  /*8c60*/  SHF.R.U32.HI R31, RZ, 0xc, R5 ;  /* 0x0000000cff1f7819 */ /* 0x000fe40000011605 */
[--C-:B------:R-:W-:Y:S02]  /*8c70*/  SHF.R.U32.HI R52, RZ, 0xa, R10.reuse ;  /* 0x0000000aff347819 */ /* 0x100fe4000001160a */
[----:B------:R-:W-:Y:S02]  /*8c80*/  LOP3.LUT R49, R10, 0x3f003f, RZ, 0xc0, !PT ;  /* 0x003f003f0a317812 */ /* 0x000fe400078ec0ff */
[----:B------:R-:W-:Y:S02]  /*8c90*/  SHF.R.U32.HI R50, RZ, 0x6, R10 ;  /* 0x00000006ff327819 */ /* 0x000fe4000001160a */
[----:B------:R-:W-:-:S02]  /*8ca0*/  SHF.R.U32.HI R42, RZ, 0xc, R6 ;  /* 0x0000000cff2a7819 */ /* 0x000fc40000011606 */
[----:B------:R-:W-:Y:S02]  /*8cb0*/  LOP3.LUT R10, R8, 0x300030, R33, 0xf8, !PT ;  /* 0x00300030080a7812 */ /* 0x000fe400078ef821 */
[----:B------:R-:W-:Y:S02]  /*8cc0*/  SHF.R.U32.HI R45, RZ, 0xc, R7 ;  /* 0x0000000cff2d7819 */ /* 0x000fe40000011607 */
[----:B------:R-:W-:Y:S02]  /*8cd0*/  LOP3.LUT R38, R38, 0x3f003f, RZ, 0xc0, !PT ;  /* 0x003f003f26267812 */ /* 0x000fe400078ec0ff */
[--C-:B------:R-:W-:Y:S02]  /*8ce0*/  SHF.R.U32.HI R60, RZ, 0xa, R11.reuse ;  /* 0x0000000aff3c7819 */ /* 0x100fe4000001160b */
[----:B------:R-:W-:Y:S02]  /*8cf0*/  LOP3.LUT R57, R11, 0x3f003f, RZ, 0xc0, !PT ;  /* 0x003f003f0b397812 */ /* 0x000fe400078ec0ff */
[----:B------:R-:W-:-:S02]  /*8d00*/  SHF.R.U32.HI R58, RZ, 0x6, R11 ;  /* 0x00000006ff3a7819 */ /* 0x000fc4000001160b */
[----:B------:R-:W-:Y:S02]  /*8d10*/  LOP3.LUT R59, R56, 0x300030, R55, 0xf8, !PT ;  /* 0x00300030383b7812 */ /* 0x000fe400078ef837 */
[----:B------:R-:W-:Y:S02]  /*8d20*/  LOP3.LUT R8, R4, 0x3f003f, RZ, 0xc0, !PT ;  /* 0x003f003f04087812 */ /* 0x000fe400078ec0ff */
[----:B------:R-:W-:Y:S02]  /*8d30*/  LOP3.LUT R33, R6, 0x3f003f, RZ, 0xc0, !PT ;  /* 0x003f003f06217812 */ /* 0x000fe400078ec0ff */
        /* <DEDUP_REMOVED lines=10> */
[----:B------:R-:W-:Y:S02]  /*8de0*/  SHF.R.U32.HI R4, RZ, 0x6, R4 ;  /* 0x00000006ff047819 */ /* 0x000fe40000011604 */
[----:B------:R-:W-:Y:S02]  /*8df0*/  LOP3.LUT R31, R45, 0xf000f, RZ, 0xc0, !PT ;  /* 0x000f000f2d1f7812 */ /* 0x000fe400078ec0ff */
[----:B------:R-:W-:Y:S02]  /*8e00*/  LOP3.LUT R38, R38, 0x64006400, RZ, 0xfc, !PT ;  /* 0x6400640026267812 */ /* 0x000fe400078efcff */
[----:B------:R-:W-:Y:S02]  /*8e10*/  LOP3.LUT R9, R9, 0x300030, R34, 0xf8, !PT ;  /* 0x0030003009097812 */ /* 0x000fe400078ef822 */
[----:B------:R-:W-:-:S02]  /*8e20*/  LOP3.LUT R8, R8, 0x64006400, RZ, 0xfc, !PT ;  /* 0x6400640008087812 */ /* 0x000fc400078efcff */
[----:B------:R-:W-:Y:S02]  /*8e30*/  LOP3.LUT R39, R39, 0x3f003f, RZ, 0xc0, !PT ;  /* 0x003f003f27277812 */ /* 0x000fe400078ec0ff */
[----:B------:R-:W-:Y:S02]  /*8e40*/  LOP3.LUT R45, R6, 0x300030, R43, 0xf8, !PT ;  /* 0x00300030062d7812 */ /* 0x000fe400078ef82b */
[----:B------:R-:W-:Y:S02]  /*8e50*/  LOP3.LUT R53, R53, 0x64006400, RZ, 0xfc, !PT ;  /* 0x6400640035357812 */ /* 0x000fe400078efcff */
[----:B------:R-:W-:Y:S01]  /*8e60*/  LOP3.LUT R34, R32, 0x64006400, RZ, 0xfc, !PT ;  /* 0x6400640020227812 */ /* 0x000fe200078efcff */
[----:B------:R-:W-:Y:S01]  /*8e70*/  HADD2 R32, R46, -1056, -1056 ;  /* 0xe420e4202e207430 */ /* 0x000fe20000000000 */
[----:B------:R-:W-:Y:S02]  /*8e80*/  LOP3.LUT R55, R55, 0x64006400, RZ, 0xfc, !PT ;  /* 0x6400640037377812 */ /* 0x000fe400078efcff */
[----:B------:R-:W-:-:S02]  /*8e90*/  LOP3.LUT R56, R56, 0x3f003f, RZ, 0xc0, !PT ;  /* 0x003f003f38387812 */ /* 0x000fc400078ec0ff */
[----:B------:R-:W-:Y:S02]  /*8ea0*/  LOP3.LUT R52, R7, 0x300030, R52, 0xf8, !PT ;  /* 0x0030003007347812 */ /* 0x000fe400078ef834 */
        /* <DEDUP_REMOVED lines=111> */
.L_x_2768:
        /* <DEDUP_REMOVED lines=48> */
.L_x_2769:
        /* <DEDUP_REMOVED lines=45> */
.L_x_2767:
        /* <DEDUP_REMOVED lines=8> */
.L_x_2763:
        /* <DEDUP_REMOVED lines=12> */
.L_x_2784:
[----:B------:R-:W-:Y:S05]  /*9cb0*/  @!P1 BRA `(.L_x_2772) ;  /* 0x00004fc000009947 */ /* 0x000fea0003800000 */
[----:B-----5:R-:W2:Y:S01]  /*9cc0*/  LDG.E.128.CONSTANT R32, [R12.64] ;  /* 0x000000060c207981 */ /* 0x020ea2000c1e9d00 */
[----:B------:R-:W-:Y:S01]  /*9cd0*/  PRMT R10, R16, 0x9910, RZ ;  /* 0x00009910100a7816 */ /* 0x000fe200000000ff */
[----:B------:R-:W-:Y:S01]  /*9ce0*/  IMAD.MOV.U32 R3, RZ, RZ, 0x2c00 ;  /* 0x00002c00ff037424 */ /* 0x000fe200078e00ff */
[----:B------:R-:W-:-:S02]  /*9cf0*/  ISETP.GE.AND P3, PT, R18, 0x2, PT ;  /* 0x000000021200780c */ /* 0x000fc40003f66270 */
[----:B------:R-:W-:Y:S02]  /*9d00*/  ISETP.NE.AND P2, PT, R10, RZ, PT ;  /* 0x000000ff0a00720c */ /* 0x000fe40003f45270 */
[C---:B--2---:R-:W-:Y:S02]  /*9d10*/  LOP3.LUT R9, R32.reuse, 0xf000f, RZ, 0xc0, !PT ;  /* 0x000f000f20097812 */ /* 0x044fe400078ec0ff */
[----:B------:R-:W-:Y:S02]  /*9d20*/  LOP3.LUT R10, R32, 0xf000f0, RZ, 0xc0, !PT ;  /* 0x00f000f0200a7812 */ /* 0x000fe400078ec0ff */
[----:B------:R-:W-:Y:S02]  /*9d30*/  SHF.R.U32.HI R32, RZ, 0x8, R32 ;  /* 0x00000008ff207819 */ /* 0x000fe40000011620 */
[C---:B------:R-:W-:Y:S02]  /*9d40*/  LOP3.LUT R14, R33.reuse, 0xf000f, RZ, 0xc0, !PT ;  /* 0x000f000f210e7812 */ /* 0x040fe400078ec0ff */
        /* <DEDUP_REMOVED lines=43> */
[-C--:B------:R-:W-:Y:S02]  /*a000*/  HFMA2 R14, R10, R3.reuse.H0_H0, -72, -72 ;  /* 0xd480d4800a0e7431 */ /* 0x080fe40000040003 */
[-C--:B------:R-:W-:Y:S02]  /*a010*/  HFMA2 R35, R46, R3.reuse.H0_H0, -72, -72 ;  /* 0xd480d4802e237431 */ /* 0x080fe40000040003 */
        /* <DEDUP_REMOVED lines=24> */
[--C-:B------:R-:W-:Y:S01]  /*a1a0*/  HADD2.F32 R50, -RZ, R33.reuse.H1_H1 ;  /* 0x30000021ff327230 */ /* 0x100fe20000004100 */
        /* <DEDUP_REMOVED lines=65> */
.L_x_2773:
        /* <DEDUP_REMOVED lines=90> */
.L_x_2775:
        /* <DEDUP_REMOVED lines=36> */
[----:B------:R-:W-:Y:S01]  /*ada0*/  FFMA.FTZ R48, R15, R48, R49 ;  /* 0x000000300f307223 */ /* 0x000fe20000010031 */
[----:B-1----:R-:W-:Y:S01]  /*adb0*/  HADD2.F32 R9, -RZ, R10.H0_H0 ;  /* 0x2000000aff097230 */ /* 0x002fe20000004100 */
[----:B------:R-:W-:Y:S01]  /*adc0*/  FFMA.FTZ R44, R44, R45, R14 ;  /* 0x0000002d2c2c7223 */ /* 0x000fe2000001000e */
[----:B------:R-:W-:-:S02]  /*add0*/  HADD2.F32 R35, -RZ, R35.H1_H1 ;  /* 0x30000023ff237230 */ /* 0x000fc40000004100 */
[--C-:B------:R-:W-:Y:S02]  /*ade0*/  HADD2.F32 R14, -RZ, R11.reuse.H0_H0 ;  /* 0x2000000bff0e7230 */ /* 0x100fe40000004100 */
        /* <DEDUP_REMOVED lines=46> */
.L_x_2774:
[----:B------:R-:W-:-:S04]  /*b0d0*/  IMAD.MOV.U32 R9, RZ, RZ, c[0x0][0x18c] ;  /* 0x00006300ff097624 */ /* 0x000fc800078e00ff */
[----:B------:R-:W-:-:S05]  /*b0e0*/  IMAD.WIDE R10, R9, 0x4, R12 ;  /* 0x00000004090a7825 */ /* 0x000fca00078e020c */
[----:B------:R-:W2:Y:S02]  /*b0f0*/  LDG.E.128.CONSTANT R32, [R10.64] ;  /* 0x000000060a207981 */ /* 0x000ea4000c1e9d00 */
[----:B--2---:R-:W-:Y:S02]  /*b100*/  LOP3.LUT R15, R32, 0xf000f0, RZ, 0xc0, !PT ;  /* 0x00f000f0200f7812 */ /* 0x004fe400078ec0ff */
[----:B------:R-:W-:Y:S02]  /*b110*/  SHF.R.U32.HI R31, RZ, 0x8, R32 ;  /* 0x00000008ff1f7819 */ /* 0x000fe40000011620 */
[----:B------:R-:W-:Y:S02]  /*b120*/  LOP3.LUT R37, R33, 0xf000f0, RZ, 0xc0, !PT ;  /* 0x00f000f021257812 */ /* 0x000fe400078ec0ff */
[----:B------:R-:W-:Y:S02]  /*b130*/  SHF.R.U32.HI R38, RZ, 0x8, R33 ;  /* 0x00000008ff267819 */ /* 0x000fe40000011621 */
[----:B------:R-:W-:-:S02]  /*b140*/  SHF.R.U32.HI R47, RZ, 0x8, R35 ;  /* 0x00000008ff2f7819 */ /* 0x000fc40000011623 */
        /* <DEDUP_REMOVED lines=134> */
.L_x_2776:
        /* <DEDUP_REMOVED lines=90> */
.L_x_2778:
        /* <DEDUP_REMOVED lines=87> */
.L_x_2777:
        /* <DEDUP_REMOVED lines=141> */
.L_x_2779:
        /* <DEDUP_REMOVED lines=90> */
.L_x_2781:
        /* <DEDUP_REMOVED lines=87> */
.L_x_2780:
[----:B------:R-:W-:-:S06]  /*d8a0*/  IMAD.WIDE R32, R9, 0x4, R10 ;  /* 0x0000000409207825 */ /* 0x000fcc00078e020a */
[----:B------:R-:W2:Y:S02]  /*d8b0*/  LDG.E.128.CONSTANT R32, [R32.64] ;  /* 0x0000000620207981 */ /* 0x000ea4000c1e9d00 */
[----:B--2---:R-:W-:Y:S02]  /*d8c0*/  LOP3.LUT R15, R33, 0xf000f0, RZ, 0xc0, !PT ;  /* 0x00f000f0210f7812 */ /* 0x004fe400078ec0ff */
[----:B------:R-:W-:Y:S02]  /*d8d0*/  LOP3.LUT R31, R34, 0xf000f0, RZ, 0xc0, !PT ;  /* 0x00f000f0221f7812 */ /* 0x000fe400078ec0ff */
[----:B------:R-:W-:Y:S02]  /*d8e0*/  SHF.R.U32.HI R37, RZ, 0x8, R33 ;  /* 0x00000008ff257819 */ /* 0x000fe40000011621 */
[----:B------:R-:W-:Y:S02]  /*d8f0*/  SHF.R.U32.HI R41, RZ, 0x8, R34 ;  /* 0x00000008ff297819 */ /* 0x000fe40000011622 */
[----:B------:R-:W-:-:S02]  /*d900*/  LOP3.LUT R9, R32, 0xf000f0, RZ, 0xc0, !PT ;  /* 0x00f000f020097812 */ /* 0x000fc400078ec0ff */
[----:B------:R-:W-:Y:S02]  /*d910*/  LOP3.LUT R10, R32, 0xf000f, RZ, 0xc0, !PT ;  /* 0x000f000f200a7812 */ /* 0x000fe400078ec0ff */
[----:B------:R-:W-:Y:S02]  /*d920*/  SHF.R.U32.HI R11, RZ, 0x8, R32 ;  /* 0x00000008ff0b7819 */ /* 0x000fe40000011620 */
[----:B------:R-:W-:Y:S02]  /*d930*/  LOP3.LUT R39, R34, 0xf000f, RZ, 0xc0, !PT ;  /* 0x000f000f22277812 */ /* 0x000fe400078ec0ff */
[C---:B------:R-:W-:Y:S02]  /*d940*/  LOP3.LUT R43, R35.reuse, 0xf000f, RZ, 0xc0, !PT ;  /* 0x000f000f232b7812 */ /* 0x040fe400078ec0ff */
        /* <DEDUP_REMOVED lines=130> */
.L_x_2782:
        /* <DEDUP_REMOVED lines=90> */
.L_x_2783:
[----:B------:R-:W-:Y:S05]  /*e710*/  @P0 BRA `(.L_x_2772) ;  /* 0x0000056000000947 */ /* 0x000fea0003800000 */
[----:B------:R-:W0:Y:S01]  /*e720*/  LDS.64 R44, [UR4+0xb0] ;  /* 0x0000b004ff2c7984 */ /* 0x000e220008000a00 */
[--C-:B------:R-:W-:Y:S02]  /*e730*/  HADD2.F32 R52, -RZ, R36.reuse.H0_H0 ;  /* 0x20000024ff347230 */ /* 0x100fe40000004100 */
[----:B------:R-:W-:Y:S01]  /*e740*/  HADD2.F32 R48, -RZ, R35.H0_H0 ;  /* 0x20000023ff307230 */ /* 0x000fe20000004100 */
[----:B------:R-:W1:Y:S01]  /*e750*/  LDS.64 R10, [UR4+0xb8] ;  /* 0x0000b804ff0a7984 */ /* 0x000e620008000a00 */
[----:B------:R-:W-:Y:S02]  /*e760*/  HADD2.F32 R54, -RZ, R37.H0_H0 ;  /* 0x20000025ff367230 */ /* 0x000fe40000004100 */
[----:B------:R-:W-:Y:S02]  /*e770*/  HADD2.F32 R36, -RZ, R36.H1_H1 ;  /* 0x30000024ff247230 */ /* 0x000fe40000004100 */
        /* <DEDUP_REMOVED lines=13> */
[--C-:B------:R-:W-:Y:S01]  /*e850*/  HADD2.F32 R36, -RZ, R9.reuse.H0_H0 ;  /* 0x20000009ff247230 */ /* 0x100fe20000004100 */
[----:B------:R-:W-:Y:S01]  /*e860*/  FFMA.FTZ R43, R56, R43, RZ ;  /* 0x0000002b382b7223 */ /* 0x000fe200000100ff */
        /* <DEDUP_REMOVED lines=65> */
.L_x_2772:
[----:B------:R-:W-:Y:S01]  /*ec80*/  IADD3 R19, R19, 0x20, RZ ;  /* 0x0000002013137810 */ /* 0x000fe20007ffe0ff */
[----:B------:R-:W-:Y:S01]  /*ec90*/  IMAD.MOV.U32 R3, RZ, RZ, c[0x0][0x18c] ;  /* 0x00006300ff037624 */ /* 0x000fe200078e00ff */
[----:B------:R-:W-:Y:S02]  /*eca0*/  UIADD3 UR4, UR4, 0x40, URZ ;  /* 0x0000004004047890 */ /* 0x000fe4000fffe03f */
[----:B------:R-:W-:Y:S01]  /*ecb0*/  ISETP.GE.AND P2, PT, R19, c[0x0][0x1b4], PT ;  /* 0x00006d0013007a0c */ /* 0x000fe20003f46270 */
[----:B------:R-:W-:Y:S01]  /*ecc0*/  IMAD.WIDE R12, R3, 0x10, R12 ;  /* 0x00000010030c7825 */ /* 0x000fe200078e020c */
[----:B------:R-:W-:-:S13]  /*ecd0*/  ISETP.LT.AND P3, PT, R19, R20, PT ;  /* 0x000000141300720c */ /* 0x000fda0003f61270 */
[----:B------:R-:W-:Y:S05]  /*ece0*/  @!P2 BRA P3, `(.L_x_2784) ;  /* 0xffffafc00000a947 */ /* 0x000fea000183ffff */
.L_x_2771:
[----:B------:R-:W-:-:S04]  /*ecf0*/  ISETP.GE.AND P0, PT, R19, R8, PT ;  /* 0x000000081300720c */ /* 0x000fc80003f06270 */
[----:B------:R-:W-:-:S13]  /*ed00*/  ISETP.GE.OR P0, PT, R19, c[0x0][0x1b8], P0 ;  /* 0x00006e0013007a0c */ /* 0x000fda0000706670 */
[----:B------:R-:W-:Y:S05]  /*ed10*/  @P0 BRA `(.L_x_2785) ;  /* 0x00001e6000000947 */ /* 0x000fea0003800000 */
[----:B------:R-:W-:-:S04]  /*ed20*/  PRMT R3, R0, 0x9910, RZ ;  /* 0x0000991000037816 */ /* 0x000fc800000000ff */
[----:B------:R-:W-:-:S04]  /*ed30*/  ISETP.NE.AND P0, PT, R3, RZ, PT ;  /* 0x000000ff0300720c */ /* 0x000fc80003f05270 */
[----:B------:R-:W-:Y:S02]  /*ed40*/  ISETP.LT.OR P0, PT, R2, 0x3, !P0 ;  /* 0x000000030200780c */ /* 0x000fe40004701670 */
.L_x_2789:
[----:B------:R-:W-:-:S04]  /*ed50*/  IMAD.MOV.U32 R31, RZ, RZ, c[0x0][0x18c] ;  /* 0x00006300ff1f7624 */ /* 0x000fc800078e00ff */
[C---:B0-----:R-:W-:Y:S02]  /*ed60*/  IMAD.WIDE R4, R31.reuse, 0x4, R12 ;  /* 0x000000041f047825 */ /* 0x041fe400078e020c */
[----:B-----5:R-:W5:Y:S04]  /*ed70*/  LDG.E.128.CONSTANT R12, [R12.64] ;  /* 0x000000060c0c7981 */ /* 0x020f68000c1e9d00 */
[----:B------:R0:W5:Y:S01]  /*ed80*/  LDG.E.128.CONSTANT R8, [R4.64] ;  /* 0x0000000604087981 */ /* 0x000162000c1e9d00 */
[----:B------:R-:W-:Y:S01]  /*ed90*/  IMAD.WIDE R2, R31, 0x4, R4 ;  /* 0x000000041f027825 */ /* 0x000fe200078e0204 */
        /* <DEDUP_REMOVED lines=37> */
[----:B------:R-:W-:Y:S02]  /*eff0*/  PRMT R32, R39, 0x7610, R32 ;  /* 0x0000761027207816 */ /* 0x000fe40000000020 */
[----:B------:R-:W-:Y:S02]  /*f000*/  PRMT R11, R16, 0x9910, RZ ;  /* 0x00009910100b7816 */ /* 0x000fe400000000ff */
[----:B------:R-:W-:Y:S02]  /*f010*/  LOP3.LUT R38, R38, 0x10001, RZ, 0xc0, !PT ;  /* 0x0001000126267812 */ /* 0x000fe400078ec0ff */
[----:B------:R-:W-:Y:S02]  /*f020*/  LOP3.LUT R44, R44, 0x10001, RZ, 0xc0, !PT ;  /* 0x000100012c2c7812 */ /* 0x000fe400078ec0ff */
[----:B------:R-:W-:Y:S02]  /*f030*/  LOP3.LUT R39, R34, 0x20002, R37, 0xf8, !PT ;  /* 0x0002000222277812 */ /* 0x000fe400078ef825 */
[----:B------:R-:W-:-:S02]  /*f040*/  LOP3.LUT R48, R48, 0x10001, RZ, 0xc0, !PT ;  /* 0x0001000130307812 */ /* 0x000fc400078ec0ff */
[----:B------:R-:W-:Y:S02]  /*f050*/  LOP3.LUT R43, R38, 0x20002, R43, 0xf8, !PT ;  /* 0x00020002262b7812 */ /* 0x000fe400078ef82b */
[----:B------:R-:W-:Y:S02]  /*f060*/  LOP3.LUT R47, R44, 0x20002, R47, 0xf8, !PT ;  /* 0x000200022c2f7812 */ /* 0x000fe400078ef82f */
[----:B------:R-:W-:Y:S02]  /*f070*/  ISETP.NE.AND P2, PT, R11, RZ, PT ;  /* 0x000000ff0b00720c */ /* 0x000fe40003f45270 */
[----:B------:R-:W-:Y:S02]  /*f080*/  LOP3.LUT R68, R48, 0x20002, R49, 0xf8, !PT ;  /* 0x0002000230447812 */ /* 0x000fe400078ef831 */
        /* <DEDUP_REMOVED lines=19> */
[----:B------:R-:W-:Y:S01]  /*f1c0*/  HADD2 R92, R92, -1028, -1028 ;  /* 0xe404e4045c5c7430 */ /* 0x000fe20000000000 */
[----:B------:R-:W-:Y:S02]  /*f1d0*/  LOP3.LUT R58, R58, 0x64006400, RZ, 0xfc, !PT ;  /* 0x640064003a3a7812 */ /* 0x000fe400078efcff */
[----:B------:R-:W-:Y:S02]  /*f1e0*/  LOP3.LUT R64, R64, 0x64006400, RZ, 0xfc, !PT ;  /* 0x6400640040407812 */ /* 0x000fe400078efcff */
        /* <DEDUP_REMOVED lines=8> */
[--C-:B--2---:R-:W-:Y:S02]  /*f270*/  SHF.R.U32.HI R34, RZ, 0xd, R4.reuse ;  /* 0x0000000dff227819 */ /* 0x104fe40000011604 */
        /* <DEDUP_REMOVED lines=8> */
[----:B------:R-:W-:Y:S02]  /*f300*/  LOP3.LUT R5, R39, 0x40004, R34, 0xf8, !PT ;  /* 0x0004000427057812 */ /* 0x000fe400078ef822 */
[----:B------:R-:W-:Y:S02]  /*f310*/  LOP3.LUT R39, R36, 0x64006400, RZ, 0xfc, !PT ;  /* 0x6400640024277812 */ /* 0x000fe400078efcff */
[C---:B------:R-:W-:Y:S02]  /*f320*/  LOP3.LUT R48, R6.reuse, 0x380038, RZ, 0xc0, !PT ;  /* 0x0038003806307812 */ /* 0x040fe400078ec0ff */
[----:B------:R-:W-:Y:S01]  /*f330*/  SHF.R.U32.HI R60, RZ, 0x6, R6 ;  /* 0x00000006ff3c7819 */ /* 0x000fe20000011606 */
[----:B------:R-:W-:Y:S01]  /*f340*/  HFMA2 R86, R39, R40.H0_H0, -132, -132 ;  /* 0xd820d82027567431 */ /* 0x000fe20000040028 */
[----:B------:R-:W-:Y:S02]  /*f350*/  LOP3.LUT R65, R6, 0x70007, RZ, 0xc0, !PT ;  /* 0x0007000706417812 */ /* 0x000fe400078ec0ff */
[----:B------:R-:W-:-:S02]  /*f360*/  LOP3.LUT R36, R15, 0x380038, RZ, 0xc0, !PT ;  /* 0x003800380f247812 */ /* 0x000fc400078ec0ff */
[--C-:B------:R-:W-:Y:S02]  /*f370*/  SHF.R.U32.HI R49, RZ, 0xd, R7.reuse ;  /* 0x0000000dff317819 */ /* 0x100fe40000011607 */
[----:B------:R-:W-:Y:S02]  /*f380*/  LOP3.LUT R6, R47, 0x40004, R38, 0xf8, !PT ;  /* 0x000400042f067812 */ /* 0x000fe400078ef826 */
[----:B------:R-:W-:Y:S02]  /*f390*/  LOP3.LUT R34, R52, 0x380038, RZ, 0xc0, !PT ;  /* 0x0038003834227812 */ /* 0x000fe400078ec0ff */
[----:B------:R-:W-:Y:S02]  /*f3a0*/  LOP3.LUT R38, R12, 0x380038, RZ, 0xc0, !PT ;  /* 0x003800380c267812 */ /* 0x000fe400078ec0ff */
[----:B------:R-:W-:Y:S02]  /*f3b0*/  LOP3.LUT R70, R7, 0x380038, RZ, 0xc0, !PT ;  /* 0x0038003807467812 */ /* 0x000fe400078ec0ff */
[----:B------:R-:W-:-:S02]  /*f3c0*/  SHF.R.U32.HI R61, RZ, 0x6, R7 ;  /* 0x00000006ff3d7819 */ /* 0x000fc40000011607 */
[----:B------:R-:W-:Y:S02]  /*f3d0*/  LOP3.LUT R66, R7, 0x70007, RZ, 0xc0, !PT ;  /* 0x0007000707427812 */ /* 0x000fe400078ec0ff */
[----:B------:R-:W-:Y:S02]  /*f3e0*/  LOP3.LUT R7, R43, 0x40004, R4, 0xf8, !PT ;  /* 0x000400042b077812 */ /* 0x000fe400078ef804 */
[----:B------:R-:W-:Y:S02]  /*f3f0*/  LOP3.LUT R51, R36, 0x64006400, RZ, 0xfc, !PT ;  /* 0x6400640024337812 */ /* 0x000fe400078efcff */
[----:B------:R-:W-:Y:S02]  /*f400*/  LOP3.LUT R4, R68, 0x40004, R49, 0xf8, !PT ;  /* 0x0004000444047812 */ /* 0x000fe400078ef831 */
        /* <DEDUP_REMOVED lines=208> */
.L_x_2787:
        /* <DEDUP_REMOVED lines=82> */
.L_x_2788:
        /* <DEDUP_REMOVED lines=79> */
.L_x_2786:
[----:B------:R-:W-:Y:S01]  /*10b20*/  IADD3 R19, R19, 0x20, RZ ;  /* 0x0000002013137810 */ /* 0x000fe20007ffe0ff */
[----:B------:R-:W-:Y:S01]  /*10b30*/  UIADD3 UR4, UR4, 0x40, URZ ;  /* 0x0000004004047890 */ /* 0x000fe2000fffe03f */
[----:B-----5:R-:W-:Y:S02]  /*10b40*/  IMAD.WIDE R12, R31, 0x4, R2 ;  /* 0x000000041f0c7825 */ /* 0x020fe400078e0202 */
[C---:B------:R-:W-:Y:S02]  /*10b50*/  ISETP.GE.AND P2, PT, R19.reuse, c[0x0][0x1b8], PT ;  /* 0x00006e0013007a0c */ /* 0x040fe40003f46270 */
[----:B------:R-:W-:-:S13]  /*10b60*/  ISETP.LT.AND P3, PT, R19, R20, PT ;  /* 0x000000141300720c */ /* 0x000fda0003f61270 */
[----:B------:R-:W-:Y:S05]  /*10b70*/  @!P2 BRA P3, `(.L_x_2789) ;  /* 0xffffe1d00000a947 */ /* 0x000fea000183ffff */
.L_x_2785:
[----:B------:R-:W-:Y:S05]  /*10b80*/  @!P1 EXIT ;  /* 0x000000000000994d */ /* 0x000fea0003800000 */
[----:B------:R-:W1:Y:S01]  /*10b90*/  S2R R2, SR_CTAID.X ;  /* 0x0000000000027919 */ /* 0x000e620000002500 */
[----:B------:R-:W-:Y:S01]  /*10ba0*/  IMAD.MOV.U32 R11, RZ, RZ, 0x2 ;  /* 0x00000002ff0b7424 */ /* 0x000fe200078e00ff */
[----:B------:R-:W-:Y:S02]  /*10bb0*/  HMUL2 R21, R21, R16.H0_H0 ;  /* 0x2000001015157232 */ /* 0x000fe40000000000 */
[----:B------:R-:W1:Y:S04]  /*10bc0*/  S2R R3, SR_TID.X ;  /* 0x0000000000037919 */ /* 0x000e680000002100 */
[----:B0-----:R-:W0:Y:S01]  /*10bd0*/  S2R R4, SR_CTAID.Y ;  /* 0x0000000000047919 */ /* 0x001e220000002600 */
        /* <DEDUP_REMOVED lines=12> */
.L_x_2793:
[----:B------:R-:W0:Y:S02]  /*10ca0*/  LDS R6, [R5] ;  /* 0x0000000005067984 */ /* 0x000e240000000800 */
[----:B0-----:R-:W-:-:S06]  /*10cb0*/  HADD2 R7, R6, R21 ;  /* 0x0000001506077230 */ /* 0x001fcc0000000000 */
[----:B------:R-:W0:Y:S02]  /*10cc0*/  ATOMS.CAST.SPIN R7, [R5], R6, R7 ;  /* 0x000000060507738d */ /* 0x000e240001800007 */
[----:B0-----:R-:W-:-:S13]  /*10cd0*/  ISETP.EQ.U32.AND P0, PT, R7, 0x1, PT ;  /* 0x000000010700780c */ /* 0x001fda0003f02070 */
[----:B------:R-:W-:Y:S05]  /*10ce0*/  @!P0 BRA `(.L_x_2793) ;  /* 0xffffffb000008947 */ /* 0x000fea000383ffff */
[----:B------:R-:W-:Y:S05]  /*10cf0*/  BRA `(.L_x_2791) ;  /* 0x0000003000007947 */ /* 0x000fea0003800000 */
.L_x_2792:
[----:B------:R-:W2:Y:S02]  /*10d00*/  LD.E R5, [R2.64] ;  /* 0x0000000602057980 */ /* 0x000ea4000c101900 */
[----:B--2---:R-:W-:-:S05]  /*10d10*/  IMAD.IADD R5, R21, 0x1, R5 ;  /* 0x0000000115057824 */ /* 0x004fca00078e0205 */
[----:B------:R0:W-:Y:S02]  /*10d20*/  ST.E [R2.64], R5 ;  /* 0x0000000502007985 */ /* 0x0001e4000c101906 */
.L_x_2791:
[----:B------:R-:W-:Y:S05]  /*10d30*/  BSYNC B0 ;  /* 0x0000000000007941 */ /* 0x000fea0003800000 */
.L_x_2790:
[----:B------:R-:W2:Y:S01]  /*10d40*/  ATOM.E.ADD.F16x2.RN.STRONG.GPU P0, RZ, [R2.64+0x4], R9 ;  /* 0x0000040902ff798a */ /* 0x000ea2000810e9c6 */
[----:B------:R-:W-:Y:S01]  /*10d50*/  BSSY B0, `(.L_x_2794) ;  /* 0x000000f000007945 */ /* 0x000fe20003800000 */
[----:B--2---:R-:W-:Y:S05]  /*10d60*/  @P0 BRA `(.L_x_2795) ;  /* 0x000000d000000947 */ /* 0x004fea0003800000 */
[----:B------:R-:W1:Y:S02]  /*10d70*/  QSPC.E.S P0, RZ, [R2+0x4] ;  /* 0x0000040002ff73aa */ /* 0x000e640000000500 */
[----:B-1----:R-:W-:Y:S05]  /*10d80*/  @!P0 BRA `(.L_x_2796) ;  /* 0x0000008000008947 */ /* 0x002fea0003800000 */
[----:B0-----:R-:W-:-:S04]  /*10d90*/  IADD3 R2, R2, 0x4, RZ ;  /* 0x0000000402027810 */ /* 0x001fc80007ffe0ff */
[----:B------:R-:W-:-:S05]  /*10da0*/  LOP3.LUT R2, R2, 0xffffff, RZ, 0xc0, !PT ;  /* 0x00ffffff02027812 */ /* 0x000fca00078ec0ff */
.L_x_2797:
[----:B------:R-:W0:Y:S02]  /*10db0*/  LDS R6, [R2] ;  /* 0x0000000002067984 */ /* 0x000e240000000800 */
[----:B0-----:R-:W-:-:S10]  /*10dc0*/  HFMA2.MMA R7, R6, 1, 1, R9 ;  /* 0x3c003c0006077835 */ /* 0x001fd40000000009 */
[----:B------:R-:W0:Y:S02]  /*10dd0*/  ATOMS.CAST.SPIN R7, [R2], R6, R7 ;  /* 0x000000060207738d */ /* 0x000e240001800007 */
[----:B0-----:R-:W-:-:S13]  /*10de0*/  ISETP.EQ.U32.AND P0, PT, R7, 0x1, PT ;  /* 0x000000010700780c */ /* 0x001fda0003f02070 */
[----:B------:R-:W-:Y:S05]  /*10df0*/  @!P0 BRA `(.L_x_2797) ;  /* 0xffffffb000008947 */ /* 0x000fea000383ffff */
[----:B------:R-:W-:Y:S05]  /*10e00*/  BRA `(.L_x_2795) ;  /* 0x0000003000007947 */ /* 0x000fea0003800000 */
.L_x_2796:
[----:B0-----:R-:W2:Y:S02]  /*10e10*/  LD.E R5, [R2.64+0x4] ;  /* 0x0000040602057980 */ /* 0x001ea4000c101900 */
[----:B--2---:R-:W-:-:S05]  /*10e20*/  IMAD.IADD R5, R9, 0x1, R5 ;  /* 0x0000000109057824 */ /* 0x004fca00078e0205 */
[----:B------:R0:W-:Y:S02]  /*10e30*/  ST.E [R2.64+0x4], R5 ;  /* 0x0000040502007985 */ /* 0x0001e4000c101906 */
.L_x_2795:
[----:B------:R-:W-:Y:S05]  /*10e40*/  BSYNC B0 ;  /* 0x0000000000007941 */ /* 0x000fea0003800000 */
.L_x_2794:
        /* <DEDUP_REMOVED lines=12> */
.L_x_2801:
[----:B------:R-:W0:Y:S02]  /*10f10*/  LDS R6, [R5] ;  /* 0x0000000005067984 */ /* 0x000e240000000800 */
[----:B0-----:R-:W-:-:S06]  /*10f20*/  HADD2 R7, R6, R23 ;  /* 0x0000001706077230 */ /* 0x001fcc0000000000 */
[----:B------:R-:W0:Y:S02]  /*10f30*/  ATOMS.CAST.SPIN R7, [R5], R6, R7 ;  /* 0x000000060507738d */ /* 0x000e240001800007 */
[----:B0-----:R-:W-:-:S13]  /*10f40*/  ISETP.EQ.U32.AND P0, PT, R7, 0x1, PT ;  /* 0x000000010700780c */ /* 0x001fda0003f02070 */
[----:B------:R-:W-:Y:S05]  /*10f50*/  @!P0 BRA `(.L_x_2801) ;  /* 0xffffffb000008947 */ /* 0x000fea000383ffff */
[----:B------:R-:W-:Y:S05]  /*10f60*/  BRA `(.L_x_2799) ;  /* 0x0000003000007947 */ /* 0x000fea0003800000 */
.L_x_2800:
[----:B------:R-:W2:Y:S02]  /*10f70*/  LD.E R5, [R2.64] ;  /* 0x0000000602057980 */ /* 0x000ea4000c101900 */
[----:B--2---:R-:W-:-:S05]  /*10f80*/  IMAD.IADD R5, R23, 0x1, R5 ;  /* 0x0000000117057824 */ /* 0x004fca00078e0205 */
[----:B------:R0:W-:Y:S02]  /*10f90*/  ST.E [R2.64], R5 ;  /* 0x0000000502007985 */ /* 0x0001e4000c101906 */
.L_x_2799:
[----:B------:R-:W-:Y:S05]  /*10fa0*/  BSYNC B0 ;  /* 0x0000000000007941 */ /* 0x000fea0003800000 */
.L_x_2798:
[----:B------:R-:W2:Y:S01]  /*10fb0*/  ATOM.E.ADD.F16x2.RN.STRONG.GPU P0, RZ, [R2.64+0x4], R17 ;  /* 0x0000041102ff798a */ /* 0x000ea2000810e9c6 */
[----:B------:R-:W-:Y:S01]  /*10fc0*/  BSSY B0, `(.L_x_2802) ;  /* 0x000000f000007945 */ /* 0x000fe20003800000 */
[----:B--2---:R-:W-:Y:S05]  /*10fd0*/  @P0 BRA `(.L_x_2803) ;  /* 0x000000d000000947 */ /* 0x004fea0003800000 */
[----:B------:R-:W1:Y:S02]  /*10fe0*/  QSPC.E.S P0, RZ, [R2+0x4] ;  /* 0x0000040002ff73aa */ /* 0x000e640000000500 */
[----:B-1----:R-:W-:Y:S05]  /*10ff0*/  @!P0 BRA `(.L_x_2804) ;  /* 0x0000008000008947 */ /* 0x002fea0003800000 */
[----:B0-----:R-:W-:-:S04]  /*11000*/  IADD3 R2, R2, 0x4, RZ ;  /* 0x0000000402027810 */ /* 0x001fc80007ffe0ff */
[----:B------:R-:W-:-:S05]  /*11010*/  LOP3.LUT R2, R2, 0xffffff, RZ, 0xc0, !PT ;  /* 0x00ffffff02027812 */ /* 0x000fca00078ec0ff */
.L_x_2805:
[----:B------:R-:W0:Y:S02]  /*11020*/  LDS R6, [R2] ;  /* 0x0000000002067984 */ /* 0x000e240000000800 */
[----:B0-----:R-:W-:-:S10]  /*11030*/  HFMA2.MMA R7, R6, 1, 1, R17 ;  /* 0x3c003c0006077835 */ /* 0x001fd40000000011 */
[----:B------:R-:W0:Y:S02]  /*11040*/  ATOMS.CAST.SPIN R7, [R2], R6, R7 ;  /* 0x000000060207738d */ /* 0x000e240001800007 */
[----:B0-----:R-:W-:-:S13]  /*11050*/  ISETP.EQ.U32.AND P0, PT, R7, 0x1, PT ;  /* 0x000000010700780c */ /* 0x001fda0003f02070 */
[----:B------:R-:W-:Y:S05]  /*11060*/  @!P0 BRA `(.L_x_2805) ;  /* 0xffffffb000008947 */ /* 0x000fea000383ffff */
[----:B------:R-:W-:Y:S05]  /*11070*/  BRA `(.L_x_2803) ;  /* 0x0000003000007947 */ /* 0x000fea0003800000 */
.L_x_2804:
[----:B0-----:R-:W2:Y:S02]  /*11080*/  LD.E R5, [R2.64+0x4] ;  /* 0x0000040602057980 */ /* 0x001ea4000c101900 */
[----:B--2---:R-:W-:-:S05]  /*11090*/  IMAD.IADD R5, R17, 0x1, R5 ;  /* 0x0000000111057824 */ /* 0x004fca00078e0205 */
[----:B------:R0:W-:Y:S02]  /*110a0*/  ST.E [R2.64+0x4], R5 ;  /* 0x0000040502007985 */ /* 0x0001e4000c101906 */
.L_x_2803:
[----:B------:R-:W-:Y:S05]  /*110b0*/  BSYNC B0 ;  /* 0x0000000000007941 */ /* 0x000fea0003800000 */
.L_x_2802:
        /* <DEDUP_REMOVED lines=12> */
.L_x_2809:
[----:B------:R-:W0:Y:S02]  /*11180*/  LDS R4, [R0] ;  /* 0x0000000000047984 */ /* 0x000e240000000800 */
[----:B0-----:R-:W-:-:S06]  /*11190*/  HADD2 R5, R4, R25 ;  /* 0x0000001904057230 */ /* 0x001fcc0000000000 */
[----:B------:R-:W0:Y:S02]  /*111a0*/  ATOMS.CAST.SPIN R5, [R0], R4, R5 ;  /* 0x000000040005738d */ /* 0x000e240001800005 */
[----:B0-----:R-:W-:-:S13]  /*111b0*/  ISETP.EQ.U32.AND P0, PT, R5, 0x1, PT ;  /* 0x000000010500780c */ /* 0x001fda0003f02070 */
[----:B------:R-:W-:Y:S05]  /*111c0*/  @!P0 BRA `(.L_x_2809) ;  /* 0xffffffb000008947 */ /* 0x000fea000383ffff */
[----:B------:R-:W-:Y:S05]  /*111d0*/  BRA `(.L_x_2807) ;  /* 0x0000003000007947 */ /* 0x000fea0003800000 */
.L_x_2808:
[----:B------:R-:W2:Y:S02]  /*111e0*/  LD.E R0, [R2.64] ;  /* 0x0000000602007980 */ /* 0x000ea4000c101900 */
[----:B--2---:R-:W-:-:S05]  /*111f0*/  IMAD.IADD R5, R25, 0x1, R0 ;  /* 0x0000000119057824 */ /* 0x004fca00078e0200 */
[----:B------:R0:W-:Y:S02]  /*11200*/  ST.E [R2.64], R5 ;  /* 0x0000000502007985 */ /* 0x0001e4000c101906 */
.L_x_2807:
[----:B------:R-:W-:Y:S05]  /*11210*/  BSYNC B0 ;  /* 0x0000000000007941 */ /* 0x000fea0003800000 */
.L_x_2806:
[----:B------:R-:W2:Y:S02]  /*11220*/  ATOM.E.ADD.F16x2.RN.STRONG.GPU P0, RZ, [R2.64+0x4], R7 ;  /* 0x0000040702ff798a */ /* 0x000ea4000810e9c6 */
[----:B--2---:R-:W-:Y:S05]  /*11230*/  @P0 EXIT ;  /* 0x000000000000094d */ /* 0x004fea0003800000 */
[----:B------:R-:W1:Y:S02]  /*11240*/  QSPC.E.S P0, RZ, [R2+0x4] ;  /* 0x0000040002ff73aa */ /* 0x000e640000000500 */
[----:B-1----:R-:W-:Y:S05]  /*11250*/  @!P0 BRA `(.L_x_2810) ;  /* 0x0000008000008947 */ /* 0x002fea0003800000 */
[----:B0-----:R-:W-:-:S04]  /*11260*/  IADD3 R2, R2, 0x4, RZ ;  /* 0x0000000402027810 */ /* 0x001fc80007ffe0ff */
[----:B------:R-:W-:-:S05]  /*11270*/  LOP3.LUT R2, R2, 0xffffff, RZ, 0xc0, !PT ;  /* 0x00ffffff02027812 */ /* 0x000fca00078ec0ff */
.L_x_2811:
[----:B------:R-:W0:Y:S02]  /*11280*/  LDS R4, [R2] ;  /* 0x0000000002047984 */ /* 0x000e240000000800 */
[----:B0-----:R-:W-:-:S10]  /*11290*/  HFMA2.MMA R5, R4, 1, 1, R7 ;  /* 0x3c003c0004057835 */ /* 0x001fd40000000007 */
[----:B------:R-:W0:Y:S02]  /*112a0*/  ATOMS.CAST.SPIN R5, [R2], R4, R5 ;  /* 0x000000040205738d */ /* 0x000e240001800005 */
[----:B0-----:R-:W-:-:S13]  /*112b0*/  ISETP.EQ.U32.AND P0, PT, R5, 0x1, PT ;  /* 0x000000010500780c */ /* 0x001fda0003f02070 */
[----:B------:R-:W-:Y:S05]  /*112c0*/  @!P0 BRA `(.L_x_2811) ;  /* 0xffffffb000008947 */ /* 0x000fea000383ffff */
[----:B------:R-:W-:Y:S05]  /*112d0*/  EXIT ;  /* 0x000000000000794d */ /* 0x000fea0003800000 */
.L_x_2810:
[----:B------:R-:W2:Y:S02]  /*112e0*/  LD.E R0, [R2.64+0x4] ;  /* 0x0000040602007980 */ /* 0x000ea4000c101900 */
[----:B0-2---:R-:W-:-:S05]  /*112f0*/  IMAD.IADD R5, R7, 0x1, R0 ;  /* 0x0000000107057824 */ /* 0x005fca00078e0200 */
[----:B------:R-:W-:Y:S01]  /*11300*/  ST.E [R2.64+0x4], R5 ;  /* 0x0000040502007985 */ /* 0x000fe2000c101906 */
[----:B------:R-:W-:Y:S05]  /*11310*/  EXIT ;  /* 0x000000000000794d */ /* 0x000fea0003800000 */
.L_x_2812:
        /* <DEDUP_REMOVED lines=14> */
.L_x_4781:


//--------------------- .text._Z23gemm_half_q_half_kernelILi3ELi176ELb1ELb1ELi32EEvPK6__halfPKjS4_S2_PS0_iiiiPKtS7_iiiiiibS2_i --------------------------
	.section	.text._Z23gemm_half_q_half_kernelILi3ELi176ELb1ELb1ELi32EEvPK6__halfPKjS4_S2_PS0_iiiiPKtS7_iiiiiibS2_i,"ax",@progbits
	.sectioninfo	@"SHI_REGISTERS=112"
	.align	128
        .global         _Z23gemm_half_q_half_kernelILi3ELi176ELb1ELb1ELi32EEvPK6__halfPKjS4_S2_PS0_iiiiPKtS7_iiiiiibS2_i
        .type           _Z23gemm_half_q_half_kernelILi3ELi176ELb1ELb1ELi32EEvPK6__halfPKjS4_S2_PS0_iiiiPKtS7_iiiiiibS2_i,@function
        .size           _Z23gemm_half_q_half_kernelILi3ELi176ELb1ELb1ELi32EEvPK6__halfPKjS4_S2_PS0_iiiiPKtS7_iiiiiibS2_i,(.L_x_4782 - _Z23gemm_half_q_half_kernelILi3ELi176ELb1ELb1ELi32EEvPK6__halfPKjS4_S2_PS0_iiiiPKtS7_iiiiiibS2_i)
        .other          _Z23gemm_half_q_half_kernelILi3ELi176ELb1ELb1ELi32EEvPK6__halfPKjS4_S2_PS0_iiiiPKtS7_iiiiiibS2_i,@"STO_CUDA_ENTRY STV_DEFAULT"
_Z23gemm_half_q_half_kernelILi3ELi176ELb1ELb1ELi32EEvPK6__halfPKjS4_S2_PS0_iiiiPKtS7_iiiiiibS2_i:
.text._Z23gemm_half_q_half_kernelILi3ELi176ELb1ELb1ELi32EEvPK6__halfPKjS4_S2_PS0_iiiiPKtS7_iiiiiibS2_i:
        /* <DEDUP_REMOVED lines=34> */
.L_x_2813:
        /* <DEDUP_REMOVED lines=27> */
.L_x_2818:
        /* <DEDUP_REMOVED lines=36> */
.L_x_2817:
        /* <DEDUP_REMOVED lines=22> */
.L_x_2819:
        /* <DEDUP_REMOVED lines=12> */
.L_x_2816:
[----:B------:R-:W-:Y:S01]  /*0830*/  ISETP.GT.AND P2, PT, R39, 0x3, PT ;  /* 0x000000032700780c */ /* 0x000fe20003f44270 */
[----:B------:R-:W-:Y:S01]  /*0840*/  IMAD.SHL.U32 R20, R11, 0x2, RZ ;  /* 0x000000020b147824 */ /* 0x000fe200078e00ff */
[----:B------:R-:W-:Y:S01]  /*0850*/  PLOP3.LUT P0, PT, PT, PT, PT, 0x80, 0x0 ;  /* 0x000000000000781c */ /* 0x000fe20003f0f070 */
[----:B------:R-:W-:-:S10]  /*0860*/  IMAD.MOV.U32 R5, RZ, RZ, RZ ;  /* 0x000000ffff057224 */ /* 0x000fd400078e00ff */
[----:B------:R-:W-:Y:S05]  /*0870*/  @!P2 BRA `(.L_x_2820) ;  /* 0x000002600000a947 */ /* 0x000fea0003800000 */
[----:B------:R-:W-:Y:S02]  /*0880*/  PLOP3.LUT P0, PT, PT, PT, PT, 0x8, 0x0 ;  /* 0x000000000000781c */ /* 0x000fe40003f0e170 */
[----:B------:R-:W-:Y:S02]  /*0890*/  IADD3 R22, R39, -0x3, RZ ;  /* 0xfffffffd27167810 */ /* 0x000fe40007ffe0ff */
.L_x_2821:
        /* <DEDUP_REMOVED lines=36> */
.L_x_2820:
        /* <DEDUP_REMOVED lines=22> */
.L_x_2822:
        /* <DEDUP_REMOVED lines=11> */
.L_x_2815:
[----:B------:R-:W-:Y:S05]  /*0cf0*/  BSYNC B0 ;  /* 0x0000000000007941 */ /* 0x000fea0003800000 */
.L_x_2814:
        /* <DEDUP_REMOVED lines=14> */
.L_x_2825:
        /* <DEDUP_REMOVED lines=19> */
.L_x_2824:
        /* <DEDUP_REMOVED lines=14> */
.L_x_2826:
[----:B------:R-:W-:-:S13]  /*0ff0*/  ISETP.LT.OR P0, PT, R5, R39, P0 ;  /* 0x000000270500720c */ /* 0x000fda0000701670 */
[----:B------:R-:W-:Y:S02]  /*1000*/  @P0 IMAD R4, R4, 0x3, R5 ;  /* 0x0000000304040824 */ /* 0x000fe400078e0205 */
[----:B------:R-:W-:Y:S02]  /*1010*/  @P0 IMAD.MOV.U32 R5, RZ, RZ, 0x2 ;  /* 0x00000002ff050424 */ /* 0x000fe400078e00ff */
[----:B------:R-:W-:-:S04]  /*1020*/  @P0 IMAD R4, R4, c[0x0][0x18c], R3 ;  /* 0x0000630004040a24 */ /* 0x000fc800078e0203 */
[----:B------:R-:W-:-:S05]  /*1030*/  @P0 IMAD.WIDE R4, R4, R5, c[0x0][0x180] ;  /* 0x0000600004040625 */ /* 0x000fca00078e0205 */
[----:B------:R1:W-:Y:S02]  /*1040*/  @P0 STG.E.64 [R4.64], RZ ;  /* 0x000000ff04000986 */ /* 0x0003e4000c101b06 */
.L_x_2823:
        /* <DEDUP_REMOVED lines=55> */
[----:B------:R-:W-:-:S05]  /*13c0*/  IADD3 R21, P0, R3, R22, RZ ;  /* 0x0000001603157210 */ /* 0x000fca0007f1e0ff */
        /* <DEDUP_REMOVED lines=16> */
.L_x_2828:
        /* <DEDUP_REMOVED lines=41> */
.L_x_2827:
        /* <DEDUP_REMOVED lines=15> */
.L_x_2842:
[----:B------:R-:W-:Y:S02]  /*1850*/  IMAD.MOV.U32 R14, RZ, RZ, R20 ;  /* 0x000000ffff0e7224 */ /* 0x000fe400078e0014 */
[----:B------:R-:W-:Y:S01]  /*1860*/  IMAD.MOV.U32 R15, RZ, RZ, R21 ;  /* 0x000000ffff0f7224 */ /* 0x000fe200078e0015 */
        /* <DEDUP_REMOVED lines=197> */
.L_x_2831:
        /* <DEDUP_REMOVED lines=93> */
.L_x_2832:
        /* <DEDUP_REMOVED lines=87> */
.L_x_2830:
        /* <DEDUP_REMOVED lines=200> */
.L_x_2834:
        /* <DEDUP_REMOVED lines=93> */
.L_x_2835:
        /* <DEDUP_REMOVED lines=87> */
.L_x_2833:
        /* <DEDUP_REMOVED lines=199> */
.L_x_2837:
        /* <DEDUP_REMOVED lines=93> */
.L_x_2838:
        /* <DEDUP_REMOVED lines=87> */
.L_x_2836:
        /* <DEDUP_REMOVED lines=199> */
.L_x_2840:
        /* <DEDUP_REMOVED lines=93> */
.L_x_2841:
        /* <DEDUP_REMOVED lines=87> */
.L_x_2839:
[----:B-----5:R-:W-:Y:S01]  /*7720*/  LEA R4, R0, 0x20, 0x5 ;  /* 0x0000002000047811 */ /* 0x020fe200078e28ff */
[C---:B0-----:R-:W-:Y:S01]  /*7730*/  IMAD.WIDE R14, R19.reuse, 0x8, R14 ;  /* 0x00000008130e7825 */ /* 0x041fe200078e020e */
        /* <DEDUP_REMOVED lines=9> */
.L_x_2829:
        /* <DEDUP_REMOVED lines=8> */
.L_x_2850:
        /* <DEDUP_REMOVED lines=18> */
[----:B------:R-:W-:Y:S02]  /*7970*/  LOP3.LUT R43, R18, 0x3f003f, RZ, 0xc0, !PT ;  /* 0x003f003f122b7812 */ /* 0x000fe400078ec0ff */
[----:B------:R-:W-:Y:S02]  /*7980*/  SHF.R.U32.HI R46, RZ, 0x6, R18 ;  /* 0x00000006ff2e7819 */ /* 0x000fe40000011612 */
[----:B------:R-:W-:Y:S02]  /*7990*/  ISETP.NE.AND P2, PT, R17, RZ, PT ;  /* 0x000000ff1100720c */ /* 0x000fe40003f45270 */
        /* <DEDUP_REMOVED lines=22> */
[----:B------:R-:W-:Y:S02]  /*7b00*/  LOP3.LUT R8, R15, 0xf000f, RZ, 0xc0, !PT ;  /* 0x000f000f0f087812 */ /* 0x000fe400078ec0ff */
[----:B------:R-:W-:Y:S02]  /*7b10*/  SHF.R.U32.HI R52, RZ, 0x8, R11 ;  /* 0x00000008ff347819 */ /* 0x000fe4000001160b */
[----:B------:R-:W-:-:S02]  /*7b20*/  SHF.R.U32.HI R51, RZ, 0xa, R10 ;  /* 0x0000000aff337819 */ /* 0x000fc4000001160a */
[----:B------:R-:W-:Y:S02]  /*7b30*/  LOP3.LUT R48, R10, 0x3f003f, RZ, 0xc0, !PT ;  /* 0x003f003f0a307812 */ /* 0x000fe400078ec0ff */
[----:B------:R-:W-:Y:S02]  /*7b40*/  SHF.R.U32.HI R49, RZ, 0x6, R10 ;  /* 0x00000006ff317819 */ /* 0x000fe4000001160a */
[----:B------:R-:W-:Y:S02]  /*7b50*/  LOP3.LUT R50, R50, 0x300030, R9, 0xf8, !PT ;  /* 0x0030003032327812 */ /* 0x000fe400078ef809 */
[----:B--2---:R-:W-:Y:S02]  /*7b60*/  SHF.R.U32.HI R15, RZ, 0xc, R5 ;  /* 0x0000000cff0f7819 */ /* 0x004fe40000011605 */
[----:B------:R-:W-:Y:S02]  /*7b70*/  LOP3.LUT R10, R8, 0x300030, R17, 0xf8, !PT ;  /* 0x00300030080a7812 */ /* 0x000fe400078ef811 */
        /* <DEDUP_REMOVED lines=138> */
.L_x_2845:
        /* <DEDUP_REMOVED lines=48> */
.L_x_2846:
        /* <DEDUP_REMOVED lines=45> */
.L_x_2844:
        /* <DEDUP_REMOVED lines=34> */
[--C-:B------:R-:W-:Y:S02]  /*8c10*/  SHF.R.U32.HI R46, RZ, 0x8, R10.reuse ;  /* 0x00000008ff2e7819 */ /* 0x100fe4000001160a */
[----:B------:R-:W-:Y:S02]  /*8c20*/  LOP3.LUT R11, R45, 0xf000f, RZ, 0xc0, !PT ;  /* 0x000f000f2d0b7812 */ /* 0x000fe400078ec0ff */
[--C-:B------:R-:W-:Y:S02]  /*8c30*/  SHF.R.U32.HI R49, RZ, 0xa, R10.reuse ;  /* 0x0000000aff317819 */ /* 0x100fe4000001160a */
[----:B------:R-:W-:Y:S02]  /*8c40*/  LOP3.LUT R48, R10, 0x3f003f, RZ, 0xc0, !PT ;  /* 0x003f003f0a307812 */ /* 0x000fe400078ec0ff */
[----:B------:R-:W-:Y:S02]  /*8c50*/  SHF.R.U32.HI R50, RZ, 0x6, R10 ;  /* 0x00000006ff327819 */ /* 0x000fe4000001160a */
[----:B------:R-:W-:-:S02]  /*8c60*/  LOP3.LUT R47, R47, 0xf000f, RZ, 0xc0, !PT ;  /* 0x000f000f2f2f7812 */ /* 0x000fc400078ec0ff */
[----:B------:R-:W-:Y:S02]  /*8c70*/  LOP3.LUT R10, R21, 0x300030, R14, 0xf8, !PT ;  /* 0x00300030150a7812 */ /* 0x000fe400078ef80e */
[----:B------:R-:W-:Y:S02]  /*8c80*/  LOP3.LUT R23, R17, 0x3f003f, RZ, 0xc0, !PT ;  /* 0x003f003f11177812 */ /* 0x000fe400078ec0ff */
[----:B------:R-:W-:Y:S02]  /*8c90*/  LOP3.LUT R45, R9, 0x300030, R8, 0xf8, !PT ;  /* 0x00300030092d7812 */ /* 0x000fe400078ef808 */
[----:B---3--:R-:W-:Y:S02]  /*8ca0*/  SHF.R.U32.HI R14, RZ, 0xc, R5 ;  /* 0x0000000cff0e7819 */ /* 0x008fe40000011605 */
[----:B------:R-:W-:Y:S02]  /*8cb0*/  SHF.R.U32.HI R17, RZ, 0x6, R17 ;  /* 0x00000006ff117819 */ /* 0x000fe40000011611 */
[----:B------:R-:W-:-:S02]  /*8cc0*/  LOP3.LUT R51, R11, 0x300030, R46, 0xf8, !PT ;  /* 0x003000300b337812 */ /* 0x000fc400078ef82e */
[----:B------:R-:W-:Y:S02]  /*8cd0*/  SHF.R.U32.HI R9, RZ, 0xc, R4 ;  /* 0x0000000cff097819 */ /* 0x000fe40000011604 */
[----:B------:R-:W-:Y:S02]  /*8ce0*/  LOP3.LUT R20, R16, 0x3f003f, RZ, 0xc0, !PT ;  /* 0x003f003f10147812 */ /* 0x000fe400078ec0ff */
[----:B------:R-:W-:Y:S02]  /*8cf0*/  LOP3.LUT R60, R47, 0x300030, R54, 0xf8, !PT ;  /* 0x003000302f3c7812 */ /* 0x000fe400078ef836 */
[----:B------:R-:W-:Y:S02]  /*8d00*/  SHF.R.U32.HI R46, RZ, 0xc, R7 ;  /* 0x0000000cff2e7819 */ /* 0x000fe40000011607 */
[----:B------:R-:W-:Y:S02]  /*8d10*/  SHF.R.U32.HI R16, RZ, 0x6, R16 ;  /* 0x00000006ff107819 */ /* 0x000fe40000011610 */
[----:B------:R-:W-:-:S02]  /*8d20*/  LOP3.LUT R54, R7, 0x3f003f, RZ, 0xc0, !PT ;  /* 0x003f003f07367812 */ /* 0x000fc400078ec0ff */
[----:B------:R-:W-:Y:S02]  /*8d30*/  SHF.R.U32.HI R55, RZ, 0x6, R7 ;  /* 0x00000006ff377819 */ /* 0x000fe40000011607 */
        /* <DEDUP_REMOVED lines=12> */
[----:B------:R-:W-:Y:S02]  /*8e00*/  LOP3.LUT R27, R27, 0x64006400, RZ, 0xfc, !PT ;  /* 0x640064001b1b7812 */ /* 0x000fe400078efcff */
[----:B------:R-:W-:Y:S02]  /*8e10*/  SHF.R.U32.HI R4, RZ, 0x6, R4 ;  /* 0x00000006ff047819 */ /* 0x000fe40000011604 */
[----:B------:R-:W-:Y:S02]  /*8e20*/  LOP3.LUT R24, R24, 0xf000f, RZ, 0xc0, !PT ;  /* 0x000f000f18187812 */ /* 0x000fe400078ec0ff */
[----:B------:R-:W-:Y:S02]  /*8e30*/  LOP3.LUT R46, R7, 0x300030, R18, 0xf8, !PT ;  /* 0x00300030072e7812 */ /* 0x000fe400078ef812 */
[----:B------:R-:W-:-:S02]  /*8e40*/  LOP3.LUT R43, R43, 0x3f003f, RZ, 0xc0, !PT ;  /* 0x003f003f2b2b7812 */ /* 0x000fc400078ec0ff */
[----:B------:R-:W-:Y:S02]  /*8e50*/  LOP3.LUT R7, R17, 0x64006400, RZ, 0xfc, !PT ;  /* 0x6400640011077812 */ /* 0x000fe400078efcff */
[----:B------:R-:W-:Y:S02]  /*8e60*/  LOP3.LUT R8, R8, 0x64006400, RZ, 0xfc, !PT ;  /* 0x6400640008087812 */ /* 0x000fe400078efcff */
[----:B------:R-:W-:Y:S02]  /*8e70*/  LOP3.LUT R61, R9, 0x300030, R58, 0xf8, !PT ;  /* 0x00300030093d7812 */ /* 0x000fe400078ef83a */
        /* <DEDUP_REMOVED lines=8> */
[----:B------:R-:W-:Y:S02]  /*8f00*/  LOP3.LUT R6, R6, 0x300030, R15, 0xf8, !PT ;  /* 0x0030003006067812 */ /* 0x000fe400078ef80f */
[----:B------:R-:W-:-:S02]  /*8f10*/  LOP3.LUT R56, R24, 0x300030, R49, 0xf8, !PT ;  /* 0x0030003018387812 */ /* 0x000fc400078ef831 */
        /* <DEDUP_REMOVED lines=106> */
.L_x_2848:
        /* <DEDUP_REMOVED lines=48> */
.L_x_2849:
        /* <DEDUP_REMOVED lines=45> */
.L_x_2847:
        /* <DEDUP_REMOVED lines=9> */
.L_x_2843:
        /* <DEDUP_REMOVED lines=8> */
.L_x_2855:
[----:B------:R-:W-:-:S04]  /*9ca0*/  IMAD.MOV.U32 R27, RZ, RZ, c[0x0][0x18c] ;  /* 0x00006300ff1b7624 */ /* 0x000fc800078e00ff */
[C---:B-----5:R-:W-:Y:S02]  /*9cb0*/  IMAD.WIDE R16, R27.reuse, 0x4, R20 ;  /* 0x000000041b107825 */ /* 0x060fe400078e0214 */
        /* <DEDUP_REMOVED lines=24> */
[----:B------:R-:W-:Y:S02]  /*9e40*/  LOP3.LUT R8, R0, 0x10001, RZ, 0xc0, !PT ;  /* 0x0001000100087812 */ /* 0x000fe400078ec0ff */
        /* <DEDUP_REMOVED lines=10> */
[----:B------:R-:W-:-:S02]  /*9ef0*/  SHF.R.U32.HI R13, RZ, 0xc, R9 ;  /* 0x0000000cff0d7819 */ /* 0x000fc40000011609 */
[C---:B------:R-:W-:Y:S02]  /*9f00*/  LOP3.LUT R71, R9.reuse, 0x3e003e0, RZ, 0xc0, !PT ;  /* 0x03e003e009477812 */ /* 0x040fe400078ec0ff */
[----:B------:R-:W-:Y:S02]  /*9f10*/  LOP3.LUT R75, R9, 0x1f001f, RZ, 0xc0, !PT ;  /* 0x001f001f094b7812 */ /* 0x000fe400078ec0ff */
[----:B------:R-:W-:Y:S02]  /*9f20*/  SHF.R.U32.HI R74, RZ, 0xa, R9 ;  /* 0x0000000aff4a7819 */ /* 0x000fe40000011609 */
[----:B------:R-:W-:Y:S02]  /*9f30*/  LOP3.LUT R83, R83, 0x10001, RZ, 0xc0, !PT ;  /* 0x0001000153537812 */ /* 0x000fe400078ec0ff */
[----:B------:R-:W-:Y:S02]  /*9f40*/  LOP3.LUT R86, R86, 0x10001, RZ, 0xc0, !PT ;  /* 0x0001000156567812 */ /* 0x000fe400078ec0ff */
[----:B------:R-:W-:-:S02]  /*9f50*/  SHF.R.U32.HI R9, RZ, 0xc, R10 ;  /* 0x0000000cff097819 */ /* 0x000fc4000001160a */
[C---:B------:R-:W-:Y:S02]  /*9f60*/  LOP3.LUT R67, R10.reuse, 0x3e003e0, RZ, 0xc0, !PT ;  /* 0x03e003e00a437812 */ /* 0x040fe400078ec0ff */
[----:B------:R-:W-:Y:S02]  /*9f70*/  LOP3.LUT R62, R10, 0x1f001f, RZ, 0xc0, !PT ;  /* 0x001f001f0a3e7812 */ /* 0x000fe400078ec0ff */
[----:B------:R-:W-:Y:S01]  /*9f80*/  SHF.R.U32.HI R63, RZ, 0xa, R10 ;  /* 0x0000000aff3f7819 */ /* 0x000fe2000001160a */
[----:B------:R-:W-:Y:S01]  /*9f90*/  IMAD.MOV.U32 R10, RZ, RZ, 0x2800 ;  /* 0x00002800ff0a7424 */ /* 0x000fe200078e00ff */
[----:B------:R-:W-:Y:S02]  /*9fa0*/  LOP3.LUT R81, R8, 0x20002, R81, 0xf8, !PT ;  /* 0x0002000208517812 */ /* 0x000fe400078ef851 */
[C---:B------:R-:W-:Y:S02]  /*9fb0*/  LOP3.LUT R25, R20.reuse, 0x3e003e0, RZ, 0xc0, !PT ;  /* 0x03e003e014197812 */ /* 0x040fe400078ec0ff */
[----:B------:R-:W-:-:S02]  /*9fc0*/  LOP3.LUT R60, R20, 0x1f001f, RZ, 0xc0, !PT ;  /* 0x001f001f143c7812 */ /* 0x000fc400078ec0ff */
[----:B------:R-:W-:Y:S02]  /*9fd0*/  SHF.R.U32.HI R59, RZ, 0xa, R20 ;  /* 0x0000000aff3b7819 */ /* 0x000fe40000011614 */
[C---:B------:R-:W-:Y:S02]  /*9fe0*/  LOP3.LUT R20, R22.reuse, 0x3e003e0, RZ, 0xc0, !PT ;  /* 0x03e003e016147812 */ /* 0x040fe400078ec0ff */
[----:B------:R-:W-:Y:S02]  /*9ff0*/  LOP3.LUT R45, R22, 0x1f001f, RZ, 0xc0, !PT ;  /* 0x001f001f162d7812 */ /* 0x000fe400078ec0ff */
[----:B------:R-:W-:Y:S02]  /*a000*/  SHF.R.U32.HI R46, RZ, 0xa, R22 ;  /* 0x0000000aff2e7819 */ /* 0x000fe40000011616 */
[----:B------:R-:W-:Y:S02]  /*a010*/  SHF.R.U32.HI R90, RZ, 0xe, R19 ;  /* 0x0000000eff5a7819 */ /* 0x000fe40000011613 */
[----:B------:R-:W-:-:S02]  /*a020*/  PRMT R8, R41, 0x9910, RZ ;  /* 0x0000991029087816 */ /* 0x000fc400000000ff */
[----:B------:R-:W-:Y:S02]  /*a030*/  LOP3.LUT R89, R89, 0x10001, RZ, 0xc0, !PT ;  /* 0x0001000159597812 */ /* 0x000fe400078ec0ff */
[C---:B------:R-:W-:Y:S02]  /*a040*/  LOP3.LUT R22, R17.reuse, 0x3e003e0, RZ, 0xc0, !PT ;  /* 0x03e003e011167812 */ /* 0x040fe400078ec0ff */
[----:B------:R-:W-:Y:S02]  /*a050*/  LOP3.LUT R58, R17, 0x1f001f, RZ, 0xc0, !PT ;  /* 0x001f001f113a7812 */ /* 0x000fe400078ec0ff */
[----:B------:R-:W-:Y:S02]  /*a060*/  SHF.R.U32.HI R56, RZ, 0xa, R17 ;  /* 0x0000000aff387819 */ /* 0x000fe40000011611 */
[----:B------:R-:W-:Y:S02]  /*a070*/  SHF.R.U32.HI R88, RZ, 0xd, R14 ;  /* 0x0000000dff587819 */ /* 0x000fe4000001160e */
[----:B------:R-:W-:-:S02]  /*a080*/  LOP3.LUT R84, R83, 0x20002, R84, 0xf8, !PT ;  /* 0x0002000253547812 */ /* 0x000fc400078ef854 */
[----:B------:R-:W-:Y:S02]  /*a090*/  LOP3.LUT R87, R86, 0x20002, R87, 0xf8, !PT ;  /* 0x0002000256577812 */ /* 0x000fe400078ef857 */
[C---:B------:R-:W-:Y:S02]  /*a0a0*/  LOP3.LUT R17, R19.reuse, 0x3e003e0, RZ, 0xc0, !PT ;  /* 0x03e003e013117812 */ /* 0x040fe400078ec0ff */
[----:B------:R-:W-:Y:S02]  /*a0b0*/  LOP3.LUT R47, R19, 0x1f001f, RZ, 0xc0, !PT ;  /* 0x001f001f132f7812 */ /* 0x000fe400078ec0ff */
[----:B------:R-:W-:Y:S02]  /*a0c0*/  SHF.R.U32.HI R48, RZ, 0xa, R19 ;  /* 0x0000000aff307819 */ /* 0x000fe40000011613 */
[----:B------:R-:W-:Y:S02]  /*a0d0*/  LOP3.LUT R81, R81, 0x40004, R82, 0xf8, !PT ;  /* 0x0004000451517812 */ /* 0x000fe400078ef852 */
[----:B------:R-:W-:-:S02]  /*a0e0*/  LOP3.LUT R19, R14, 0x3e003e0, RZ, 0xc0, !PT ;  /* 0x03e003e00e137812 */ /* 0x000fc400078ec0ff */
[----:B------:R-:W-:Y:S02]  /*a0f0*/  LOP3.LUT R55, R14, 0x1f001f, RZ, 0xc0, !PT ;  /* 0x001f001f0e377812 */ /* 0x000fe400078ec0ff */
[----:B------:R-:W-:Y:S02]  /*a100*/  SHF.R.U32.HI R57, RZ, 0xa, R14 ;  /* 0x0000000aff397819 */ /* 0x000fe4000001160e */
[----:B------:R-:W-:Y:S02]  /*a110*/  SHF.R.U32.HI R14, RZ, 0xd, R15 ;  /* 0x0000000dff0e7819 */ /* 0x000fe4000001160f */
[----:B------:R-:W-:Y:S02]  /*a120*/  PRMT R0, R10, 0x7610, R0 ;  /* 0x000076100a007816 */ /* 0x000fe40000000000 */
[----:B------:R-:W-:Y:S02]  /*a130*/  LOP3.LUT R89, R89, 0x20002, R90, 0xf8, !PT ;  /* 0x0002000259597812 */ /* 0x000fe400078ef85a */
[----:B------:R-:W-:-:S02]  /*a140*/  ISETP.NE.AND P2, PT, R8, RZ, PT ;  /* 0x000000ff0800720c */ /* 0x000fc40003f45270 */
        /* <DEDUP_REMOVED lines=12> */
[----:B------:R-:W-:Y:S02]  /*a210*/  SHF.R.U32.HI R15, RZ, 0xc, R11 ;  /* 0x0000000cff0f7819 */ /* 0x000fe4000001160b */
[----:B------:R-:W-:Y:S02]  /*a220*/  LOP3.LUT R14, R89, 0x40004, R14, 0xf8, !PT ;  /* 0x00040004590e7812 */ /* 0x000fe400078ef80e */
[----:B------:R-:W-:Y:S02]  /*a230*/  LOP3.LUT R92, R10, 0x80008, R9, 0xf8, !PT ;  /* 0x000800080a5c7812 */ /* 0x000fe400078ef809 */
[----:B------:R-:W-:Y:S02]  /*a240*/  LOP3.LUT R88, R8, 0x80008, R13, 0xf8, !PT ;  /* 0x0008000808587812 */ /* 0x000fe400078ef80d */
[----:B------:R-:W-:Y:S02]  /*a250*/  LOP3.LUT R96, R14, 0x80008, R15, 0xf8, !PT ;  /* 0x000800080e607812 */ /* 0x000fe400078ef80f */
        /* <DEDUP_REMOVED lines=49> */
[----:B------:R-:W-:Y:S02]  /*a570*/  ISETP.GE.AND P3, PT, R39, 0x2, PT ;  /* 0x000000022700780c */ /* 0x000fe40003f66270 */
[----:B--2---:R-:W-:-:S02]  /*a580*/  SHF.R.U32.HI R81, RZ, 0xb, R4 ;  /* 0x0000000bff517819 */ /* 0x004fc40000011604 */
[C---:B------:R-:W-:Y:S02]  /*a590*/  LOP3.LUT R82, R4.reuse, 0x3e003e0, RZ, 0xc0, !PT ;  /* 0x03e003e004527812 */ /* 0x040fe400078ec0ff */
[----:B------:R-:W-:Y:S02]  /*a5a0*/  LOP3.LUT R9, R4, 0x1f001f, RZ, 0xc0, !PT ;  /* 0x001f001f04097812 */ /* 0x000fe400078ec0ff */
[----:B------:R-:W-:Y:S02]  /*a5b0*/  SHF.R.U32.HI R10, RZ, 0xa, R4 ;  /* 0x0000000aff0a7819 */ /* 0x000fe40000011604 */
[----:B------:R-:W-:Y:S02]  /*a5c0*/  SHF.R.U32.HI R85, RZ, 0xb, R6 ;  /* 0x0000000bff557819 */ /* 0x000fe40000011606 */
[----:B------:R-:W-:Y:S02]  /*a5d0*/  LOP3.LUT R4, R84, 0x100010, R81, 0xf8, !PT ;  /* 0x0010001054047812 */ /* 0x000fe400078ef851 */
[----:B------:R-:W-:-:S02]  /*a5e0*/  SHF.R.U32.HI R83, RZ, 0xb, R5 ;  /* 0x0000000bff537819 */ /* 0x000fc40000011605 */
[----:B------:R-:W-:Y:S02]  /*a5f0*/  SHF.R.U32.HI R87, RZ, 0xb, R7 ;  /* 0x0000000bff577819 */ /* 0x000fe40000011607 */
[----:B------:R-:W-:Y:S01]  /*a600*/  LOP3.LUT R81, R70, 0x64006400, RZ, 0xfc, !PT ;  /* 0x6400640046517812 */ /* 0x000fe200078efcff */
[-C--:B------:R-:W-:Y:S01]  /*a610*/  HFMA2 R70, R91, R0.reuse.H0_H0, -48, -48 ;  /* 0xd200d2005b467431 */ /* 0x080fe20000040000 */
[C---:B------:R-:W-:Y:S01]  /*a620*/  LOP3.LUT R90, R6.reuse, 0x3e003e0, RZ, 0xc0, !PT ;  /* 0x03e003e0065a7812 */ /* 0x040fe200078ec0ff */
[----:B------:R-:W-:Y:S01]  /*a630*/  HADD2 R91, R60, -1040, -1040 ;  /* 0xe410e4103c5b7430 */ /* 0x000fe20000000000 */
[----:B------:R-:W-:Y:S01]  /*a640*/  LOP3.LUT R12, R6, 0x1f001f, RZ, 0xc0, !PT ;  /* 0x001f001f060c7812 */ /* 0x000fe200078ec0ff */
[-C--:B------:R-:W-:Y:S01]  /*a650*/  HFMA2 R67, R81, R0.reuse.H0_H0, -48, -48 ;  /* 0xd200d20051437431 */ /* 0x080fe20000040000 */
[----:B------:R-:W-:Y:S02]  /*a660*/  SHF.R.U32.HI R13, RZ, 0xa, R6 ;  /* 0x0000000aff0d7819 */ /* 0x000fe40000011606 */
[----:B------:R-:W-:Y:S01]  /*a670*/  LOP3.LUT R6, R92, 0x100010, R85, 0xf8, !PT ;  /* 0x001000105c067812 */ /* 0x000fe200078ef855 */
[----:B------:R-:W-:Y:S01]  /*a680*/  HFMA2 R92, R101, R0.H0_H0, -48, -48 ;  /* 0xd200d200655c7431 */ /* 0x000fe20000040000 */
[----:B------:R-:W-:-:S02]  /*a690*/  LOP3.LUT R86, R5, 0x3e003e0, RZ, 0xc0, !PT ;  /* 0x03e003e005567812 */ /* 0x000fc400078ec0ff */
[----:B------:R-:W-:Y:S02]  /*a6a0*/  LOP3.LUT R8, R5, 0x1f001f, RZ, 0xc0, !PT ;  /* 0x001f001f05087812 */ /* 0x000fe400078ec0ff */
[----:B------:R-:W-:Y:S02]  /*a6b0*/  SHF.R.U32.HI R11, RZ, 0xa, R5 ;  /* 0x0000000aff0b7819 */ /* 0x000fe40000011605 */
[C---:B------:R-:W-:Y:S02]  /*a6c0*/  LOP3.LUT R94, R7.reuse, 0x3e003e0, RZ, 0xc0, !PT ;  /* 0x03e003e0075e7812 */ /* 0x040fe400078ec0ff */
[----:B------:R-:W-:Y:S02]  /*a6d0*/  LOP3.LUT R14, R7, 0x1f001f, RZ, 0xc0, !PT ;  /* 0x001f001f070e7812 */ /* 0x000fe400078ec0ff */
[----:B------:R-:W-:Y:S02]  /*a6e0*/  SHF.R.U32.HI R15, RZ, 0xa, R7 ;  /* 0x0000000aff0f7819 */ /* 0x000fe40000011607 */
[----:B------:R-:W-:Y:S01]  /*a6f0*/  LOP3.LUT R85, R24, 0x64006400, RZ, 0xfc, !PT ;  /* 0x6400640018557812 */ /* 0x000fe200078efcff */
[-C--:B------:R-:W-:Y:S01]  /*a700*/  HFMA2 R24, R23, R0.reuse.H0_H0, -48, -48 ;  /* 0xd200d20017187431 */ /* 0x080fe20000040000 */
[----:B------:R-:W-:Y:S01]  /*a710*/  LOP3.LUT R5, R88, 0x100010, R83, 0xf8, !PT ;  /* 0x0010001058057812 */ /* 0x000fe200078ef853 */
[-C--:B------:R-:W-:Y:S01]  /*a720*/  HFMA2 R23, R71, R0.reuse.H0_H0, -48, -48 ;  /* 0xd200d20047177431 */ /* 0x080fe20000040000 */
[----:B------:R-:W-:Y:S01]  /*a730*/  LOP3.LUT R7, R96, 0x100010, R87, 0xf8, !PT ;  /* 0x0010001060077812 */ /* 0x000fe200078ef857 */
        /* <DEDUP_REMOVED lines=173> */
.L_x_2853:
        /* <DEDUP_REMOVED lines=82> */
.L_x_2854:
        /* <DEDUP_REMOVED lines=79> */
.L_x_2852:
        /* <DEDUP_REMOVED lines=8> */
.L_x_2851:
[----:B------:R-:W-:Y:S05]  /*bca0*/  @!P1 EXIT ;  /* 0x000000000000994d */ /* 0x000fea0003800000 */
[----:B------:R-:W1:Y:S01]  /*bcb0*/  S2R R0, SR_CTAID.X ;  /* 0x0000000000007919 */ /* 0x000e620000002500 */
[----:B------:R-:W-:Y:S01]  /*bcc0*/  IMAD.MOV.U32 R9, RZ, RZ, 0x2 ;  /* 0x00000002ff097424 */ /* 0x000fe200078e00ff */
[----:B0-----:R-:W-:Y:S02]  /*bcd0*/  HMUL2 R5, R36, R41.H0_H0 ;  /* 0x2000002924057232 */ /* 0x001fe40000000000 */
        /* <DEDUP_REMOVED lines=14> */
.L_x_2859:
[----:B------:R-:W0:Y:S02]  /*bdc0*/  LDS R6, [R4] ;  /* 0x0000000004067984 */ /* 0x000e240000000800 */
[----:B0-----:R-:W-:-:S06]  /*bdd0*/  HADD2 R7, R6, R5 ;  /* 0x0000000506077230 */ /* 0x001fcc0000000000 */
[----:B------:R-:W0:Y:S02]  /*bde0*/  ATOMS.CAST.SPIN R7, [R4], R6, R7 ;  /* 0x000000060407738d */ /* 0x000e240001800007 */
[----:B0-----:R-:W-:-:S13]  /*bdf0*/  ISETP.EQ.U32.AND P0, PT, R7, 0x1, PT ;  /* 0x000000010700780c */ /* 0x001fda0003f02070 */
[----:B------:R-:W-:Y:S05]  /*be00*/  @!P0 BRA `(.L_x_2859) ;  /* 0xffffffb000008947 */ /* 0x000fea000383ffff */
[----:B------:R-:W-:Y:S05]  /*be10*/  BRA `(.L_x_2857) ;  /* 0x0000003000007947 */ /* 0x000fea0003800000 */
.L_x_2858:
[----:B------:R-:W2:Y:S02]  /*be20*/  LD.E R4, [R2.64] ;  /* 0x0000000602047980 */ /* 0x000ea4000c101900 */
[----:B--2---:R-:W-:-:S05]  /*be30*/  IMAD.IADD R5, R5, 0x1, R4 ;  /* 0x0000000105057824 */ /* 0x004fca00078e0204 */
[----:B------:R0:W-:Y:S02]  /*be40*/  ST.E [R2.64], R5 ;  /* 0x0000000502007985 */ /* 0x0001e4000c101906 */
.L_x_2857:
[----:B------:R-:W-:Y:S05]  /*be50*/  BSYNC B0 ;  /* 0x0000000000007941 */ /* 0x000fea0003800000 */
.L_x_2856:
[----:B------:R-:W2:Y:S01]  /*be60*/  ATOM.E.ADD.F16x2.RN.STRONG.GPU P0, RZ, [R2.64+0x4], R35 ;  /* 0x0000042302ff798a */ /* 0x000ea2000810e9c6 */
[----:B------:R-:W-:Y:S01]  /*be70*/  BSSY B0, `(.L_x_2860) ;  /* 0x000000f000007945 */ /* 0x000fe20003800000 */
[----:B--2---:R-:W-:Y:S05]  /*be80*/  @P0 BRA `(.L_x_2861) ;  /* 0x000000d000000947 */ /* 0x004fea0003800000 */
[----:B------:R-:W1:Y:S02]  /*be90*/  QSPC.E.S P0, RZ, [R2+0x4] ;  /* 0x0000040002ff73aa */ /* 0x000e640000000500 */
[----:B-1----:R-:W-:Y:S05]  /*bea0*/  @!P0 BRA `(.L_x_2862) ;  /* 0x0000008000008947 */ /* 0x002fea0003800000 */
[----:B0-----:R-:W-:-:S04]  /*beb0*/  IADD3 R2, R2, 0x4, RZ ;  /* 0x0000000402027810 */ /* 0x001fc80007ffe0ff */
[----:B------:R-:W-:-:S05]  /*bec0*/  LOP3.LUT R2, R2, 0xffffff, RZ, 0xc0, !PT ;  /* 0x00ffffff02027812 */ /* 0x000fca00078ec0ff */
.L_x_2863:
[----:B------:R-:W0:Y:S02]  /*bed0*/  LDS R4, [R2] ;  /* 0x0000000002047984 */ /* 0x000e240000000800 */
[----:B0-----:R-:W-:-:S10]  /*bee0*/  HFMA2.MMA R5, R4, 1, 1, R35 ;  /* 0x3c003c0004057835 */ /* 0x001fd40000000023 */
[----:B------:R-:W0:Y:S02]  /*bef0*/  ATOMS.CAST.SPIN R5, [R2], R4, R5 ;  /* 0x000000040205738d */ /* 0x000e240001800005 */
[----:B0-----:R-:W-:-:S13]  /*bf00*/  ISETP.EQ.U32.AND P0, PT, R5, 0x1, PT ;  /* 0x000000010500780c */ /* 0x001fda0003f02070 */
[----:B------:R-:W-:Y:S05]  /*bf10*/  @!P0 BRA `(.L_x_2863) ;  /* 0xffffffb000008947 */ /* 0x000fea000383ffff */
[----:B------:R-:W-:Y:S05]  /*bf20*/  BRA `(.L_x_2861) ;  /* 0x0000003000007947 */ /* 0x000fea0003800000 */
.L_x_2862:
[----:B------:R-:W2:Y:S02]  /*bf30*/  LD.E R4, [R2.64+0x4] ;  /* 0x0000040602047980 */ /* 0x000ea4000c101900 */
[----:B0-2---:R-:W-:-:S05]  /*bf40*/  IMAD.IADD R5, R35, 0x1, R4 ;  /* 0x0000000123057824 */ /* 0x005fca00078e0204 */
[----:B------:R0:W-:Y:S02]  /*bf50*/  ST.E [R2.64+0x4], R5 ;  /* 0x0000040502007985 */ /* 0x0001e4000c101906 */
.L_x_2861:
[----:B------:R-:W-:Y:S05]  /*bf60*/  BSYNC B0 ;  /* 0x0000000000007941 */ /* 0x000fea0003800000 */
.L_x_2860:
        /* <DEDUP_REMOVED lines=12> */
.L_x_2867:
[----:B------:R-:W0:Y:S02]  /*c030*/  LDS R6, [R4] ;  /* 0x0000000004067984 */ /* 0x000e240000000800 */
[----:B0-----:R-:W-:-:S06]  /*c040*/  HADD2 R7, R6, R5 ;  /* 0x0000000506077230 */ /* 0x001fcc0000000000 */
[----:B------:R-:W0:Y:S02]  /*c050*/  ATOMS.CAST.SPIN R7, [R4], R6, R7 ;  /* 0x000000060407738d */ /* 0x000e240001800007 */
[----:B0-----:R-:W-:-:S13]  /*c060*/  ISETP.EQ.U32.AND P0, PT, R7, 0x1, PT ;  /* 0x000000010700780c */ /* 0x001fda0003f02070 */
[----:B------:R-:W-:Y:S05]  /*c070*/  @!P0 BRA `(.L_x_2867) ;  /* 0xffffffb000008947 */ /* 0x000fea000383ffff */
[----:B------:R-:W-:Y:S05]  /*c080*/  BRA `(.L_x_2865) ;  /* 0x0000003000007947 */ /* 0x000fea0003800000 */
.L_x_2866:
[----:B------:R-:W2:Y:S02]  /*c090*/  LD.E R4, [R2.64] ;  /* 0x0000000602047980 */ /* 0x000ea4000c101900 */
[----:B--2---:R-:W-:-:S05]  /*c0a0*/  IMAD.IADD R5, R5, 0x1, R4 ;  /* 0x0000000105057824 */ /* 0x004fca00078e0204 */
[----:B------:R0:W-:Y:S02]  /*c0b0*/  ST.E [R2.64], R5 ;  /* 0x0000000502007985 */ /* 0x0001e4000c101906 */
.L_x_2865:
[----:B------:R-:W-:Y:S05]  /*c0c0*/  BSYNC B0 ;  /* 0x0000000000007941 */ /* 0x000fea0003800000 */
.L_x_2864:
[----:B------:R-:W2:Y:S01]  /*c0d0*/  ATOM.E.ADD.F16x2.RN.STRONG.GPU P0, RZ, [R2.64+0x4], R33 ;  /* 0x0000042102ff798a */ /* 0x000ea2000810e9c6 */
[----:B------:R-:W-:Y:S01]  /*c0e0*/  BSSY B0, `(.L_x_2868) ;  /* 0x000000f000007945 */ /* 0x000fe20003800000 */
[----:B--2---:R-:W-:Y:S05]  /*c0f0*/  @P0 BRA `(.L_x_2869) ;  /* 0x000000d000000947 */ /* 0x004fea0003800000 */
[----:B------:R-:W1:Y:S02]  /*c100*/  QSPC.E.S P0, RZ, [R2+0x4] ;  /* 0x0000040002ff73aa */ /* 0x000e640000000500 */
[----:B-1----:R-:W-:Y:S05]  /*c110*/  @!P0 BRA `(.L_x_2870) ;  /* 0x0000008000008947 */ /* 0x002fea0003800000 */
[----:B0-----:R-:W-:-:S04]  /*c120*/  IADD3 R2, R2, 0x4, RZ ;  /* 0x0000000402027810 */ /* 0x001fc80007ffe0ff */
[----:B------:R-:W-:-:S05]  /*c130*/  LOP3.LUT R2, R2, 0xffffff, RZ, 0xc0, !PT ;  /* 0x00ffffff02027812 */ /* 0x000fca00078ec0ff */
.L_x_2871:
[----:B------:R-:W0:Y:S02]  /*c140*/  LDS R4, [R2] ;  /* 0x0000000002047984 */ /* 0x000e240000000800 */
[----:B0-----:R-:W-:-:S10]  /*c150*/  HFMA2.MMA R5, R4, 1, 1, R33 ;  /* 0x3c003c0004057835 */ /* 0x001fd40000000021 */
[----:B------:R-:W0:Y:S02]  /*c160*/  ATOMS.CAST.SPIN R5, [R2], R4, R5 ;  /* 0x000000040205738d */ /* 0x000e240001800005 */
[----:B0-----:R-:W-:-:S13]  /*c170*/  ISETP.EQ.U32.AND P0, PT, R5, 0x1, PT ;  /* 0x000000010500780c */ /* 0x001fda0003f02070 */
[----:B------:R-:W-:Y:S05]  /*c180*/  @!P0 BRA `(.L_x_2871) ;  /* 0xffffffb000008947 */ /* 0x000fea000383ffff */
[----:B------:R-:W-:Y:S05]  /*c190*/  BRA `(.L_x_2869) ;  /* 0x0000003000007947 */ /* 0x000fea0003800000 */
.L_x_2870:
[----:B------:R-:W2:Y:S02]  /*c1a0*/  LD.E R4, [R2.64+0x4] ;  /* 0x0000040602047980 */ /* 0x000ea4000c101900 */
[----:B0-2---:R-:W-:-:S05]  /*c1b0*/  IMAD.IADD R5, R33, 0x1, R4 ;  /* 0x0000000121057824 */ /* 0x005fca00078e0204 */
[----:B------:R0:W-:Y:S02]  /*c1c0*/  ST.E [R2.64+0x4], R5 ;  /* 0x0000040502007985 */ /* 0x0001e4000c101906 */
.L_x_2869:
[----:B------:R-:W-:Y:S05]  /*c1d0*/  BSYNC B0 ;  /* 0x0000000000007941 */ /* 0x000fea0003800000 */
.L_x_2868:
        /* <DEDUP_REMOVED lines=12> */
.L_x_2875:
[----:B------:R-:W0:Y:S02]  /*c2a0*/  LDS R4, [R0] ;  /* 0x0000000000047984 */ /* 0x000e240000000800 */
[----:B0-----:R-:W-:-:S06]  /*c2b0*/  HADD2 R5, R4, R7 ;  /* 0x0000000704057230 */ /* 0x001fcc0000000000 */
[----:B------:R-:W0:Y:S02]  /*c2c0*/  ATOMS.CAST.SPIN R5, [R0], R4, R5 ;  /* 0x000000040005738d */ /* 0x000e240001800005 */
[----:B0-----:R-:W-:-:S13]  /*c2d0*/  ISETP.EQ.U32.AND P0, PT, R5, 0x1, PT ;  /* 0x000000010500780c */ /* 0x001fda0003f02070 */
[----:B------:R-:W-:Y:S05]  /*c2e0*/  @!P0 BRA `(.L_x_2875) ;  /* 0xffffffb000008947 */ /* 0x000fea000383ffff */
[----:B------:R-:W-:Y:S05]  /*c2f0*/  BRA `(.L_x_2873) ;  /* 0x0000003000007947 */ /* 0x000fea0003800000 */
.L_x_2874:
[----:B------:R-:W2:Y:S02]  /*c300*/  LD.E R0, [R2.64] ;  /* 0x0000000602007980 */ /* 0x000ea4000c101900 */
[----:B--2---:R-:W-:-:S05]  /*c310*/  IMAD.IADD R5, R7, 0x1, R0 ;  /* 0x0000000107057824 */ /* 0x004fca00078e0200 */
[----:B------:R0:W-:Y:S02]  /*c320*/  ST.E [R2.64], R5 ;  /* 0x0000000502007985 */ /* 0x0001e4000c101906 */
.L_x_2873:
[----:B------:R-:W-:Y:S05]  /*c330*/  BSYNC B0 ;  /* 0x0000000000007941 */ /* 0x000fea0003800000 */
.L_x_2872:
[----:B------:R-:W2:Y:S02]  /*c340*/  ATOM.E.ADD.F16x2.RN.STRONG.GPU P0, RZ, [R2.64+0x4], R9 ;  /* 0x0000040902ff798a */ /* 0x000ea4000810e9c6 */
[----:B--2---:R-:W-:Y:S05]  /*c350*/  @P0 EXIT ;  /* 0x000000000000094d */ /* 0x004fea0003800000 */
[----:B------:R-:W1:Y:S02]  /*c360*/  QSPC.E.S P0, RZ, [R2+0x4] ;  /* 0x0000040002ff73aa */ /* 0x000e640000000500 */
[----:B-1----:R-:W-:Y:S05]  /*c370*/  @!P0 BRA `(.L_x_2876) ;  /* 0x0000008000008947 */ /* 0x002fea0003800000 */
[----:B0-----:R-:W-:-:S04]  /*c380*/  IADD3 R2, R2, 0x4, RZ ;  /* 0x0000000402027810 */ /* 0x001fc80007ffe0ff */
[----:B------:R-:W-:-:S05]  /*c390*/  LOP3.LUT R2, R2, 0xffffff, RZ, 0xc0, !PT ;  /* 0x00ffffff02027812 */ /* 0x000fca00078ec0ff */
.L_x_2877:
[----:B------:R-:W0:Y:S02]  /*c3a0*/  LDS R4, [R2] ;  /* 0x0000000002047984 */ /* 0x000e240000000800 */
[----:B0-----:R-:W-:-:S10]  /*c3b0*/  HFMA2.MMA R5, R4, 1, 1, R9 ;  /* 0x3c003c0004057835 */ /* 0x001fd40000000009 */
[----:B------:R-:W0:Y:S02]  /*c3c0*/  ATOMS.CAST.SPIN R5, [R2], R4, R5 ;  /* 0x000000040205738d */ /* 0x000e240001800005 */
[----:B0-----:R-:W-:-:S13]  /*c3d0*/  ISETP.EQ.U32.AND P0, PT, R5, 0x1, PT ;  /* 0x000000010500780c */ /* 0x001fda0003f02070 */
[----:B------:R-:W-:Y:S05]  /*c3e0*/  @!P0 BRA `(.L_x_2877) ;  /* 0xffffffb000008947 */ /* 0x000fea000383ffff */
[----:B------:R-:W-:Y:S05]  /*c3f0*/  EXIT ;  /* 0x000000000000794d */ /* 0x000fea0003800000 */
.L_x_2876:
[----:B------:R-:W2:Y:S02]  /*c400*/  LD.E R0, [R2.64+0x4] ;  /* 0x0000040602007980 */ /* 0x000ea4000c101900 */
[----:B0-2---:R-:W-:-:S05]  /*c410*/  IMAD.IADD R5, R9, 0x1, R0 ;  /* 0x0000000109057824 */ /* 0x005fca00078e0200 */
[----:B------:R-:W-:Y:S01]  /*c420*/  ST.E [R2.64+0x4], R5 ;  /* 0x0000040502007985 */ /* 0x000fe2000c101906 */
[----:B------:R-:W-:Y:S05]  /*c430*/  EXIT ;  /* 0x000000000000794d */ /* 0x000fea0003800000 */
.L_x_2878:
        /* <DEDUP_REMOVED lines=12> */
.L_x_4782:


//--------------------- .text._Z23gemm_half_q_half_kernelILi3ELi152ELb1ELb1ELi32EEvPK6__halfPKjS4_S2_PS0_iiiiPKtS7_iiiiiibS2_i --------------------------
	.section	.text._Z23gemm_half_q_half_kernelILi3ELi152ELb1ELb1ELi32EEvPK6__halfPKjS4_S2_PS0_iiiiPKtS7_iiiiiibS2_i,"ax",@progbits
	.sectioninfo	@"SHI_REGISTERS=110"
	.align	128
        .global         _Z23gemm_half_q_half_kernelILi3ELi152ELb1ELb1ELi32EEvPK6__halfPKjS4_S2_PS0_iiiiPKtS7_iiiiiibS2_i
        .type           _Z23gemm_half_q_half_kernelILi3ELi152ELb1ELb1ELi32EEvPK6__halfPKjS4_S2_PS0_iiiiPKtS7_iiiiiibS2_i,@function
        .size           _Z23gemm_half_q_half_kernelILi3ELi152ELb1ELb1ELi32EEvPK6__halfPKjS4_S2_PS0_iiiiPKtS7_iiiiiibS2_i,(.L_x_4783 - _Z23gemm_half_q_half_kernelILi3ELi152ELb1ELb1ELi32EEvPK6__halfPKjS4_S2_PS0_iiiiPKtS7_iiiiiibS2_i)
        .other          _Z23gemm_half_q_half_kernelILi3ELi152ELb1ELb1ELi32EEvPK6__halfPKjS4_S2_PS0_iiiiPKtS7_iiiiiibS2_i,@"STO_CUDA_ENTRY STV_DEFAULT"
_Z23gemm_half_q_half_kernelILi3ELi152ELb1ELb1ELi32EEvPK6__halfPKjS4_S2_PS0_iiiiPKtS7_iiiiiibS2_i:
.text._Z23gemm_half_q_half_kernelILi3ELi152ELb1ELb1ELi32EEvPK6__halfPKjS4_S2_PS0_iiiiPKtS7_iiiiiibS2_i:
        /* <DEDUP_REMOVED lines=34> */
.L_x_2879:
        /* <DEDUP_REMOVED lines=27> */
.L_x_2884:
        /* <DEDUP_REMOVED lines=36> */
.L_x_2883:
        /* <DEDUP_REMOVED lines=22> */
.L_x_2885:
        /* <DEDUP_REMOVED lines=12> */
.L_x_2882:
[----:B------:R-:W-:Y:S01]  /*0830*/  ISETP.GT.AND P2, PT, R40, 0x3, PT ;  /* 0x000000032800780c */ /* 0x000fe20003f44270 */
[----:B------:R-:W-:Y:S01]  /*0840*/  IMAD.SHL.U32 R18, R8, 0x2, RZ ;  /* 0x0000000208127824 */ /* 0x000fe200078e00ff */
[----:B------:R-:W-:Y:S01]  /*0850*/  PLOP3.LUT P0, PT, PT, PT, PT, 0x80, 0x0 ;  /* 0x000000000000781c */ /* 0x000fe20003f0f070 */
[----:B------:R-:W-:-:S10]  /*0860*/  IMAD.MOV.U32 R3, RZ, RZ, RZ ;  /* 0x000000ffff037224 */ /* 0x000fd400078e00ff */
[----:B------:R-:W-:Y:S05]  /*0870*/  @!P2 BRA `(.L_x_2886) ;  /* 0x000002600000a947 */ /* 0x000fea0003800000 */
[----:B------:R-:W-:Y:S02]  /*0880*/  PLOP3.LUT P0, PT, PT, PT, PT, 0x8, 0x0 ;  /* 0x000000000000781c */ /* 0x000fe40003f0e170 */
[----:B------:R-:W-:Y:S02]  /*0890*/  IADD3 R20, R40, -0x3, RZ ;  /* 0xfffffffd28147810 */ /* 0x000fe40007ffe0ff */
.L_x_2887:
        /* <DEDUP_REMOVED lines=36> */
.L_x_2886:
        /* <DEDUP_REMOVED lines=22> */
.L_x_2888:
        /* <DEDUP_REMOVED lines=11> */
.L_x_2881:
[----:B------:R-:W-:Y:S05]  /*0cf0*/  BSYNC B0 ;  /* 0x0000000000007941 */ /* 0x000fea0003800000 */
.L_x_2880:
        /* <DEDUP_REMOVED lines=14> */
.L_x_2891:
        /* <DEDUP_REMOVED lines=19> */
.L_x_2890:
        /* <DEDUP_REMOVED lines=14> */
.L_x_2892:
[----:B------:R-:W-:-:S13]  /*0ff0*/  ISETP.LT.OR P0, PT, R3, R40, P0 ;  /* 0x000000280300720c */ /* 0x000fda0000701670 */
[----:B------:R-:W-:Y:S02]  /*1000*/  @P0 IMAD R3, R2, 0x3, R3 ;  /* 0x0000000302030824 */ /* 0x000fe400078e0203 */
[----:B------:R-:W-:Y:S02]  /*1010*/  @P0 IMAD.MOV.U32 R2, RZ, RZ, 0x2 ;  /* 0x00000002ff020424 */ /* 0x000fe400078e00ff */
[----:B------:R-:W-:-:S04]  /*1020*/  @P0 IMAD R3, R3, c[0x0][0x18c], R0 ;  /* 0x0000630003030a24 */ /* 0x000fc800078e0200 */
[----:B------:R-:W-:-:S05]  /*1030*/  @P0 IMAD.WIDE R2, R3, R2, c[0x0][0x180] ;  /* 0x0000600003020625 */ /* 0x000fca00078e0202 */
[----:B------:R1:W-:Y:S02]  /*1040*/  @P0 STG.E.64 [R2.64], RZ ;  /* 0x000000ff02000986 */ /* 0x0003e4000c101b06 */
.L_x_2889:
        /* <DEDUP_REMOVED lines=55> */
[----:B-----5:R-:W-:-:S05]  /*13c0*/  IADD3 R17, P0, R0, R19, RZ ;  /* 0x0000001300117210 */ /* 0x020fca0007f1e0ff */
        /* <DEDUP_REMOVED lines=16> */
.L_x_2894:
        /* <DEDUP_REMOVED lines=41> */
.L_x_2893:
        /* <DEDUP_REMOVED lines=12> */
[----:B------:R-:W-:Y:S01]  /*1820*/  HADD2.F32 R14, -RZ, R29.H0_H0 ;  /* 0x2000001dff0e7230 */ /* 0x000fe20000004100 */
[----:B------:R-:W-:-:S02]  /*1830*/  UMOV UR4, URZ ;  /* 0x0000003f00047c82 */ /* 0x000fc40008000000 */
[----:B------:R-:W-:Y:S02]  /*1840*/  LEA.HI.X R3, R3, c[0x0][0x16c], R18, 0x2, P3 ;  /* 0x00005b0003037a11 */ /* 0x000fe400018f1412 */
.L_x_2908:
[----:B------:R-:W-:Y:S05]  /*1850*/  @!P1 BRA `(.L_x_2896) ;  /* 0x0000178000009947 */ /* 0x000fea0003800000 */
        /* <DEDUP_REMOVED lines=196> */
.L_x_2897:
        /* <DEDUP_REMOVED lines=93> */
.L_x_2898:
        /* <DEDUP_REMOVED lines=87> */
.L_x_2896:
        /* <DEDUP_REMOVED lines=200> */
.L_x_2900:
        /* <DEDUP_REMOVED lines=75> */
[----:B------:R-:W-:-:S02]  /*4110*/  HADD2.F32 R68, -RZ, R46.H0_H0 ;  /* 0x2000002eff447230 */ /* 0x000fc40000004100 */
[----:B------:R-:W-:Y:S01]  /*4120*/  HADD2.F32 R70, -RZ, R47.H0_H0 ;  /* 0x2000002fff467230 */ /* 0x000fe20000004100 */
[----:B------:R-:W-:Y:S02]  /*4130*/  FFMA.FTZ R64, R69, R64, R9 ;  /* 0x0000004045407223 */ /* 0x000fe40000010009 */
        /* <DEDUP_REMOVED lines=15> */
.L_x_2901:
        /* <DEDUP_REMOVED lines=59> */
[----:B------:R-:W-:Y:S01]  /*45e0*/  HADD2.F32 R4, -RZ, R59.H0_H0 ;  /* 0x2000003bff047230 */ /* 0x000fe20000004100 */
[----:B------:R-:W-:-:S02]  /*45f0*/  FFMA.FTZ R7, R58, R6, R7 ;  /* 0x000000063a077223 */ /* 0x000fc40000010007 */
[-C--:B------:R-:W-:Y:S02]  /*4600*/  FFMA.FTZ R21, R21, R5.reuse, R22 ;  /* 0x0000000515157223 */ /* 0x080fe40000010016 */
[----:B------:R-:W-:Y:S02]  /*4610*/  FFMA.FTZ R5, R57, R5, R66 ;  /* 0x0000000539057223 */ /* 0x000fe40000010042 */
[-C--:B------:R-:W-:Y:S02]  /*4620*/  FFMA.FTZ R19, R60, R6.reuse, R19 ;  /* 0x000000063c137223 */ /* 0x080fe40000010013 */
[----:B------:R-:W-:Y:S02]  /*4630*/  FFMA.FTZ R21, R10, R6, R21 ;  /* 0x000000060a157223 */ /* 0x000fe40000010015 */
        /* <DEDUP_REMOVED lines=22> */
.L_x_2899:
        /* <DEDUP_REMOVED lines=199> */
.L_x_2903:
        /* <DEDUP_REMOVED lines=93> */
.L_x_2904:
        /* <DEDUP_REMOVED lines=87> */
.L_x_2902:
        /* <DEDUP_REMOVED lines=199> */
.L_x_2906:
        /* <DEDUP_REMOVED lines=93> */
.L_x_2907:
        /* <DEDUP_REMOVED lines=87> */
.L_x_2905:
        /* <DEDUP_REMOVED lines=9> */
.L_x_2895:
[----:B------:R-:W-:-:S04]  /*7790*/  ISETP.GE.AND P0, PT, R39, R38, PT ;  /* 0x000000262700720c */ /* 0x000fc80003f06270 */
[----:B------:R-:W-:-:S13]  /*77a0*/  ISETP.GE.OR P0, PT, R39, c[0x0][0x1b0], P0 ;  /* 0x00006c0027007a0c */ /* 0x000fda0000706670 */
[----:B------:R-:W-:Y:S05]  /*77b0*/  @P0 BRA `(.L_x_2909) ;  /* 0x0000200000000947 */ /* 0x000fea0003800000 */
[----:B------:R-:W-:-:S04]  /*77c0*/  PRMT R0, R43, 0x9910, RZ ;  /* 0x000099102b007816 */ /* 0x000fc800000000ff */
[----:B------:R-:W-:-:S04]  /*77d0*/  ISETP.NE.AND P0, PT, R0, RZ, PT ;  /* 0x000000ff0000720c */ /* 0x000fc80003f05270 */
[----:B------:R-:W-:Y:S02]  /*77e0*/  ISETP.LT.OR P0, PT, R45, 0x3, !P0 ;  /* 0x000000032d00780c */ /* 0x000fe40004701670 */
.L_x_2913:
[----:B------:R-:W-:-:S04]  /*77f0*/  IMAD.MOV.U32 R27, RZ, RZ, c[0x0][0x18c] ;  /* 0x00006300ff1b7624 */ /* 0x000fc800078e00ff */
        /* <DEDUP_REMOVED lines=26> */
[--C-:B------:R-:W-:Y:S02]  /*79a0*/  SHF.R.U32.HI R86, RZ, 0xe, R21.reuse ;  /* 0x0000000eff567819 */ /* 0x100fe40000011615 */
[----:B------:R-:W-:Y:S02]  /*79b0*/  LOP3.LUT R85, R85, 0x10001, RZ, 0xc0, !PT ;  /* 0x0001000155557812 */ /* 0x000fe400078ec0ff */
[C---:B------:R-:W-:Y:S02]  /*79c0*/  LOP3.LUT R25, R21.reuse, 0x3e003e0, RZ, 0xc0, !PT ;  /* 0x03e003e015197812 */ /* 0x040fe400078ec0ff */
[----:B------:R-:W-:Y:S02]  /*79d0*/  LOP3.LUT R57, R21, 0x1f001f, RZ, 0xc0, !PT ;  /* 0x001f001f15397812 */ /* 0x000fe400078ec0ff */
        /* <DEDUP_REMOVED lines=9> */
[----:B------:R-:W-:Y:S02]  /*7a70*/  LOP3.LUT R83, R8, 0x20002, R83, 0xf8, !PT ;  /* 0x0002000208537812 */ /* 0x000fe400078ef853 */
[----:B------:R-:W-:Y:S02]  /*7a80*/  LOP3.LUT R88, R88, 0x10001, RZ, 0xc0, !PT ;  /* 0x0001000158587812 */ /* 0x000fe400078ec0ff */
[C---:B------:R-:W-:Y:S02]  /*7a90*/  LOP3.LUT R20, R23.reuse, 0x3e003e0, RZ, 0xc0, !PT ;  /* 0x03e003e017147812 */ /* 0x040fe400078ec0ff */
[----:B------:R-:W-:-:S02]  /*7aa0*/  LOP3.LUT R49, R23, 0x1f001f, RZ, 0xc0, !PT ;  /* 0x001f001f17317812 */ /* 0x000fc400078ec0ff */
[----:B------:R-:W-:Y:S02]  /*7ab0*/  SHF.R.U32.HI R50, RZ, 0xa, R23 ;  /* 0x0000000aff327819 */ /* 0x000fe40000011617 */
[----:B------:R-:W-:Y:S02]  /*7ac0*/  SHF.R.U32.HI R14, RZ, 0xd, R15 ;  /* 0x0000000dff0e7819 */ /* 0x000fe4000001160f */
[----:B------:R-:W-:Y:S02]  /*7ad0*/  PRMT R8, R42, 0x9910, RZ ;  /* 0x000099102a087816 */ /* 0x000fe400000000ff */
[----:B------:R-:W-:Y:S02]  /*7ae0*/  LOP3.LUT R91, R91, 0x20002, R92, 0xf8, !PT ;  /* 0x000200025b5b7812 */ /* 0x000fe400078ef85c */
        /* <DEDUP_REMOVED lines=13> */
[----:B------:R-:W-:-:S02]  /*7bc0*/  LOP3.LUT R89, R88, 0x20002, R89, 0xf8, !PT ;  /* 0x0002000258597812 */ /* 0x000fc400078ef859 */
[----:B------:R-:W-:Y:S02]  /*7bd0*/  SHF.R.U32.HI R10, RZ, 0xc, R11 ;  /* 0x0000000cff0a7819 */ /* 0x000fe4000001160b */
        /* <DEDUP_REMOVED lines=15> */
[C---:B------:R-:W-:Y:S02]  /*7cd0*/  LOP3.LUT R19, R22.reuse, 0x3e003e0, RZ, 0xc0, !PT ;  /* 0x03e003e016137812 */ /* 0x040fe400078ec0ff */
[----:B------:R-:W-:-:S02]  /*7ce0*/  LOP3.LUT R53, R22, 0x1f001f, RZ, 0xc0, !PT ;  /* 0x001f001f16357812 */ /* 0x000fc400078ec0ff */
[----:B------:R-:W-:Y:S02]  /*7cf0*/  SHF.R.U32.HI R55, RZ, 0xa, R22 ;  /* 0x0000000aff377819 */ /* 0x000fe40000011616 */
[----:B------:R-:W-:Y:S02]  /*7d00*/  LOP3.LUT R86, R83, 0x80008, R12, 0xf8, !PT ;  /* 0x0008000853567812 */ /* 0x000fe400078ef80c */
        /* <DEDUP_REMOVED lines=8> */
[C---:B------:R-:W-:Y:S02]  /*7d90*/  LOP3.LUT R70, R11.reuse, 0x3e003e0, RZ, 0xc0, !PT ;  /* 0x03e003e00b467812 */ /* 0x040fe400078ec0ff */
[----:B------:R-:W-:Y:S02]  /*7da0*/  LOP3.LUT R61, R11, 0x1f001f, RZ, 0xc0, !PT ;  /* 0x001f001f0b3d7812 */ /* 0x000fe400078ec0ff */
[----:B------:R-:W-:-:S02]  /*7db0*/  SHF.R.U32.HI R64, RZ, 0xa, R11 ;  /* 0x0000000aff407819 */ /* 0x000fc4000001160b */
        /* <DEDUP_REMOVED lines=52> */
[----:B------:R-:W-:Y:S02]  /*8100*/  ISETP.GE.AND P3, PT, R40, 0x2, PT ;  /* 0x000000022800780c */ /* 0x000fe40003f66270 */
[----:B--2---:R-:W-:Y:S02]  /*8110*/  SHF.R.U32.HI R89, RZ, 0xb, R7 ;  /* 0x0000000bff597819 */ /* 0x004fe40000011607 */
[--C-:B------:R-:W-:Y:S02]  /*8120*/  SHF.R.U32.HI R83, RZ, 0xb, R4.reuse ;  /* 0x0000000bff537819 */ /* 0x100fe40000011604 */
[C---:B------:R-:W-:Y:S02]  /*8130*/  LOP3.LUT R84, R4.reuse, 0x3e003e0, RZ, 0xc0, !PT ;  /* 0x03e003e004547812 */ /* 0x040fe400078ec0ff */
[----:B------:R-:W-:Y:S02]  /*8140*/  LOP3.LUT R8, R4, 0x1f001f, RZ, 0xc0, !PT ;  /* 0x001f001f04087812 */ /* 0x000fe400078ec0ff */
[----:B------:R-:W-:-:S02]  /*8150*/  SHF.R.U32.HI R10, RZ, 0xa, R4 ;  /* 0x0000000aff0a7819 */ /* 0x000fc40000011604 */
[----:B------:R-:W-:Y:S02]  /*8160*/  SHF.R.U32.HI R4, RZ, 0xb, R5 ;  /* 0x0000000bff047819 */ /* 0x000fe40000011605 */
        /* <DEDUP_REMOVED lines=8> */
[----:B------:R-:W-:Y:S02]  /*81f0*/  LOP3.LUT R89, R19, 0x64006400, RZ, 0xfc, !PT ;  /* 0x6400640013597812 */ /* 0x000fe400078efcff */
[C---:B------:R-:W-:Y:S02]  /*8200*/  LOP3.LUT R90, R6.reuse, 0x3e003e0, RZ, 0xc0, !PT ;  /* 0x03e003e0065a7812 */ /* 0x040fe400078ec0ff */
[----:B------:R-:W-:Y:S01]  /*8210*/  LOP3.LUT R12, R6, 0x1f001f, RZ, 0xc0, !PT ;  /* 0x001f001f060c7812 */ /* 0x000fe200078ec0ff */
[----:B------:R-:W-:Y:S01]  /*8220*/  HFMA2 R69, R89, R16.H0_H0, -48, -48 ;  /* 0xd200d20059457431 */ /* 0x000fe20000040010 */
[----:B------:R-:W-:-:S02]  /*8230*/  SHF.R.U32.HI R13, RZ, 0xa, R6 ;  /* 0x0000000aff0d7819 */ /* 0x000fc40000011606 */
[----:B------:R-:W-:Y:S02]  /*8240*/  LOP3.LUT R5, R86, 0x100010, R83, 0xf8, !PT ;  /* 0x0010001056057812 */ /* 0x000fe400078ef853 */
[----:B------:R-:W-:Y:S02]  /*8250*/  LOP3.LUT R6, R85, 0x100010, R4, 0xf8, !PT ;  /* 0x0010001055067812 */ /* 0x000fe400078ef804 */
[----:B------:R-:W-:Y:S01]  /*8260*/  LOP3.LUT R83, R72, 0x64006400, RZ, 0xfc, !PT ;  /* 0x6400640048537812 */ /* 0x000fe200078efcff */
[-C--:B------:R-:W-:Y:S01]  /*8270*/  HFMA2 R72, R71, R16.reuse.H0_H0, -48, -48 ;  /* 0xd200d20047487431 */ /* 0x080fe20000040010 */
[----:B------:R-:W-:Y:S01]  /*8280*/  LOP3.LUT R4, R92, 0x100010, R87, 0xf8, !PT ;  /* 0x001000105c047812 */ /* 0x000fe200078ef857 */
        /* <DEDUP_REMOVED lines=172> */
.L_x_2911:
        /* <DEDUP_REMOVED lines=82> */
.L_x_2912:
        /* <DEDUP_REMOVED lines=79> */
.L_x_2910:
[----:B------:R-:W-:Y:S01]  /*9760*/  IADD3 R39, R39, 0x20, RZ ;  /* 0x0000002027277810 */ /* 0x000fe20007ffe0ff */
[----:B------:R-:W-:Y:S01]  /*9770*/  UIADD3 UR4, UR4, 0x40, URZ ;  /* 0x0000004004047890 */ /* 0x000fe2000fffe03f */
[----:B-----5:R-:W-:Y:S02]  /*9780*/  IMAD.WIDE R16, R27, 0x4, R2 ;  /* 0x000000041b107825 */ /* 0x020fe400078e0202 */
[C---:B------:R-:W-:Y:S02]  /*9790*/  ISETP.GE.AND P2, PT, R39.reuse, c[0x0][0x1b0], PT ;  /* 0x00006c0027007a0c */ /* 0x040fe40003f46270 */
[----:B------:R-:W-:-:S13]  /*97a0*/  ISETP.LT.AND P3, PT, R39, R38, PT ;  /* 0x000000262700720c */ /* 0x000fda0003f61270 */
[----:B------:R-:W-:Y:S05]  /*97b0*/  @!P2 BRA P3, `(.L_x_2913) ;  /* 0xffffe0300000a947 */ /* 0x000fea000183ffff */
.L_x_2909:
        /* <DEDUP_REMOVED lines=12> */
.L_x_2927:
[----:B0-----:R-:W-:Y:S05]  /*9880*/  @!P1 BRA `(.L_x_2915) ;  /* 0x00004fc000009947 */ /* 0x001fea0003800000 */
[----:B0-----:R-:W2:Y:S01]  /*9890*/  LDG.E.128.CONSTANT R4, [R16.64] ;  /* 0x0000000610047981 */ /* 0x001ea2000c1e9d00 */
        /* <DEDUP_REMOVED lines=143> */
.L_x_2916:
        /* <DEDUP_REMOVED lines=90> */
.L_x_2918:
        /* <DEDUP_REMOVED lines=87> */
.L_x_2917:
        /* <DEDUP_REMOVED lines=142> */
.L_x_2919:
        /* <DEDUP_REMOVED lines=90> */
.L_x_2921:
        /* <DEDUP_REMOVED lines=87> */
.L_x_2920:
        /* <DEDUP_REMOVED lines=141> */
.L_x_2922:
        /* <DEDUP_REMOVED lines=90> */
.L_x_2924:
        /* <DEDUP_REMOVED lines=87> */
.L_x_2923:
[----:B------:R-:W-:-:S05]  /*d470*/  IMAD.WIDE R2, R9, 0x4, R2 ;  /* 0x0000000409027825 */ /* 0x000fca00078e0202 */
        /* <DEDUP_REMOVED lines=10> */
[----:B------:R-:W-:Y:S02]  /*d520*/  SHF.R.U32.HI R22, RZ, 0x8, R7 ;  /* 0x00000008ff167819 */ /* 0x000fe40000011607 */
[----:B------:R-:W-:-:S02]  /*d530*/  LOP3.LUT R5, R4, 0x64006400, RZ, 0xfc, !PT ;  /* 0x6400640004057812 */ /* 0x000fc400078efcff */
[----:B------:R-:W-:Y:S02]  /*d540*/  LOP3.LUT R2, R12, 0xf000f0, RZ, 0xc0, !PT ;  /* 0x00f000f00c027812 */ /* 0x000fe400078ec0ff */
[----:B------:R-:W-:Y:S01]  /*d550*/  LOP3.LUT R4, R14, 0xf000f0, RZ, 0xc0, !PT ;  /* 0x00f000f00e047812 */ /* 0x000fe200078ec0ff */
[----:B------:R-:W-:Y:S01]  /*d560*/  HFMA2 R5, R5, R0.H0_H0, -72, -72 ;  /* 0xd480d48005057431 */ /* 0x000fe20000040000 */
[----:B------:R-:W-:Y:S02]  /*d570*/  SHF.R.U32.HI R19, RZ, 0x8, R6 ;  /* 0x00000008ff137819 */ /* 0x000fe40000011606 */
        /* <DEDUP_REMOVED lines=124> */
.L_x_2925:
        /* <DEDUP_REMOVED lines=90> */
.L_x_2926:
        /* <DEDUP_REMOVED lines=87> */
.L_x_2915:
[----:B------:R-:W-:Y:S01]  /*e850*/  IADD3 R39, R39, 0x20, RZ ;  /* 0x0000002027277810 */ /* 0x000fe20007ffe0ff */
[----:B------:R-:W-:Y:S01]  /*e860*/  IMAD.MOV.U32 R3, RZ, RZ, c[0x0][0x18c] ;  /* 0x00006300ff037624 */ /* 0x000fe200078e00ff */
[----:B------:R-:W-:Y:S02]  /*e870*/  UIADD3 UR4, UR4, 0x40, URZ ;  /* 0x0000004004047890 */ /* 0x000fe4000fffe03f */
[----:B------:R-:W-:Y:S01]  /*e880*/  ISETP.GE.AND P2, PT, R39, c[0x0][0x1b4], PT ;  /* 0x00006d0027007a0c */ /* 0x000fe20003f46270 */
[----:B------:R-:W-:Y:S01]  /*e890*/  IMAD.WIDE R16, R3, 0x10, R16 ;  /* 0x0000001003107825 */ /* 0x000fe200078e0210 */
[----:B------:R-:W-:-:S13]  /*e8a0*/  ISETP.LT.AND P3, PT, R39, R38, PT ;  /* 0x000000262700720c */ /* 0x000fda0003f61270 */
[----:B------:R-:W-:Y:S05]  /*e8b0*/  @!P2 BRA P3, `(.L_x_2927) ;  /* 0xffffafc00000a947 */ /* 0x000fea000183ffff */
.L_x_2914:
        /* <DEDUP_REMOVED lines=17> */
[----:B0-----:R-:W-:-:S05]  /*e9d0*/  LOP3.LUT R4, R2, 0xffffff, RZ, 0xc0, !PT ;  /* 0x00ffffff02047812 */ /* 0x001fca00078ec0ff */
.L_x_2931:
[----:B------:R-:W0:Y:S02]  /*e9e0*/  LDS R6, [R4] ;  /* 0x0000000004067984 */ /* 0x000e240000000800 */
[----:B0-----:R-:W-:-:S10]  /*e9f0*/  HFMA2.MMA R7, R6, 1, 1, R37 ;  /* 0x3c003c0006077835 */ /* 0x001fd40000000025 */
[----:B------:R-:W0:Y:S02]  /*ea00*/  ATOMS.CAST.SPIN R7, [R4], R6, R7 ;  /* 0x000000060407738d */ /* 0x000e240001800007 */
[----:B0-----:R-:W-:-:S13]  /*ea10*/  ISETP.EQ.U32.AND P0, PT, R7, 0x1, PT ;  /* 0x000000010700780c */ /* 0x001fda0003f02070 */
[----:B------:R-:W-:Y:S05]  /*ea20*/  @!P0 BRA `(.L_x_2931) ;  /* 0xffffffb000008947 */ /* 0x000fea000383ffff */
[----:B------:R-:W-:Y:S05]  /*ea30*/  BRA `(.L_x_2929) ;  /* 0x0000003000007947 */ /* 0x000fea0003800000 */
.L_x_2930:
[----:B0-----:R-:W2:Y:S02]  /*ea40*/  LD.E R4, [R2.64] ;  /* 0x0000000602047980 */ /* 0x001ea4000c101900 */
[----:B--2---:R-:W-:-:S05]  /*ea50*/  IMAD.IADD R5, R37, 0x1, R4 ;  /* 0x0000000125057824 */ /* 0x004fca00078e0204 */
[----:B------:R0:W-:Y:S02]  /*ea60*/  ST.E [R2.64], R5 ;  /* 0x0000000502007985 */ /* 0x0001e4000c101906 */
.L_x_2929:
[----:B------:R-:W-:Y:S05]  /*ea70*/  BSYNC B0 ;  /* 0x0000000000007941 */ /* 0x000fea0003800000 */
.L_x_2928:
[----:B------:R-:W2:Y:S01]  /*ea80*/  ATOM.E.ADD.F16x2.RN.STRONG.GPU P0, RZ, [R2.64+0x4], R9 ;  /* 0x0000040902ff798a */ /* 0x000ea2000810e9c6 */
[----:B------:R-:W-:Y:S01]  /*ea90*/  BSSY B0, `(.L_x_2932) ;  /* 0x000000f000007945 */ /* 0x000fe20003800000 */
[----:B--2---:R-:W-:Y:S05]  /*eaa0*/  @P0 BRA `(.L_x_2933) ;  /* 0x000000d000000947 */ /* 0x004fea0003800000 */
[----:B------:R-:W1:Y:S02]  /*eab0*/  QSPC.E.S P0, RZ, [R2+0x4] ;  /* 0x0000040002ff73aa */ /* 0x000e640000000500 */
[----:B-1----:R-:W-:Y:S05]  /*eac0*/  @!P0 BRA `(.L_x_2934) ;  /* 0x0000008000008947 */ /* 0x002fea0003800000 */
[----:B0-----:R-:W-:-:S04]  /*ead0*/  IADD3 R2, R2, 0x4, RZ ;  /* 0x0000000402027810 */ /* 0x001fc80007ffe0ff */
[----:B------:R-:W-:-:S05]  /*eae0*/  LOP3.LUT R2, R2, 0xffffff, RZ, 0xc0, !PT ;  /* 0x00ffffff02027812 */ /* 0x000fca00078ec0ff */
.L_x_2935:
[----:B------:R-:W0:Y:S02]  /*eaf0*/  LDS R4, [R2] ;  /* 0x0000000002047984 */ /* 0x000e240000000800 */
[----:B0-----:R-:W-:-:S06]  /*eb00*/  HADD2 R5, R4, R9 ;  /* 0x0000000904057230 */ /* 0x001fcc0000000000 */
[----:B------:R-:W0:Y:S02]  /*eb10*/  ATOMS.CAST.SPIN R5, [R2], R4, R5 ;  /* 0x000000040205738d */ /* 0x000e240001800005 */
[----:B0-----:R-:W-:-:S13]  /*eb20*/  ISETP.EQ.U32.AND P0, PT, R5, 0x1, PT ;  /* 0x000000010500780c */ /* 0x001fda0003f02070 */
[----:B------:R-:W-:Y:S05]  /*eb30*/  @!P0 BRA `(.L_x_2935) ;  /* 0xffffffb000008947 */ /* 0x000fea000383ffff */
[----:B------:R-:W-:Y:S05]  /*eb40*/  BRA `(.L_x_2933) ;  /* 0x0000003000007947 */ /* 0x000fea0003800000 */
.L_x_2934:
[----:B0-----:R-:W2:Y:S02]  /*eb50*/  LD.E R4, [R2.64+0x4] ;  /* 0x0000040602047980 */ /* 0x001ea4000c101900 */
[----:B--2---:R-:W-:-:S05]  /*eb60*/  IMAD.IADD R5, R9, 0x1, R4 ;  /* 0x0000000109057824 */ /* 0x004fca00078e0204 */
[----:B------:R0:W-:Y:S02]  /*eb70*/  ST.E [R2.64+0x4], R5 ;  /* 0x0000040502007985 */ /* 0x0001e4000c101906 */
.L_x_2933:
[----:B------:R-:W-:Y:S05]  /*eb80*/  BSYNC B0 ;  /* 0x0000000000007941 */ /* 0x000fea0003800000 */
.L_x_2932:
        /* <DEDUP_REMOVED lines=12> */
.L_x_2939:
[----:B------:R-:W0:Y:S02]  /*ec50*/  LDS R6, [R4] ;  /* 0x0000000004067984 */ /* 0x000e240000000800 */
[----:B0-----:R-:W-:-:S10]  /*ec60*/  HFMA2.MMA R7, R6, 1, 1, R35 ;  /* 0x3c003c0006077835 */ /* 0x001fd40000000023 */
[----:B------:R-:W0:Y:S02]  /*ec70*/  ATOMS.CAST.SPIN R7, [R4], R6, R7 ;  /* 0x000000060407738d */ /* 0x000e240001800007 */
[----:B0-----:R-:W-:-:S13]  /*ec80*/  ISETP.EQ.U32.AND P0, PT, R7, 0x1, PT ;  /* 0x000000010700780c */ /* 0x001fda0003f02070 */
[----:B------:R-:W-:Y:S05]  /*ec90*/  @!P0 BRA `(.L_x_2939) ;  /* 0xffffffb000008947 */ /* 0x000fea000383ffff */
[----:B------:R-:W-:Y:S05]  /*eca0*/  BRA `(.L_x_2937) ;  /* 0x0000003000007947 */ /* 0x000fea0003800000 */
.L_x_2938:
[----:B------:R-:W2:Y:S02]  /*ecb0*/  LD.E R4, [R2.64] ;  /* 0x0000000602047980 */ /* 0x000ea4000c101900 */
[----:B--2---:R-:W-:-:S05]  /*ecc0*/  IMAD.IADD R5, R35, 0x1, R4 ;  /* 0x0000000123057824 */ /* 0x004fca00078e0204 */
[----:B------:R0:W-:Y:S02]  /*ecd0*/  ST.E [R2.64], R5 ;  /* 0x0000000502007985 */ /* 0x0001e4000c101906 */
.L_x_2937:
[----:B------:R-:W-:Y:S05]  /*ece0*/  BSYNC B0 ;  /* 0x0000000000007941 */ /* 0x000fea0003800000 */
.L_x_2936:
[----:B------:R-:W2:Y:S01]  /*ecf0*/  ATOM.E.ADD.F16x2.RN.STRONG.GPU P0, RZ, [R2.64+0x4], R41 ;  /* 0x0000042902ff798a */ /* 0x000ea2000810e9c6 */
[----:B------:R-:W-:Y:S01]  /*ed00*/  BSSY B0, `(.L_x_2940) ;  /* 0x000000f000007945 */ /* 0x000fe20003800000 */
[----:B--2---:R-:W-:Y:S05]  /*ed10*/  @P0 BRA `(.L_x_2941) ;  /* 0x000000d000000947 */ /* 0x004fea0003800000 */
[----:B------:R-:W1:Y:S02]  /*ed20*/  QSPC.E.S P0, RZ, [R2+0x4] ;  /* 0x0000040002ff73aa */ /* 0x000e640000000500 */
[----:B-1----:R-:W-:Y:S05]  /*ed30*/  @!P0 BRA `(.L_x_2942) ;  /* 0x0000008000008947 */ /* 0x002fea0003800000 */
[----:B0-----:R-:W-:-:S04]  /*ed40*/  IADD3 R2, R2, 0x4, RZ ;  /* 0x0000000402027810 */ /* 0x001fc80007ffe0ff */
[----:B------:R-:W-:-:S05]  /*ed50*/  LOP3.LUT R2, R2, 0xffffff, RZ, 0xc0, !PT ;  /* 0x00ffffff02027812 */ /* 0x000fca00078ec0ff */
.L_x_2943:
[----:B------:R-:W0:Y:S02]  /*ed60*/  LDS R4, [R2] ;  /* 0x0000000002047984 */ /* 0x000e240000000800 */
[----:B0-----:R-:W-:-:S06]  /*ed70*/  HADD2 R5, R4, R41 ;  /* 0x0000002904057230 */ /* 0x001fcc0000000000 */
[----:B------:R-:W0:Y:S02]  /*ed80*/  ATOMS.CAST.SPIN R5, [R2], R4, R5 ;  /* 0x000000040205738d */ /* 0x000e240001800005 */
[----:B0-----:R-:W-:-:S13]  /*ed90*/  ISETP.EQ.U32.AND P0, PT, R5, 0x1, PT ;  /* 0x000000010500780c */ /* 0x001fda0003f02070 */
[----:B------:R-:W-:Y:S05]  /*eda0*/  @!P0 BRA `(.L_x_2943) ;  /* 0xffffffb000008947 */ /* 0x000fea000383ffff */
[----:B------:R-:W-:Y:S05]  /*edb0*/  BRA `(.L_x_2941) ;  /* 0x0000003000007947 */ /* 0x000fea0003800000 */
.L_x_2942:
[----:B------:R-:W2:Y:S02]  /*edc0*/  LD.E R4, [R2.64+0x4] ;  /* 0x0000040602047980 */ /* 0x000ea4000c101900 */
[----:B0-2---:R-:W-:-:S05]  /*edd0*/  IMAD.IADD R5, R41, 0x1, R4 ;  /* 0x0000000129057824 */ /* 0x005fca00078e0204 */
[----:B------:R0:W-:Y:S02]  /*ede0*/  ST.E [R2.64+0x4], R5 ;  /* 0x0000040502007985 */ /* 0x0001e4000c101906 */
.L_x_2941:
[----:B------:R-:W-:Y:S05]  /*edf0*/  BSYNC B0 ;  /* 0x0000000000007941 */ /* 0x000fea0003800000 */
.L_x_2940:
        /* <DEDUP_REMOVED lines=12> */
.L_x_2947:
[----:B------:R-:W0:Y:S02]  /*eec0*/  LDS R4, [R0] ;  /* 0x0000000000047984 */ /* 0x000e240000000800 */
[----:B0-----:R-:W-:-:S10]  /*eed0*/  HFMA2.MMA R5, R4, 1, 1, R33 ;  /* 0x3c003c0004057835 */ /* 0x001fd40000000021 */
[----:B------:R-:W0:Y:S02]  /*eee0*/  ATOMS.CAST.SPIN R5, [R0], R4, R5 ;  /* 0x000000040005738d */ /* 0x000e240001800005 */
[----:B0-----:R-:W-:-:S13]  /*eef0*/  ISETP.EQ.U32.AND P0, PT, R5, 0x1, PT ;  /* 0x000000010500780c */ /* 0x001fda0003f02070 */
[----:B------:R-:W-:Y:S05]  /*ef00*/  @!P0 BRA `(.L_x_2947) ;  /* 0xffffffb000008947 */ /* 0x000fea000383ffff */
[----:B------:R-:W-:Y:S05]  /*ef10*/  BRA `(.L_x_2945) ;  /* 0x0000003000007947 */ /* 0x000fea0003800000 */
.L_x_2946:
[----:B------:R-:W2:Y:S02]  /*ef20*/  LD.E R0, [R2.64] ;  /* 0x0000000602007980 */ /* 0x000ea4000c101900 */
[----:B--2---:R-:W-:-:S05]  /*ef30*/  IMAD.IADD R5, R33, 0x1, R0 ;  /* 0x0000000121057824 */ /* 0x004fca00078e0200 */
[----:B------:R0:W-:Y:S02]  /*ef40*/  ST.E [R2.64], R5 ;  /* 0x0000000502007985 */ /* 0x0001e4000c101906 */
.L_x_2945:
[----:B------:R-:W-:Y:S05]  /*ef50*/  BSYNC B0 ;  /* 0x0000000000007941 */ /* 0x000fea0003800000 */
.L_x_2944:
[----:B------:R-:W2:Y:S02]  /*ef60*/  ATOM.E.ADD.F16x2.RN.STRONG.GPU P0, RZ, [R2.64+0x4], R43 ;  /* 0x0000042b02ff798a */ /* 0x000ea4000810e9c6 */
[----:B--2---:R-:W-:Y:S05]  /*ef70*/  @P0 EXIT ;  /* 0x000000000000094d */ /* 0x004fea0003800000 */
[----:B------:R-:W1:Y:S02]  /*ef80*/  QSPC.E.S P0, RZ, [R2+0x4] ;  /* 0x0000040002ff73aa */ /* 0x000e640000000500 */
[----:B-1----:R-:W-:Y:S05]  /*ef90*/  @!P0 BRA `(.L_x_2948) ;  /* 0x0000008000008947 */ /* 0x002fea0003800000 */
[----:B0-----:R-:W-:-:S04]  /*efa0*/  IADD3 R2, R2, 0x4, RZ ;  /* 0x0000000402027810 */ /* 0x001fc80007ffe0ff */
[----:B------:R-:W-:-:S05]  /*efb0*/  LOP3.LUT R2, R2, 0xffffff, RZ, 0xc0, !PT ;  /* 0x00ffffff02027812 */ /* 0x000fca00078ec0ff */
.L_x_2949:
[----:B------:R-:W0:Y:S02]  /*efc0*/  LDS R4, [R2] ;  /* 0x0000000002047984 */ /* 0x000e240000000800 */
[----:B0-----:R-:W-:-:S06]  /*efd0*/  HADD2 R5, R4, R43 ;  /* 0x0000002b04057230 */ /* 0x001fcc0000000000 */
[----:B------:R-:W0:Y:S02]  /*efe0*/  ATOMS.CAST.SPIN R5, [R2], R4, R5 ;  /* 0x000000040205738d */ /* 0x000e240001800005 */
[----:B0-----:R-:W-:-:S13]  /*eff0*/  ISETP.EQ.U32.AND P0, PT, R5, 0x1, PT ;  /* 0x000000010500780c */ /* 0x001fda0003f02070 */
[----:B------:R-:W-:Y:S05]  /*f000*/  @!P0 BRA `(.L_x_2949) ;  /* 0xffffffb000008947 */ /* 0x000fea000383ffff */
[----:B------:R-:W-:Y:S05]  /*f010*/  EXIT ;  /* 0x000000000000794d */ /* 0x000fea0003800000 */
.L_x_2948:
[----:B------:R-:W2:Y:S02]  /*f020*/  LD.E R0, [R2.64+0x4] ;  /* 0x0000040602007980 */ /* 0x000ea4000c101900 */
[----:B0-2---:R-:W-:-:S05]  /*f030*/  IMAD.IADD R5, R43, 0x1, R0 ;  /* 0x000000012b057824 */ /* 0x005fca00078e0200 */
[----:B------:R-:W-:Y:S01]  /*f040*/  ST.E [R2.64+0x4], R5 ;  /* 0x0000040502007985 */ /* 0x000fe2000c101906 */
[----:B------:R-:W-:Y:S05]  /*f050*/  EXIT ;  /* 0x000000000000794d */ /* 0x000fea0003800000 */
.L_x_2950:
        /* <DEDUP_REMOVED lines=10> */
.L_x_4783:


//--------------------- .text._Z23gemm_half_q_half_kernelILi3ELi140ELb1ELb1ELi32EEvPK6__halfPKjS4_S2_PS0_iiiiPKtS7_iiiiiibS2_i --------------------------
	.section	.text._Z23gemm_half_q_half_kernelILi3ELi140ELb1ELb1ELi32EEvPK6__halfPKjS4_S2_PS0_iiiiPKtS7_iiiiiibS2_i,"ax",@progbits
	.sectioninfo	@"SHI_REGISTERS=100"
	.align	128
        .global         _Z23gemm_half_q_half_kernelILi3ELi140ELb1ELb1ELi32EEvPK6__halfPKjS4_S2_PS0_iiiiPKtS7_iiiiiibS2_i
        .type           _Z23gemm_half_q_half_kernelILi3ELi140ELb1ELb1ELi32EEvPK6__halfPKjS4_S2_PS0_iiiiPKtS7_iiiiiibS2_i,@function
        .size           _Z23gemm_half_q_half_kernelILi3ELi140ELb1ELb1ELi32EEvPK6__halfPKjS4_S2_PS0_iiiiPKtS7_iiiiiibS2_i,(.L_x_4784 - _Z23gemm_half_q_half_kernelILi3ELi140ELb1ELb1ELi32EEvPK6__halfPKjS4_S2_PS0_iiiiPKtS7_iiiiiibS2_i)
        .other          _Z23gemm_half_q_half_kernelILi3ELi140ELb1ELb1ELi32EEvPK6__halfPKjS4_S2_PS0_iiiiPKtS7_iiiiiibS2_i,@"STO_CUDA_ENTRY STV_DEFAULT"
_Z23gemm_half_q_half_kernelILi3ELi140ELb1ELb1ELi32EEvPK6__halfPKjS4_S2_PS0_iiiiPKtS7_iiiiiibS2_i:
.text._Z23gemm_half_q_half_kernelILi3ELi140ELb1ELb1ELi32EEvPK6__halfPKjS4_S2_PS0_iiiiPKtS7_iiiiiibS2_i:
        /* <DEDUP_REMOVED lines=34> */
.L_x_2951:
        /* <DEDUP_REMOVED lines=27> */
.L_x_2956:
        /* <DEDUP_REMOVED lines=36> */
.L_x_2955:
        /* <DEDUP_REMOVED lines=22> */
.L_x_2957:
        /* <DEDUP_REMOVED lines=12> */
.L_x_2954:
[----:B------:R-:W-:Y:S01]  /*0830*/  ISETP.GT.AND P2, PT, R27, 0x3, PT ;  /* 0x000000031b00780c */ /* 0x000fe20003f44270 */
[----:B------:R-:W-:Y:S01]  /*0840*/  IMAD.SHL.U32 R20, R9, 0x2, RZ ;  /* 0x0000000209147824 */ /* 0x000fe200078e00ff */
[----:B------:R-:W-:Y:S01]  /*0850*/  PLOP3.LUT P0, PT, PT, PT, PT, 0x80, 0x0 ;  /* 0x000000000000781c */ /* 0x000fe20003f0f070 */
[----:B------:R-:W-:-:S10]  /*0860*/  IMAD.MOV.U32 R3, RZ, RZ, RZ ;  /* 0x000000ffff037224 */ /* 0x000fd400078e00ff */
[----:B------:R-:W-:Y:S05]  /*0870*/  @!P2 BRA `(.L_x_2958) ;  /* 0x000002600000a947 */ /* 0x000fea0003800000 */
[----:B------:R-:W-:Y:S02]  /*0880*/  PLOP3.LUT P0, PT, PT, PT, PT, 0x8, 0x0 ;  /* 0x000000000000781c */ /* 0x000fe40003f0e170 */
[----:B------:R-:W-:Y:S02]  /*0890*/  IADD3 R22, R27, -0x3, RZ ;  /* 0xfffffffd1b167810 */ /* 0x000fe40007ffe0ff */
.L_x_2959:
        /* <DEDUP_REMOVED lines=36> */
.L_x_2958:
        /* <DEDUP_REMOVED lines=22> */
.L_x_2960:
        /* <DEDUP_REMOVED lines=11> */
.L_x_2953:
[----:B------:R-:W-:Y:S05]  /*0cf0*/  BSYNC B0 ;  /* 0x0000000000007941 */ /* 0x000fea0003800000 */
.L_x_2952:
        /* <DEDUP_REMOVED lines=14> */
.L_x_2963:
        /* <DEDUP_REMOVED lines=19> */
.L_x_2962:
        /* <DEDUP_REMOVED lines=14> */
.L_x_2964:
[----:B------:R-:W-:-:S13]  /*0ff0*/  ISETP.LT.OR P0, PT, R3, R27, P0 ;  /* 0x0000001b0300720c */ /* 0x000fda0000701670 */
[----:B------:R-:W-:Y:S02]  /*1000*/  @P0 IMAD R3, R0, 0x3, R3 ;  /* 0x0000000300030824 */ /* 0x000fe400078e0203 */
[----:B0-----:R-:W-:Y:S02]  /*1010*/  @P0 IMAD.MOV.U32 R4, RZ, RZ, 0x2 ;  /* 0x00000002ff040424 */ /* 0x001fe400078e00ff */
[----:B------:R-:W-:-:S04]  /*1020*/  @P0 IMAD R3, R3, c[0x0][0x18c], R2 ;  /* 0x0000630003030a24 */ /* 0x000fc800078e0202 */
[----:B------:R-:W-:-:S05]  /*1030*/  @P0 IMAD.WIDE R4, R3, R4, c[0x0][0x180] ;  /* 0x0000600003040625 */ /* 0x000fca00078e0204 */
[----:B------:R0:W-:Y:S02]  /*1040*/  @P0 STG.E.64 [R4.64], RZ ;  /* 0x000000ff04000986 */ /* 0x0001e4000c101b06 */
.L_x_2961:
[C---:B------:R-:W-:Y:S01]  /*1050*/  ISETP.GT.AND P0, PT, R26.reuse, c[0x0][0x1a8], PT ;  /* 0x00006a001a007a0c */ /* 0x040fe20003f04270 */
[----:B------:R-:W-:Y:S01]  /*1060*/  BAR.SYNC.DEFER_BLOCKING 0x0 ;  /* 0x0000000000007b1d */ /* 0x000fe20000010000 */
[C---:B------:R-:W-:Y:S02]  /*1070*/  ISETP.GT.AND P3, PT, R26.reuse, c[0x0][0x1b0], PT ;  /* 0x00006c001a007a0c */ /* 0x040fe40003f64270 */
[C---:B------:R-:W-:Y:S02]  /*1080*/  ISETP.GT.AND P2, PT, R26.reuse, c[0x0][0x1ac], PT ;  /* 0x00006b001a007a0c */ /* 0x040fe40003f44270 */
[C---:B------:R-:W-:Y:S02]  /*1090*/  IMNMX R3, R26.reuse, c[0x0][0x1a8], PT ;  /* 0x00006a001a037a17 */ /* 0x040fe40003800200 */
        /* <DEDUP_REMOVED lines=68> */
.L_x_2966:
        /* <DEDUP_REMOVED lines=41> */
.L_x_2965:
        /* <DEDUP_REMOVED lines=13> */
[----:B-----5:R-:W-:Y:S01]  /*1840*/  HADD2.F32 R31, -RZ, R19.H0_H0 ;  /* 0x20000013ff1f7230 */ /* 0x020fe20000004100 */
[----:B------:R-:W-:Y:S01]  /*1850*/  UMOV UR4, URZ ;  /* 0x0000003f00047c82 */ /* 0x000fe20008000000 */
[----:B------:R-:W-:Y:S01]  /*1860*/  HADD2.F32 R34, -RZ, R16.H0_H0 ;  /* 0x20000010ff227230 */ /* 0x000fe20000004100 */
[----:B------:R-:W-:Y:S02]  /*1870*/  LEA.HI.X R3, R3, c[0x0][0x16c], R4, 0x2, P3 ;  /* 0x00005b0003037a11 */ /* 0x000fe400018f1404 */
.L_x_2980:
        /* <DEDUP_REMOVED lines=197> */
.L_x_2969:
        /* <DEDUP_REMOVED lines=93> */
.L_x_2970:
        /* <DEDUP_REMOVED lines=87> */
.L_x_2968:
        /* <DEDUP_REMOVED lines=200> */
.L_x_2972:
        /* <DEDUP_REMOVED lines=93> */
.L_x_2973:
        /* <DEDUP_REMOVED lines=87> */
.L_x_2971:
        /* <DEDUP_REMOVED lines=199> */
.L_x_2975:
        /* <DEDUP_REMOVED lines=93> */
.L_x_2976:
        /* <DEDUP_REMOVED lines=87> */
.L_x_2974:
        /* <DEDUP_REMOVED lines=199> */
.L_x_2978:
        /* <DEDUP_REMOVED lines=93> */
.L_x_2979:
        /* <DEDUP_REMOVED lines=87> */
.L_x_2977:
[----:B-----5:R-:W-:Y:S01]  /*7730*/  LEA R4, R14, 0x20, 0x5 ;  /* 0x000000200e047811 */ /* 0x020fe200078e28ff */
[----:B------:R-:W-:Y:S01]  /*7740*/  UIADD3 UR4, UR4, 0x40, URZ ;  /* 0x0000004004047890 */ /* 0x000fe2000fffe03f */
[----:B------:R-:W-:Y:S01]  /*7750*/  IADD3 R26, R26, 0x20, RZ ;  /* 0x000000201a1a7810 */ /* 0x000fe20007ffe0ff */
[C---:B------:R-:W-:Y:S01]  /*7760*/  IMAD.WIDE R2, R35.reuse, 0x8, R2 ;  /* 0x0000000823027825 */ /* 0x040fe200078e0202 */
[----:B------:R-:W-:Y:S02]  /*7770*/  IMNMX R5, R4, c[0x0][0x190], PT ;  /* 0x0000640004057a17 */ /* 0x000fe40003800200 */
[C---:B------:R-:W-:Y:S01]  /*7780*/  ISETP.GE.AND P0, PT, R26.reuse, c[0x0][0x1a8], PT ;  /* 0x00006a001a007a0c */ /* 0x040fe20003f06270 */
[----:B0-----:R-:W-:Y:S01]  /*7790*/  IMAD.WIDE R12, R35, 0x8, R12 ;  /* 0x00000008230c7825 */ /* 0x001fe200078e020c */
[----:B------:R-:W-:-:S13]  /*77a0*/  ISETP.LT.AND P2, PT, R26, R5, PT ;  /* 0x000000051a00720c */ /* 0x000fda0003f41270 */
[----:B------:R-:W-:Y:S05]  /*77b0*/  @!P0 BRA P2, `(.L_x_2980) ;  /* 0xffffa0c000008947 */ /* 0x000fea000103ffff */
.L_x_2967:
[----:B------:R-:W-:-:S04]  /*77c0*/  ISETP.GE.AND P0, PT, R26, R25, PT ;  /* 0x000000191a00720c */ /* 0x000fc80003f06270 */
[----:B------:R-:W-:-:S13]  /*77d0*/  ISETP.GE.OR P0, PT, R26, c[0x0][0x1b4], P0 ;  /* 0x00006d001a007a0c */ /* 0x000fda0000706670 */
[----:B------:R-:W-:Y:S05]  /*77e0*/  @P0 BRA `(.L_x_2981) ;  /* 0x000050b000000947 */ /* 0x000fea0003800000 */
[----:B------:R-:W-:Y:S01]  /*77f0*/  PRMT R2, R30, 0x9910, RZ ;  /* 0x000099101e027816 */ /* 0x000fe200000000ff */
[----:B-----5:R-:W-:Y:S02]  /*7800*/  HADD2.F32 R6, -RZ, R19.H0_H0 ;  /* 0x20000013ff067230 */ /* 0x020fe40000004100 */
[----:B------:R-:W-:Y:S01]  /*7810*/  HADD2.F32 R5, -RZ, R18.H0_H0 ;  /* 0x20000012ff057230 */ /* 0x000fe20000004100 */
[----:B------:R-:W-:Y:S01]  /*7820*/  ISETP.NE.AND P0, PT, R2, RZ, PT ;  /* 0x000000ff0200720c */ /* 0x000fe20003f05270 */
[----:B------:R-:W-:Y:S02]  /*7830*/  HADD2.F32 R4, -RZ, R17.H0_H0 ;  /* 0x20000011ff047230 */ /* 0x000fe40000004100 */
[----:B------:R-:W-:Y:S01]  /*7840*/  HADD2.F32 R3, -RZ, R16.H0_H0 ;  /* 0x20000010ff037230 */ /* 0x000fe20000004100 */
[----:B------:R-:W-:-:S08]  /*7850*/  ISETP.LT.OR P0, PT, R15, 0x3, !P0 ;  /* 0x000000030f00780c */ /* 0x000fd00004701670 */
.L_x_2994:
        /* <DEDUP_REMOVED lines=9> */
[----:B------:R-:W-:Y:S02]  /*78f0*/  LOP3.LUT R35, R10, 0xf000f, RZ, 0xc0, !PT ;  /* 0x000f000f0a237812 */ /* 0x000fe400078ec0ff */
[----:B------:R-:W-:-:S02]  /*7900*/  SHF.R.U32.HI R8, RZ, 0x8, R8 ;  /* 0x00000008ff087819 */ /* 0x000fc40000011608 */
[----:B------:R-:W-:Y:S02]  /*7910*/  SHF.R.U32.HI R34, RZ, 0x8, R9 ;  /* 0x00000008ff227819 */ /* 0x000fe40000011609 */
[----:B------:R-:W-:Y:S02]  /*7920*/  LOP3.LUT R36, R10, 0xf000f0, RZ, 0xc0, !PT ;  /* 0x00f000f00a247812 */ /* 0x000fe400078ec0ff */
[----:B------:R-:W-:Y:S02]  /*7930*/  SHF.R.U32.HI R37, RZ, 0x8, R10 ;  /* 0x00000008ff257819 */ /* 0x000fe4000001160a */
[C---:B------:R-:W-:Y:S02]  /*7940*/  LOP3.LUT R38, R11.reuse, 0xf000f, RZ, 0xc0, !PT ;  /* 0x000f000f0b267812 */ /* 0x040fe400078ec0ff */
[----:B------:R-:W-:Y:S02]  /*7950*/  LOP3.LUT R39, R11, 0xf000f0, RZ, 0xc0, !PT ;  /* 0x00f000f00b277812 */ /* 0x000fe400078ec0ff */
[----:B------:R-:W-:-:S02]  /*7960*/  SHF.R.U32.HI R40, RZ, 0x8, R11 ;  /* 0x00000008ff287819 */ /* 0x000fc4000001160b */
        /* <DEDUP_REMOVED lines=40> */
[----:B------:R-:W-:Y:S01]  /*7bf0*/  HFMA2 R43, R45, R2.H0_H0, -72, -72 ;  /* 0xd480d4802d2b7431 */ /* 0x000fe20000040002 */
[----:B------:R-:W-:Y:S05]  /*7c00*/  @!P2 BRA `(.L_x_2983) ;  /* 0x000005600000a947 */ /* 0x000fea0003800000 */
[----:B------:R-:W0:Y:S01]  /*7c10*/  LDS.64 R44, [UR4] ;  /* 0x00000004ff2c7984 */ /* 0x000e220008000a00 */
        /* <DEDUP_REMOVED lines=85> */
.L_x_2983:
        /* <DEDUP_REMOVED lines=90> */
.L_x_2985:
        /* <DEDUP_REMOVED lines=87> */
.L_x_2984:
        /* <DEDUP_REMOVED lines=142> */
.L_x_2986:
        /* <DEDUP_REMOVED lines=90> */
.L_x_2988:
[----:B------:R-:W-:Y:S05]  /*9b00*/  @P0 BRA `(.L_x_2987) ;  /* 0x0000056000000947 */ /* 0x000fea0003800000 */
[----:B------:R-:W0:Y:S01]  /*9b10*/  LDS.64 R48, [UR4+0x90] ;  /* 0x00009004ff307984 */ /* 0x000e220008000a00 */
[--C-:B------:R-:W-:Y:S02]  /*9b20*/  HADD2.F32 R52, -RZ, R10.reuse.H0_H0 ;  /* 0x2000000aff347230 */ /* 0x100fe40000004100 */
[----:B------:R-:W-:Y:S01]  /*9b30*/  HADD2.F32 R10, -RZ, R10.H1_H1 ;  /* 0x3000000aff0a7230 */ /* 0x000fe20000004100 */
[----:B------:R-:W1:Y:S01]  /*9b40*/  LDS.64 R8, [UR4+0x98] ;  /* 0x00009804ff087984 */ /* 0x000e620008000a00 */
[--C-:B------:R-:W-:Y:S02]  /*9b50*/  HADD2.F32 R54, -RZ, R31.reuse.H0_H0 ;  /* 0x2000001fff367230 */ /* 0x100fe40000004100 */
[----:B------:R-:W-:Y:S02]  /*9b60*/  HADD2.F32 R55, -RZ, R31.H1_H1 ;  /* 0x3000001fff377230 */ /* 0x000fe40000004100 */
[----:B------:R-:W-:-:S02]  /*9b70*/  HADD2.F32 R56, -RZ, R35.H0_H0 ;  /* 0x20000023ff387230 */ /* 0x000fc40000004100 */
        /* <DEDUP_REMOVED lines=10> */
[--C-:B------:R-:W-:Y:S01]  /*9c20*/  HADD2.F32 R10, -RZ, R11.reuse.H0_H0 ;  /* 0x2000000bff0a7230 */ /* 0x100fe20000004100 */
[-C--:B------:R-:W-:Y:S01]  /*9c30*/  FFMA.FTZ R53, R56, R47.reuse, RZ ;  /* 0x0000002f38357223 */ /* 0x080fe200000100ff */
[--C-:B------:R-:W-:Y:S01]  /*9c40*/  HADD2.F32 R35, -RZ, R34.reuse.H0_H0 ;  /* 0x20000022ff237230 */ /* 0x100fe20000004100 */
[----:B------:R-:W-:Y:S01]  /*9c50*/  FFMA.FTZ R47, R58, R47, RZ ;  /* 0x0000002f3a2f7223 */ /* 0x000fe200000100ff */
[----:B------:R-:W-:Y:S01]  /*9c60*/  HADD2.F32 R11, -RZ, R11.H1_H1 ;  /* 0x3000000bff0b7230 */ /* 0x000fe20000004100 */
[----:B------:R-:W-:Y:S01]  /*9c70*/  FFMA.FTZ R51, R55, R48, R51 ;  /* 0x0000003037337223 */ /* 0x000fe20000010033 */
[----:B------:R-:W-:Y:S01]  /*9c80*/  HADD2.F32 R34, -RZ, R34.H1_H1 ;  /* 0x30000022ff227230 */ /* 0x000fe20000004100 */
[----:B------:R-:W-:Y:S01]  /*9c90*/  FFMA.FTZ R10, R10, R50, R31 ;  /* 0x000000320a0a7223 */ /* 0x000fe2000001001f */
[----:B------:R-:W-:Y:S01]  /*9ca0*/  HADD2.F32 R31, -RZ, R38.H0_H0 ;  /* 0x20000026ff1f7230 */ /* 0x000fe20000004100 */
[-C--:B------:R-:W-:Y:S01]  /*9cb0*/  FFMA.FTZ R53, R52, R48.reuse, R53 ;  /* 0x0000003034357223 */ /* 0x080fe20000010035 */
[--C-:B------:R-:W-:Y:S01]  /*9cc0*/  HADD2.F32 R52, -RZ, R36.reuse.H0_H0 ;  /* 0x20000024ff347230 */ /* 0x100fe20000004100 */
        /* <DEDUP_REMOVED lines=9> */
[--C-:B------:R-:W-:Y:S01]  /*9d60*/  HADD2.F32 R31, -RZ, R9.reuse.H1_H1 ;  /* 0x30000009ff1f7230 */ /* 0x100fe20000004100 */
[----:B------:R-:W-:Y:S01]  /*9d70*/  FFMA.FTZ R48, R34, R49, R48 ;  /* 0x0000003122307223 */ /* 0x000fe20000010030 */
        /* <DEDUP_REMOVED lines=47> */
.L_x_2987:
        /* <DEDUP_REMOVED lines=141> */
.L_x_2989:
        /* <DEDUP_REMOVED lines=90> */
.L_x_2991:
        /* <DEDUP_REMOVED lines=87> */
.L_x_2990:
[----:B------:R-:W-:-:S06]  /*b450*/  IMAD.WIDE R8, R7, 0x4, R32 ;  /* 0x0000000407087825 */ /* 0x000fcc00078e0220 */
[----:B------:R-:W2:Y:S02]  /*b460*/  LDG.E.128.CONSTANT R8, [R8.64] ;  /* 0x0000000608087981 */ /* 0x000ea4000c1e9d00 */
[C---:B--2---:R-:W-:Y:S02]  /*b470*/  LOP3.LUT R35, R8.reuse, 0xf000f, RZ, 0xc0, !PT ;  /* 0x000f000f08237812 */ /* 0x044fe400078ec0ff */
        /* <DEDUP_REMOVED lines=43> */
[----:B------:R-:W-:Y:S01]  /*b730*/  HFMA2 R2, R45, R2.H0_H0, -72, -72 ;  /* 0xd480d4802d027431 */ /* 0x000fe20000040002 */
[----:B------:R-:W-:Y:S01]  /*b740*/  LOP3.LUT R44, R44, 0x64006400, RZ, 0xfc, !PT ;  /* 0x640064002c2c7812 */ /* 0x000fe200078efcff */
[----:B------:R-:W-:Y:S02]  /*b750*/  HADD2 R35, R35, -1032, -1032 ;  /* 0xe408e40823237430 */ /* 0x000fe40000000000 */
[----:B------:R-:W-:Y:S02]  /*b760*/  HADD2 R37, R8, -1032, -1032 ;  /* 0xe408e40808257430 */ /* 0x000fe40000000000 */
[----:B------:R-:W-:-:S02]  /*b770*/  HADD2 R39, R39, -1032, -1032 ;  /* 0xe408e40827277430 */ /* 0x000fc40000000000 */
        /* <DEDUP_REMOVED lines=90> */
.L_x_2992:
        /* <DEDUP_REMOVED lines=90> */
.L_x_2993:
        /* <DEDUP_REMOVED lines=67> */
[--C-:B------:R-:W-:Y:S01]  /*c6f0*/  HADD2.F32 R31, -RZ, R2.reuse.H0_H0 ;  /* 0x20000002ff1f7230 */ /* 0x100fe20000004100 */
[----:B------:R-:W-:Y:S01]  /*c700*/  FFMA.FTZ R38, R38, R10, R35 ;  /* 0x0000000a26267223 */ /* 0x000fe20000010023 */
[----:B------:R-:W-:Y:S01]  /*c710*/  HADD2.F32 R2, -RZ, R2.H1_H1 ;  /* 0x30000002ff027230 */ /* 0x000fe20000004100 */
[----:B------:R-:W-:-:S02]  /*c720*/  FFMA.FTZ R36, R33, R11, R36 ;  /* 0x0000000b21247223 */ /* 0x000fc40000010024 */
        /* <DEDUP_REMOVED lines=16> */
.L_x_2982:
[----:B------:R-:W-:Y:S01]  /*c830*/  IADD3 R26, R26, 0x20, RZ ;  /* 0x000000201a1a7810 */ /* 0x000fe20007ffe0ff */
[----:B------:R-:W-:Y:S01]  /*c840*/  IMAD.MOV.U32 R7, RZ, RZ, c[0x0][0x18c] ;  /* 0x00006300ff077624 */ /* 0x000fe200078e00ff */
[----:B------:R-:W-:Y:S02]  /*c850*/  UIADD3 UR4, UR4, 0x40, URZ ;  /* 0x0000004004047890 */ /* 0x000fe4000fffe03f */
[C---:B------:R-:W-:Y:S01]  /*c860*/  ISETP.GE.AND P2, PT, R26.reuse, c[0x0][0x1b4], PT ;  /* 0x00006d001a007a0c */ /* 0x040fe20003f46270 */
[----:B------:R-:W-:Y:S01]  /*c870*/  IMAD.WIDE R12, R7, 0x10, R12 ;  /* 0x00000010070c7825 */ /* 0x000fe200078e020c */
[----:B------:R-:W-:-:S13]  /*c880*/  ISETP.LT.AND P3, PT, R26, R25, PT ;  /* 0x000000191a00720c */ /* 0x000fda0003f61270 */
[----:B------:R-:W-:Y:S05]  /*c890*/  @!P2 BRA P3, `(.L_x_2994) ;  /* 0xffffafc00000a947 */ /* 0x000fea000183ffff */
.L_x_2981:
        /* <DEDUP_REMOVED lines=8> */
.L_x_2999:
        /* <DEDUP_REMOVED lines=316> */
.L_x_2997:
        /* <DEDUP_REMOVED lines=82> */
.L_x_2998:
        /* <DEDUP_REMOVED lines=79> */
.L_x_2996:
[----:B------:R-:W-:Y:S01]  /*e6f0*/  IADD3 R26, R26, 0x20, RZ ;  /* 0x000000201a1a7810 */ /* 0x000fe20007ffe0ff */
[----:B------:R-:W-:Y:S01]  /*e700*/  UIADD3 UR4, UR4, 0x40, URZ ;  /* 0x0000004004047890 */ /* 0x000fe2000fffe03f */
[----:B-----5:R-:W-:Y:S02]  /*e710*/  IMAD.WIDE R12, R31, 0x4, R2 ;  /* 0x000000041f0c7825 */ /* 0x020fe400078e0202 */
[C---:B------:R-:W-:Y:S02]  /*e720*/  ISETP.GE.AND P2, PT, R26.reuse, c[0x0][0x1b8], PT ;  /* 0x00006e001a007a0c */ /* 0x040fe40003f46270 */
[----:B------:R-:W-:-:S13]  /*e730*/  ISETP.LT.AND P3, PT, R26, R25, PT ;  /* 0x000000191a00720c */ /* 0x000fda0003f61270 */
[----:B------:R-:W-:Y:S05]  /*e740*/  @!P2 BRA P3, `(.L_x_2999) ;  /* 0xffffe1d00000a947 */ /* 0x000fea000183ffff */
.L_x_2995:
        /* <DEDUP_REMOVED lines=18> */
.L_x_3003:
[----:B------:R-:W0:Y:S02]  /*e870*/  LDS R6, [R5] ;  /* 0x0000000005067984 */ /* 0x000e240000000800 */
[----:B0-----:R-:W-:-:S06]  /*e880*/  HADD2 R7, R6, R9 ;  /* 0x0000000906077230 */ /* 0x001fcc0000000000 */
[----:B------:R-:W0:Y:S02]  /*e890*/  ATOMS.CAST.SPIN R7, [R5], R6, R7 ;  /* 0x000000060507738d */ /* 0x000e240001800007 */
[----:B0-----:R-:W-:-:S13]  /*e8a0*/  ISETP.EQ.U32.AND P0, PT, R7, 0x1, PT ;  /* 0x000000010700780c */ /* 0x001fda0003f02070 */
[----:B------:R-:W-:Y:S05]  /*e8b0*/  @!P0 BRA `(.L_x_3003) ;  /* 0xffffffb000008947 */ /* 0x000fea000383ffff */
[----:B------:R-:W-:Y:S05]  /*e8c0*/  BRA `(.L_x_3001) ;  /* 0x0000003000007947 */ /* 0x000fea0003800000 */
.L_x_3002:
[----:B------:R-:W2:Y:S02]  /*e8d0*/  LD.E R5, [R2.64] ;  /* 0x0000000602057980 */ /* 0x000ea4000c101900 */
[----:B--2---:R-:W-:-:S05]  /*e8e0*/  IMAD.IADD R5, R9, 0x1, R5 ;  /* 0x0000000109057824 */ /* 0x004fca00078e0205 */
[----:B------:R0:W-:Y:S02]  /*e8f0*/  ST.E [R2.64], R5 ;  /* 0x0000000502007985 */ /* 0x0001e4000c101906 */
.L_x_3001:
[----:B------:R-:W-:Y:S05]  /*e900*/  BSYNC B0 ;  /* 0x0000000000007941 */ /* 0x000fea0003800000 */
.L_x_3000:
[----:B------:R-:W2:Y:S01]  /*e910*/  ATOM.E.ADD.F16x2.RN.STRONG.GPU P0, RZ, [R2.64+0x4], R23 ;  /* 0x0000041702ff798a */ /* 0x000ea2000810e9c6 */
[----:B------:R-:W-:Y:S01]  /*e920*/  BSSY B0, `(.L_x_3004) ;  /* 0x000000f000007945 */ /* 0x000fe20003800000 */
[----:B--2---:R-:W-:Y:S05]  /*e930*/  @P0 BRA `(.L_x_3005) ;  /* 0x000000d000000947 */ /* 0x004fea0003800000 */
[----:B------:R-:W1:Y:S02]  /*e940*/  QSPC.E.S P0, RZ, [R2+0x4] ;  /* 0x0000040002ff73aa */ /* 0x000e640000000500 */
[----:B-1----:R-:W-:Y:S05]  /*e950*/  @!P0 BRA `(.L_x_3006) ;  /* 0x0000008000008947 */ /* 0x002fea0003800000 */
[----:B0-----:R-:W-:-:S04]  /*e960*/  IADD3 R2, R2, 0x4, RZ ;  /* 0x0000000402027810 */ /* 0x001fc80007ffe0ff */
[----:B------:R-:W-:-:S05]  /*e970*/  LOP3.LUT R2, R2, 0xffffff, RZ, 0xc0, !PT ;  /* 0x00ffffff02027812 */ /* 0x000fca00078ec0ff */
.L_x_3007:
[----:B------:R-:W0:Y:S02]  /*e980*/  LDS R6, [R2] ;  /* 0x0000000002067984 */ /* 0x000e240000000800 */
[----:B0-----:R-:W-:-:S10]  /*e990*/  HFMA2.MMA R7, R6, 1, 1, R23 ;  /* 0x3c003c0006077835 */ /* 0x001fd40000000017 */
[----:B------:R-:W0:Y:S02]  /*e9a0*/  ATOMS.CAST.SPIN R7, [R2], R6, R7 ;  /* 0x000000060207738d */ /* 0x000e240001800007 */
[----:B0-----:R-:W-:-:S13]  /*e9b0*/  ISETP.EQ.U32.AND P0, PT, R7, 0x1, PT ;  /* 0x000000010700780c */ /* 0x001fda0003f02070 */
[----:B------:R-:W-:Y:S05]  /*e9c0*/  @!P0 BRA `(.L_x_3007) ;  /* 0xffffffb000008947 */ /* 0x000fea000383ffff */
[----:B------:R-:W-:Y:S05]  /*e9d0*/  BRA `(.L_x_3005) ;  /* 0x0000003000007947 */ /* 0x000fea0003800000 */
.L_x_3006:
[----:B0-----:R-:W2:Y:S02]  /*e9e0*/  LD.E R5, [R2.64+0x4] ;  /* 0x0000040602057980 */ /* 0x001ea4000c101900 */
[----:B--2---:R-:W-:-:S05]  /*e9f0*/  IMAD.IADD R5, R23, 0x1, R5 ;  /* 0x0000000117057824 */ /* 0x004fca00078e0205 */
[----:B------:R0:W-:Y:S02]  /*ea00*/  ST.E [R2.64+0x4], R5 ;  /* 0x0000040502007985 */ /* 0x0001e4000c101906 */
.L_x_3005:
[----:B------:R-:W-:Y:S05]  /*ea10*/  BSYNC B0 ;  /* 0x0000000000007941 */ /* 0x000fea0003800000 */
.L_x_3004:
        /* <DEDUP_REMOVED lines=12> */
.L_x_3011:
[----:B------:R-:W0:Y:S02]  /*eae0*/  LDS R6, [R5] ;  /* 0x0000000005067984 */ /* 0x000e240000000800 */
[----:B0-----:R-:W-:-:S06]  /*eaf0*/  HADD2 R7, R6, R9 ;  /* 0x0000000906077230 */ /* 0x001fcc0000000000 */
[----:B------:R-:W0:Y:S02]  /*eb00*/  ATOMS.CAST.SPIN R7, [R5], R6, R7 ;  /* 0x000000060507738d */ /* 0x000e240001800007 */
[----:B0-----:R-:W-:-:S13]  /*eb10*/  ISETP.EQ.U32.AND P0, PT, R7, 0x1, PT ;  /* 0x000000010700780c */ /* 0x001fda0003f02070 */
[----:B------:R-:W-:Y:S05]  /*eb20*/  @!P0 BRA `(.L_x_3011) ;  /* 0xffffffb000008947 */ /* 0x000fea000383ffff */
[----:B------:R-:W-:Y:S05]  /*eb30*/  BRA `(.L_x_3009) ;  /* 0x0000003000007947 */ /* 0x000fea0003800000 */
.L_x_3010:
[----:B------:R-:W2:Y:S02]  /*eb40*/  LD.E R5, [R2.64] ;  /* 0x0000000602057980 */ /* 0x000ea4000c101900 */
[----:B--2---:R-:W-:-:S05]  /*eb50*/  IMAD.IADD R5, R9, 0x1, R5 ;  /* 0x0000000109057824 */ /* 0x004fca00078e0205 */
[----:B------:R0:W-:Y:S02]  /*eb60*/  ST.E [R2.64], R5 ;  /* 0x0000000502007985 */ /* 0x0001e4000c101906 */
.L_x_3009:
[----:B------:R-:W-:Y:S05]  /*eb70*/  BSYNC B0 ;  /* 0x0000000000007941 */ /* 0x000fea0003800000 */
.L_x_3008:
[----:B------:R-:W2:Y:S01]  /*eb80*/  ATOM.E.ADD.F16x2.RN.STRONG.GPU P0, RZ, [R2.64+0x4], R21 ;  /* 0x0000041502ff798a */ /* 0x000ea2000810e9c6 */
[----:B------:R-:W-:Y:S01]  /*eb90*/  BSSY B0, `(.L_x_3012) ;  /* 0x000000f000007945 */ /* 0x000fe20003800000 */
[----:B--2---:R-:W-:Y:S05]  /*eba0*/  @P0 BRA `(.L_x_3013) ;  /* 0x000000d000000947 */ /* 0x004fea0003800000 */
[----:B------:R-:W1:Y:S02]  /*ebb0*/  QSPC.E.S P0, RZ, [R2+0x4] ;  /* 0x0000040002ff73aa */ /* 0x000e640000000500 */
[----:B-1----:R-:W-:Y:S05]  /*ebc0*/  @!P0 BRA `(.L_x_3014) ;  /* 0x0000008000008947 */ /* 0x002fea0003800000 */
[----:B0-----:R-:W-:-:S04]  /*ebd0*/  IADD3 R2, R2, 0x4, RZ ;  /* 0x0000000402027810 */ /* 0x001fc80007ffe0ff */
[----:B------:R-:W-:-:S05]  /*ebe0*/  LOP3.LUT R2, R2, 0xffffff, RZ, 0xc0, !PT ;  /* 0x00ffffff02027812 */ /* 0x000fca00078ec0ff */
.L_x_3015:
[----:B------:R-:W0:Y:S02]  /*ebf0*/  LDS R6, [R2] ;  /* 0x0000000002067984 */ /* 0x000e240000000800 */
[----:B0-----:R-:W-:-:S10]  /*ec00*/  HFMA2.MMA R7, R6, 1, 1, R21 ;  /* 0x3c003c0006077835 */ /* 0x001fd40000000015 */
[----:B------:R-:W0:Y:S02]  /*ec10*/  ATOMS.CAST.SPIN R7, [R2], R6, R7 ;  /* 0x000000060207738d */ /* 0x000e240001800007 */
[----:B0-----:R-:W-:-:S13]  /*ec20*/  ISETP.EQ.U32.AND P0, PT, R7, 0x1, PT ;  /* 0x000000010700780c */ /* 0x001fda0003f02070 */
[----:B------:R-:W-:Y:S05]  /*ec30*/  @!P0 BRA `(.L_x_3015) ;  /* 0xffffffb000008947 */ /* 0x000fea000383ffff */
[----:B------:R-:W-:Y:S05]  /*ec40*/  BRA `(.L_x_3013) ;  /* 0x0000003000007947 */ /* 0x000fea0003800000 */
.L_x_3014:
[----:B0-----:R-:W2:Y:S02]  /*ec50*/  LD.E R5, [R2.64+0x4] ;  /* 0x0000040602057980 */ /* 0x001ea4000c101900 */
[----:B--2---:R-:W-:-:S05]  /*ec60*/  IMAD.IADD R5, R21, 0x1, R5 ;  /* 0x0000000115057824 */ /* 0x004fca00078e0205 */
[----:B------:R0:W-:Y:S02]  /*ec70*/  ST.E [R2.64+0x4], R5 ;  /* 0x0000040502007985 */ /* 0x0001e4000c101906 */
.L_x_3013:
[----:B------:R-:W-:Y:S05]  /*ec80*/  BSYNC B0 ;  /* 0x0000000000007941 */ /* 0x000fea0003800000 */
.L_x_3012:
        /* <DEDUP_REMOVED lines=12> */
.L_x_3019:
[----:B------:R-:W0:Y:S02]  /*ed50*/  LDS R4, [R0] ;  /* 0x0000000000047984 */ /* 0x000e240000000800 */
[----:B0-----:R-:W-:-:S06]  /*ed60*/  HADD2 R5, R4, R7 ;  /* 0x0000000704057230 */ /* 0x001fcc0000000000 */
[----:B------:R-:W0:Y:S02]  /*ed70*/  ATOMS.CAST.SPIN R5, [R0], R4, R5 ;  /* 0x000000040005738d */ /* 0x000e240001800005 */
[----:B0-----:R-:W-:-:S13]  /*ed80*/  ISETP.EQ.U32.AND P0, PT, R5, 0x1, PT ;  /* 0x000000010500780c */ /* 0x001fda0003f02070 */
[----:B------:R-:W-:Y:S05]  /*ed90*/  @!P0 BRA `(.L_x_3019) ;  /* 0xffffffb000008947 */ /* 0x000fea000383ffff */
[----:B------:R-:W-:Y:S05]  /*eda0*/  BRA `(.L_x_3017) ;  /* 0x0000003000007947 */ /* 0x000fea0003800000 */
.L_x_3018:
[----:B------:R-:W2:Y:S02]  /*edb0*/  LD.E R0, [R2.64] ;  /* 0x0000000602007980 */ /* 0x000ea4000c101900 */
[----:B--2---:R-:W-:-:S05]  /*edc0*/  IMAD.IADD R5, R7, 0x1, R0 ;  /* 0x0000000107057824 */ /* 0x004fca00078e0200 */
[----:B------:R0:W-:Y:S02]  /*edd0*/  ST.E [R2.64], R5 ;  /* 0x0000000502007985 */ /* 0x0001e4000c101906 */
.L_x_3017:
[----:B------:R-:W-:Y:S05]  /*ede0*/  BSYNC B0 ;  /* 0x0000000000007941 */ /* 0x000fea0003800000 */
.L_x_3016:
[----:B------:R-:W2:Y:S02]  /*edf0*/  ATOM.E.ADD.F16x2.RN.STRONG.GPU P0, RZ, [R2.64+0x4], R9 ;  /* 0x0000040902ff798a */ /* 0x000ea4000810e9c6 */
[----:B--2---:R-:W-:Y:S05]  /*ee00*/  @P0 EXIT ;  /* 0x000000000000094d */ /* 0x004fea0003800000 */
[----:B------:R-:W1:Y:S02]  /*ee10*/  QSPC.E.S P0, RZ, [R2+0x4] ;  /* 0x0000040002ff73aa */ /* 0x000e640000000500 */
[----:B-1----:R-:W-:Y:S05]  /*ee20*/  @!P0 BRA `(.L_x_3020) ;  /* 0x0000008000008947 */ /* 0x002fea0003800000 */
[----:B0-----:R-:W-:-:S04]  /*ee30*/  IADD3 R2, R2, 0x4, RZ ;  /* 0x0000000402027810 */ /* 0x001fc80007ffe0ff */
[----:B------:R-:W-:-:S05]  /*ee40*/  LOP3.LUT R2, R2, 0xffffff, RZ, 0xc0, !PT ;  /* 0x00ffffff02027812 */ /* 0x000fca00078ec0ff */
.L_x_3021:
[----:B------:R-:W0:Y:S02]  /*ee50*/  LDS R4, [R2] ;  /* 0x0000000002047984 */ /* 0x000e240000000800 */
[----:B0-----:R-:W-:-:S10]  /*ee60*/  HFMA2.MMA R5, R4, 1, 1, R9 ;  /* 0x3c003c0004057835 */ /* 0x001fd40000000009 */
[----:B------:R-:W0:Y:S02]  /*ee70*/  ATOMS.CAST.SPIN R5, [R2], R4, R5 ;  /* 0x000000040205738d */ /* 0x000e240001800005 */
[----:B0-----:R-:W-:-:S13]  /*ee80*/  ISETP.EQ.U32.AND P0, PT, R5, 0x1, PT ;  /* 0x000000010500780c */ /* 0x001fda0003f02070 */
[----:B------:R-:W-:Y:S05]  /*ee90*/  @!P0 BRA `(.L_x_3021) ;  /* 0xffffffb000008947 */ /* 0x000fea000383ffff */
[----:B------:R-:W-:Y:S05]  /*eea0*/  EXIT ;  /* 0x000000000000794d */ /* 0x000fea0003800000 */
.L_x_3020:
[----:B------:R-:W2:Y:S02]  /*eeb0*/  LD.E R0, [R2.64+0x4] ;  /* 0x0000040602007980 */ /* 0x000ea4000c101900 */
[----:B0-2---:R-:W-:-:S05]  /*eec0*/  IMAD.IADD R5, R9, 0x1, R0 ;  /* 0x0000000109057824 */ /* 0x005fca00078e0200 */
[----:B------:R-:W-:Y:S01]  /*eed0*/  ST.E [R2.64+0x4], R5 ;  /* 0x0000040502007985 */ /* 0x000fe2000c101906 */
[----:B------:R-:W-:Y:S05]  /*eee0*/  EXIT ;  /* 0x000000000000794d */ /* 0x000fea0003800000 */
.L_x_3022:
        /* <DEDUP_REMOVED lines=9> */
.L_x_4784:


//--------------------- .text._Z23gemm_half_q_half_kernelILi3ELi20ELb1ELb1ELi32EEvPK6__halfPKjS4_S2_PS0_iiiiPKtS7_iiiiiibS2_i --------------------------
	.section	.text._Z23gemm_half_q_half_kernelILi3ELi20ELb1ELb1ELi32EEvPK6__halfPKjS4_S2_PS0_iiiiPKtS7_iiiiiibS2_i,"ax",@progbits
	.sectioninfo	@"SHI_REGISTERS=110"
	.align	128
        .global         _Z23gemm_half_q_half_kernelILi3ELi20ELb1ELb1ELi32EEvPK6__halfPKjS4_S2_PS0_iiiiPKtS7_iiiiiibS2_i
        .type           _Z23gemm_half_q_half_kernelILi3ELi20ELb1ELb1ELi32EEvPK6__halfPKjS4_S2_PS0_iiiiPKtS7_iiiiiibS2_i,@function
        .size           _Z23gemm_half_q_half_kernelILi3ELi20ELb1ELb1ELi32EEvPK6__halfPKjS4_S2_PS0_iiiiPKtS7_iiiiiibS2_i,(.L_x_4785 - _Z23gemm_half_q_half_kernelILi3ELi20ELb1ELb1ELi32EEvPK6__halfPKjS4_S2_PS0_iiiiPKtS7_iiiiiibS2_i)
        .other          _Z23gemm_half_q_half_kernelILi3ELi20ELb1ELb1ELi32EEvPK6__halfPKjS4_S2_PS0_iiiiPKtS7_iiiiiibS2_i,@"STO_CUDA_ENTRY STV_DEFAULT"
_Z23gemm_half_q_half_kernelILi3ELi20ELb1ELb1ELi32EEvPK6__halfPKjS4_S2_PS0_iiiiPKtS7_iiiiiibS2_i:
.text._Z23gemm_half_q_half_kernelILi3ELi20ELb1ELb1ELi32EEvPK6__halfPKjS4_S2_PS0_iiiiPKtS7_iiiiiibS2_i:
        /* <DEDUP_REMOVED lines=34> */
.L_x_3023:
        /* <DEDUP_REMOVED lines=23> */
[----:B------:R-:W-:Y:S02]  /*0390*/  IMAD R5, R4, 0x3, RZ ;  /* 0x0000000304057824 */ /* 0x000fe400078e02ff */
        /* <DEDUP_REMOVED lines=9> */
.L_x_3028:
        /* <DEDUP_REMOVED lines=17> */
.L_x_3027:
        /* <DEDUP_REMOVED lines=17> */
.L_x_3026:
[----:B------:R-:W-:Y:S01]  /*0650*/  IMAD R6, R14, c[0x0][0x190], RZ ;  /* 0x000064000e067a24 */ /* 0x000fe200078e02ff */
[----:B------:R-:W-:Y:S01]  /*0660*/  ISETP.GT.AND P2, PT, R18, 0x3, PT ;  /* 0x000000031200780c */ /* 0x000fe20003f44270 */
[----:B------:R-:W-:Y:S02]  /*0670*/  IMAD.SHL.U32 R13, R22, 0x2, RZ ;  /* 0x00000002160d7824 */ /* 0x000fe400078e00ff */
[----:B------:R-:W-:Y:S02]  /*0680*/  IMAD R6, R6, 0x3, RZ ;  /* 0x0000000306067824 */ /* 0x000fe400078e02ff */
        /* <DEDUP_REMOVED lines=9> */
.L_x_3030:
        /* <DEDUP_REMOVED lines=17> */
.L_x_3029:
        /* <DEDUP_REMOVED lines=15> */
.L_x_3025:
[----:B------:R-:W-:Y:S05]  /*0920*/  BSYNC B0 ;  /* 0x0000000000007941 */ /* 0x000fea0003800000 */
.L_x_3024:
        /* <DEDUP_REMOVED lines=18> */
.L_x_3033:
        /* <DEDUP_REMOVED lines=11> */
.L_x_3032:
        /* <DEDUP_REMOVED lines=10> */
.L_x_3031:
        /* <DEDUP_REMOVED lines=64> */
.L_x_3035:
        /* <DEDUP_REMOVED lines=41> */
.L_x_3034:
        /* <DEDUP_REMOVED lines=10> */
[----:B------:R-:W-:Y:S01]  /*12d0*/  PRMT R30, RZ, 0x7610, R30 ;  /* 0x00007610ff1e7816 */ /* 0x000fe2000000001e */
[----:B------:R-:W-:-:S02]  /*12e0*/  UMOV UR4, URZ ;  /* 0x0000003f00047c82 */ /* 0x000fc40008000000 */
.L_x_3040:
        /* <DEDUP_REMOVED lines=10> */
[----:B0-----:R-:W2:Y:S01]  /*1390*/  LDG.E.128.CONSTANT R4, [R2.64] ;  /* 0x0000000802047981 */ /* 0x001ea2000c1e9d00 */
[----:B-----5:R-:W-:Y:S02]  /*13a0*/  SHF.R.U32.HI R62, RZ, 0xf, R36 ;  /* 0x0000000fff3e7819 */ /* 0x020fe40000011624 */
        /* <DEDUP_REMOVED lines=14> */
[----:B------:R-:W-:Y:S02]  /*1490*/  SHF.R.U32.HI R90, RZ, 0xf, R39 ;  /* 0x0000000fff5a7819 */ /* 0x000fe40000011627 */
[----:B------:R-:W-:Y:S02]  /*14a0*/  SHF.R.U32.HI R85, RZ, 0xe, R33 ;  /* 0x0000000eff557819 */ /* 0x000fe40000011621 */
[----:B------:R-:W-:Y:S02]  /*14b0*/  LOP3.LUT R83, R8, 0x20002, R83, 0xf8, !PT ;  /* 0x0002000208537812 */ /* 0x000fe400078ef853 */
[----:B------:R-:W-:Y:S02]  /*14c0*/  LOP3.LUT R84, R84, 0x10001, RZ, 0xc0, !PT ;  /* 0x0001000154547812 */ /* 0x000fe400078ec0ff */
[----:B------:R-:W-:Y:S02]  /*14d0*/  PRMT R8, R16, 0x9910, RZ ;  /* 0x0000991010087816 */ /* 0x000fe400000000ff */
[----:B------:R-:W-:-:S02]  /*14e0*/  SHF.R.U32.HI R89, RZ, 0xd, R14 ;  /* 0x0000000dff597819 */ /* 0x000fc4000001160e */
[----:B------:R-:W-:Y:S02]  /*14f0*/  LOP3.LUT R88, R87, 0x20002, R88, 0xf8, !PT ;  /* 0x0002000257587812 */ /* 0x000fe400078ef858 */
[----:B------:R-:W-:Y:S02]  /*1500*/  SHF.R.U32.HI R91, RZ, 0xe, R35 ;  /* 0x0000000eff5b7819 */ /* 0x000fe40000011623 */
[--C-:B------:R-:W-:Y:S02]  /*1510*/  SHF.R.U32.HI R86, RZ, 0xd, R13.reuse ;  /* 0x0000000dff567819 */ /* 0x100fe4000001160d */
[C---:B------:R-:W-:Y:S02]  /*1520*/  LOP3.LUT R42, R13.reuse, 0x3e003e0, RZ, 0xc0, !PT ;  /* 0x03e003e00d2a7812 */ /* 0x040fe400078ec0ff */
[----:B------:R-:W-:Y:S02]  /*1530*/  LOP3.LUT R64, R13, 0x1f001f, RZ, 0xc0, !PT ;  /* 0x001f001f0d407812 */ /* 0x000fe400078ec0ff */
[----:B------:R-:W-:-:S02]  /*1540*/  SHF.R.U32.HI R65, RZ, 0xa, R13 ;  /* 0x0000000aff417819 */ /* 0x000fc4000001160d */
[----:B------:R-:W-:Y:S02]  /*1550*/  LOP3.LUT R90, R90, 0x10001, RZ, 0xc0, !PT ;  /* 0x000100015a5a7812 */ /* 0x000fe400078ec0ff */
[----:B------:R-:W-:Y:S02]  /*1560*/  LOP3.LUT R85, R84, 0x20002, R85, 0xf8, !PT ;  /* 0x0002000254557812 */ /* 0x000fe400078ef855 */
[C---:B------:R-:W-:Y:S02]  /*1570*/  LOP3.LUT R40, R37.reuse, 0x3e003e0, RZ, 0xc0, !PT ;  /* 0x03e003e025287812 */ /* 0x040fe400078ec0ff */
[----:B------:R-:W-:Y:S02]  /*1580*/  LOP3.LUT R54, R37, 0x1f001f, RZ, 0xc0, !PT ;  /* 0x001f001f25367812 */ /* 0x000fe400078ec0ff */
[----:B------:R-:W-:Y:S02]  /*1590*/  SHF.R.U32.HI R51, RZ, 0xa, R37 ;  /* 0x0000000aff337819 */ /* 0x000fe40000011625 */
[----:B------:R-:W-:-:S02]  /*15a0*/  SHF.R.U32.HI R13, RZ, 0xc, R9 ;  /* 0x0000000cff0d7819 */ /* 0x000fc40000011609 */
[C---:B------:R-:W-:Y:S02]  /*15b0*/  LOP3.LUT R72, R9.reuse, 0x3e003e0, RZ, 0xc0, !PT ;  /* 0x03e003e009487812 */ /* 0x040fe400078ec0ff */
[----:B------:R-:W-:Y:S02]  /*15c0*/  LOP3.LUT R75, R9, 0x1f001f, RZ, 0xc0, !PT ;  /* 0x001f001f094b7812 */ /* 0x000fe400078ec0ff */
[----:B------:R-:W-:Y:S02]  /*15d0*/  SHF.R.U32.HI R76, RZ, 0xa, R9 ;  /* 0x0000000aff4c7819 */ /* 0x000fe40000011609 */
[----:B------:R-:W-:Y:S02]  /*15e0*/  ISETP.NE.AND P0, PT, R8, RZ, PT ;  /* 0x000000ff0800720c */ /* 0x000fe40003f05270 */
        /* <DEDUP_REMOVED lines=12> */
[C---:B------:R-:W-:Y:S02]  /*16b0*/  LOP3.LUT R41, R36.reuse, 0x3e003e0, RZ, 0xc0, !PT ;  /* 0x03e003e024297812 */ /* 0x040fe400078ec0ff */
[----:B------:R-:W-:-:S02]  /*16c0*/  LOP3.LUT R60, R36, 0x1f001f, RZ, 0xc0, !PT ;  /* 0x001f001f243c7812 */ /* 0x000fc400078ec0ff */
[----:B------:R-:W-:Y:S02]  /*16d0*/  SHF.R.U32.HI R61, RZ, 0xa, R36 ;  /* 0x0000000aff3d7819 */ /* 0x000fe40000011624 */
[C---:B------:R-:W-:Y:S02]  /*16e0*/  LOP3.LUT R70, R32.reuse, 0x3e003e0, RZ, 0xc0, !PT ;  /* 0x03e003e020467812 */ /* 0x040fe400078ec0ff */
[----:B------:R-:W-:Y:S02]  /*16f0*/  LOP3.LUT R73, R32, 0x1f001f, RZ, 0xc0, !PT ;  /* 0x001f001f20497812 */ /* 0x000fe400078ec0ff */
[----:B------:R-:W-:Y:S01]  /*1700*/  SHF.R.U32.HI R74, RZ, 0xa, R32 ;  /* 0x0000000aff4a7819 */ /* 0x000fe20000011620 */
[----:B------:R-:W-:Y:S01]  /*1710*/  IMAD.MOV.U32 R32, RZ, RZ, 0x2800 ;  /* 0x00002800ff207424 */ /* 0x000fe200078e00ff */
        /* <DEDUP_REMOVED lines=8> */
[C---:B------:R-:W-:Y:S02]  /*17a0*/  LOP3.LUT R38, R33.reuse, 0x3e003e0, RZ, 0xc0, !PT ;  /* 0x03e003e021267812 */ /* 0x040fe400078ec0ff */
[----:B------:R-:W-:Y:S02]  /*17b0*/  LOP3.LUT R56, R33, 0x1f001f, RZ, 0xc0, !PT ;  /* 0x001f001f21387812 */ /* 0x000fe400078ec0ff */
[----:B------:R-:W-:Y:S02]  /*17c0*/  SHF.R.U32.HI R58, RZ, 0xa, R33 ;  /* 0x0000000aff3a7819 */ /* 0x000fe40000011621 */
[----:B------:R-:W-:Y:S02]  /*17d0*/  SHF.R.U32.HI R10, RZ, 0xc, R11 ;  /* 0x0000000cff0a7819 */ /* 0x000fe4000001160b */
[----:B------:R-:W-:Y:S02]  /*17e0*/  LOP3.LUT R91, R91, 0x40004, R14, 0xf8, !PT ;  /* 0x000400045b5b7812 */ /* 0x000fe400078ef80e */
[----:B------:R-:W-:-:S02]  /*17f0*/  LOP3.LUT R84, R83, 0x80008, R12, 0xf8, !PT ;  /* 0x0008000853547812 */ /* 0x000fc400078ef80c */
[----:B------:R-:W-:Y:S02]  /*1800*/  LOP3.LUT R88, R86, 0x80008, R13, 0xf8, !PT ;  /* 0x0008000856587812 */ /* 0x000fe400078ef80d */
[C---:B------:R-:W-:Y:S02]  /*1810*/  LOP3.LUT R33, R34.reuse, 0x3e003e0, RZ, 0xc0, !PT ;  /* 0x03e003e022217812 */ /* 0x040fe400078ec0ff */
[----:B------:R-:W-:Y:S02]  /*1820*/  LOP3.LUT R50, R34, 0x1f001f, RZ, 0xc0, !PT ;  /* 0x001f001f22327812 */ /* 0x000fe400078ec0ff */
[----:B------:R-:W-:Y:S02]  /*1830*/  SHF.R.U32.HI R52, RZ, 0xa, R34 ;  /* 0x0000000aff347819 */ /* 0x000fe40000011622 */
[C---:B------:R-:W-:Y:S02]  /*1840*/  LOP3.LUT R34, R35.reuse, 0x3e003e0, RZ, 0xc0, !PT ;  /* 0x03e003e023227812 */ /* 0x040fe400078ec0ff */
[----:B------:R-:W-:-:S02]  /*1850*/  LOP3.LUT R48, R35, 0x1f001f, RZ, 0xc0, !PT ;  /* 0x001f001f23307812 */ /* 0x000fc400078ec0ff */
        /* <DEDUP_REMOVED lines=50> */
[----:B------:R-:W-:Y:S01]  /*1b80*/  ISETP.GE.AND P2, PT, R18, 0x2, PT ;  /* 0x000000021200780c */ /* 0x000fe20003f46270 */
[----:B------:R-:W-:Y:S01]  /*1b90*/  HFMA2 R36, R105, R32.H0_H0, -48, -48 ;  /* 0xd200d20069247431 */ /* 0x000fe20000040020 */
[----:B--2---:R-:W-:-:S02]  /*1ba0*/  SHF.R.U32.HI R87, RZ, 0xb, R6 ;  /* 0x0000000bff577819 */ /* 0x004fc40000011606 */
[----:B------:R-:W-:Y:S02]  /*1bb0*/  SHF.R.U32.HI R85, RZ, 0xb, R5 ;  /* 0x0000000bff557819 */ /* 0x000fe40000011605 */
[C---:B------:R-:W-:Y:S02]  /*1bc0*/  LOP3.LUT R90, R6.reuse, 0x3e003e0, RZ, 0xc0, !PT ;  /* 0x03e003e0065a7812 */ /* 0x040fe400078ec0ff */
[----:B------:R-:W-:Y:S02]  /*1bd0*/  LOP3.LUT R12, R6, 0x1f001f, RZ, 0xc0, !PT ;  /* 0x001f001f060c7812 */ /* 0x000fe400078ec0ff */
[----:B------:R-:W-:Y:S02]  /*1be0*/  SHF.R.U32.HI R13, RZ, 0xa, R6 ;  /* 0x0000000aff0d7819 */ /* 0x000fe40000011606 */
[----:B------:R-:W-:Y:S02]  /*1bf0*/  SHF.R.U32.HI R83, RZ, 0xb, R4 ;  /* 0x0000000bff537819 */ /* 0x000fe40000011604 */
[----:B------:R-:W-:-:S02]  /*1c00*/  LOP3.LUT R86, R5, 0x3e003e0, RZ, 0xc0, !PT ;  /* 0x03e003e005567812 */ /* 0x000fc400078ec0ff */
[----:B------:R-:W-:Y:S01]  /*1c10*/  LOP3.LUT R6, R92, 0x100010, R87, 0xf8, !PT ;  /* 0x001000105c067812 */ /* 0x000fe200078ef857 */
[----:B------:R-:W-:Y:S01]  /*1c20*/  HADD2 R92, R60, -1040, -1040 ;  /* 0xe410e4103c5c7430 */ /* 0x000fe20000000000 */
[----:B------:R-:W-:Y:S01]  /*1c30*/  LOP3.LUT R87, R42, 0x64006400, RZ, 0xfc, !PT ;  /* 0x640064002a577812 */ /* 0x000fe200078efcff */
[----:B------:R-:W-:Y:S01]  /*1c40*/  HFMA2 R42, R81, R32.H0_H0, -48, -48 ;  /* 0xd200d200512a7431 */ /* 0x000fe20000040020 */
[C---:B------:R-:W-:Y:S02]  /*1c50*/  LOP3.LUT R82, R4.reuse, 0x3e003e0, RZ, 0xc0, !PT ;  /* 0x03e003e004527812 */ /* 0x040fe400078ec0ff */
[----:B------:R-:W-:Y:S02]  /*1c60*/  LOP3.LUT R9, R5, 0x1f001f, RZ, 0xc0, !PT ;  /* 0x001f001f05097812 */ /* 0x000fe400078ec0ff */
[----:B------:R-:W-:Y:S02]  /*1c70*/  SHF.R.U32.HI R11, RZ, 0xa, R5 ;  /* 0x0000000aff0b7819 */ /* 0x000fe40000011605 */
[----:B------:R-:W-:-:S02]  /*1c80*/  LOP3.LUT R8, R4, 0x1f001f, RZ, 0xc0, !PT ;  /* 0x001f001f04087812 */ /* 0x000fc400078ec0ff */
[----:B------:R-:W-:Y:S02]  /*1c90*/  SHF.R.U32.HI R10, RZ, 0xa, R4 ;  /* 0x0000000aff0a7819 */ /* 0x000fe40000011604 */
[--C-:B------:R-:W-:Y:S02]  /*1ca0*/  SHF.R.U32.HI R89, RZ, 0xb, R7.reuse ;  /* 0x0000000bff597819 */ /* 0x100fe40000011607 */
[----:B------:R-:W-:Y:S02]  /*1cb0*/  SHF.R.U32.HI R15, RZ, 0xa, R7 ;  /* 0x0000000aff0f7819 */ /* 0x000fe40000011607 */
[----:B------:R-:W-:Y:S02]  /*1cc0*/  LOP3.LUT R5, R88, 0x100010, R85, 0xf8, !PT ;  /* 0x0010001058057812 */ /* 0x000fe400078ef855 */
[----:B------:R-:W-:Y:S02]  /*1cd0*/  LOP3.LUT R81, R58, 0x1f001f, RZ, 0xc0, !PT ;  /* 0x001f001f3a517812 */ /* 0x000fe400078ec0ff */
[----:B------:R-:W-:-:S02]  /*1ce0*/  LOP3.LUT R4, R84, 0x100010, R83, 0xf8, !PT ;  /* 0x0010001054047812 */ /* 0x000fc400078ef853 */
[----:B------:R-:W-:Y:S01]  /*1cf0*/  LOP3.LUT R85, R38, 0x64006400, RZ, 0xfc, !PT ;  /* 0x6400640026557812 */ /* 0x000fe200078efcff */
[-C--:B------:R-:W-:Y:S01]  /*1d00*/  HFMA2 R38, R97, R32.reuse.H0_H0, -48, -48 ;  /* 0xd200d20061267431 */ /* 0x080fe20000040020 */
[----:B------:R-:W-:Y:S02]  /*1d10*/  LOP3.LUT R33, R86, 0x64006400, RZ, 0xfc, !PT ;  /* 0x6400640056217812 */ /* 0x000fe400078efcff */
[----:B------:R-:W-:Y:S01]  /*1d20*/  LOP3.LUT R83, R70, 0x64006400, RZ, 0xfc, !PT ;  /* 0x6400640046537812 */ /* 0x000fe200078efcff */
[-C--:B------:R-:W-:Y:S01]  /*1d30*/  HFMA2 R68, R85, R32.reuse.H0_H0, -48, -48 ;  /* 0xd200d20055447431 */ /* 0x080fe20000040020 */
[----:B------:R-:W-:Y:S01]  /*1d40*/  LOP3.LUT R86, R61, 0x64006400, RZ, 0xfc, !PT ;  /* 0x640064003d567812 */ /* 0x000fe200078efcff */
[-C--:B------:R-:W-:Y:S01]  /*1d50*/  HFMA2 R34, R33, R32.reuse.H0_H0, -48, -48 ;  /* 0xd200d20021227431 */ /* 0x080fe20000040020 */
[C---:B------:R-:W-:Y:S01]  /*1d60*/  LOP3.LUT R94, R7.reuse, 0x3e003e0, RZ, 0xc0, !PT ;  /* 0x03e003e0075e7812 */ /* 0x040fe200078ec0ff */
[----:B------:R-:W-:Y:S01]  /*1d70*/  HFMA2 R70, R83, R32.H0_H0, -48, -48 ;  /* 0xd200d20053467431 */ /* 0x000fe20000040020 */
[----:B------:R-:W-:Y:S01]  /*1d80*/  LOP3.LUT R14, R7, 0x1f001f, RZ, 0xc0, !PT ;  /* 0x001f001f070e7812 */ /* 0x000fe200078ec0ff */
[----:B------:R-:W-:Y:S01]  /*1d90*/  HADD2 R86, R86, -1040, -1040 ;  /* 0xe410e41056567430 */ /* 0x000fe20000000000 */
[----:B------:R-:W-:-:S02]  /*1da0*/  LOP3.LUT R35, R82, 0x64006400, RZ, 0xfc, !PT ;  /* 0x6400640052237812 */ /* 0x000fc400078efcff */
[----:B------:R-:W-:Y:S02]  /*1db0*/  LOP3.LUT R61, R80, 0x64006400, RZ, 0xfc, !PT ;  /* 0x64006400503d7812 */ /* 0x000fe400078efcff */
[----:B------:R-:W-:Y:S01]  /*1dc0*/  LOP3.LUT R7, R96, 0x100010, R89, 0xf8, !PT ;  /* 0x0010001060077812 */ /* 0x000fe200078ef859 */
        /* <DEDUP_REMOVED lines=168> */
.L_x_3038:
        /* <DEDUP_REMOVED lines=85> */
.L_x_3039:
        /* <DEDUP_REMOVED lines=79> */
.L_x_3037:
[----:B------:R-:W1:Y:S01]  /*3290*/  S2UR UR5, SR_CTAID.Z ;  /* 0x00000000000579c3 */ /* 0x000e620000002700 */
[----:B------:R-:W-:Y:S01]  /*32a0*/  ULDC UR6, c[0x0][0x190] ;  /* 0x0000640000067ab9 */ /* 0x000fe20000000800 */
[----:B------:R-:W-:Y:S01]  /*32b0*/  IADD3 R19, R19, 0x20, RZ ;  /* 0x0000002013137810 */ /* 0x000fe20007ffe0ff */
[----:B------:R-:W-:Y:S01]  /*32c0*/  UIADD3 UR4, UR4, 0x40, URZ ;  /* 0x0000004004047890 */ /* 0x000fe2000fffe03f */
[----:B-----5:R-:W-:Y:S02]  /*32d0*/  IMAD.WIDE R36, R43, c[0x0][0x18c], R2 ;  /* 0x000063002b247a25 */ /* 0x020fe400078e0202 */
[----:B------:R-:W-:Y:S01]  /*32e0*/  ISETP.GE.AND P0, PT, R19, c[0x0][0x1b0], PT ;  /* 0x00006c0013007a0c */ /* 0x000fe20003f06270 */
[----:B-1----:R-:W-:-:S04]  /*32f0*/  ULEA UR5, UR5, 0x20, 0x5 ;  /* 0x0000002005057891 */ /* 0x002fc8000f8e283f */
[----:B------:R-:W-:-:S04]  /*3300*/  UISETP.LT.AND UP0, UPT, UR5, UR6, UPT ;  /* 0x000000060500728c */ /* 0x000fc8000bf01270 */
[----:B------:R-:W-:-:S06]  /*3310*/  USEL UR5, UR5, UR6, UP0 ;  /* 0x0000000605057287 */ /* 0x000fcc0008000000 */
[----:B------:R-:W-:-:S13]  /*3320*/  ISETP.LT.AND P2, PT, R19, UR5, PT ;  /* 0x0000000513007c0c */ /* 0x000fda000bf41270 */
[----:B------:R-:W-:Y:S05]  /*3330*/  @!P0 BRA P2, `(.L_x_3040) ;  /* 0xffffdfb000008947 */ /* 0x000fea000103ffff */
.L_x_3036:
[----:B------:R-:W-:-:S04]  /*3340*/  ISETP.GE.AND P0, PT, R19, R20, PT ;  /* 0x000000141300720c */ /* 0x000fc80003f06270 */
[----:B------:R-:W-:-:S13]  /*3350*/  ISETP.GE.OR P0, PT, R19, c[0x0][0x1b8], P0 ;  /* 0x00006e0013007a0c */ /* 0x000fda0000706670 */
[----:B------:R-:W-:Y:S05]  /*3360*/  @P0 BRA `(.L_x_3041) ;  /* 0x00001e6000000947 */ /* 0x000fea0003800000 */
[----:B------:R-:W-:-:S04]  /*3370*/  PRMT R2, R0, 0x9910, RZ ;  /* 0x0000991000027816 */ /* 0x000fc800000000ff */
[----:B------:R-:W-:-:S04]  /*3380*/  ISETP.NE.AND P0, PT, R2, RZ, PT ;  /* 0x000000ff0200720c */ /* 0x000fc80003f05270 */
[----:B------:R-:W-:Y:S02]  /*3390*/  ISETP.LT.OR P0, PT, R44, 0x3, !P0 ;  /* 0x000000032c00780c */ /* 0x000fe40004701670 */
.L_x_3045:
[----:B------:R-:W-:Y:S01]  /*33a0*/  IMAD.MOV.U32 R51, RZ, RZ, 0x4 ;  /* 0x00000004ff337424 */ /* 0x000fe200078e00ff */
[----:B-----5:R1:W5:Y:S03]  /*33b0*/  LDG.E.128.CONSTANT R12, [R36.64] ;  /* 0x00000008240c7981 */ /* 0x020366000c1e9d00 */
[----:B0-----:R-:W-:-:S05]  /*33c0*/  IMAD.WIDE R4, R51, c[0x0][0x18c], R36 ;  /* 0x0000630033047a25 */ /* 0x001fca00078e0224 */
[----:B------:R1:W5:Y:S01]  /*33d0*/  LDG.E.128.CONSTANT R8, [R4.64] ;  /* 0x0000000804087981 */ /* 0x000362000c1e9d00 */
[----:B------:R-:W-:Y:S01]  /*33e0*/  IMAD.WIDE R2, R51, c[0x0][0x18c], R4 ;  /* 0x0000630033027a25 */ /* 0x000fe200078e0204 */
[----:B------:R-:W-:Y:S05]  /*33f0*/  @!P1 BRA `(.L_x_3042) ;  /* 0x00001d7000009947 */ /* 0x000fea0003800000 */
[----:B-1----:R-:W2:Y:S01]  /*3400*/  LDG.E.128.CONSTANT R4, [R2.64] ;  /* 0x0000000802047981 */ /* 0x002ea2000c1e9d00 */
[--C-:B-----5:R-:W-:Y:S01]  /*3410*/  SHF.R.U32.HI R31, RZ, 0xf, R12.reuse ;  /* 0x0000000fff1f7819 */ /* 0x120fe2000001160c */
[----:B------:R-:W-:Y:S01]  /*3420*/  IMAD.MOV.U32 R39, RZ, RZ, 0x3000 ;  /* 0x00003000ff277424 */ /* 0x000fe200078e00ff */
[C---:B------:R-:W-:Y:S02]  /*3430*/  LOP3.LUT R32, R12.reuse, 0x380038, RZ, 0xc0, !PT ;  /* 0x003800380c207812 */ /* 0x040fe400078ec0ff */
[----:B------:R-:W-:Y:S02]  /*3440*/  SHF.R.U32.HI R52, RZ, 0x6, R12 ;  /* 0x00000006ff347819 */ /* 0x000fe4000001160c */
[----:B------:R-:W-:Y:S02]  /*3450*/  LOP3.LUT R63, R12, 0x70007, RZ, 0xc0, !PT ;  /* 0x000700070c3f7812 */ /* 0x000fe400078ec0ff */
        /* <DEDUP_REMOVED lines=21> */
[--C-:B------:R-:W-:Y:S02]  /*35b0*/  SHF.R.U32.HI R9, RZ, 0xe, R10.reuse ;  /* 0x0000000eff097819 */ /* 0x100fe4000001160a */
[----:B------:R-:W-:Y:S02]  /*35c0*/  LOP3.LUT R36, R36, 0x10001, RZ, 0xc0, !PT ;  /* 0x0001000124247812 */ /* 0x000fe400078ec0ff */
[----:B------:R-:W-:Y:S02]  /*35d0*/  LOP3.LUT R43, R10, 0x380038, RZ, 0xc0, !PT ;  /* 0x003800380a2b7812 */ /* 0x000fe400078ec0ff */
[----:B------:R-:W-:-:S02]  /*35e0*/  SHF.R.U32.HI R55, RZ, 0x6, R10 ;  /* 0x00000006ff377819 */ /* 0x000fc4000001160a */
[----:B------:R-:W-:Y:S01]  /*35f0*/  LOP3.LUT R65, R10, 0x70007, RZ, 0xc0, !PT ;  /* 0x000700070a417812 */ /* 0x000fe200078ec0ff */
[----:B------:R-:W-:Y:S01]  /*3600*/  IMAD.MOV.U32 R10, RZ, RZ, 0x2400 ;  /* 0x00002400ff0a7424 */ /* 0x000fe200078e00ff */
[----:B------:R-:W-:Y:S02]  /*3610*/  LOP3.LUT R47, R8, 0x20002, R37, 0xf8, !PT ;  /* 0x00020002082f7812 */ /* 0x000fe400078ef825 */
[----:B------:R-:W-:Y:S02]  /*3620*/  PRMT R8, R16, 0x9910, RZ ;  /* 0x0000991010087816 */ /* 0x000fe400000000ff */
[----:B------:R-:W-:Y:S02]  /*3630*/  LOP3.LUT R34, R34, 0x10001, RZ, 0xc0, !PT ;  /* 0x0001000122227812 */ /* 0x000fe400078ec0ff */
[----:B------:R-:W-:Y:S02]  /*3640*/  SHF.R.U32.HI R45, RZ, 0xe, R11 ;  /* 0x0000000eff2d7819 */ /* 0x000fe4000001160b */
[----:B------:R-:W-:-:S02]  /*3650*/  LOP3.LUT R42, R42, 0x10001, RZ, 0xc0, !PT ;  /* 0x000100012a2a7812 */ /* 0x000fc400078ec0ff */
[----:B------:R-:W-:Y:S02]  /*3660*/  LOP3.LUT R71, R36, 0x20002, R9, 0xf8, !PT ;  /* 0x0002000224477812 */ /* 0x000fe400078ef809 */
[----:B------:R-:W-:Y:S02]  /*3670*/  LOP3.LUT R46, R11, 0x380038, RZ, 0xc0, !PT ;  /* 0x003800380b2e7812 */ /* 0x000fe400078ec0ff */
[----:B------:R-:W-:Y:S02]  /*3680*/  LOP3.LUT R69, R34, 0x20002, R41, 0xf8, !PT ;  /* 0x0002000222457812 */ /* 0x000fe400078ef829 */
[----:B------:R-:W-:Y:S02]  /*3690*/  ISETP.NE.AND P2, PT, R8, RZ, PT ;  /* 0x000000ff0800720c */ /* 0x000fe40003f45270 */
[----:B------:R-:W-:Y:S02]  /*36a0*/  PRMT R31, R10, 0x7610, R31 ;  /* 0x000076100a1f7816 */ /* 0x000fe4000000001f */
[----:B------:R-:W-:-:S02]  /*36b0*/  LOP3.LUT R73, R42, 0x20002, R45, 0xf8, !PT ;  /* 0x000200022a497812 */ /* 0x000fc400078ef82d */
[----:B------:R-:W-:Y:S02]  /*36c0*/  LOP3.LUT R74, R46, 0x64006400, RZ, 0xfc, !PT ;  /* 0x640064002e4a7812 */ /* 0x000fe400078efcff */
        /* <DEDUP_REMOVED lines=36> */
[----:B------:R-:W-:-:S03]  /*3910*/  ISETP.GE.AND P3, PT, R18, 0x2, PT ;  /* 0x000000021200780c */ /* 0x000fc60003f66270 */
[----:B------:R-:W-:Y:S01]  /*3920*/  HADD2 R67, R67, -1028, -1028 ;  /* 0xe404e40443437430 */ /* 0x000fe20000000000 */
[----:B--2---:R-:W-:Y:S02]  /*3930*/  SHF.R.U32.HI R36, RZ, 0xd, R6 ;  /* 0x0000000dff247819 */ /* 0x004fe40000011606 */
        /* <DEDUP_REMOVED lines=9> */
[----:B------:R-:W-:Y:S02]  /*39d0*/  LOP3.LUT R6, R71, 0x40004, R36, 0xf8, !PT ;  /* 0x0004000447067812 */ /* 0x000fe400078ef824 */
[----:B------:R-:W-:-:S02]  /*39e0*/  LOP3.LUT R36, R33, 0x64006400, RZ, 0xfc, !PT ;  /* 0x6400640021247812 */ /* 0x000fc400078efcff */
[C---:B------:R-:W-:Y:S02]  /*39f0*/  LOP3.LUT R49, R7.reuse, 0x380038, RZ, 0xc0, !PT ;  /* 0x0038003807317812 */ /* 0x040fe400078ec0ff */
[----:B------:R-:W-:Y:S01]  /*3a00*/  SHF.R.U32.HI R11, RZ, 0x6, R7 ;  /* 0x00000006ff0b7819 */ /* 0x000fe20000011607 */
[----:B------:R-:W-:Y:S01]  /*3a10*/  HFMA2 R77, R36, R39.H0_H0, -132, -132 ;  /* 0xd820d820244d7431 */ /* 0x000fe20000040027 */
[----:B------:R-:W-:Y:S02]  /*3a20*/  LOP3.LUT R58, R7, 0x70007, RZ, 0xc0, !PT ;  /* 0x00070007073a7812 */ /* 0x000fe400078ec0ff */
[----:B------:R-:W-:Y:S02]  /*3a30*/  LOP3.LUT R33, R52, 0x380038, RZ, 0xc0, !PT ;  /* 0x0038003834217812 */ /* 0x000fe400078ec0ff */
[----:B------:R-:W-:Y:S02]  /*3a40*/  LOP3.LUT R41, R5, 0x380038, RZ, 0xc0, !PT ;  /* 0x0038003805297812 */ /* 0x000fe400078ec0ff */
[----:B------:R-:W-:-:S02]  /*3a50*/  SHF.R.U32.HI R9, RZ, 0x6, R5 ;  /* 0x00000006ff097819 */ /* 0x000fc40000011605 */
[----:B------:R-:W-:Y:S02]  /*3a60*/  LOP3.LUT R7, R69, 0x40004, R4, 0xf8, !PT ;  /* 0x0004000445077812 */ /* 0x000fe400078ef804 */
[----:B------:R-:W-:Y:S02]  /*3a70*/  LOP3.LUT R54, R5, 0x70007, RZ, 0xc0, !PT ;  /* 0x0007000705367812 */ /* 0x000fe400078ec0ff */
[----:B------:R-:W-:Y:S01]  /*3a80*/  LOP3.LUT R4, R73, 0x40004, R42, 0xf8, !PT ;  /* 0x0004000449047812 */ /* 0x000fe200078ef82a */
[-C--:B------:R-:W-:Y:S01]  /*3a90*/  HFMA2 R73, R48, R39.reuse.H0_H0, -132, -132 ;  /* 0xd820d82030497431 */ /* 0x080fe20000040027 */
[----:B------:R-:W-:Y:S01]  /*3aa0*/  LOP3.LUT R5, R47, 0x40004, R34, 0xf8, !PT ;  /* 0x000400042f057812 */ /* 0x000fe200078ef822 */
[----:B------:R-:W-:Y:S01]  /*3ab0*/  HFMA2 R48, R70, R39.H0_H0, -132, -132 ;  /* 0xd820d82046307431 */ /* 0x000fe20000040027 */
        /* <DEDUP_REMOVED lines=202> */
.L_x_3043:
        /* <DEDUP_REMOVED lines=82> */
.L_x_3044:
        /* <DEDUP_REMOVED lines=79> */
.L_x_3042:
[----:B------:R-:W-:Y:S01]  /*5170*/  IADD3 R19, R19, 0x20, RZ ;  /* 0x0000002013137810 */ /* 0x000fe20007ffe0ff */
[----:B------:R-:W-:Y:S01]  /*5180*/  UIADD3 UR4, UR4, 0x40, URZ ;  /* 0x0000004004047890 */ /* 0x000fe2000fffe03f */
[----:B-1----:R-:W-:Y:S02]  /*5190*/  IMAD.WIDE R36, R51, c[0x0][0x18c], R2 ;  /* 0x0000630033247a25 */ /* 0x002fe400078e0202 */
[C---:B------:R-:W-:Y:S02]  /*51a0*/  ISETP.GE.AND P2, PT, R19.reuse, c[0x0][0x1b8], PT ;  /* 0x00006e0013007a0c */ /* 0x040fe40003f46270 */
[----:B------:R-:W-:-:S13]  /*51b0*/  ISETP.LT.AND P3, PT, R19, R20, PT ;  /* 0x000000141300720c */ /* 0x000fda0003f61270 */
[----:B------:R-:W-:Y:S05]  /*51c0*/  @!P2 BRA P3, `(.L_x_3045) ;  /* 0xffffe1d00000a947 */ /* 0x000fea000183ffff */
.L_x_3041:
[----:B------:R-:W-:Y:S05]  /*51d0*/  @!P1 EXIT ;  /* 0x000000000000994d */ /* 0x000fea0003800000 */
[----:B------:R-:W1:Y:S01]  /*51e0*/  S2R R3, SR_CTAID.X ;  /* 0x0000000000037919 */ /* 0x000e620000002500 */
[----:B-----5:R-:W-:Y:S01]  /*51f0*/  IMAD.MOV.U32 R11, RZ, RZ, 0x2 ;  /* 0x00000002ff0b7424 */ /* 0x020fe200078e00ff */
[----:B------:R-:W-:Y:S02]  /*5200*/  HMUL2 R9, R30, R16.H0_H0 ;  /* 0x200000101e097232 */ /* 0x000fe40000000000 */
[----:B0-----:R-:W1:Y:S04]  /*5210*/  S2R R4, SR_TID.X ;  /* 0x0000000000047919 */ /* 0x001e680000002100 */
        /* <DEDUP_REMOVED lines=13> */
.L_x_3049:
[----:B------:R-:W0:Y:S02]  /*52f0*/  LDS R6, [R5] ;  /* 0x0000000005067984 */ /* 0x000e240000000800 */
[----:B0-----:R-:W-:-:S06]  /*5300*/  HADD2 R7, R6, R9 ;  /* 0x0000000906077230 */ /* 0x001fcc0000000000 */
[----:B------:R-:W0:Y:S02]  /*5310*/  ATOMS.CAST.SPIN R7, [R5], R6, R7 ;  /* 0x000000060507738d */ /* 0x000e240001800007 */
[----:B0-----:R-:W-:-:S13]  /*5320*/  ISETP.EQ.U32.AND P0, PT, R7, 0x1, PT ;  /* 0x000000010700780c */ /* 0x001fda0003f02070 */
[----:B------:R-:W-:Y:S05]  /*5330*/  @!P0 BRA `(.L_x_3049) ;  /* 0xffffffb000008947 */ /* 0x000fea000383ffff */
[----:B------:R-:W-:Y:S05]  /*5340*/  BRA `(.L_x_3047) ;  /* 0x0000003000007947 */ /* 0x000fea0003800000 */
.L_x_3048:
[----:B------:R-:W2:Y:S02]  /*5350*/  LD.E R5, [R2.64] ;  /* 0x0000000802057980 */ /* 0x000ea4000c101900 */
[----:B--2---:R-:W-:-:S05]  /*5360*/  IMAD.IADD R5, R9, 0x1, R5 ;  /* 0x0000000109057824 */ /* 0x004fca00078e0205 */
[----:B------:R0:W-:Y:S02]  /*5370*/  ST.E [R2.64], R5 ;  /* 0x0000000502007985 */ /* 0x0001e4000c101908 */
.L_x_3047:
[----:B------:R-:W-:Y:S05]  /*5380*/  BSYNC B0 ;  /* 0x0000000000007941 */ /* 0x000fea0003800000 */
.L_x_3046:
[----:B------:R-:W2:Y:S01]  /*5390*/  ATOM.E.ADD.F16x2.RN.STRONG.GPU P0, RZ, [R2.64+0x4], R29 ;  /* 0x0000041d02ff798a */ /* 0x000ea2000810e9c8 */
[----:B------:R-:W-:Y:S01]  /*53a0*/  BSSY B0, `(.L_x_3050) ;  /* 0x000000f000007945 */ /* 0x000fe20003800000 */
[----:B--2---:R-:W-:Y:S05]  /*53b0*/  @P0 BRA `(.L_x_3051) ;  /* 0x000000d000000947 */ /* 0x004fea0003800000 */
[----:B------:R-:W1:Y:S02]  /*53c0*/  QSPC.E.S P0, RZ, [R2+0x4] ;  /* 0x0000040002ff73aa */ /* 0x000e640000000500 */
[----:B-1----:R-:W-:Y:S05]  /*53d0*/  @!P0 BRA `(.L_x_3052) ;  /* 0x0000008000008947 */ /* 0x002fea0003800000 */
[----:B0-----:R-:W-:-:S04]  /*53e0*/  IADD3 R2, R2, 0x4, RZ ;  /* 0x0000000402027810 */ /* 0x001fc80007ffe0ff */
[----:B------:R-:W-:-:S05]  /*53f0*/  LOP3.LUT R2, R2, 0xffffff, RZ, 0xc0, !PT ;  /* 0x00ffffff02027812 */ /* 0x000fca00078ec0ff */
.L_x_3053:
[----:B------:R-:W0:Y:S02]  /*5400*/  LDS R6, [R2] ;  /* 0x0000000002067984 */ /* 0x000e240000000800 */
[----:B0-----:R-:W-:-:S10]  /*5410*/  HFMA2.MMA R7, R6, 1, 1, R29 ;  /* 0x3c003c0006077835 */ /* 0x001fd4000000001d */
[----:B------:R-:W0:Y:S02]  /*5420*/  ATOMS.CAST.SPIN R7, [R2], R6, R7 ;  /* 0x000000060207738d */ /* 0x000e240001800007 */
[----:B0-----:R-:W-:-:S13]  /*5430*/  ISETP.EQ.U32.AND P0, PT, R7, 0x1, PT ;  /* 0x000000010700780c */ /* 0x001fda0003f02070 */
[----:B------:R-:W-:Y:S05]  /*5440*/  @!P0 BRA `(.L_x_3053) ;  /* 0xffffffb000008947 */ /* 0x000fea000383ffff */
[----:B------:R-:W-:Y:S05]  /*5450*/  BRA `(.L_x_3051) ;  /* 0x0000003000007947 */ /* 0x000fea0003800000 */
.L_x_3052:
[----:B0-----:R-:W2:Y:S02]  /*5460*/  LD.E R5, [R2.64+0x4] ;  /* 0x0000040802057980 */ /* 0x001ea4000c101900 */
[----:B--2---:R-:W-:-:S05]  /*5470*/  IMAD.IADD R5, R29, 0x1, R5 ;  /* 0x000000011d057824 */ /* 0x004fca00078e0205 */
[----:B------:R0:W-:Y:S02]  /*5480*/  ST.E [R2.64+0x4], R5 ;  /* 0x0000040502007985 */ /* 0x0001e4000c101908 */
.L_x_3051:
[----:B------:R-:W-:Y:S05]  /*5490*/  BSYNC B0 ;  /* 0x0000000000007941 */ /* 0x000fea0003800000 */
.L_x_3050:
        /* <DEDUP_REMOVED lines=12> */
.L_x_3057:
[----:B------:R-:W0:Y:S02]  /*5560*/  LDS R6, [R5] ;  /* 0x0000000005067984 */ /* 0x000e240000000800 */
[----:B0-----:R-:W-:-:S06]  /*5570*/  HADD2 R7, R6, R25 ;  /* 0x0000001906077230 */ /* 0x001fcc0000000000 */
[----:B------:R-:W0:Y:S02]  /*5580*/  ATOMS.CAST.SPIN R7, [R5], R6, R7 ;  /* 0x000000060507738d */ /* 0x000e240001800007 */
[----:B0-----:R-:W-:-:S13]  /*5590*/  ISETP.EQ.U32.AND P0, PT, R7, 0x1, PT ;  /* 0x000000010700780c */ /* 0x001fda0003f02070 */
[----:B------:R-:W-:Y:S05]  /*55a0*/  @!P0 BRA `(.L_x_3057) ;  /* 0xffffffb000008947 */ /* 0x000fea000383ffff */
[----:B------:R-:W-:Y:S05]  /*55b0*/  BRA `(.L_x_3055) ;  /* 0x0000003000007947 */ /* 0x000fea0003800000 */
.L_x_3056:
[----:B------:R-:W2:Y:S02]  /*55c0*/  LD.E R5, [R2.64] ;  /* 0x0000000802057980 */ /* 0x000ea4000c101900 */
[----:B--2---:R-:W-:-:S05]  /*55d0*/  IMAD.IADD R5, R25, 0x1, R5 ;  /* 0x0000000119057824 */ /* 0x004fca00078e0205 */
[----:B------:R0:W-:Y:S02]  /*55e0*/  ST.E [R2.64], R5 ;  /* 0x0000000502007985 */ /* 0x0001e4000c101908 */
.L_x_3055:
[----:B------:R-:W-:Y:S05]  /*55f0*/  BSYNC B0 ;  /* 0x0000000000007941 */ /* 0x000fea0003800000 */
.L_x_3054:
[----:B------:R-:W2:Y:S01]  /*5600*/  ATOM.E.ADD.F16x2.RN.STRONG.GPU P0, RZ, [R2.64+0x4], R17 ;  /* 0x0000041102ff798a */ /* 0x000ea2000810e9c8 */
[----:B------:R-:W-:Y:S01]  /*5610*/  BSSY B0, `(.L_x_3058) ;  /* 0x000000f000007945 */ /* 0x000fe20003800000 */
[----:B--2---:R-:W-:Y:S05]  /*5620*/  @P0 BRA `(.L_x_3059) ;  /* 0x000000d000000947 */ /* 0x004fea0003800000 */
[----:B------:R-:W1:Y:S02]  /*5630*/  QSPC.E.S P0, RZ, [R2+0x4] ;  /* 0x0000040002ff73aa */ /* 0x000e640000000500 */
[----:B-1----:R-:W-:Y:S05]  /*5640*/  @!P0 BRA `(.L_x_3060) ;  /* 0x0000008000008947 */ /* 0x002fea0003800000 */
[----:B0-----:R-:W-:-:S04]  /*5650*/  IADD3 R2, R2, 0x4, RZ ;  /* 0x0000000402027810 */ /* 0x001fc80007ffe0ff */
[----:B------:R-:W-:-:S05]  /*5660*/  LOP3.LUT R2, R2, 0xffffff, RZ, 0xc0, !PT ;  /* 0x00ffffff02027812 */ /* 0x000fca00078ec0ff */
.L_x_3061:
[----:B------:R-:W0:Y:S02]  /*5670*/  LDS R6, [R2] ;  /* 0x0000000002067984 */ /* 0x000e240000000800 */
[----:B0-----:R-:W-:-:S10]  /*5680*/  HFMA2.MMA R7, R6, 1, 1, R17 ;  /* 0x3c003c0006077835 */ /* 0x001fd40000000011 */
[----:B------:R-:W0:Y:S02]  /*5690*/  ATOMS.CAST.SPIN R7, [R2], R6, R7 ;  /* 0x000000060207738d */ /* 0x000e240001800007 */
[----:B0-----:R-:W-:-:S13]  /*56a0*/  ISETP.EQ.U32.AND P0, PT, R7, 0x1, PT ;  /* 0x000000010700780c */ /* 0x001fda0003f02070 */
[----:B------:R-:W-:Y:S05]  /*56b0*/  @!P0 BRA `(.L_x_3061) ;  /* 0xffffffb000008947 */ /* 0x000fea000383ffff */
[----:B------:R-:W-:Y:S05]  /*56c0*/  BRA `(.L_x_3059) ;  /* 0x0000003000007947 */ /* 0x000fea0003800000 */
.L_x_3060:
[----:B0-----:R-:W2:Y:S02]  /*56d0*/  LD.E R5, [R2.64+0x4] ;  /* 0x0000040802057980 */ /* 0x001ea4000c101900 */
[----:B--2---:R-:W-:-:S05]  /*56e0*/  IMAD.IADD R5, R17, 0x1, R5 ;  /* 0x0000000111057824 */ /* 0x004fca00078e0205 */
[----:B------:R0:W-:Y:S02]  /*56f0*/  ST.E [R2.64+0x4], R5 ;  /* 0x0000040502007985 */ /* 0x0001e4000c101908 */
.L_x_3059:
[----:B------:R-:W-:Y:S05]  /*5700*/  BSYNC B0 ;  /* 0x0000000000007941 */ /* 0x000fea0003800000 */
.L_x_3058:
        /* <DEDUP_REMOVED lines=12> */
.L_x_3065:
[----:B------:R-:W0:Y:S02]  /*57d0*/  LDS R4, [R0] ;  /* 0x0000000000047984 */ /* 0x000e240000000800 */
[----:B0-----:R-:W-:-:S06]  /*57e0*/  HADD2 R5, R4, R27 ;  /* 0x0000001b04057230 */ /* 0x001fcc0000000000 */
[----:B------:R-:W0:Y:S02]  /*57f0*/  ATOMS.CAST.SPIN R5, [R0], R4, R5 ;  /* 0x000000040005738d */ /* 0x000e240001800005 */
[----:B0-----:R-:W-:-:S13]  /*5800*/  ISETP.EQ.U32.AND P0, PT, R5, 0x1, PT ;  /* 0x000000010500780c */ /* 0x001fda0003f02070 */
[----:B------:R-:W-:Y:S05]  /*5810*/  @!P0 BRA `(.L_x_3065) ;  /* 0xffffffb000008947 */ /* 0x000fea000383ffff */
[----:B------:R-:W-:Y:S05]  /*5820*/  BRA `(.L_x_3063) ;  /* 0x0000003000007947 */ /* 0x000fea0003800000 */
.L_x_3064:
[----:B------:R-:W2:Y:S02]  /*5830*/  LD.E R0, [R2.64] ;  /* 0x0000000802007980 */ /* 0x000ea4000c101900 */
[----:B--2---:R-:W-:-:S05]  /*5840*/  IMAD.IADD R5, R27, 0x1, R0 ;  /* 0x000000011b057824 */ /* 0x004fca00078e0200 */
[----:B------:R0:W-:Y:S02]  /*5850*/  ST.E [R2.64], R5 ;  /* 0x0000000502007985 */ /* 0x0001e4000c101908 */
.L_x_3063:
[----:B------:R-:W-:Y:S05]  /*5860*/  BSYNC B0 ;  /* 0x0000000000007941 */ /* 0x000fea0003800000 */
.L_x_3062:
[----:B------:R-:W2:Y:S02]  /*5870*/  ATOM.E.ADD.F16x2.RN.STRONG.GPU P0, RZ, [R2.64+0x4], R7 ;  /* 0x0000040702ff798a */ /* 0x000ea4000810e9c8 */
[----:B--2---:R-:W-:Y:S05]  /*5880*/  @P0 EXIT ;  /* 0x000000000000094d */ /* 0x004fea0003800000 */
[----:B------:R-:W1:Y:S02]  /*5890*/  QSPC.E.S P0, RZ, [R2+0x4] ;  /* 0x0000040002ff73aa */ /* 0x000e640000000500 */
[----:B-1----:R-:W-:Y:S05]  /*58a0*/  @!P0 BRA `(.L_x_3066) ;  /* 0x0000008000008947 */ /* 0x002fea0003800000 */
[----:B0-----:R-:W-:-:S04]  /*58b0*/  IADD3 R2, R2, 0x4, RZ ;  /* 0x0000000402027810 */ /* 0x001fc80007ffe0ff */
[----:B------:R-:W-:-:S05]  /*58c0*/  LOP3.LUT R2, R2, 0xffffff, RZ, 0xc0, !PT ;  /* 0x00ffffff02027812 */ /* 0x000fca00078ec0ff */
.L_x_3067:
[----:B------:R-:W0:Y:S02]  /*58d0*/  LDS R4, [R2] ;  /* 0x0000000002047984 */ /* 0x000e240000000800 */
[----:B0-----:R-:W-:-:S10]  /*58e0*/  HFMA2.MMA R5, R4, 1, 1, R7 ;  /* 0x3c003c0004057835 */ /* 0x001fd40000000007 */
[----:B------:R-:W0:Y:S02]  /*58f0*/  ATOMS.CAST.SPIN R5, [R2], R4, R5 ;  /* 0x000000040205738d */ /* 0x000e240001800005 */
[----:B0-----:R-:W-:-:S13]  /*5900*/  ISETP.EQ.U32.AND P0, PT, R5, 0x1, PT ;  /* 0x000000010500780c */ /* 0x001fda0003f02070 */
[----:B------:R-:W-:Y:S05]  /*5910*/  @!P0 BRA `(.L_x_3067) ;  /* 0xffffffb000008947 */ /* 0x000fea000383ffff */
[----:B------:R-:W-:Y:S05]  /*5920*/  EXIT ;  /* 0x000000000000794d */ /* 0x000fea0003800000 */
.L_x_3066:
[----:B------:R-:W2:Y:S02]  /*5930*/  LD.E R0, [R2.64+0x4] ;  /* 0x0000040802007980 */ /* 0x000ea4000c101900 */
[----:B0-2---:R-:W-:-:S05]  /*5940*/  IMAD.IADD R5, R7, 0x1, R0 ;  /* 0x0000000107057824 */ /* 0x005fca00078e0200 */
[----:B------:R-:W-:Y:S01]  /*5950*/  ST.E [R2.64+0x4], R5 ;  /* 0x0000040502007985 */ /* 0x000fe2000c101908 */
[----:B------:R-:W-:Y:S05]  /*5960*/  EXIT ;  /* 0x000000000000794d */ /* 0x000fea0003800000 */
.L_x_3068:
        /* <DEDUP_REMOVED lines=9> */
.L_x_4785:


//--------------------- .text._Z23gemm_half_q_half_kernelILi3ELi38ELb1ELb1ELi32EEvPK6__halfPKjS4_S2_PS0_iiiiPKtS7_iiiiiibS2_i --------------------------
	.section	.text._Z23gemm_half_q_half_kernelILi3ELi38ELb1ELb1ELi32EEvPK6__halfPKjS4_S2_PS0_iiiiPKtS7_iiiiiibS2_i,"ax",@progbits
	.sectioninfo	@"SHI_REGISTERS=101"
	.align	128
        .global         _Z23gemm_half_q_half_kernelILi3ELi38ELb1ELb1ELi32EEvPK6__halfPKjS4_S2_PS0_iiiiPKtS7_iiiiiibS2_i
        .type           _Z23gemm_half_q_half_kernelILi3ELi38ELb1ELb1ELi32EEvPK6__halfPKjS4_S2_PS0_iiiiPKtS7_iiiiiibS2_i,@function
        .size           _Z23gemm_half_q_half_kernelILi3ELi38ELb1ELb1ELi32EEvPK6__halfPKjS4_S2_PS0_iiiiPKtS7_iiiiiibS2_i,(.L_x_4786 - _Z23gemm_half_q_half_kernelILi3ELi38ELb1ELb1ELi32EEvPK6__halfPKjS4_S2_PS0_iiiiPKtS7_iiiiiibS2_i)
        .other          _Z23gemm_half_q_half_kernelILi3ELi38ELb1ELb1ELi32EEvPK6__halfPKjS4_S2_PS0_iiiiPKtS7_iiiiiibS2_i,@"STO_CUDA_ENTRY STV_DEFAULT"
_Z23gemm_half_q_half_kernelILi3ELi38ELb1ELb1ELi32EEvPK6__halfPKjS4_S2_PS0_iiiiPKtS7_iiiiiibS2_i:
.text._Z23gemm_half_q_half_kernelILi3ELi38ELb1ELb1ELi32EEvPK6__halfPKjS4_S2_PS0_iiiiPKtS7_iiiiiibS2_i:
        /* <DEDUP_REMOVED lines=34> */
.L_x_3069:
        /* <DEDUP_REMOVED lines=27> */
.L_x_3074:
        /* <DEDUP_REMOVED lines=36> */
.L_x_3073:
        /* <DEDUP_REMOVED lines=22> */
.L_x_3075:
        /* <DEDUP_REMOVED lines=12> */
.L_x_3072:
[----:B------:R-:W-:Y:S01]  /*0830*/  ISETP.GT.AND P2, PT, R20, 0x3, PT ;  /* 0x000000031400780c */ /* 0x000fe20003f44270 */
[----:B------:R-:W-:Y:S01]  /*0840*/  IMAD.SHL.U32 R26, R12, 0x2, RZ ;  /* 0x000000020c1a7824 */ /* 0x000fe200078e00ff */
[----:B------:R-:W-:Y:S01]  /*0850*/  PLOP3.LUT P0, PT, PT, PT, PT, 0x80, 0x0 ;  /* 0x000000000000781c */ /* 0x000fe20003f0f070 */
[----:B------:R-:W-:-:S10]  /*0860*/  IMAD.MOV.U32 R13, RZ, RZ, RZ ;  /* 0x000000ffff0d7224 */ /* 0x000fd400078e00ff */
[----:B------:R-:W-:Y:S05]  /*0870*/  @!P2 BRA `(.L_x_3076) ;  /* 0x000002600000a947 */ /* 0x000fea0003800000 */
[----:B------:R-:W-:Y:S02]  /*0880*/  PLOP3.LUT P0, PT, PT, PT, PT, 0x8, 0x0 ;  /* 0x000000000000781c */ /* 0x000fe40003f0e170 */
[----:B------:R-:W-:Y:S02]  /*0890*/  IADD3 R28, R20, -0x3, RZ ;  /* 0xfffffffd141c7810 */ /* 0x000fe40007ffe0ff */
.L_x_3077:
        /* <DEDUP_REMOVED lines=36> */
.L_x_3076:
        /* <DEDUP_REMOVED lines=22> */
.L_x_3078:
        /* <DEDUP_REMOVED lines=11> */
.L_x_3071:
[----:B------:R-:W-:Y:S05]  /*0cf0*/  BSYNC B0 ;  /* 0x0000000000007941 */ /* 0x000fea0003800000 */
.L_x_3070:
        /* <DEDUP_REMOVED lines=14> */
.L_x_3081:
        /* <DEDUP_REMOVED lines=19> */
.L_x_3080:
        /* <DEDUP_REMOVED lines=14> */
.L_x_3082:
[----:B------:R-:W-:-:S13]  /*0ff0*/  ISETP.LT.OR P0, PT, R13, R20, P0 ;  /* 0x000000140d00720c */ /* 0x000fda0000701670 */
[----:B------:R-:W-:Y:S02]  /*1000*/  @P0 IMAD R2, R2, 0x3, R13 ;  /* 0x0000000302020824 */ /* 0x000fe400078e020d */
[----:B0-----:R-:W-:Y:S02]  /*1010*/  @P0 IMAD.MOV.U32 R5, RZ, RZ, 0x2 ;  /* 0x00000002ff050424 */ /* 0x001fe400078e00ff */
[----:B------:R-:W-:-:S04]  /*1020*/  @P0 IMAD R2, R2, c[0x0][0x18c], R3 ;  /* 0x0000630002020a24 */ /* 0x000fc800078e0203 */
[----:B------:R-:W-:-:S05]  /*1030*/  @P0 IMAD.WIDE R4, R2, R5, c[0x0][0x180] ;  /* 0x0000600002040625 */ /* 0x000fca00078e0205 */
[----:B------:R0:W-:Y:S02]  /*1040*/  @P0 STG.E.64 [R4.64], RZ ;  /* 0x000000ff04000986 */ /* 0x0001e4000c101b06 */
.L_x_3079:
        /* <DEDUP_REMOVED lines=11> */
[----:B------:R-:W-:Y:S02]  /*1100*/  @P2 IMNMX R4, R21, c[0x0][0x1b0], PT ;  /* 0x00006c0015042a17 */ /* 0x000fe40003800200 */
[----:B------:R-:W-:-:S02]  /*1110*/  @P0 SHF.R.S32.HI R5, RZ, 0x1f, R2 ;  /* 0x0000001fff050819 */ /* 0x000fc40000011402 */
[C---:B------:R-:W-:Y:S02]  /*1120*/  @P4 IMNMX R7, R21.reuse, c[0x0][0x1b8], PT ;  /* 0x00006e0015074a17 */ /* 0x040fe40003800200 */
[----:B------:R-:W-:Y:S02]  /*1130*/  @P2 IADD3 R4, R4, -c[0x0][0x1ac], RZ ;  /* 0x80006b0004042a10 */ /* 0x000fe40007ffe0ff */
[----:B------:R-:W-:Y:S02]  /*1140*/  @P3 IMNMX R6, R21, c[0x0][0x1b4], PT ;  /* 0x00006d0015063a17 */ /* 0x000fe40003800200 */
[----:B------:R-:W-:Y:S02]  /*1150*/  @P0 LEA.HI R5, R5, R2, RZ, 0x5 ;  /* 0x0000000205050211 */ /* 0x000fe400078f28ff */
[----:B------:R-:W-:Y:S02]  /*1160*/  @P4 IADD3 R2, R7, -c[0x0][0x1b4], RZ ;  /* 0x80006d0007024a10 */ /* 0x000fe40007ffe0ff */
[----:B------:R-:W-:-:S02]  /*1170*/  @P2 SHF.R.S32.HI R7, RZ, 0x1f, R4 ;  /* 0x0000001fff072819 */ /* 0x000fc40000011404 */
[----:B------:R-:W-:Y:S02]  /*1180*/  @P3 IADD3 R6, R6, -c[0x0][0x1b0], RZ ;  /* 0x80006c0006063a10 */ /* 0x000fe40007ffe0ff */
[----:B------:R-:W-:Y:S02]  /*1190*/  @P5 IMNMX R8, R21, c[0x0][0x1bc], PT ;  /* 0x00006f0015085a17 */ /* 0x000fe40003800200 */
        /* <DEDUP_REMOVED lines=22> */
[----:B------:R-:W-:Y:S01]  /*1300*/  ISETP.GE.AND P0, PT, R21, R22, PT ;  /* 0x000000161500720c */ /* 0x000fe20003f06270 */
[----:B------:R-:W-:-:S02]  /*1310*/  IMAD.MOV.U32 R6, RZ, RZ, RZ ;  /* 0x000000ffff067224 */ /* 0x000fc400078e00ff */
[----:B------:R-:W-:Y:S01]  /*1320*/  @P4 IMAD R5, R11, 0x3, RZ ;  /* 0x000000030b054824 */ /* 0x000fe200078e02ff */
[----:B------:R-:W-:Y:S01]  /*1330*/  IADD3 R2, R9, R4, R2 ;  /* 0x0000000409027210 */ /* 0x000fe20007ffe002 */
[----:B------:R-:W-:-:S05]  /*1340*/  @P5 IMAD.SHL.U32 R6, R13, 0x2, RZ ;  /* 0x000000020d065824 */ /* 0x000fca00078e00ff */
[----:B------:R-:W-:Y:S02]  /*1350*/  IADD3 R2, R6, R2, R5 ;  /* 0x0000000206027210 */ /* 0x000fe40007ffe005 */
[----:B------:R-:W-:-:S03]  /*1360*/  SHF.R.S32.HI R5, RZ, 0x1f, R3 ;  /* 0x0000001fff057819 */ /* 0x000fc60000011403 */
        /* <DEDUP_REMOVED lines=16> */
.L_x_3084:
        /* <DEDUP_REMOVED lines=26> */
[----:B0-----:R-:W-:Y:S01]  /*1610*/  IMAD R7, R23, R23, RZ ;  /* 0x0000001717077224 */ /* 0x001fe200078e02ff */
        /* <DEDUP_REMOVED lines=14> */
.L_x_3083:
        /* <DEDUP_REMOVED lines=12> */
.L_x_3092:
        /* <DEDUP_REMOVED lines=15> */
[----:B------:R-:W-:Y:S02]  /*18b0*/  SHF.R.U32.HI R39, RZ, 0x6, R13 ;  /* 0x00000006ff277819 */ /* 0x000fe4000001160d */
[--C-:B------:R-:W-:Y:S02]  /*18c0*/  SHF.R.U32.HI R44, RZ, 0xc, R14.reuse ;  /* 0x0000000cff2c7819 */ /* 0x100fe4000001160e */
[----:B------:R-:W-:Y:S02]  /*18d0*/  LOP3.LUT R41, R14, 0x3f003f, RZ, 0xc0, !PT ;  /* 0x003f003f0e297812 */ /* 0x000fe400078ec0ff */
[----:B------:R-:W-:Y:S02]  /*18e0*/  SHF.R.U32.HI R45, RZ, 0x6, R14 ;  /* 0x00000006ff2d7819 */ /* 0x000fe4000001160e */
        /* <DEDUP_REMOVED lines=18> */
[----:B------:R-:W-:-:S02]  /*1a10*/  SHF.R.U32.HI R53, RZ, 0x8, R11 ;  /* 0x00000008ff357819 */ /* 0x000fc4000001160b */
[----:B------:R-:W-:Y:S02]  /*1a20*/  LOP3.LUT R46, R46, 0xf000f, RZ, 0xc0, !PT ;  /* 0x000f000f2e2e7812 */ /* 0x000fe400078ec0ff */
[----:B------:R-:W-:Y:S02]  /*1a30*/  LOP3.LUT R10, R35, 0x300030, R12, 0xf8, !PT ;  /* 0x00300030230a7812 */ /* 0x000fe400078ef80c */
[----:B---3--:R-:W-:Y:S02]  /*1a40*/  SHF.R.U32.HI R12, RZ, 0xc, R5 ;  /* 0x0000000cff0c7819 */ /* 0x008fe40000011605 */
[----:B------:R-:W-:Y:S02]  /*1a50*/  LOP3.LUT R44, R9, 0x300030, R8, 0xf8, !PT ;  /* 0x00300030092c7812 */ /* 0x000fe400078ef808 */
[----:B------:R-:W-:Y:S02]  /*1a60*/  LOP3.LUT R49, R40, 0x300030, R15, 0xf8, !PT ;  /* 0x0030003028317812 */ /* 0x000fe400078ef80f */
[----:B------:R-:W-:-:S02]  /*1a70*/  LOP3.LUT R58, R46, 0x300030, R53, 0xf8, !PT ;  /* 0x003000302e3a7812 */ /* 0x000fc400078ef835 */
[----:B------:R-:W-:Y:S02]  /*1a80*/  SHF.R.U32.HI R9, RZ, 0xc, R4 ;  /* 0x0000000cff097819 */ /* 0x000fe40000011604 */
[----:B------:R-:W-:Y:S02]  /*1a90*/  SHF.R.U32.HI R15, RZ, 0xc, R6 ;  /* 0x0000000cff0f7819 */ /* 0x000fe40000011606 */
[----:B------:R-:W-:Y:S02]  /*1aa0*/  SHF.R.U32.HI R35, RZ, 0xc, R7 ;  /* 0x0000000cff237819 */ /* 0x000fe40000011607 */
        /* <DEDUP_REMOVED lines=13> */
[----:B------:R-:W-:Y:S02]  /*1b80*/  LOP3.LUT R15, R15, 0xf000f, RZ, 0xc0, !PT ;  /* 0x000f000f0f0f7812 */ /* 0x000fe400078ec0ff */
        /* <DEDUP_REMOVED lines=83> */
[----:B-----5:R-:W-:Y:S02]  /*20c0*/  PRMT R23, R23, 0x5410, R24 ;  /* 0x0000541017177816 */ /* 0x020fe40000000018 */
        /* <DEDUP_REMOVED lines=42> */
.L_x_3087:
        /* <DEDUP_REMOVED lines=51> */
.L_x_3088:
[----:B------:R-:W-:Y:S05]  /*26a0*/  @P0 BRA `(.L_x_3086) ;  /* 0x000002c000000947 */ /* 0x000fea0003800000 */
        /* <DEDUP_REMOVED lines=44> */
.L_x_3086:
        /* <DEDUP_REMOVED lines=30> */
[----:B------:R-:W-:Y:S02]  /*2b50*/  LOP3.LUT R41, R41, 0xf000f, RZ, 0xc0, !PT ;  /* 0x000f000f29297812 */ /* 0x000fe400078ec0ff */
        /* <DEDUP_REMOVED lines=13> */
[----:B------:R-:W-:-:S02]  /*2c30*/  SHF.R.U32.HI R55, RZ, 0xc, R7 ;  /* 0x0000000cff377819 */ /* 0x000fc40000011607 */
[----:B------:R-:W-:Y:S02]  /*2c40*/  LOP3.LUT R58, R54, 0x300030, R53, 0xf8, !PT ;  /* 0x00300030363a7812 */ /* 0x000fe400078ef835 */
[----:B------:R-:W-:Y:S02]  /*2c50*/  LOP3.LUT R53, R7, 0x3f003f, RZ, 0xc0, !PT ;  /* 0x003f003f07357812 */ /* 0x000fe400078ec0ff */
[----:B------:R-:W-:Y:S02]  /*2c60*/  SHF.R.U32.HI R54, RZ, 0x6, R7 ;  /* 0x00000006ff367819 */ /* 0x000fe40000011607 */
[----:B------:R-:W-:Y:S02]  /*2c70*/  LOP3.LUT R49, R38, 0x300030, R15, 0xf8, !PT ;  /* 0x0030003026317812 */ /* 0x000fe400078ef80f */
[----:B------:R-:W-:Y:S02]  /*2c80*/  SHF.R.U32.HI R9, RZ, 0xc, R4 ;  /* 0x0000000cff097819 */ /* 0x000fe40000011604 */
[----:B------:R-:W-:-:S02]  /*2c90*/  LOP3.LUT R7, R12, 0xf000f, RZ, 0xc0, !PT ;  /* 0x000f000f0c077812 */ /* 0x000fc400078ec0ff */
[----:B------:R-:W-:Y:S02]  /*2ca0*/  LOP3.LUT R41, R41, 0xf000f, RZ, 0xc0, !PT ;  /* 0x000f000f29297812 */ /* 0x000fe400078ec0ff */
[----:B------:R-:W-:Y:S02]  /*2cb0*/  LOP3.LUT R40, R40, 0x3f003f, RZ, 0xc0, !PT ;  /* 0x003f003f28287812 */ /* 0x000fe400078ec0ff */
[--C-:B------:R-:W-:Y:S02]  /*2cc0*/  SHF.R.U32.HI R59, RZ, 0xa, R11.reuse ;  /* 0x0000000aff3b7819 */ /* 0x100fe4000001160b */
        /* <DEDUP_REMOVED lines=11> */
[----:B------:R-:W-:Y:S02]  /*2d80*/  LOP3.LUT R50, R41, 0x300030, R50, 0xf8, !PT ;  /* 0x0030003029327812 */ /* 0x000fe400078ef832 */
[----:B------:R-:W-:Y:S02]  /*2d90*/  LOP3.LUT R40, R40, 0x64006400, RZ, 0xfc, !PT ;  /* 0x6400640028287812 */ /* 0x000fe400078efcff */
[----:B------:R-:W-:Y:S02]  /*2da0*/  LOP3.LUT R59, R12, 0x300030, R59, 0xf8, !PT ;  /* 0x003000300c3b7812 */ /* 0x000fe400078ef83b */
        /* <DEDUP_REMOVED lines=76> */
[----:B------:R-:W0:Y:S01]  /*3270*/  LDS.128 R4, [UR4+0x20] ;  /* 0x00002004ff047984 */ /* 0x000e220008000c00 */
[----:B-----5:R-:W-:-:S02]  /*3280*/  PRMT R23, R23, 0x5410, R24 ;  /* 0x0000541017177816 */ /* 0x020fc40000000018 */
        /* <DEDUP_REMOVED lines=42> */
.L_x_3090:
        /* <DEDUP_REMOVED lines=51> */
.L_x_3091:
        /* <DEDUP_REMOVED lines=45> */
.L_x_3089:
        /* <DEDUP_REMOVED lines=8> */
.L_x_3085:
[----:B------:R-:W-:-:S04]  /*3bb0*/  ISETP.GE.AND P0, PT, R21, R22, PT ;  /* 0x000000161500720c */ /* 0x000fc80003f06270 */
[----:B------:R-:W-:-:S13]  /*3bc0*/  ISETP.GE.OR P0, PT, R21, c[0x0][0x1b8], P0 ;  /* 0x00006e0015007a0c */ /* 0x000fda0000706670 */
[----:B------:R-:W-:Y:S05]  /*3bd0*/  @P0 BRA `(.L_x_3093) ;  /* 0x00001e6000000947 */ /* 0x000fea0003800000 */
[----:B------:R-:W-:-:S04]  /*3be0*/  PRMT R4, R17, 0x9910, RZ ;  /* 0x0000991011047816 */ /* 0x000fc800000000ff */
[----:B------:R-:W-:-:S04]  /*3bf0*/  ISETP.NE.AND P0, PT, R4, RZ, PT ;  /* 0x000000ff0400720c */ /* 0x000fc80003f05270 */
[----:B------:R-:W-:Y:S02]  /*3c00*/  ISETP.LT.OR P0, PT, R0, 0x3, !P0 ;  /* 0x000000030000780c */ /* 0x000fe40004701670 */
.L_x_3097:
[----:B------:R-:W-:Y:S01]  /*3c10*/  IMAD.MOV.U32 R55, RZ, RZ, c[0x0][0x18c] ;  /* 0x00006300ff377624 */ /* 0x000fe200078e00ff */
[----:B-----5:R0:W5:Y:S03]  /*3c20*/  LDG.E.128.CONSTANT R12, [R2.64] ;  /* 0x00000006020c7981 */ /* 0x020166000c1e9d00 */
[----:B-1----:R-:W-:-:S05]  /*3c30*/  IMAD.WIDE R4, R55, 0x4, R2 ;  /* 0x0000000437047825 */ /* 0x002fca00078e0202 */
[----:B------:R1:W5:Y:S01]  /*3c40*/  LDG.E.128.CONSTANT R8, [R4.64] ;  /* 0x0000000604087981 */ /* 0x000362000c1e9d00 */
[----:B0-----:R-:W-:Y:S01]  /*3c50*/  IMAD.WIDE R2, R55, 0x4, R4 ;  /* 0x0000000437027825 */ /* 0x001fe200078e0204 */
        /* <DEDUP_REMOVED lines=32> */
[----:B------:R-:W-:-:S02]  /*3e60*/  LOP3.LUT R10, R35, 0x10001, RZ, 0xc0, !PT ;  /* 0x00010001230a7812 */ /* 0x000fc400078ec0ff */
[----:B------:R-:W-:Y:S02]  /*3e70*/  SHF.R.U32.HI R51, RZ, 0xe, R11 ;  /* 0x0000000eff337819 */ /* 0x000fe4000001160b */
[----:B------:R-:W-:Y:S02]  /*3e80*/  LOP3.LUT R39, R10, 0x20002, R39, 0xf8, !PT ;  /* 0x000200020a277812 */ /* 0x000fe400078ef827 */
[C---:B------:R-:W-:Y:S02]  /*3e90*/  LOP3.LUT R53, R11.reuse, 0x380038, RZ, 0xc0, !PT ;  /* 0x003800380b357812 */ /* 0x040fe400078ec0ff */
[----:B------:R-:W-:Y:S02]  /*3ea0*/  SHF.R.U32.HI R58, RZ, 0x6, R11 ;  /* 0x00000006ff3a7819 */ /* 0x000fe4000001160b */
[----:B------:R-:W-:Y:S02]  /*3eb0*/  LOP3.LUT R67, R11, 0x70007, RZ, 0xc0, !PT ;  /* 0x000700070b437812 */ /* 0x000fe400078ec0ff */
[----:B------:R-:W-:-:S02]  /*3ec0*/  LOP3.LUT R38, R38, 0x10001, RZ, 0xc0, !PT ;  /* 0x0001000126267812 */ /* 0x000fc400078ec0ff */
[----:B------:R-:W-:Y:S02]  /*3ed0*/  LOP3.LUT R10, R45, 0x10001, RZ, 0xc0, !PT ;  /* 0x000100012d0a7812 */ /* 0x000fe400078ec0ff */
[----:B------:R-:W-:Y:S02]  /*3ee0*/  PRMT R11, R18, 0x9910, RZ ;  /* 0x00009910120b7816 */ /* 0x000fe400000000ff */
[----:B------:R-:W-:Y:S02]  /*3ef0*/  LOP3.LUT R40, R40, 0x10001, RZ, 0xc0, !PT ;  /* 0x0001000128287812 */ /* 0x000fe400078ec0ff */
[----:B------:R-:W-:Y:S02]  /*3f00*/  LOP3.LUT R45, R38, 0x20002, R41, 0xf8, !PT ;  /* 0x00020002262d7812 */ /* 0x000fe400078ef829 */
[----:B------:R-:W-:Y:S02]  /*3f10*/  LOP3.LUT R52, R10, 0x20002, R51, 0xf8, !PT ;  /* 0x000200020a347812 */ /* 0x000fe400078ef833 */
[----:B------:R-:W-:-:S02]  /*3f20*/  PRMT R35, R46, 0x7610, R35 ;  /* 0x000076102e237816 */ /* 0x000fc40000000023 */
[----:B------:R-:W-:Y:S02]  /*3f30*/  ISETP.NE.AND P2, PT, R11, RZ, PT ;  /* 0x000000ff0b00720c */ /* 0x000fe40003f45270 */
        /* <DEDUP_REMOVED lines=19> */
[C---:B------:R-:W-:Y:S01]  /*4070*/  LOP3.LUT R73, R58.reuse, 0x1c001c0, RZ, 0xc0, !PT ;  /* 0x01c001c03a497812 */ /* 0x040fe200078ec0ff */
[----:B------:R-:W-:Y:S01]  /*4080*/  HFMA2 R84, R44, R43.H0_H0, -132, -132 ;  /* 0xd820d8202c547431 */ /* 0x000fe2000004002b */
        /* <DEDUP_REMOVED lines=25> */
[----:B------:R-:W-:Y:S02]  /*4220*/  LOP3.LUT R6, R39, 0x40004, R38, 0xf8, !PT ;  /* 0x0004000427067812 */ /* 0x000fe400078ef826 */
[----:B------:R-:W-:Y:S02]  /*4230*/  LOP3.LUT R5, R40, 0x40004, R5, 0xf8, !PT ;  /* 0x0004000428057812 */ /* 0x000fe400078ef805 */
[--C-:B------:R-:W-:Y:S02]  /*4240*/  SHF.R.U32.HI R49, RZ, 0xd, R7.reuse ;  /* 0x0000000dff317819 */ /* 0x100fe40000011607 */
[C---:B------:R-:W-:Y:S02]  /*4250*/  LOP3.LUT R71, R7.reuse, 0x380038, RZ, 0xc0, !PT ;  /* 0x0038003807477812 */ /* 0x040fe400078ec0ff */
[----:B------:R-:W-:Y:S02]  /*4260*/  SHF.R.U32.HI R64, RZ, 0x6, R7 ;  /* 0x00000006ff407819 */ /* 0x000fe40000011607 */
[----:B------:R-:W-:-:S02]  /*4270*/  LOP3.LUT R69, R7, 0x70007, RZ, 0xc0, !PT ;  /* 0x0007000707457812 */ /* 0x000fc400078ec0ff */
[----:B------:R-:W-:Y:S02]  /*4280*/  LOP3.LUT R40, R37, 0x64006400, RZ, 0xfc, !PT ;  /* 0x6400640025287812 */ /* 0x000fe400078efcff */
[----:B------:R-:W-:Y:S02]  /*4290*/  LOP3.LUT R39, R15, 0x380038, RZ, 0xc0, !PT ;  /* 0x003800380f277812 */ /* 0x000fe400078ec0ff */
[----:B------:R-:W-:Y:S01]  /*42a0*/  LOP3.LUT R7, R45, 0x40004, R4, 0xf8, !PT ;  /* 0x000400042d077812 */ /* 0x000fe200078ef804 */
[----:B------:R-:W-:Y:S01]  /*42b0*/  HFMA2 R81, R40, R43.H0_H0, -132, -132 ;  /* 0xd820d82028517431 */ /* 0x000fe2000004002b */
[----:B------:R-:W-:Y:S02]  /*42c0*/  LOP3.LUT R37, R33, 0x380038, RZ, 0xc0, !PT ;  /* 0x0038003821257812 */ /* 0x000fe400078ec0ff */
[----:B------:R-:W-:Y:S02]  /*42d0*/  LOP3.LUT R45, R8, 0x380038, RZ, 0xc0, !PT ;  /* 0x00380038082d7812 */ /* 0x000fe400078ec0ff */
        /* <DEDUP_REMOVED lines=207> */
.L_x_3095:
        /* <DEDUP_REMOVED lines=82> */
.L_x_3096:
        /* <DEDUP_REMOVED lines=79> */
.L_x_3094:
[----:B------:R-:W-:Y:S01]  /*59e0*/  IADD3 R21, R21, 0x20, RZ ;  /* 0x0000002015157810 */ /* 0x000fe20007ffe0ff */
[----:B------:R-:W-:Y:S01]  /*59f0*/  UIADD3 UR4, UR4, 0x40, URZ ;  /* 0x0000004004047890 */ /* 0x000fe2000fffe03f */
[----:B------:R-:W-:Y:S02]  /*5a00*/  IMAD.WIDE R2, R55, 0x4, R2 ;  /* 0x0000000437027825 */ /* 0x000fe400078e0202 */
[C---:B------:R-:W-:Y:S02]  /*5a10*/  ISETP.GE.AND P2, PT, R21.reuse, c[0x0][0x1b8], PT ;  /* 0x00006e0015007a0c */ /* 0x040fe40003f46270 */
[----:B------:R-:W-:-:S13]  /*5a20*/  ISETP.LT.AND P3, PT, R21, R22, PT ;  /* 0x000000161500720c */ /* 0x000fda0003f61270 */
[----:B------:R-:W-:Y:S05]  /*5a30*/  @!P2 BRA P3, `(.L_x_3097) ;  /* 0xffffe1d00000a947 */ /* 0x000fea000183ffff */
.L_x_3093:
[----:B------:R-:W-:-:S04]  /*5a40*/  LEA R16, R16, 0x20, 0x5 ;  /* 0x0000002010107811 */ /* 0x000fc800078e28ff */
[----:B------:R-:W-:-:S04]  /*5a50*/  IMNMX R16, R16, c[0x0][0x190], PT ;  /* 0x0000640010107a17 */ /* 0x000fc80003800200 */
[----:B------:R-:W-:-:S04]  /*5a60*/  ISETP.GE.AND P0, PT, R21, R16, PT ;  /* 0x000000101500720c */ /* 0x000fc80003f06270 */
[----:B------:R-:W-:-:S13]  /*5a70*/  ISETP.GE.OR P0, PT, R21, c[0x0][0x1bc], P0 ;  /* 0x00006f0015007a0c */ /* 0x000fda0000706670 */
[----:B------:R-:W-:Y:S05]  /*5a80*/  @P0 BRA `(.L_x_3098) ;  /* 0x0000105000000947 */ /* 0x000fea0003800000 */
[----:B-1----:R-:W-:Y:S01]  /*5a90*/  PRMT R4, R17, 0x9910, RZ ;  /* 0x0000991011047816 */ /* 0x002fe200000000ff */
[----:B-----5:R-:W-:-:S03]  /*5aa0*/  IMAD.MOV.U32 R13, RZ, RZ, c[0x0][0x18c] ;  /* 0x00006300ff0d7624 */ /* 0x020fc600078e00ff */
[----:B------:R-:W-:-:S04]  /*5ab0*/  ISETP.NE.AND P0, PT, R4, RZ, PT ;  /* 0x000000ff0400720c */ /* 0x000fc80003f05270 */
[----:B------:R-:W-:Y:S02]  /*5ac0*/  ISETP.LT.OR P0, PT, R0, 0x3, !P0 ;  /* 0x000000030000780c */ /* 0x000fe40004701670 */
[----:B------:R-:W-:-:S04]  /*5ad0*/  SHF.R.S32.HI R0, RZ, 0x1f, R13 ;  /* 0x0000001fff007819 */ /* 0x000fc8000001140d */
[----:B------:R-:W-:Y:S02]  /*5ae0*/  SHF.L.U64.HI R0, R13, 0x2, R0 ;  /* 0x000000020d007819 */ /* 0x000fe40000010200 */
.L_x_3102:
[----:B------:R-:W-:Y:S05]  /*5af0*/  @!P1 BRA `(.L_x_3099) ;  /* 0x00000f7000009947 */ /* 0x000fea0003800000 */
        /* <DEDUP_REMOVED lines=15> */
[----:B------:R-:W-:Y:S02]  /*5bf0*/  LOP3.LUT R15, R5, 0x64006400, RZ, 0xfc, !PT ;  /* 0x64006400050f7812 */ /* 0x000fe400078efcff */
[----:B------:R-:W-:Y:S02]  /*5c00*/  LOP3.LUT R5, R53, 0xc000c, RZ, 0xc0, !PT ;  /* 0x000c000c35057812 */ /* 0x000fe400078ec0ff */
[----:B------:R-:W-:Y:S01]  /*5c10*/  SHF.R.U32.HI R57, RZ, 0x8, R6 ;  /* 0x00000008ff397819 */ /* 0x000fe20000011606 */
[----:B------:R-:W-:Y:S01]  /*5c20*/  HFMA2 R15, R15, R8.H1_H1, -258, -258 ;  /* 0xdc08dc080f0f7431 */ /* 0x000fe20000060008 */
[C---:B------:R-:W-:Y:S02]  /*5c30*/  LOP3.LUT R39, R6.reuse, 0x300030, RZ, 0xc0, !PT ;  /* 0x0030003006277812 */ /* 0x040fe400078ec0ff */
[C---:B------:R-:W-:Y:S02]  /*5c40*/  LOP3.LUT R46, R6.reuse, 0xc000c0, RZ, 0xc0, !PT ;  /* 0x00c000c0062e7812 */ /* 0x040fe400078ec0ff */
[----:B------:R-:W-:-:S02]  /*5c50*/  LOP3.LUT R56, R6, 0x30003, RZ, 0xc0, !PT ;  /* 0x0003000306387812 */ /* 0x000fc400078ec0ff */
[----:B------:R-:W-:Y:S02]  /*5c60*/  LOP3.LUT R6, R7, 0xc000c, RZ, 0xc0, !PT ;  /* 0x000c000c07067812 */ /* 0x000fe400078ec0ff */
[----:B------:R-:W-:Y:S02]  /*5c70*/  LOP3.LUT R5, R5, 0x64006400, RZ, 0xfc, !PT ;  /* 0x6400640005057812 */ /* 0x000fe400078efcff */
[----:B------:R-:W-:Y:S02]  /*5c80*/  SHF.R.U32.HI R59, RZ, 0x8, R7 ;  /* 0x00000008ff3b7819 */ /* 0x000fe40000011607 */
[C---:B------:R-:W-:Y:S01]  /*5c90*/  LOP3.LUT R40, R7.reuse, 0x300030, RZ, 0xc0, !PT ;  /* 0x0030003007287812 */ /* 0x040fe200078ec0ff */
[----:B------:R-:W-:Y:S01]  /*5ca0*/  HFMA2 R33, R5, R8.H1_H1, -258, -258 ;  /* 0xdc08dc0805217431 */ /* 0x000fe20000060008 */
[C---:B------:R-:W-:Y:S02]  /*5cb0*/  LOP3.LUT R48, R7.reuse, 0xc000c0, RZ, 0xc0, !PT ;  /* 0x00c000c007307812 */ /* 0x040fe400078ec0ff */
[----:B------:R-:W-:-:S02]  /*5cc0*/  LOP3.LUT R58, R7, 0x30003, RZ, 0xc0, !PT ;  /* 0x00030003073a7812 */ /* 0x000fc400078ec0ff */
[----:B------:R-:W-:Y:S02]  /*5cd0*/  LOP3.LUT R16, R6, 0x64006400, RZ, 0xfc, !PT ;  /* 0x6400640006107812 */ /* 0x000fe400078efcff */
[----:B------:R-:W-:Y:S02]  /*5ce0*/  LOP3.LUT R6, R55, 0xc000c, RZ, 0xc0, !PT ;  /* 0x000c000c37067812 */ /* 0x000fe400078ec0ff */
[----:B------:R-:W-:Y:S01]  /*5cf0*/  LOP3.LUT R7, R57, 0xc000c, RZ, 0xc0, !PT ;  /* 0x000c000c39077812 */ /* 0x000fe200078ec0ff */
[----:B------:R-:W-:Y:S01]  /*5d00*/  HFMA2 R16, R16, R8.H1_H1, -258, -258 ;  /* 0xdc08dc0810107431 */ /* 0x000fe20000060008 */
[----:B------:R-:W-:Y:S02]  /*5d10*/  LOP3.LUT R5, R53, 0x300030, RZ, 0xc0, !PT ;  /* 0x0030003035057812 */ /* 0x000fe400078ec0ff */
[----:B------:R-:W-:Y:S02]  /*5d20*/  LOP3.LUT R9, R4, 0xc000c, RZ, 0xc0, !PT ;  /* 0x000c000c04097812 */ /* 0x000fe400078ec0ff */
[----:B------:R-:W-:-:S02]  /*5d30*/  LOP3.LUT R6, R6, 0x64006400, RZ, 0xfc, !PT ;  /* 0x6400640006067812 */ /* 0x000fc400078efcff */
        /* <DEDUP_REMOVED lines=117> */
.L_x_3100:
        /* <DEDUP_REMOVED lines=48> */
.L_x_3101:
        /* <DEDUP_REMOVED lines=46> */
.L_x_3099:
[----:B------:R-:W-:Y:S01]  /*6a70*/  IADD3 R21, R21, 0x10, RZ ;  /* 0x0000001015157810 */ /* 0x000fe20007ffe0ff */
[----:B------:R-:W-:Y:S01]  /*6a80*/  UIADD3 UR4, UR4, 0x20, URZ ;  /* 0x0000002004047890 */ /* 0x000fe2000fffe03f */
[----:B------:R-:W-:Y:S02]  /*6a90*/  LEA R2, P3, R13, R2, 0x2 ;  /* 0x000000020d027211 */ /* 0x000fe400078610ff */
[C---:B------:R-:W-:Y:S02]  /*6aa0*/  ISETP.GE.AND P2, PT, R21.reuse, c[0x0][0x1bc], PT ;  /* 0x00006f0015007a0c */ /* 0x040fe40003f46270 */
[----:B------:R-:W-:Y:S01]  /*6ab0*/  ISETP.LT.AND P4, PT, R21, R22, PT ;  /* 0x000000161500720c */ /* 0x000fe20003f81270 */
[----:B------:R-:W-:-:S12]  /*6ac0*/  IMAD.X R3, R3, 0x1, R0, P3 ;  /* 0x0000000103037824 */ /* 0x000fd800018e0600 */
[----:B------:R-:W-:Y:S05]  /*6ad0*/  @!P2 BRA P4, `(.L_x_3102) ;  /* 0xfffff0100000a947 */ /* 0x000fea000203ffff */
.L_x_3098:
[----:B------:R-:W-:Y:S05]  /*6ae0*/  @!P1 EXIT ;  /* 0x000000000000994d */ /* 0x000fea0003800000 */
[----:B------:R-:W0:Y:S01]  /*6af0*/  S2R R0, SR_CTAID.X ;  /* 0x0000000000007919 */ /* 0x000e220000002500 */
[----:B-----5:R-:W-:Y:S01]  /*6b00*/  IMAD.MOV.U32 R11, RZ, RZ, 0x2 ;  /* 0x00000002ff0b7424 */ /* 0x020fe200078e00ff */
[----:B------:R-:W-:Y:S02]  /*6b10*/  HMUL2 R31, R31, R18.H0_H0 ;  /* 0x200000121f1f7232 */ /* 0x000fe40000000000 */
[----:B------:R-:W0:Y:S04]  /*6b20*/  S2R R3, SR_TID.X ;  /* 0x0000000000037919 */ /* 0x000e280000002100 */
[----:B------:R-:W2:Y:S01]  /*6b30*/  S2R R2, SR_CTAID.Y ;  /* 0x0000000000027919 */ /* 0x000ea20000002600 */
[----:B0-----:R-:W-:-:S04]  /*6b40*/  IMAD R0, R0, 0x20, R3 ;  /* 0x0000002000007824 */ /* 0x001fc800078e0203 */
        /* <DEDUP_REMOVED lines=10> */
[----:B-1----:R-:W-:-:S05]  /*6bf0*/  LOP3.LUT R4, R2, 0xffffff, RZ, 0xc0, !PT ;  /* 0x00ffffff02047812 */ /* 0x002fca00078ec0ff */
.L_x_3106:
[----:B------:R-:W0:Y:S02]  /*6c00*/  LDS R6, [R4] ;  /* 0x0000000004067984 */ /* 0x000e240000000800 */
[----:B0-----:R-:W-:-:S06]  /*6c10*/  HADD2 R7, R6, R31 ;  /* 0x0000001f06077230 */ /* 0x001fcc0000000000 */
[----:B------:R-:W0:Y:S02]  /*6c20*/  ATOMS.CAST.SPIN R7, [R4], R6, R7 ;  /* 0x000000060407738d */ /* 0x000e240001800007 */
[----:B0-----:R-:W-:-:S13]  /*6c30*/  ISETP.EQ.U32.AND P0, PT, R7, 0x1, PT ;  /* 0x000000010700780c */ /* 0x001fda0003f02070 */
[----:B------:R-:W-:Y:S05]  /*6c40*/  @!P0 BRA `(.L_x_3106) ;  /* 0xffffffb000008947 */ /* 0x000fea000383ffff */
[----:B------:R-:W-:Y:S05]  /*6c50*/  BRA `(.L_x_3104) ;  /* 0x0000003000007947 */ /* 0x000fea0003800000 */
.L_x_3105:
[----:B-1----:R-:W2:Y:S02]  /*6c60*/  LD.E R4, [R2.64] ;  /* 0x0000000602047980 */ /* 0x002ea4000c101900 */
[----:B--2---:R-:W-:-:S05]  /*6c70*/  IMAD.IADD R5, R31, 0x1, R4 ;  /* 0x000000011f057824 */ /* 0x004fca00078e0204 */
[----:B------:R0:W-:Y:S02]  /*6c80*/  ST.E [R2.64], R5 ;  /* 0x0000000502007985 */ /* 0x0001e4000c101906 */
.L_x_3104:
[----:B------:R-:W-:Y:S05]  /*6c90*/  BSYNC B0 ;  /* 0x0000000000007941 */ /* 0x000fea0003800000 */
.L_x_3103:
[----:B------:R-:W2:Y:S01]  /*6ca0*/  ATOM.E.ADD.F16x2.RN.STRONG.GPU P0, RZ, [R2.64+0x4], R9 ;  /* 0x0000040902ff798a */ /* 0x000ea2000810e9c6 */
[----:B------:R-:W-:Y:S01]  /*6cb0*/  BSSY B0, `(.L_x_3107) ;  /* 0x000000f000007945 */ /* 0x000fe20003800000 */
[----:B--2---:R-:W-:Y:S05]  /*6cc0*/  @P0 BRA `(.L_x_3108) ;  /* 0x000000d000000947 */ /* 0x004fea0003800000 */
[----:B------:R-:W2:Y:S02]  /*6cd0*/  QSPC.E.S P0, RZ, [R2+0x4] ;  /* 0x0000040002ff73aa */ /* 0x000ea40000000500 */
[----:B--2---:R-:W-:Y:S05]  /*6ce0*/  @!P0 BRA `(.L_x_3109) ;  /* 0x0000008000008947 */ /* 0x004fea0003800000 */
[----:B0-----:R-:W-:-:S04]  /*6cf0*/  IADD3 R2, R2, 0x4, RZ ;  /* 0x0000000402027810 */ /* 0x001fc80007ffe0ff */
[----:B------:R-:W-:-:S05]  /*6d00*/  LOP3.LUT R2, R2, 0xffffff, RZ, 0xc0, !PT ;  /* 0x00ffffff02027812 */ /* 0x000fca00078ec0ff */
.L_x_3110:
[----:B-1----:R-:W0:Y:S02]  /*6d10*/  LDS R4, [R2] ;  /* 0x0000000002047984 */ /* 0x002e240000000800 */
[----:B0-----:R-:W-:-:S10]  /*6d20*/  HFMA2.MMA R5, R4, 1, 1, R9 ;  /* 0x3c003c0004057835 */ /* 0x001fd40000000009 */
[----:B------:R-:W0:Y:S02]  /*6d30*/  ATOMS.CAST.SPIN R5, [R2], R4, R5 ;  /* 0x000000040205738d */ /* 0x000e240001800005 */
[----:B0-----:R-:W-:-:S13]  /*6d40*/  ISETP.EQ.U32.AND P0, PT, R5, 0x1, PT ;  /* 0x000000010500780c */ /* 0x001fda0003f02070 */
[----:B------:R-:W-:Y:S05]  /*6d50*/  @!P0 BRA `(.L_x_3110) ;  /* 0xffffffb000008947 */ /* 0x000fea000383ffff */
[----:B------:R-:W-:Y:S05]  /*6d60*/  BRA `(.L_x_3108) ;  /* 0x0000003000007947 */ /* 0x000fea0003800000 */
.L_x_3109:
[----:B-1----:R-:W2:Y:S02]  /*6d70*/  LD.E R4, [R2.64+0x4] ;  /* 0x0000040602047980 */ /* 0x002ea4000c101900 */
[----:B0-2---:R-:W-:-:S05]  /*6d80*/  IMAD.IADD R5, R9, 0x1, R4 ;  /* 0x0000000109057824 */ /* 0x005fca00078e0204 */
[----:B------:R0:W-:Y:S02]  /*6d90*/  ST.E [R2.64+0x4], R5 ;  /* 0x0000040502007985 */ /* 0x0001e4000c101906 */
.L_x_3108:
[----:B------:R-:W-:Y:S05]  /*6da0*/  BSYNC B0 ;  /* 0x0000000000007941 */ /* 0x000fea0003800000 */
.L_x_3107:
        /* <DEDUP_REMOVED lines=11> */
[----:B-1----:R-:W-:-:S05]  /*6e60*/  LOP3.LUT R4, R2, 0xffffff, RZ, 0xc0, !PT ;  /* 0x00ffffff02047812 */ /* 0x002fca00078ec0ff */
.L_x_3114:
[----:B------:R-:W0:Y:S02]  /*6e70*/  LDS R6, [R4] ;  /* 0x0000000004067984 */ /* 0x000e240000000800 */
[----:B0-----:R-:W-:-:S06]  /*6e80*/  HADD2 R7, R6, R27 ;  /* 0x0000001b06077230 */ /* 0x001fcc0000000000 */
[----:B------:R-:W0:Y:S02]  /*6e90*/  ATOMS.CAST.SPIN R7, [R4], R6, R7 ;  /* 0x000000060407738d */ /* 0x000e240001800007 */
[----:B0-----:R-:W-:-:S13]  /*6ea0*/  ISETP.EQ.U32.AND P0, PT, R7, 0x1, PT ;  /* 0x000000010700780c */ /* 0x001fda0003f02070 */
[----:B------:R-:W-:Y:S05]  /*6eb0*/  @!P0 BRA `(.L_x_3114) ;  /* 0xffffffb000008947 */ /* 0x000fea000383ffff */
[----:B------:R-:W-:Y:S05]  /*6ec0*/  BRA `(.L_x_3112) ;  /* 0x0000003000007947 */ /* 0x000fea0003800000 */
.L_x_3113:
[----:B-1----:R-:W2:Y:S02]  /*6ed0*/  LD.E R4, [R2.64] ;  /* 0x0000000602047980 */ /* 0x002ea4000c101900 */
[----:B--2---:R-:W-:-:S05]  /*6ee0*/  IMAD.IADD R5, R27, 0x1, R4 ;  /* 0x000000011b057824 */ /* 0x004fca00078e0204 */
[----:B------:R0:W-:Y:S02]  /*6ef0*/  ST.E [R2.64], R5 ;  /* 0x0000000502007985 */ /* 0x0001e4000c101906 */
.L_x_3112:
[----:B------:R-:W-:Y:S05]  /*6f00*/  BSYNC B0 ;  /* 0x0000000000007941 */ /* 0x000fea0003800000 */
.L_x_3111:
[----:B------:R-:W2:Y:S01]  /*6f10*/  ATOM.E.ADD.F16x2.RN.STRONG.GPU P0, RZ, [R2.64+0x4], R19 ;  /* 0x0000041302ff798a */ /* 0x000ea2000810e9c6 */
[----:B------:R-:W-:Y:S01]  /*6f20*/  BSSY B0, `(.L_x_3115) ;  /* 0x000000f000007945 */ /* 0x000fe20003800000 */
[----:B--2---:R-:W-:Y:S05]  /*6f30*/  @P0 BRA `(.L_x_3116) ;  /* 0x000000d000000947 */ /* 0x004fea0003800000 */
[----:B------:R-:W2:Y:S02]  /*6f40*/  QSPC.E.S P0, RZ, [R2+0x4] ;  /* 0x0000040002ff73aa */ /* 0x000ea40000000500 */
[----:B--2---:R-:W-:Y:S05]  /*6f50*/  @!P0 BRA `(.L_x_3117) ;  /* 0x0000008000008947 */ /* 0x004fea0003800000 */
[----:B0-----:R-:W-:-:S04]  /*6f60*/  IADD3 R2, R2, 0x4, RZ ;  /* 0x0000000402027810 */ /* 0x001fc80007ffe0ff */
[----:B------:R-:W-:-:S05]  /*6f70*/  LOP3.LUT R2, R2, 0xffffff, RZ, 0xc0, !PT ;  /* 0x00ffffff02027812 */ /* 0x000fca00078ec0ff */
.L_x_3118:
[----:B-1----:R-:W0:Y:S02]  /*6f80*/  LDS R4, [R2] ;  /* 0x0000000002047984 */ /* 0x002e240000000800 */
[----:B0-----:R-:W-:-:S10]  /*6f90*/  HFMA2.MMA R5, R4, 1, 1, R19 ;  /* 0x3c003c0004057835 */ /* 0x001fd40000000013 */
[----:B------:R-:W0:Y:S02]  /*6fa0*/  ATOMS.CAST.SPIN R5, [R2], R4, R5 ;  /* 0x000000040205738d */ /* 0x000e240001800005 */
[----:B0-----:R-:W-:-:S13]  /*6fb0*/  ISETP.EQ.U32.AND P0, PT, R5, 0x1, PT ;  /* 0x000000010500780c */ /* 0x001fda0003f02070 */
[----:B------:R-:W-:Y:S05]  /*6fc0*/  @!P0 BRA `(.L_x_3118) ;  /* 0xffffffb000008947 */ /* 0x000fea000383ffff */
[----:B------:R-:W-:Y:S05]  /*6fd0*/  BRA `(.L_x_3116) ;  /* 0x0000003000007947 */ /* 0x000fea0003800000 */
.L_x_3117:
[----:B-1----:R-:W2:Y:S02]  /*6fe0*/  LD.E R4, [R2.64+0x4] ;  /* 0x0000040602047980 */ /* 0x002ea4000c101900 */
[----:B0-2---:R-:W-:-:S05]  /*6ff0*/  IMAD.IADD R5, R19, 0x1, R4 ;  /* 0x0000000113057824 */ /* 0x005fca00078e0204 */
[----:B------:R0:W-:Y:S02]  /*7000*/  ST.E [R2.64+0x4], R5 ;  /* 0x0000040502007985 */ /* 0x0001e4000c101906 */
.L_x_3116:
[----:B------:R-:W-:Y:S05]  /*7010*/  BSYNC B0 ;  /* 0x0000000000007941 */ /* 0x000fea0003800000 */
.L_x_3115:
        /* <DEDUP_REMOVED lines=12> */
.L_x_3122:
[----:B-1----:R-:W0:Y:S02]  /*70e0*/  LDS R4, [R0] ;  /* 0x0000000000047984 */ /* 0x002e240000000800 */
[----:B0-----:R-:W-:-:S06]  /*70f0*/  HADD2 R5, R4, R29 ;  /* 0x0000001d04057230 */ /* 0x001fcc0000000000 */
[----:B------:R-:W0:Y:S02]  /*7100*/  ATOMS.CAST.SPIN R5, [R0], R4, R5 ;  /* 0x000000040005738d */ /* 0x000e240001800005 */
[----:B0-----:R-:W-:-:S13]  /*7110*/  ISETP.EQ.U32.AND P0, PT, R5, 0x1, PT ;  /* 0x000000010500780c */ /* 0x001fda0003f02070 */
[----:B------:R-:W-:Y:S05]  /*7120*/  @!P0 BRA `(.L_x_3122) ;  /* 0xffffffb000008947 */ /* 0x000fea000383ffff */
[----:B------:R-:W-:Y:S05]  /*7130*/  BRA `(.L_x_3120) ;  /* 0x0000003000007947 */ /* 0x000fea0003800000 */
.L_x_3121:
[----:B------:R-:W2:Y:S02]  /*7140*/  LD.E R0, [R2.64] ;  /* 0x0000000602007980 */ /* 0x000ea4000c101900 */
[----:B-12---:R-:W-:-:S05]  /*7150*/  IMAD.IADD R5, R29, 0x1, R0 ;  /* 0x000000011d057824 */ /* 0x006fca00078e0200 */
[----:B------:R0:W-:Y:S02]  /*7160*/  ST.E [R2.64], R5 ;  /* 0x0000000502007985 */ /* 0x0001e4000c101906 */
.L_x_3120:
[----:B------:R-:W-:Y:S05]  /*7170*/  BSYNC B0 ;  /* 0x0000000000007941 */ /* 0x000fea0003800000 */
.L_x_3119:
[----:B------:R-:W2:Y:S02]  /*7180*/  ATOM.E.ADD.F16x2.RN.STRONG.GPU P0, RZ, [R2.64+0x4], R17 ;  /* 0x0000041102ff798a */ /* 0x000ea4000810e9c6 */
[----:B--2---:R-:W-:Y:S05]  /*7190*/  @P0 EXIT ;  /* 0x000000000000094d */ /* 0x004fea0003800000 */
[----:B------:R-:W2:Y:S02]  /*71a0*/  QSPC.E.S P0, RZ, [R2+0x4] ;  /* 0x0000040002ff73aa */ /* 0x000ea40000000500 */
[----:B--2---:R-:W-:Y:S05]  /*71b0*/  @!P0 BRA `(.L_x_3123) ;  /* 0x0000008000008947 */ /* 0x004fea0003800000 */
[----:B0-----:R-:W-:-:S04]  /*71c0*/  IADD3 R2, R2, 0x4, RZ ;  /* 0x0000000402027810 */ /* 0x001fc80007ffe0ff */
[----:B------:R-:W-:-:S05]  /*71d0*/  LOP3.LUT R2, R2, 0xffffff, RZ, 0xc0, !PT ;  /* 0x00ffffff02027812 */ /* 0x000fca00078ec0ff */
.L_x_3124:
[----:B-1----:R-:W0:Y:S02]  /*71e0*/  LDS R4, [R2] ;  /* 0x0000000002047984 */ /* 0x002e240000000800 */
[----:B0-----:R-:W-:-:S10]  /*71f0*/  HFMA2.MMA R5, R4, 1, 1, R17 ;  /* 0x3c003c0004057835 */ /* 0x001fd40000000011 */
[----:B------:R-:W0:Y:S02]  /*7200*/  ATOMS.CAST.SPIN R5, [R2], R4, R5 ;  /* 0x000000040205738d */ /* 0x000e240001800005 */
[----:B0-----:R-:W-:-:S13]  /*7210*/  ISETP.EQ.U32.AND P0, PT, R5, 0x1, PT ;  /* 0x000000010500780c */ /* 0x001fda0003f02070 */
[----:B------:R-:W-:Y:S05]  /*7220*/  @!P0 BRA `(.L_x_3124) ;  /* 0xffffffb000008947 */ /* 0x000fea000383ffff */
[----:B------:R-:W-:Y:S05]  /*7230*/  EXIT ;  /* 0x000000000000794d */ /* 0x000fea0003800000 */
.L_x_3123:
[----:B------:R-:W2:Y:S02]  /*7240*/  LD.E R0, [R2.64+0x4] ;  /* 0x0000040602007980 */ /* 0x000ea4000c101900 */
[----:B012---:R-:W-:-:S05]  /*7250*/  IMAD.IADD R5, R17, 0x1, R0 ;  /* 0x0000000111057824 */ /* 0x007fca00078e0200 */
[----:B------:R-:W-:Y:S01]  /*7260*/  ST.E [R2.64+0x4], R5 ;  /* 0x0000040502007985 */ /* 0x000fe2000c101906 */
[----:B------:R-:W-:Y:S05]  /*7270*/  EXIT ;  /* 0x000000000000794d */ /* 0x000fea0003800000 */
.L_x_3125:
        /* <DEDUP_REMOVED lines=16> */
.L_x_4786:


//--------------------- .text._Z23gemm_half_q_half_kernelILi3ELi128ELb1ELb1ELi32EEvPK6__halfPKjS4_S2_PS0_iiiiPKtS7_iiiiiibS2_i --------------------------
	.section	.text._Z23gemm_half_q_half_kernelILi3ELi128ELb1ELb1ELi32EEvPK6__halfPKjS4_S2_PS0_iiiiPKtS7_iiiiiibS2_i,"ax",@progbits
	.sectioninfo	@"SHI_REGISTERS=70"
	.align	128
        .global         _Z23gemm_half_q_half_kernelILi3ELi128ELb1ELb1ELi32EEvPK6__halfPKjS4_S2_PS0_iiiiPKtS7_iiiiiibS2_i
        .type           _Z23gemm_half_q_half_kernelILi3ELi128ELb1ELb1ELi32EEvPK6__halfPKjS4_S2_PS0_iiiiPKtS7_iiiiiibS2_i,@function
        .size           _Z23gemm_half_q_half_kernelILi3ELi128ELb1ELb1ELi32EEvPK6__halfPKjS4_S2_PS0_iiiiPKtS7_iiiiiibS2_i,(.L_x_4787 - _Z23gemm_half_q_half_kernelILi3ELi128ELb1ELb1ELi32EEvPK6__halfPKjS4_S2_PS0_iiiiPKtS7_iiiiiibS2_i)
        .other          _Z23gemm_half_q_half_kernelILi3ELi128ELb1ELb1ELi32EEvPK6__halfPKjS4_S2_PS0_iiiiPKtS7_iiiiiibS2_i,@"STO_CUDA_ENTRY STV_DEFAULT"
_Z23gemm_half_q_half_kernelILi3ELi128ELb1ELb1ELi32EEvPK6__halfPKjS4_S2_PS0_iiiiPKtS7_iiiiiibS2_i:
.text._Z23gemm_half_q_half_kernelILi3ELi128ELb1ELb1ELi32EEvPK6__halfPKjS4_S2_PS0_iiiiPKtS7_iiiiiibS2_i:
        /* <DEDUP_REMOVED lines=36> */
.L_x_3126:
        /* <DEDUP_REMOVED lines=33> */
.L_x_3131:
        /* <DEDUP_REMOVED lines=17> */
.L_x_3130:
        /* <DEDUP_REMOVED lines=17> */
.L_x_3129:
        /* <DEDUP_REMOVED lines=13> */
.L_x_3133:
        /* <DEDUP_REMOVED lines=17> */
.L_x_3132:
        /* <DEDUP_REMOVED lines=15> */
.L_x_3128:
[----:B------:R-:W-:Y:S05]  /*0940*/  BSYNC B0 ;  /* 0x0000000000007941 */ /* 0x000fea0003800000 */
.L_x_3127:
        /* <DEDUP_REMOVED lines=19> */
.L_x_3136:
        /* <DEDUP_REMOVED lines=11> */
.L_x_3135:
        /* <DEDUP_REMOVED lines=10> */
.L_x_3134:
        /* <DEDUP_REMOVED lines=13> */
[----:B------:R-:W-:Y:S02]  /*0ca0*/  @P5 IMNMX R10, R13, c[0x0][0x1b4], PT ;  /* 0x00006d000d0a5a17 */ /* 0x000fe40003800200 */
[----:B------:R-:W-:Y:S02]  /*0cb0*/  @P4 IADD3 R9, R9, -c[0x0][0x1ac], RZ ;  /* 0x80006b0009094a10 */ /* 0x000fe40007ffe0ff */
[----:B------:R-:W-:Y:S02]  /*0cc0*/  @P3 LEA.HI R8, R8, R7, RZ, 0x5 ;  /* 0x0000000708083211 */ /* 0x000fe400078f28ff */
[----:B------:R-:W-:Y:S02]  /*0cd0*/  @P5 IADD3 R11, R10, -c[0x0][0x1b0], RZ ;  /* 0x80006c000a0b5a10 */ /* 0x000fe40007ffe0ff */
[----:B------:R-:W-:Y:S02]  /*0ce0*/  @P4 SHF.R.S32.HI R10, RZ, 0x1f, R9 ;  /* 0x0000001fff0a4819 */ /* 0x000fe40000011409 */
[----:B------:R-:W-:-:S02]  /*0cf0*/  @P0 IMNMX R15, R13, c[0x0][0x1b8], PT ;  /* 0x00006e000d0f0a17 */ /* 0x000fc40003800200 */
[----:B------:R-:W-:Y:S02]  /*0d00*/  @P2 IMNMX R17, R13, c[0x0][0x1bc], PT ;  /* 0x00006f000d112a17 */ /* 0x000fe40003800200 */
[----:B------:R-:W-:Y:S02]  /*0d10*/  @P3 SHF.R.S32.HI R8, RZ, 0x5, R8 ;  /* 0x00000005ff083819 */ /* 0x000fe40000011408 */
[----:B------:R-:W-:Y:S02]  /*0d20*/  @P5 SHF.R.S32.HI R16, RZ, 0x1f, R11 ;  /* 0x0000001fff105819 */ /* 0x000fe4000001140b */
[----:B------:R-:W-:Y:S01]  /*0d30*/  @P4 LEA.HI R7, R10, R9, RZ, 0x5 ;  /* 0x000000090a074211 */ /* 0x000fe200078f28ff */
[----:B------:R-:W-:Y:S01]  /*0d40*/  IMAD.MOV.U32 R10, RZ, RZ, RZ ;  /* 0x000000ffff0a7224 */ /* 0x000fe200078e00ff */
[----:B------:R-:W-:Y:S01]  /*0d50*/  @P0 IADD3 R15, R15, -c[0x0][0x1b4], RZ ;  /* 0x80006d000f0f0a10 */ /* 0x000fe20007ffe0ff */
[----:B------:R-:W-:Y:S01]  /*0d60*/  @P3 IMAD R10, R8, 0x6, RZ ;  /* 0x00000006080a3824 */ /* 0x000fe200078e02ff */
[----:B------:R-:W-:Y:S01]  /*0d70*/  @P2 IADD3 R17, R17, -c[0x0][0x1b8], RZ ;  /* 0x80006e0011112a10 */ /* 0x000fe20007ffe0ff */
[----:B------:R-:W-:Y:S01]  /*0d80*/  IMAD.MOV.U32 R9, RZ, RZ, RZ ;  /* 0x000000ffff097224 */ /* 0x000fe200078e00ff */
[----:B------:R-:W-:Y:S01]  /*0d90*/  ISETP.GE.AND P3, PT, R13, R14, PT ;  /* 0x0000000e0d00720c */ /* 0x000fe20003f66270 */
[----:B------:R-:W-:Y:S01]  /*0da0*/  IMAD.MOV.U32 R8, RZ, RZ, RZ ;  /* 0x000000ffff087224 */ /* 0x000fe200078e00ff */
[----:B------:R-:W-:Y:S01]  /*0db0*/  @P5 LEA.HI R11, R16, R11, RZ, 0x5 ;  /* 0x0000000b100b5211 */ /* 0x000fe200078f28ff */
[----:B------:R-:W-:Y:S01]  /*0dc0*/  IMAD.MOV.U32 R16, RZ, RZ, RZ ;  /* 0x000000ffff107224 */ /* 0x000fe200078e00ff */
[----:B------:R-:W-:-:S02]  /*0dd0*/  @P0 SHF.R.S32.HI R18, RZ, 0x1f, R15 ;  /* 0x0000001fff120819 */ /* 0x000fc4000001140f */
[----:B------:R-:W-:Y:S02]  /*0de0*/  @P2 SHF.R.S32.HI R20, RZ, 0x1f, R17 ;  /* 0x0000001fff142819 */ /* 0x000fe40000011411 */
[----:B------:R-:W-:Y:S02]  /*0df0*/  @P4 SHF.R.S32.HI R7, RZ, 0x5, R7 ;  /* 0x00000005ff074819 */ /* 0x000fe40000011407 */
[----:B------:R-:W-:Y:S02]  /*0e00*/  @P5 SHF.R.S32.HI R11, RZ, 0x5, R11 ;  /* 0x00000005ff0b5819 */ /* 0x000fe4000001140b */
[----:B------:R-:W-:Y:S01]  /*0e10*/  SHF.R.S32.HI R19, RZ, 0x5, R19 ;  /* 0x00000005ff137819 */ /* 0x000fe20000011413 */
[----:B------:R-:W-:Y:S01]  /*0e20*/  @P4 IMAD R9, R7, 0x5, RZ ;  /* 0x0000000507094824 */ /* 0x000fe200078e02ff */
[----:B------:R-:W-:Y:S01]  /*0e30*/  @P0 LEA.HI R18, R18, R15, RZ, 0x5 ;  /* 0x0000000f12120211 */ /* 0x000fe200078f28ff */
[----:B------:R-:W-:Y:S01]  /*0e40*/  @P5 IMAD.SHL.U32 R16, R11, 0x4, RZ ;  /* 0x000000040b105824 */ /* 0x000fe200078e00ff */
[----:B------:R-:W-:Y:S01]  /*0e50*/  @P2 LEA.HI R20, R20, R17, RZ, 0x5 ;  /* 0x0000001114142211 */ /* 0x000fe200078f28ff */
[----:B------:R-:W-:Y:S01]  /*0e60*/  IMAD R10, R19, 0x8, R10 ;  /* 0x00000008130a7824 */ /* 0x000fe200078e020a */
[----:B------:R-:W-:Y:S01]  /*0e70*/  @P0 SHF.R.S32.HI R18, RZ, 0x5, R18 ;  /* 0x00000005ff120819 */ /* 0x000fe20000011412 */
[----:B------:R-:W-:Y:S01]  /*0e80*/  IMAD.MOV.U32 R7, RZ, RZ, RZ ;  /* 0x000000ffff077224 */ /* 0x000fe200078e00ff */
[----:B------:R-:W-:-:S02]  /*0e90*/  @P2 SHF.R.S32.HI R20, RZ, 0x5, R20 ;  /* 0x00000005ff142819 */ /* 0x000fc40000011414 */
[----:B------:R-:W-:Y:S01]  /*0ea0*/  IADD3 R26, R16, R10, R9 ;  /* 0x0000000a101a7210 */ /* 0x000fe20007ffe009 */
[----:B------:R-:W-:Y:S02]  /*0eb0*/  @P0 IMAD R7, R18, 0x3, RZ ;  /* 0x0000000312070824 */ /* 0x000fe400078e02ff */
[----:B------:R-:W-:Y:S01]  /*0ec0*/  @P2 IMAD.SHL.U32 R8, R20, 0x2, RZ ;  /* 0x0000000214082824 */ /* 0x000fe200078e00ff */
        /* <DEDUP_REMOVED lines=12> */
.L_x_3138:
        /* <DEDUP_REMOVED lines=41> */
.L_x_3137:
[C---:B------:R-:W-:Y:S02]  /*1220*/  ISETP.GE.AND P0, PT, R13.reuse, R14, PT ;  /* 0x0000000e0d00720c */ /* 0x040fe40003f06270 */
[----:B------:R-:W-:Y:S02]  /*1230*/  IADD3 R6, R8, R26, R7 ;  /* 0x0000001a08067210 */ /* 0x000fe40007ffe007 */
[----:B------:R-:W-:-:S02]  /*1240*/  ISETP.GE.OR P0, PT, R13, c[0x0][0x1a8], P0 ;  /* 0x00006a000d007a0c */ /* 0x000fc40000706670 */
[----:B------:R-:W-:Y:S02]  /*1250*/  PRMT R15, RZ, 0x5410, RZ ;  /* 0x00005410ff0f7816 */ /* 0x000fe400000000ff */
[----:B------:R-:W-:Y:S02]  /*1260*/  PRMT R16, RZ, 0x5410, RZ ;  /* 0x00005410ff107816 */ /* 0x000fe400000000ff */
[----:B------:R-:W-:Y:S02]  /*1270*/  PRMT R17, RZ, 0x5410, RZ ;  /* 0x00005410ff117816 */ /* 0x000fe400000000ff */
[----:B------:R-:W-:Y:S02]  /*1280*/  PRMT R18, RZ, 0x5410, RZ ;  /* 0x00005410ff127816 */ /* 0x000fe400000000ff */
[----:B------:R-:W-:Y:S02]  /*1290*/  PRMT R19, RZ, 0x5410, RZ ;  /* 0x00005410ff137816 */ /* 0x000fe400000000ff */
[----:B------:R-:W-:Y:S01]  /*12a0*/  PRMT R24, RZ, 0x5410, RZ ;  /* 0x00005410ff187816 */ /* 0x000fe200000000ff */
[----:B------:R-:W-:Y:S05]  /*12b0*/  @P0 BRA `(.L_x_3139) ;  /* 0x00005fc000000947 */ /* 0x000fea0003800000 */
[----:B------:R-:W-:Y:S01]  /*12c0*/  IMAD R6, R6, c[0x0][0x18c], RZ ;  /* 0x0000630006067a24 */ /* 0x000fe200078e02ff */
[----:B------:R-:W-:Y:S01]  /*12d0*/  ULDC UR4, c[0x0][0x18c] ;  /* 0x0000630000047ab9 */ /* 0x000fe20000000800 */
[----:B------:R-:W-:Y:S01]  /*12e0*/  SHF.R.S32.HI R9, RZ, 0x1f, R5 ;  /* 0x0000001fff097819 */ /* 0x000fe20000011405 */
[----:B------:R-:W-:Y:S01]  /*12f0*/  USHF.R.S32.HI UR4, URZ, 0x1f, UR4 ;  /* 0x0000001f3f047899 */ /* 0x000fe20008011404 */
[----:B------:R-:W-:Y:S01]  /*1300*/  PRMT R7, R0, 0x9910, RZ ;  /* 0x0000991000077816 */ /* 0x000fe200000000ff */
[----:B------:R-:W-:Y:S01]  /*1310*/  HADD2.F32 R21, -RZ, R22.H0_H0 ;  /* 0x20000016ff157230 */ /* 0x000fe20000004100 */
[C-C-:B------:R-:W-:Y:S01]  /*1320*/  IADD3 R27, P2, P3, R5.reuse, c[0x0][0x18c], R6.reuse ;  /* 0x00006300051b7a10 */ /* 0x140fe20007b5e006 */
[----:B------:R-:W-:Y:S01]  /*1330*/  HADD2.F32 R20, -RZ, R11.H0_H0 ;  /* 0x2000000bff147230 */ /* 0x000fe20000004100 */
[----:B------:R-:W-:Y:S01]  /*1340*/  SHF.R.S32.HI R8, RZ, 0x1f, R6 ;  /* 0x0000001fff087819 */ /* 0x000fe20000011406 */
[----:B------:R-:W-:Y:S01]  /*1350*/  HADD2.F32 R22, -RZ, R30.H0_H0 ;  /* 0x2000001eff167230 */ /* 0x000fe20000004100 */
[----:B------:R-:W-:Y:S01]  /*1360*/  IADD3 R5, P4, R5, R6, RZ ;  /* 0x0000000605057210 */ /* 0x000fe20007f9e0ff */
[----:B------:R-:W-:Y:S01]  /*1370*/  HADD2.F32 R23, -RZ, R25.H0_H0 ;  /* 0x20000019ff177230 */ /* 0x000fe20000004100 */
[----:B------:R-:W-:Y:S01]  /*1380*/  IADD3.X R6, R9, UR4, R8, P2, P3 ;  /* 0x0000000409067c10 */ /* 0x000fe200097e6408 */
[----:B------:R-:W-:Y:S01]  /*1390*/  UMOV UR4, URZ ;  /* 0x0000003f00047c82 */ /* 0x000fe20008000000 */
[----:B------:R-:W-:Y:S01]  /*13a0*/  ISETP.NE.AND P0, PT, R7, RZ, PT ;  /* 0x000000ff0700720c */ /* 0x000fe20003f05270 */
[----:B------:R-:W-:Y:S01]  /*13b0*/  IMAD.X R8, R8, 0x1, R9, P4 ;  /* 0x0000000108087824 */ /* 0x000fe200020e0609 */
[----:B------:R-:W-:-:S02]  /*13c0*/  LEA R26, P2, R27, c[0x0][0x168], 0x2 ;  /* 0x00005a001b1a7a11 */ /* 0x000fc400078410ff */
[----:B------:R-:W-:Y:S02]  /*13d0*/  LEA R28, P3, R5, c[0x0][0x168], 0x2 ;  /* 0x00005a00051c7a11 */ /* 0x000fe400078610ff */
[----:B------:R-:W-:Y:S02]  /*13e0*/  ISETP.LT.OR P0, PT, R4, 0x3, !P0 ;  /* 0x000000030400780c */ /* 0x000fe40004701670 */
[----:B------:R-:W-:Y:S02]  /*13f0*/  LEA.HI.X R27, R27, c[0x0][0x16c], R6, 0x2, P2 ;  /* 0x00005b001b1b7a11 */ /* 0x000fe400010f1406 */
[----:B------:R-:W-:Y:S02]  /*1400*/  LEA.HI.X R29, R5, c[0x0][0x16c], R8, 0x2, P3 ;  /* 0x00005b00051d7a11 */ /* 0x000fe400018f1408 */
[----:B------:R-:W-:Y:S02]  /*1410*/  PRMT R15, R15, 0x5410, RZ ;  /* 0x000054100f0f7816 */ /* 0x000fe400000000ff */
.L_x_3152:
        /* <DEDUP_REMOVED lines=16> */
[----:B------:R-:W-:Y:S02]  /*1520*/  IADD3 R49, R45, -0x80, RZ ;  /* 0xffffff802d317810 */ /* 0x000fe40007ffe0ff */
[----:B------:R-:W-:Y:S02]  /*1530*/  IADD3 R32, R30, -0x80, RZ ;  /* 0xffffff801e207810 */ /* 0x000fe40007ffe0ff */
[----:B------:R-:W-:-:S02]  /*1540*/  LEA.HI R44, R4, 0xffffff80, RZ, 0x8 ;  /* 0xffffff80042c7811 */ /* 0x000fc400078f40ff */
        /* <DEDUP_REMOVED lines=22> */
[----:B------:R-:W-:-:S02]  /*16b0*/  SHF.R.U32.HI R47, RZ, 0x8, R6 ;  /* 0x00000008ff2f7819 */ /* 0x000fc40000011606 */
[----:B------:R-:W-:Y:S02]  /*16c0*/  SHF.R.U32.HI R6, RZ, 0x10, R6 ;  /* 0x00000010ff067819 */ /* 0x000fe40000011606 */
[----:B------:R-:W-:Y:S02]  /*16d0*/  LOP3.LUT R5, R5, 0xff, RZ, 0xc0, !PT ;  /* 0x000000ff05057812 */ /* 0x000fe400078ec0ff */
[----:B------:R-:W-:Y:S01]  /*16e0*/  LOP3.LUT R6, R6, 0xff, RZ, 0xc0, !PT ;  /* 0x000000ff06067812 */ /* 0x000fe200078ec0ff */
[----:B------:R-:W0:Y:S01]  /*16f0*/  I2F.F16 R42, R42 ;  /* 0x0000002a002a7306 */ /* 0x000e220000200c00 */
[--C-:B-----5:R-:W-:Y:S02]  /*1700*/  SHF.R.U32.HI R4, RZ, 0x8, R7.reuse ;  /* 0x00000008ff047819 */ /* 0x120fe40000011607 */
[----:B------:R-:W-:Y:S02]  /*1710*/  SHF.R.U32.HI R7, RZ, 0x10, R7 ;  /* 0x00000010ff077819 */ /* 0x000fe40000011607 */
[----:B------:R-:W-:-:S02]  /*1720*/  LOP3.LUT R4, R4, 0xff, RZ, 0xc0, !PT ;  /* 0x000000ff04047812 */ /* 0x000fc400078ec0ff */
[----:B------:R-:W-:Y:S01]  /*1730*/  IADD3 R6, R6, -0x80, RZ ;  /* 0xffffff8006067810 */ /* 0x000fe20007ffe0ff */
[----:B------:R-:W0:Y:S01]  /*1740*/  I2F.F16 R41, R41 ;  /* 0x0000002900297306 */ /* 0x000e220000200c00 */
[----:B------:R-:W-:Y:S02]  /*1750*/  LOP3.LUT R7, R7, 0xff, RZ, 0xc0, !PT ;  /* 0x000000ff07077812 */ /* 0x000fe400078ec0ff */
[----:B------:R-:W-:Y:S02]  /*1760*/  IADD3 R51, R4, -0x80, RZ ;  /* 0xffffff8004337810 */ /* 0x000fe40007ffe0ff */
[----:B------:R-:W-:Y:S02]  /*1770*/  LEA.HI R40, R8, 0xffffff80, RZ, 0x8 ;  /* 0xffffff8008287811 */ /* 0x000fe400078f40ff */
[----:B------:R-:W-:Y:S01]  /*1780*/  IADD3 R5, R5, -0x80, RZ ;  /* 0xffffff8005057810 */ /* 0x000fe20007ffe0ff */
[----:B------:R5:W0:Y:S01]  /*1790*/  I2F.F16 R50, R6 ;  /* 0x0000000600327306 */ /* 0x000a220000200c00 */
[----:B------:R-:W-:-:S02]  /*17a0*/  SHF.R.U32.HI R4, RZ, 0x8, R8 ;  /* 0x00000008ff047819 */ /* 0x000fc40000011608 */
[----:B------:R-:W-:Y:S02]  /*17b0*/  LEA.HI R39, R9, 0xffffff80, RZ, 0x8 ;  /* 0xffffff8009277811 */ /* 0x000fe400078f40ff */
[----:B------:R-:W-:Y:S02]  /*17c0*/  IADD3 R7, R7, -0x80, RZ ;  /* 0xffffff8007077810 */ /* 0x000fe40007ffe0ff */
[----:B------:R-:W-:Y:S01]  /*17d0*/  SHF.R.U32.HI R8, RZ, 0x10, R8 ;  /* 0x00000010ff087819 */ /* 0x000fe20000011608 */
[----:B------:R-:W0:Y:S01]  /*17e0*/  I2F.F16 R40, R40 ;  /* 0x0000002800287306 */ /* 0x000e220000200c00 */
[--C-:B-----5:R-:W-:Y:S02]  /*17f0*/  SHF.R.U32.HI R6, RZ, 0x8, R9.reuse ;  /* 0x00000008ff067819 */ /* 0x120fe40000011609 */
[----:B------:R-:W-:Y:S02]  /*1800*/  SHF.R.U32.HI R9, RZ, 0x10, R9 ;  /* 0x00000010ff097819 */ /* 0x000fe40000011609 */
[----:B------:R-:W-:-:S02]  /*1810*/  LOP3.LUT R49, R47, 0xff, RZ, 0xc0, !PT ;  /* 0x000000ff2f317812 */ /* 0x000fc400078ec0ff */
[----:B------:R-:W-:Y:S01]  /*1820*/  LOP3.LUT R4, R4, 0xff, RZ, 0xc0, !PT ;  /* 0x000000ff04047812 */ /* 0x000fe200078ec0ff */
[----:B------:R5:W0:Y:S01]  /*1830*/  I2F.F16 R47, R5 ;  /* 0x00000005002f7306 */ /* 0x000a220000200c00 */
[----:B------:R-:W-:Y:S02]  /*1840*/  LOP3.LUT R6, R6, 0xff, RZ, 0xc0, !PT ;  /* 0x000000ff06067812 */ /* 0x000fe400078ec0ff */
[----:B------:R-:W-:Y:S02]  /*1850*/  LEA.HI R37, R11, 0xffffff80, RZ, 0x8 ;  /* 0xffffff800b257811 */ /* 0x000fe400078f40ff */
[----:B------:R-:W-:Y:S02]  /*1860*/  SHF.R.U32.HI R55, RZ, 0x8, R11 ;  /* 0x00000008ff377819 */ /* 0x000fe4000001160b */
[----:B------:R-:W-:Y:S01]  /*1870*/  IADD3 R4, R4, -0x80, RZ ;  /* 0xffffff8004047810 */ /* 0x000fe20007ffe0ff */
[----:B------:R0:W1:Y:S01]  /*1880*/  I2F.F16 R52, R7 ;  /* 0x0000000700347306 */ /* 0x0000620000200c00 */
[----:B-----5:R-:W-:-:S02]  /*1890*/  LOP3.LUT R5, R8, 0xff, RZ, 0xc0, !PT ;  /* 0x000000ff08057812 */ /* 0x020fc400078ec0ff */
[----:B------:R-:W-:Y:S02]  /*18a0*/  SHF.R.U32.HI R54, RZ, 0x8, R10 ;  /* 0x00000008ff367819 */ /* 0x000fe4000001160a */
[----:B------:R-:W-:Y:S02]  /*18b0*/  SHF.R.U32.HI R11, RZ, 0x10, R11 ;  /* 0x00000010ff0b7819 */ /* 0x000fe4000001160b */
[----:B------:R-:W-:Y:S01]  /*18c0*/  LEA.HI R38, R10, 0xffffff80, RZ, 0x8 ;  /* 0xffffff800a267811 */ /* 0x000fe200078f40ff */
[----:B------:R5:W1:Y:S01]  /*18d0*/  I2F.F16 R8, R4 ;  /* 0x0000000400087306 */ /* 0x000a620000200c00 */
[----:B0-----:R-:W-:Y:S02]  /*18e0*/  LOP3.LUT R7, R9, 0xff, RZ, 0xc0, !PT ;  /* 0x000000ff09077812 */ /* 0x001fe400078ec0ff */
[----:B------:R-:W-:Y:S02]  /*18f0*/  IADD3 R5, R5, -0x80, RZ ;  /* 0xffffff8005057810 */ /* 0x000fe40007ffe0ff */
[----:B------:R-:W-:-:S02]  /*1900*/  IADD3 R6, R6, -0x80, RZ ;  /* 0xffffff8006067810 */ /* 0x000fc40007ffe0ff */
[----:B------:R-:W-:Y:S01]  /*1910*/  IADD3 R7, R7, -0x80, RZ ;  /* 0xffffff8007077810 */ /* 0x000fe20007ffe0ff */
[----:B------:R0:W1:Y:S01]  /*1920*/  I2F.F16 R53, R5 ;  /* 0x0000000500357306 */ /* 0x0000620000200c00 */
[----:B------:R-:W-:Y:S02]  /*1930*/  SHF.R.U32.HI R10, RZ, 0x10, R10 ;  /* 0x00000010ff0a7819 */ /* 0x000fe4000001160a */
[----:B------:R-:W-:Y:S02]  /*1940*/  LOP3.LUT R11, R11, 0xff, RZ, 0xc0, !PT ;  /* 0x000000ff0b0b7812 */ /* 0x000fe400078ec0ff */
[----:B-----5:R-:W-:Y:S02]  /*1950*/  LOP3.LUT R4, R54, 0xff, RZ, 0xc0, !PT ;  /* 0x000000ff36047812 */ /* 0x020fe400078ec0ff */
[----:B------:R-:W-:Y:S01]  /*1960*/  IADD3 R49, R49, -0x80, RZ ;  /* 0xffffff8031317810 */ /* 0x000fe20007ffe0ff */
[----:B------:R5:W1:Y:S01]  /*1970*/  I2F.F16 R9, R6 ;  /* 0x0000000600097306 */ /* 0x000a620000200c00 */
[----:B0-----:R-:W-:-:S02]  /*1980*/  LOP3.LUT R5, R10, 0xff, RZ, 0xc0, !PT ;  /* 0x000000ff0a057812 */ /* 0x001fc400078ec0ff */
[----:B------:R-:W-:Y:S02]  /*1990*/  IADD3 R11, R11, -0x80, RZ ;  /* 0xffffff800b0b7810 */ /* 0x000fe40007ffe0ff */
[----:B------:R-:W-:Y:S02]  /*19a0*/  IADD3 R4, R4, -0x80, RZ ;  /* 0xffffff8004047810 */ /* 0x000fe40007ffe0ff */
[----:B------:R-:W-:Y:S01]  /*19b0*/  IADD3 R5, R5, -0x80, RZ ;  /* 0xffffff8005057810 */ /* 0x000fe20007ffe0ff */
[----:B------:R0:W1:Y:S01]  /*19c0*/  I2F.F16 R54, R7 ;  /* 0x0000000700367306 */ /* 0x0000620000200c00 */
[----:B-----5:R-:W-:-:S04]  /*19d0*/  LOP3.LUT R6, R55, 0xff, RZ, 0xc0, !PT ;  /* 0x000000ff37067812 */ /* 0x020fc800078ec0ff */
[----:B------:R-:W-:-:S03]  /*19e0*/  IADD3 R6, R6, -0x80, RZ ;  /* 0xffffff8006067810 */ /* 0x000fc60007ffe0ff */
[----:B------:R-:W1:Y:S01]  /*19f0*/  I2F.F16 R39, R39 ;  /* 0x0000002700277306 */ /* 0x000e620000200c00 */
[----:B0-----:R-:W-:-:S04]  /*1a00*/  PRMT R7, R3, 0x9910, RZ ;  /* 0x0000991003077816 */ /* 0x001fc800000000ff */
[----:B------:R-:W-:-:S03]  /*1a10*/  ISETP.NE.AND P2, PT, R7, RZ, PT ;  /* 0x000000ff0700720c */ /* 0x000fc60003f45270 */
        /* <DEDUP_REMOVED lines=13> */
[----:B------:R-:W0:Y:S01]  /*1af0*/  I2F.F16 R11, R11 ;  /* 0x0000000b000b7306 */ /* 0x000e220000200c00 */
[----:B------:R-:W-:Y:S05]  /*1b00*/  @!P2 BRA `(.L_x_3141) ;  /* 0x000005600000a947 */ /* 0x000fea0003800000 */
[----:B01234-:R-:W0:Y:S01]  /*1b10*/  LDS.64 R4, [UR4] ;  /* 0x00000004ff047984 */ /* 0x01fe220008000a00 */
        /* <DEDUP_REMOVED lines=8> */
[--C-:B0-----:R-:W-:Y:S02]  /*1ba0*/  HADD2.F32 R7, -RZ, R4.reuse.H0_H0 ;  /* 0x20000004ff077230 */ /* 0x101fe40000004100 */
[----:B------:R-:W-:-:S03]  /*1bb0*/  HADD2.F32 R4, -RZ, R4.H1_H1 ;  /* 0x30000004ff047230 */ /* 0x000fc60000004100 */
[----:B------:R-:W-:Y:S02]  /*1bc0*/  FFMA.FTZ R58, R6, R7, RZ ;  /* 0x00000007063a7223 */ /* 0x000fe400000100ff */
[C---:B------:R-:W-:Y:S02]  /*1bd0*/  FFMA.FTZ R60, R7.reuse, R60, RZ ;  /* 0x0000003c073c7223 */ /* 0x040fe400000100ff */
[C---:B------:R-:W-:Y:S02]  /*1be0*/  FFMA.FTZ R62, R7.reuse, R62, RZ ;  /* 0x0000003e073e7223 */ /* 0x040fe400000100ff */
[----:B------:R-:W-:Y:S02]  /*1bf0*/  FFMA.FTZ R64, R7, R64, RZ ;  /* 0x0000004007407223 */ /* 0x000fe400000100ff */
[----:B------:R-:W0:Y:S01]  /*1c00*/  LDS.64 R6, [UR4+0x8] ;  /* 0x00000804ff067984 */ /* 0x000e220008000a00 */
[----:B------:R-:W-:Y:S01]  /*1c10*/  FFMA.FTZ R57, R57, R4, R58 ;  /* 0x0000000439397223 */ /* 0x000fe2000001003a */
[----:B------:R-:W-:Y:S01]  /*1c20*/  HADD2.F32 R58, -RZ, R5.H0_H0 ;  /* 0x20000005ff3a7230 */ /* 0x000fe20000004100 */
[C---:B------:R-:W-:Y:S01]  /*1c30*/  FFMA.FTZ R59, R4.reuse, R59, R60 ;  /* 0x0000003b043b7223 */ /* 0x040fe2000001003c */
[----:B------:R-:W-:Y:S01]  /*1c40*/  HADD2.F32 R60, -RZ, R47.H0_H0 ;  /* 0x2000002fff3c7230 */ /* 0x000fe20000004100 */
[----:B------:R-:W-:-:S02]  /*1c50*/  FFMA.FTZ R61, R4, R61, R62 ;  /* 0x0000003d043d7223 */ /* 0x000fc4000001003e */
[----:B------:R-:W-:Y:S01]  /*1c60*/  FFMA.FTZ R63, R4, R63, R64 ;  /* 0x0000003f043f7223 */ /* 0x000fe20000010040 */
[----:B------:R-:W-:Y:S01]  /*1c70*/  HADD2.F32 R4, -RZ, R45.H0_H0 ;  /* 0x2000002dff047230 */ /* 0x000fe20000004100 */
[----:B------:R-:W-:Y:S01]  /*1c80*/  FFMA.FTZ R59, R58, R60, R59 ;  /* 0x0000003c3a3b7223 */ /* 0x000fe2000001003b */
[----:B------:R-:W-:Y:S02]  /*1c90*/  HADD2.F32 R60, -RZ, R52.H0_H0 ;  /* 0x20000034ff3c7230 */ /* 0x000fe40000004100 */
[----:B------:R-:W-:Y:S01]  /*1ca0*/  HADD2.F32 R64, -RZ, R25.H0_H0 ;  /* 0x20000019ff407230 */ /* 0x000fe20000004100 */
[----:B------:R-:W-:Y:S01]  /*1cb0*/  FFMA.FTZ R4, R4, R58, R57 ;  /* 0x0000003a04047223 */ /* 0x000fe20000010039 */
[----:B------:R-:W-:Y:S01]  /*1cc0*/  HADD2.F32 R57, -RZ, R50.H0_H0 ;  /* 0x20000032ff397230 */ /* 0x000fe20000004100 */
[----:B------:R-:W-:Y:S01]  /*1cd0*/  FFMA.FTZ R63, R58, R60, R63 ;  /* 0x0000003c3a3f7223 */ /* 0x000fe2000001003f */
[----:B------:R-:W-:-:S03]  /*1ce0*/  HADD2.F32 R60, -RZ, R42.H0_H0 ;  /* 0x2000002aff3c7230 */ /* 0x000fc60000004100 */
[----:B------:R-:W-:Y:S01]  /*1cf0*/  FFMA.FTZ R61, R58, R57, R61 ;  /* 0x000000393a3d7223 */ /* 0x000fe2000001003d */
[----:B------:R-:W-:Y:S02]  /*1d00*/  HADD2.F32 R57, -RZ, R5.H1_H1 ;  /* 0x30000005ff397230 */ /* 0x000fe40000004100 */
[----:B------:R-:W-:Y:S02]  /*1d10*/  HADD2.F32 R5, -RZ, R44.H0_H0 ;  /* 0x2000002cff057230 */ /* 0x000fe40000004100 */
[----:B------:R-:W-:Y:S01]  /*1d20*/  HADD2.F32 R58, -RZ, R43.H0_H0 ;  /* 0x2000002bff3a7230 */ /* 0x000fe20000004100 */
[----:B------:R-:W-:Y:S01]  /*1d30*/  FFMA.FTZ R61, R57, R60, R61 ;  /* 0x0000003c393d7223 */ /* 0x000fe2000001003d */
[----:B------:R-:W-:Y:S01]  /*1d40*/  HADD2.F32 R60, -RZ, R41.H0_H0 ;  /* 0x20000029ff3c7230 */ /* 0x000fe20000004100 */
[----:B------:R-:W-:Y:S01]  /*1d50*/  FFMA.FTZ R4, R5, R57, R4 ;  /* 0x0000003905047223 */ /* 0x000fe20000010004 */
[----:B------:R-:W-:Y:S01]  /*1d60*/  HADD2.F32 R5, -RZ, R32.H0_H0 ;  /* 0x20000020ff057230 */ /* 0x000fe20000004100 */
[----:B------:R-:W-:-:S02]  /*1d70*/  FFMA.FTZ R59, R57, R58, R59 ;  /* 0x0000003a393b7223 */ /* 0x000fc4000001003b */
[----:B------:R-:W-:Y:S01]  /*1d80*/  FFMA.FTZ R63, R57, R60, R63 ;  /* 0x0000003c393f7223 */ /* 0x000fe2000001003f */
[--C-:B0-----:R-:W-:Y:S02]  /*1d90*/  HADD2.F32 R58, -RZ, R6.reuse.H0_H0 ;  /* 0x20000006ff3a7230 */ /* 0x101fe40000004100 */
[----:B------:R-:W-:-:S03]  /*1da0*/  HADD2.F32 R6, -RZ, R6.H1_H1 ;  /* 0x30000006ff067230 */ /* 0x000fc60000004100 */
[----:B------:R-:W-:Y:S01]  /*1db0*/  FFMA.FTZ R57, R5, R58, R4 ;  /* 0x0000003a05397223 */ /* 0x000fe20000010004 */
[----:B------:R-:W-:Y:S02]  /*1dc0*/  HADD2.F32 R4, -RZ, R31.H0_H0 ;  /* 0x2000001fff047230 */ /* 0x000fe40000004100 */
[----:B------:R-:W-:-:S03]  /*1dd0*/  HADD2.F32 R5, -RZ, R30.H0_H0 ;  /* 0x2000001eff057230 */ /* 0x000fc60000004100 */
        /* <DEDUP_REMOVED lines=24> */
[----:B------:R-:W-:Y:S01]  /*1f60*/  FFMA.FTZ R57, R6, R7, R57 ;  /* 0x0000000706397223 */ /* 0x000fe20000010039 */
[----:B------:R-:W-:Y:S01]  /*1f70*/  HADD2.F32 R6, -RZ, R38.H0_H0 ;  /* 0x20000026ff067230 */ /* 0x000fe20000004100 */
[C---:B------:R-:W-:Y:S02]  /*1f80*/  FFMA.FTZ R60, R7.reuse, R60, R59 ;  /* 0x0000003c073c7223 */ /* 0x040fe4000001003b */
[C---:B------:R-:W-:Y:S02]  /*1f90*/  FFMA.FTZ R4, R7.reuse, R4, R58 ;  /* 0x0000000407047223 */ /* 0x040fe4000001003a */
        /* <DEDUP_REMOVED lines=13> */
.L_x_3141:
[----:B-1234-:R-:W-:Y:S05]  /*2070*/  @!P3 BRA `(.L_x_3140) ;  /* 0x00000b000000b947 */ /* 0x01efea0003800000 */
[----:B0-----:R-:W-:-:S04]  /*2080*/  PRMT R4, R2, 0x9910, RZ ;  /* 0x0000991002047816 */ /* 0x001fc800000000ff */
[----:B------:R-:W-:-:S13]  /*2090*/  ISETP.NE.AND P2, PT, R4, RZ, PT ;  /* 0x000000ff0400720c */ /* 0x000fda0003f45270 */
[----:B------:R-:W-:Y:S05]  /*20a0*/  @!P2 BRA `(.L_x_3142) ;  /* 0x000005600000a947 */ /* 0x000fea0003800000 */
[----:B------:R-:W0:Y:S01]  /*20b0*/  LDS.64 R4, [UR4+0x40] ;  /* 0x00004004ff047984 */ /* 0x000e220008000a00 */
        /* <DEDUP_REMOVED lines=12> */
[----:B------:R-:W-:Y:S02]  /*2180*/  FFMA.FTZ R63, R63, R6, RZ ;  /* 0x000000063f3f7223 */ /* 0x000fe400000100ff */
[----:B------:R-:W0:Y:S01]  /*2190*/  LDS.64 R6, [UR4+0x48] ;  /* 0x00004804ff067984 */ /* 0x000e220008000a00 */
[-C--:B------:R-:W-:Y:S01]  /*21a0*/  FFMA.FTZ R57, R58, R4.reuse, R57 ;  /* 0x000000043a397223 */ /* 0x080fe20000010039 */
[----:B------:R-:W-:Y:S01]  /*21b0*/  HADD2.F32 R58, -RZ, R49.H0_H0 ;  /* 0x20000031ff3a7230 */ /* 0x000fe20000004100 */
[----:B------:R-:W-:Y:S01]  /*21c0*/  FFMA.FTZ R59, R60, R4, R59 ;  /* 0x000000043c3b7223 */ /* 0x000fe2000001003b */
[----:B------:R-:W-:-:S03]  /*21d0*/  HADD2.F32 R60, -RZ, R51.H0_H0 ;  /* 0x20000033ff3c7230 */ /* 0x000fc60000004100 */
[-C--:B------:R-:W-:Y:S01]  /*21e0*/  FFMA.FTZ R61, R58, R4.reuse, R61 ;  /* 0x000000043a3d7223 */ /* 0x080fe2000001003d */
[----:B------:R-:W-:Y:S01]  /*21f0*/  HADD2.F32 R58, -RZ, R5.H0_H0 ;  /* 0x20000005ff3a7230 */ /* 0x000fe20000004100 */
[----:B------:R-:W-:Y:S01]  /*2200*/  FFMA.FTZ R63, R60, R4, R63 ;  /* 0x000000043c3f7223 */ /* 0x000fe2000001003f */
[----:B------:R-:W-:Y:S02]  /*2210*/  HADD2.F32 R4, -RZ, R45.H0_H0 ;  /* 0x2000002dff047230 */ /* 0x000fe40000004100 */
[----:B------:R-:W-:Y:S01]  /*2220*/  HADD2.F32 R60, -RZ, R47.H0_H0 ;  /* 0x2000002fff3c7230 */ /* 0x000fe20000004100 */
[-C--:B------:R-:W-:Y:S01]  /*2230*/  FFMA.FTZ R62, R62, R58.reuse, R61 ;  /* 0x0000003a3e3e7223 */ /* 0x080fe2000001003d */
[----:B------:R-:W-:Y:S01]  /*2240*/  HADD2.F32 R5, -RZ, R5.H1_H1 ;  /* 0x30000005ff057230 */ /* 0x000fe20000004100 */
[-C--:B------:R-:W-:Y:S01]  /*2250*/  FFMA.FTZ R4, R4, R58.reuse, R57 ;  /* 0x0000003a04047223 */ /* 0x080fe20000010039 */
[----:B------:R-:W-:Y:S01]  /*2260*/  HADD2.F32 R57, -RZ, R52.H0_H0 ;  /* 0x20000034ff397230 */ /* 0x000fe20000004100 */
[----:B------:R-:W-:Y:S01]  /*2270*/  FFMA.FTZ R60, R60, R58, R59 ;  /* 0x0000003a3c3c7223 */ /* 0x000fe2000001003b */
[----:B------:R-:W-:-:S02]  /*2280*/  HADD2.F32 R61, -RZ, R42.H0_H0 ;  /* 0x2000002aff3d7230 */ /* 0x000fc40000004100 */
        /* <DEDUP_REMOVED lines=11> */
[----:B------:R-:W-:Y:S02]  /*2340*/  HADD2.F32 R5, -RZ, R25.H0_H0 ;  /* 0x20000019ff057230 */ /* 0x000fe40000004100 */
[--C-:B0-----:R-:W-:Y:S02]  /*2350*/  HADD2.F32 R57, -RZ, R6.reuse.H0_H0 ;  /* 0x20000006ff397230 */ /* 0x101fe40000004100 */
[----:B------:R-:W-:-:S03]  /*2360*/  HADD2.F32 R6, -RZ, R6.H1_H1 ;  /* 0x30000006ff067230 */ /* 0x000fc60000004100 */
        /* <DEDUP_REMOVED lines=14> */
[----:B------:R-:W-:Y:S01]  /*2450*/  FFMA.FTZ R58, R58, R4, R59 ;  /* 0x000000043a3a7223 */ /* 0x000fe2000001003b */
[----:B------:R-:W-:Y:S01]  /*2460*/  HADD2.F32 R59, -RZ, R11.H0_H0 ;  /* 0x2000000bff3b7230 */ /* 0x000fe20000004100 */
[----:B------:R-:W-:Y:S01]  /*2470*/  FFMA.FTZ R63, R57, R6, R63 ;  /* 0x00000006393f7223 */ /* 0x000fe2000001003f */
[----:B------:R-:W-:Y:S02]  /*2480*/  HADD2.F32 R57, -RZ, R54.H0_H0 ;  /* 0x20000036ff397230 */ /* 0x000fe40000004100 */
[----:B------:R-:W-:Y:S01]  /*2490*/  HADD2.F32 R7, -RZ, R7.H1_H1 ;  /* 0x30000007ff077230 */ /* 0x000fe20000004100 */
[-C--:B------:R-:W-:Y:S02]  /*24a0*/  FFMA.FTZ R60, R60, R4.reuse, R63 ;  /* 0x000000043c3c7223 */ /* 0x080fe4000001003f */
[-C--:B------:R-:W-:Y:S01]  /*24b0*/  FFMA.FTZ R6, R57, R4.reuse, R61 ;  /* 0x0000000439067223 */ /* 0x080fe2000001003d */
[----:B------:R-:W-:Y:S01]  /*24c0*/  HADD2.F32 R57, -RZ, R40.H0_H0 ;  /* 0x20000028ff397230 */ /* 0x000fe20000004100 */
[----:B------:R-:W-:Y:S01]  /*24d0*/  FFMA.FTZ R4, R59, R4, R5 ;  /* 0x000000043b047223 */ /* 0x000fe20000010005 */
[----:B------:R-:W-:-:S03]  /*24e0*/  HADD2.F32 R59, -RZ, R37.H0_H0 ;  /* 0x20000025ff3b7230 */ /* 0x000fc60000004100 */
[-C--:B------:R-:W-:Y:S01]  /*24f0*/  FFMA.FTZ R5, R57, R7.reuse, R58 ;  /* 0x0000000739057223 */ /* 0x080fe2000001003a */
[----:B------:R-:W-:Y:S01]  /*2500*/  HADD2.F32 R57, -RZ, R39.H0_H0 ;  /* 0x20000027ff397230 */ /* 0x000fe20000004100 */
[----:B------:R-:W-:Y:S01]  /*2510*/  FFMA.FTZ R4, R59, R7, R4 ;  /* 0x000000073b047223 */ /* 0x000fe20000010004 */
[----:B------:R-:W-:Y:S01]  /*2520*/  HADD2.F32 R58, -RZ, R38.H0_H0 ;  /* 0x20000026ff3a7230 */ /* 0x000fe20000004100 */
[----:B------:R-:W-:Y:S02]  /*2530*/  FMUL.FTZ R5, R20, R5 ;  /* 0x0000000514057220 */ /* 0x000fe40000410000 */
[-C--:B------:R-:W-:Y:S02]  /*2540*/  FFMA.FTZ R6, R57, R7.reuse, R6 ;  /* 0x0000000739067223 */ /* 0x080fe40000010006 */
[----:B------:R-:W-:Y:S01]  /*2550*/  FFMA.FTZ R57, R58, R7, R60 ;  /* 0x000000073a397223 */ /* 0x000fe2000001003c */
[----:B------:R-:W-:Y:S01]  /*2560*/  F2FP.PACK_AB R5, RZ, R5 ;  /* 0x00000005ff05723e */ /* 0x000fe200000000ff */
[----:B------:R-:W-:-:S02]  /*2570*/  FMUL.FTZ R6, R21, R6 ;  /* 0x0000000615067220 */ /* 0x000fc40000410000 */
[----:B------:R-:W-:Y:S02]  /*2580*/  FMUL.FTZ R57, R22, R57 ;  /* 0x0000003916397220 */ /* 0x000fe40000410000 */
        /* <DEDUP_REMOVED lines=8> */
.L_x_3142:
        /* <DEDUP_REMOVED lines=32> */
[----:B------:R-:W-:-:S02]  /*2810*/  FFMA.FTZ R58, R33, R58, RZ ;  /* 0x0000003a213a7223 */ /* 0x000fc400000100ff */
[-C--:B------:R-:W-:Y:S01]  /*2820*/  FFMA.FTZ R33, R60, R57.reuse, R34 ;  /* 0x000000393c217223 */ /* 0x080fe20000010022 */
[----:B------:R-:W-:Y:S01]  /*2830*/  HADD2.F32 R34, -RZ, R45.H0_H0 ;  /* 0x2000002dff227230 */ /* 0x000fe20000004100 */
[-C--:B------:R-:W-:Y:S01]  /*2840*/  FFMA.FTZ R35, R48, R57.reuse, R36 ;  /* 0x0000003930237223 */ /* 0x080fe20000010024 */
[----:B------:R-:W-:Y:S01]  /*2850*/  HADD2.F32 R36, -RZ, R47.H0_H0 ;  /* 0x2000002fff247230 */ /* 0x000fe20000004100 */
[-C--:B------:R-:W-:Y:S02]  /*2860*/  FFMA.FTZ R45, R49, R57.reuse, R46 ;  /* 0x00000039312d7223 */ /* 0x080fe4000001002e */
[-C--:B------:R-:W-:Y:S01]  /*2870*/  FFMA.FTZ R34, R34, R4.reuse, R33 ;  /* 0x0000000422227223 */ /* 0x080fe20000010021 */
[----:B------:R-:W-:Y:S01]  /*2880*/  HADD2.F32 R33, -RZ, R44.H0_H0 ;  /* 0x2000002cff217230 */ /* 0x000fe20000004100 */
[----:B------:R-:W-:Y:S02]  /*2890*/  FFMA.FTZ R57, R51, R57, R58 ;  /* 0x0000003933397223 */ /* 0x000fe4000001003a */
[-C--:B------:R-:W-:Y:S01]  /*28a0*/  FFMA.FTZ R36, R36, R4.reuse, R35 ;  /* 0x0000000424247223 */ /* 0x080fe20000010023 */
[----:B------:R-:W-:Y:S01]  /*28b0*/  HADD2.F32 R35, -RZ, R32.H0_H0 ;  /* 0x20000020ff237230 */ /* 0x000fe20000004100 */
[----:B------:R-:W-:-:S02]  /*28c0*/  FFMA.FTZ R44, R50, R4, R45 ;  /* 0x00000004322c7223 */ /* 0x000fc4000001002d */
[-C--:B------:R-:W-:Y:S01]  /*28d0*/  FFMA.FTZ R34, R33, R5.reuse, R34 ;  /* 0x0000000521227223 */ /* 0x080fe20000010022 */
[--C-:B-1----:R-:W-:Y:S01]  /*28e0*/  HADD2.F32 R33, -RZ, R6.reuse.H0_H0 ;  /* 0x20000006ff217230 */ /* 0x102fe20000004100 */
[----:B------:R-:W-:Y:S01]  /*28f0*/  FFMA.FTZ R4, R52, R4, R57 ;  /* 0x0000000434047223 */ /* 0x000fe20000010039 */
[----:B------:R-:W-:Y:S01]  /*2900*/  HADD2.F32 R6, -RZ, R6.H1_H1 ;  /* 0x30000006ff067230 */ /* 0x000fe20000004100 */
[-C--:B------:R-:W-:Y:S02]  /*2910*/  FFMA.FTZ R36, R43, R5.reuse, R36 ;  /* 0x000000052b247223 */ /* 0x080fe40000010024 */
[-C--:B------:R-:W-:Y:S02]  /*2920*/  FFMA.FTZ R44, R42, R5.reuse, R44 ;  /* 0x000000052a2c7223 */ /* 0x080fe4000001002c */
[----:B------:R-:W-:Y:S01]  /*2930*/  FFMA.FTZ R32, R41, R5, R4 ;  /* 0x0000000529207223 */ /* 0x000fe20000010004 */
[----:B------:R-:W-:Y:S01]  /*2940*/  HADD2.F32 R4, -RZ, R7.H0_H0 ;  /* 0x20000007ff047230 */ /* 0x000fe20000004100 */
        /* <DEDUP_REMOVED lines=9> */
[----:B------:R-:W-:Y:S02]  /*29e0*/  FFMA.FTZ R33, R35, R33, R32 ;  /* 0x0000002123217223 */ /* 0x000fe40000010020 */
[-C--:B------:R-:W-:Y:S02]  /*29f0*/  FFMA.FTZ R9, R30, R6.reuse, R9 ;  /* 0x000000061e097223 */ /* 0x080fe40000010009 */
[----:B------:R-:W-:-:S02]  /*2a00*/  FFMA.FTZ R25, R10, R6, R25 ;  /* 0x000000060a197223 */ /* 0x000fc40000010019 */
[----:B------:R-:W-:Y:S02]  /*2a10*/  FFMA.FTZ R33, R56, R6, R33 ;  /* 0x0000000638217223 */ /* 0x000fe40000010021 */
[-C--:B------:R-:W-:Y:S01]  /*2a20*/  FFMA.FTZ R6, R53, R4.reuse, R5 ;  /* 0x0000000435067223 */ /* 0x080fe20000010005 */
[----:B------:R-:W-:Y:S01]  /*2a30*/  HADD2.F32 R5, -RZ, R40.H0_H0 ;  /* 0x20000028ff057230 */ /* 0x000fe20000004100 */
[-C--:B------:R-:W-:Y:S01]  /*2a40*/  FFMA.FTZ R8, R8, R4.reuse, R9 ;  /* 0x0000000408087223 */ /* 0x080fe20000010009 */
[----:B------:R-:W-:Y:S01]  /*2a50*/  HADD2.F32 R9, -RZ, R38.H0_H0 ;  /* 0x20000026ff097230 */ /* 0x000fe20000004100 */
        /* <DEDUP_REMOVED lines=18> */
.L_x_3140:
        /* <DEDUP_REMOVED lines=44> */
[----:B------:R-:W-:Y:S02]  /*2e40*/  LEA.HI R32, R9, 0xffffff80, RZ, 0x8 ;  /* 0xffffff8009207811 */ /* 0x000fe400078f40ff */
[----:B------:R-:W-:Y:S02]  /*2e50*/  SHF.R.U32.HI R55, RZ, 0x8, R10 ;  /* 0x00000008ff377819 */ /* 0x000fe4000001160a */
[----:B------:R-:W-:Y:S01]  /*2e60*/  SHF.R.U32.HI R56, RZ, 0x8, R11 ;  /* 0x00000008ff387819 */ /* 0x000fe2000001160b */
        /* <DEDUP_REMOVED lines=20> */
[----:B--2---:R-:W-:Y:S02]  /*2fb0*/  LOP3.LUT R6, R11, 0xff, RZ, 0xc0, !PT ;  /* 0x000000ff0b067812 */ /* 0x004fe400078ec0ff */
[----:B------:R-:W-:Y:S02]  /*2fc0*/  LOP3.LUT R7, R7, 0xff, RZ, 0xc0, !PT ;  /* 0x000000ff07077812 */ /* 0x000fe400078ec0ff */
[----:B------:R-:W-:Y:S02]  /*2fd0*/  LOP3.LUT R4, R8, 0xff, RZ, 0xc0, !PT ;  /* 0x000000ff08047812 */ /* 0x000fe400078ec0ff */
[----:B------:R-:W-:Y:S01]  /*2fe0*/  IADD3 R52, R5, -0x80, RZ ;  /* 0xffffff8005347810 */ /* 0x000fe20007ffe0ff */
[----:B------:R-:W2:Y:S01]  /*2ff0*/  I2F.F16 R32, R32 ;  /* 0x0000002000207306 */ /* 0x000ea20000200c00 */
[----:B------:R-:W-:-:S02]  /*3000*/  SHF.R.U32.HI R5, RZ, 0x8, R8 ;  /* 0x00000008ff057819 */ /* 0x000fc40000011608 */
[----:B------:R-:W-:Y:S02]  /*3010*/  IADD3 R53, R6, -0x80, RZ ;  /* 0xffffff8006357810 */ /* 0x000fe40007ffe0ff */
[----:B------:R-:W-:Y:S02]  /*3020*/  IADD3 R7, R7, -0x80, RZ ;  /* 0xffffff8007077810 */ /* 0x000fe40007ffe0ff */
[----:B------:R-:W-:Y:S01]  /*3030*/  IADD3 R4, R4, -0x80, RZ ;  /* 0xffffff8004047810 */ /* 0x000fe20007ffe0ff */
[----:B------:R-:W0:Y:S01]  /*3040*/  I2F.F16 R45, R45 ;  /* 0x0000002d002d7306 */ /* 0x000e220000200c00 */
[--C-:B------:R-:W-:Y:S02]  /*3050*/  SHF.R.U32.HI R6, RZ, 0x8, R9.reuse ;  /* 0x00000008ff067819 */ /* 0x100fe40000011609 */
[----:B------:R-:W-:Y:S02]  /*3060*/  SHF.R.U32.HI R8, RZ, 0x10, R8 ;  /* 0x00000010ff087819 */ /* 0x000fe40000011608 */
[----:B------:R-:W-:-:S02]  /*3070*/  SHF.R.U32.HI R9, RZ, 0x10, R9 ;  /* 0x00000010ff097819 */ /* 0x000fc40000011609 */
[----:B------:R-:W-:Y:S01]  /*3080*/  LOP3.LUT R5, R5, 0xff, RZ, 0xc0, !PT ;  /* 0x000000ff05057812 */ /* 0x000fe200078ec0ff */
[----:B------:R0:W1:Y:S01]  /*3090*/  I2F.F16 R49, R7 ;  /* 0x0000000700317306 */ /* 0x0000620000200c00 */
[----:B------:R-:W-:Y:S02]  /*30a0*/  LOP3.LUT R6, R6, 0xff, RZ, 0xc0, !PT ;  /* 0x000000ff06067812 */ /* 0x000fe400078ec0ff */
[----:B------:R-:W-:Y:S02]  /*30b0*/  IADD3 R5, R5, -0x80, RZ ;  /* 0xffffff8005057810 */ /* 0x000fe40007ffe0ff */
[----:B------:R-:W-:Y:S02]  /*30c0*/  IADD3 R6, R6, -0x80, RZ ;  /* 0xffffff8006067810 */ /* 0x000fe40007ffe0ff */
[----:B------:R-:W-:Y:S01]  /*30d0*/  SHF.R.U32.HI R10, RZ, 0x10, R10 ;  /* 0x00000010ff0a7819 */ /* 0x000fe2000001160a */
[----:B------:R1:W2:Y:S01]  /*30e0*/  I2F.F16 R50, R4 ;  /* 0x0000000400327306 */ /* 0x0002a20000200c00 */
[----:B0-----:R-:W-:-:S02]  /*30f0*/  LOP3.LUT R7, R9, 0xff, RZ, 0xc0, !PT ;  /* 0x000000ff09077812 */ /* 0x001fc400078ec0ff */
[----:B------:R-:W-:Y:S02]  /*3100*/  SHF.R.U32.HI R11, RZ, 0x10, R11 ;  /* 0x00000010ff0b7819 */ /* 0x000fe4000001160b */
[----:B------:R-:W-:-:S03]  /*3110*/  IADD3 R7, R7, -0x80, RZ ;  /* 0xffffff8007077810 */ /* 0x000fc60007ffe0ff */
[----:B------:R0:W2:Y:S01]  /*3120*/  I2F.F16 R9, R6 ;  /* 0x0000000600097306 */ /* 0x0000a20000200c00 */
[----:B-1----:R-:W-:-:S04]  /*3130*/  LOP3.LUT R4, R8, 0xff, RZ, 0xc0, !PT ;  /* 0x000000ff08047812 */ /* 0x002fc800078ec0ff */
[----:B------:R-:W-:-:S03]  /*3140*/  IADD3 R4, R4, -0x80, RZ ;  /* 0xffffff8004047810 */ /* 0x000fc60007ffe0ff */
        /* <DEDUP_REMOVED lines=30> */
[----:B------:R-:W-:-:S03]  /*3330*/  HADD2.F32 R4, -RZ, R4.H1_H1 ;  /* 0x30000004ff047230 */ /* 0x000fc60000004100 */
[----:B------:R-:W-:Y:S01]  /*3340*/  FFMA.FTZ R60, R59, R58, RZ ;  /* 0x0000003a3b3c7223 */ /* 0x000fe200000100ff */
[----:B------:R-:W-:Y:S01]  /*3350*/  HADD2.F32 R59, -RZ, R43.H0_H0 ;  /* 0x2000002bff3b7230 */ /* 0x000fe20000004100 */
[C---:B------:R-:W-:Y:S01]  /*3360*/  FFMA.FTZ R62, R58.reuse, R61, RZ ;  /* 0x0000003d3a3e7223 */ /* 0x040fe200000100ff */
[----:B------:R-:W-:Y:S01]  /*3370*/  HADD2.F32 R61, -RZ, R45.H0_H0 ;  /* 0x2000002dff3d7230 */ /* 0x000fe20000004100 */
[----:B------:R-:W-:Y:S02]  /*3380*/  FFMA.FTZ R67, R58, R67, RZ ;  /* 0x000000433a437223 */ /* 0x000fe400000100ff */
[----:B------:R-:W-:Y:S01]  /*3390*/  FFMA.FTZ R60, R59, R4, R60 ;  /* 0x000000043b3c7223 */ /* 0x000fe2000001003c */
[--C-:B------:R-:W-:Y:S01]  /*33a0*/  HADD2.F32 R59, -RZ, R5.reuse.H0_H0 ;  /* 0x20000005ff3b7230 */ /* 0x100fe20000004100 */
        /* <DEDUP_REMOVED lines=10> */
[--C-:B-1----:R-:W-:Y:S02]  /*3450*/  HADD2.F32 R60, -RZ, R6.reuse.H0_H0 ;  /* 0x20000006ff3c7230 */ /* 0x102fe40000004100 */
        /* <DEDUP_REMOVED lines=13> */
[----:B------:R-:W-:-:S05]  /*3530*/  HADD2.F32 R62, -RZ, R33.H0_H0 ;  /* 0x20000021ff3e7230 */ /* 0x000fca0000004100 */
[----:B------:R-:W-:Y:S02]  /*3540*/  FFMA.FTZ R63, R62, R7, R63 ;  /* 0x000000073e3f7223 */ /* 0x000fe4000001003f */
[----:B------:R-:W-:Y:S01]  /*3550*/  FFMA.FTZ R62, R7, R64, R65 ;  /* 0x00000040073e7223 */ /* 0x000fe20000010041 */
[----:B------:R-:W-:Y:S01]  /*3560*/  HADD2.F32 R65, -RZ, R35.H0_H0 ;  /* 0x20000023ff417230 */ /* 0x000fe20000004100 */
[----:B------:R-:W-:Y:S02]  /*3570*/  FMUL.FTZ R63, R20, R63 ;  /* 0x0000003f143f7220 */ /* 0x000fe40000410000 */
[----:B------:R-:W-:Y:S02]  /*3580*/  FMUL.FTZ R62, R21, R62 ;  /* 0x0000003e153e7220 */ /* 0x000fe40000410000 */
[----:B------:R-:W-:Y:S01]  /*3590*/  FFMA.FTZ R64, R58, R65, RZ ;  /* 0x000000413a407223 */ /* 0x000fe200000100ff */
[----:B------:R-:W-:Y:S01]  /*35a0*/  HADD2.F32 R65, -RZ, R47.H0_H0 ;  /* 0x2000002fff417230 */ /* 0x000fe20000004100 */
[----:B------:R-:W-:-:S02]  /*35b0*/  F2FP.PACK_AB R63, RZ, R63 ;  /* 0x0000003fff3f723e */ /* 0x000fc400000000ff */
[----:B------:R-:W-:Y:S02]  /*35c0*/  F2FP.PACK_AB R62, RZ, R62 ;  /* 0x0000003eff3e723e */ /* 0x000fe400000000ff */
[----:B------:R-:W-:Y:S01]  /*35d0*/  FFMA.FTZ R64, R4, R65, R64 ;  /* 0x0000004104407223 */ /* 0x000fe20000010040 */
[----:B------:R-:W-:Y:S01]  /*35e0*/  HADD2.F32 R65, -RZ, R48.H0_H0 ;  /* 0x20000030ff417230 */ /* 0x000fe20000004100 */
[----:B------:R-:W-:-:S04]  /*35f0*/  PRMT R63, R63, 0x5410, R62 ;  /* 0x000054103f3f7816 */ /* 0x000fc8000000003e */
[----:B------:R-:W-:Y:S01]  /*3600*/  FFMA.FTZ R58, R4, R65, R67 ;  /* 0x00000041043a7223 */ /* 0x000fe20000010043 */
[----:B------:R-:W-:Y:S01]  /*3610*/  HADD2.F32 R4, -RZ, R46.H0_H0 ;  /* 0x2000002eff047230 */ /* 0x000fe20000004100 */
[----:B------:R-:W-:Y:S01]  /*3620*/  HFMA2.MMA R24, R63, 1, 1, R24 ;  /* 0x3c003c003f187835 */ /* 0x000fe20000000018 */
        /* <DEDUP_REMOVED lines=27> */
[----:B------:R-:W-:-:S05]  /*37e0*/  PRMT R5, R5, 0x5410, R6 ;  /* 0x0000541005057816 */ /* 0x000fca0000000006 */
[----:B------:R-:W-:Y:S02]  /*37f0*/  HADD2 R19, R5, R19 ;  /* 0x0000001305137230 */ /* 0x000fe40000000000 */
.L_x_3144:
        /* <DEDUP_REMOVED lines=14> */
[--C-:B0-----:R-:W-:Y:S02]  /*38e0*/  HADD2.F32 R58, -RZ, R4.reuse.H0_H0 ;  /* 0x20000004ff3a7230 */ /* 0x101fe40000004100 */
[----:B------:R-:W-:-:S03]  /*38f0*/  HADD2.F32 R4, -RZ, R4.H1_H1 ;  /* 0x30000004ff047230 */ /* 0x000fc60000004100 */
[-C--:B------:R-:W-:Y:S02]  /*3900*/  FFMA.FTZ R59, R59, R58.reuse, RZ ;  /* 0x0000003a3b3b7223 */ /* 0x080fe400000100ff */
[----:B------:R-:W-:Y:S02]  /*3910*/  FFMA.FTZ R61, R61, R58, RZ ;  /* 0x0000003a3d3d7223 */ /* 0x000fe400000100ff */
[-C--:B------:R-:W-:Y:S01]  /*3920*/  FFMA.FTZ R60, R60, R4.reuse, R59 ;  /* 0x000000043c3c7223 */ /* 0x080fe2000001003b */
[--C-:B------:R-:W-:Y:S01]  /*3930*/  HADD2.F32 R59, -RZ, R5.reuse.H0_H0 ;  /* 0x20000005ff3b7230 */ /* 0x100fe20000004100 */
        /* <DEDUP_REMOVED lines=28> */
[----:B------:R-:W-:Y:S01]  /*3b00*/  HADD2.F32 R65, -RZ, R35.H0_H0 ;  /* 0x20000023ff417230 */ /* 0x000fe20000004100 */
[----:B------:R-:W-:Y:S01]  /*3b10*/  FMUL.FTZ R63, R20, R63 ;  /* 0x0000003f143f7220 */ /* 0x000fe20000410000 */
[----:B------:R-:W-:Y:S01]  /*3b20*/  HADD2.F32 R64, -RZ, R48.H0_H0 ;  /* 0x20000030ff407230 */ /* 0x000fe20000004100 */
[----:B------:R-:W-:Y:S02]  /*3b30*/  FMUL.FTZ R62, R21, R62 ;  /* 0x0000003e153e7220 */ /* 0x000fe40000410000 */
[----:B------:R-:W-:Y:S01]  /*3b40*/  FFMA.FTZ R65, R65, R58, RZ ;  /* 0x0000003a41417223 */ /* 0x000fe200000100ff */
[----:B------:R-:W-:Y:S01]  /*3b50*/  HADD2.F32 R58, -RZ, R47.H0_H0 ;  /* 0x2000002fff3a7230 */ /* 0x000fe20000004100 */
[----:B------:R-:W-:-:S02]  /*3b60*/  F2FP.PACK_AB R63, RZ, R63 ;  /* 0x0000003fff3f723e */ /* 0x000fc400000000ff */
[----:B------:R-:W-:Y:S02]  /*3b70*/  F2FP.PACK_AB R62, RZ, R62 ;  /* 0x0000003eff3e723e */ /* 0x000fe400000000ff */
[-C--:B------:R-:W-:Y:S01]  /*3b80*/  FFMA.FTZ R58, R58, R4.reuse, R65 ;  /* 0x000000043a3a7223 */ /* 0x080fe20000010041 */
[----:B------:R-:W-:Y:S01]  /*3b90*/  HADD2.F32 R65, -RZ, R49.H0_H0 ;  /* 0x20000031ff417230 */ /* 0x000fe20000004100 */
[----:B------:R-:W-:Y:S01]  /*3ba0*/  FFMA.FTZ R4, R64, R4, R67 ;  /* 0x0000000440047223 */ /* 0x000fe20000010043 */
[----:B------:R-:W-:Y:S01]  /*3bb0*/  HADD2.F32 R64, -RZ, R46.H0_H0 ;  /* 0x2000002eff407230 */ /* 0x000fe20000004100 */
[----:B------:R-:W-:Y:S02]  /*3bc0*/  PRMT R63, R63, 0x5410, R62 ;  /* 0x000054103f3f7816 */ /* 0x000fe4000000003e */
[-C--:B------:R-:W-:Y:S02]  /*3bd0*/  FFMA.FTZ R4, R65, R59.reuse, R4 ;  /* 0x0000003b41047223 */ /* 0x080fe40000010004 */
        /* <DEDUP_REMOVED lines=26> */
[----:B------:R-:W-:-:S05]  /*3d80*/  PRMT R5, R5, 0x5410, R6 ;  /* 0x0000541005057816 */ /* 0x000fca0000000006 */
[----:B------:R-:W-:Y:S02]  /*3d90*/  HADD2 R17, R5, R17 ;  /* 0x0000001105117230 */ /* 0x000fe40000000000 */
.L_x_3145:
        /* <DEDUP_REMOVED lines=49> */
[-C--:B------:R-:W-:Y:S02]  /*40b0*/  FFMA.FTZ R34, R41, R5.reuse, R34 ;  /* 0x0000000529227223 */ /* 0x080fe40000010022 */
[-C--:B------:R-:W-:Y:S02]  /*40c0*/  FFMA.FTZ R36, R40, R5.reuse, R36 ;  /* 0x0000000528247223 */ /* 0x080fe40000010024 */
        /* <DEDUP_REMOVED lines=36> */
.L_x_3143:
        /* <DEDUP_REMOVED lines=199> */
.L_x_3147:
        /* <DEDUP_REMOVED lines=90> */
.L_x_3148:
        /* <DEDUP_REMOVED lines=87> */
.L_x_3146:
        /* <DEDUP_REMOVED lines=199> */
.L_x_3150:
        /* <DEDUP_REMOVED lines=90> */
.L_x_3151:
        /* <DEDUP_REMOVED lines=87> */
.L_x_3149:
[----:B------:R-:W-:Y:S01]  /*7210*/  IADD3 R13, R13, 0x20, RZ ;  /* 0x000000200d0d7810 */ /* 0x000fe20007ffe0ff */
[----:B------:R-:W-:Y:S01]  /*7220*/  UIADD3 UR4, UR4, 0x40, URZ ;  /* 0x0000004004047890 */ /* 0x000fe2000fffe03f */
[----:B------:R-:W-:Y:S02]  /*7230*/  IMAD.WIDE R26, R25, 0x8, R26 ;  /* 0x00000008191a7825 */ /* 0x000fe400078e021a */
[C---:B------:R-:W-:Y:S02]  /*7240*/  ISETP.GE.AND P2, PT, R13.reuse, c[0x0][0x1a8], PT ;  /* 0x00006a000d007a0c */ /* 0x040fe40003f46270 */
[----:B------:R-:W-:Y:S01]  /*7250*/  ISETP.LT.AND P3, PT, R13, R14, PT ;  /* 0x0000000e0d00720c */ /* 0x000fe20003f61270 */
[----:B0-----:R-:W-:-:S12]  /*7260*/  IMAD.WIDE R28, R25, 0x8, R28 ;  /* 0x00000008191c7825 */ /* 0x001fd800078e021c */
[----:B------:R-:W-:Y:S05]  /*7270*/  @!P2 BRA P3, `(.L_x_3152) ;  /* 0xffffa1a00000a947 */ /* 0x000fea000183ffff */
.L_x_3139:
[----:B------:R-:W-:Y:S05]  /*7280*/  @!P1 EXIT ;  /* 0x000000000000994d */ /* 0x000fea0003800000 */
[----:B-----5:R-:W0:Y:S01]  /*7290*/  S2R R4, SR_CTAID.X ;  /* 0x0000000000047919 */ /* 0x020e220000002500 */
        /* <DEDUP_REMOVED lines=16> */
.L_x_3156:
[----:B------:R-:W0:Y:S02]  /*73a0*/  LDS R8, [R3] ;  /* 0x0000000003087984 */ /* 0x000e240000000800 */
[----:B0-----:R-:W-:-:S10]  /*73b0*/  HFMA2.MMA R9, R8, 1, 1, R7 ;  /* 0x3c003c0008097835 */ /* 0x001fd40000000007 */
[----:B------:R-:W0:Y:S02]  /*73c0*/  ATOMS.CAST.SPIN R9, [R3], R8, R9 ;  /* 0x000000080309738d */ /* 0x000e240001800009 */
[----:B0-----:R-:W-:-:S13]  /*73d0*/  ISETP.EQ.U32.AND P0, PT, R9, 0x1, PT ;  /* 0x000000010900780c */ /* 0x001fda0003f02070 */
[----:B------:R-:W-:Y:S05]  /*73e0*/  @!P0 BRA `(.L_x_3156) ;  /* 0xffffffb000008947 */ /* 0x000fea000383ffff */
[----:B------:R-:W-:Y:S05]  /*73f0*/  BRA `(.L_x_3154) ;  /* 0x0000003000007947 */ /* 0x000fea0003800000 */
.L_x_3155:
[----:B------:R-:W2:Y:S02]  /*7400*/  LD.E R3, [R4.64] ;  /* 0x0000000604037980 */ /* 0x000ea4000c101900 */
[----:B--2---:R-:W-:-:S05]  /*7410*/  IMAD.IADD R3, R7, 0x1, R3 ;  /* 0x0000000107037824 */ /* 0x004fca00078e0203 */
[----:B------:R0:W-:Y:S02]  /*7420*/  ST.E [R4.64], R3 ;  /* 0x0000000304007985 */ /* 0x0001e4000c101906 */
.L_x_3154:
[----:B------:R-:W-:Y:S05]  /*7430*/  BSYNC B0 ;  /* 0x0000000000007941 */ /* 0x000fea0003800000 */
.L_x_3153:
[----:B------:R-:W2:Y:S01]  /*7440*/  ATOM.E.ADD.F16x2.RN.STRONG.GPU P0, RZ, [R4.64+0x4], R19 ;  /* 0x0000041304ff798a */ /* 0x000ea2000810e9c6 */
[----:B------:R-:W-:Y:S01]  /*7450*/  BSSY B0, `(.L_x_3157) ;  /* 0x000000f000007945 */ /* 0x000fe20003800000 */
[----:B--2---:R-:W-:Y:S05]  /*7460*/  @P0 BRA `(.L_x_3158) ;  /* 0x000000d000000947 */ /* 0x004fea0003800000 */
[----:B------:R-:W1:Y:S02]  /*7470*/  QSPC.E.S P0, RZ, [R4+0x4] ;  /* 0x0000040004ff73aa */ /* 0x000e640000000500 */
[----:B-1----:R-:W-:Y:S05]  /*7480*/  @!P0 BRA `(.L_x_3159) ;  /* 0x0000008000008947 */ /* 0x002fea0003800000 */
[----:B0-----:R-:W-:-:S04]  /*7490*/  IADD3 R4, R4, 0x4, RZ ;  /* 0x0000000404047810 */ /* 0x001fc80007ffe0ff */
[----:B------:R-:W-:-:S05]  /*74a0*/  LOP3.LUT R4, R4, 0xffffff, RZ, 0xc0, !PT ;  /* 0x00ffffff04047812 */ /* 0x000fca00078ec0ff */
.L_x_3160:
[----:B------:R-:W0:Y:S02]  /*74b0*/  LDS R8, [R4] ;  /* 0x0000000004087984 */ /* 0x000e240000000800 */
[----:B0-----:R-:W-:-:S06]  /*74c0*/  HADD2 R9, R8, R19 ;  /* 0x0000001308097230 */ /* 0x001fcc0000000000 */
[----:B------:R-:W0:Y:S02]  /*74d0*/  ATOMS.CAST.SPIN R9, [R4], R8, R9 ;  /* 0x000000080409738d */ /* 0x000e240001800009 */
[----:B0-----:R-:W-:-:S13]  /*74e0*/  ISETP.EQ.U32.AND P0, PT, R9, 0x1, PT ;  /* 0x000000010900780c */ /* 0x001fda0003f02070 */
[----:B------:R-:W-:Y:S05]  /*74f0*/  @!P0 BRA `(.L_x_3160) ;  /* 0xffffffb000008947 */ /* 0x000fea000383ffff */
[----:B------:R-:W-:Y:S05]  /*7500*/  BRA `(.L_x_3158) ;  /* 0x0000003000007947 */ /* 0x000fea0003800000 */
.L_x_3159:
[----:B0-----:R-:W2:Y:S02]  /*7510*/  LD.E R3, [R4.64+0x4] ;  /* 0x0000040604037980 */ /* 0x001ea4000c101900 */
[----:B--2---:R-:W-:-:S05]  /*7520*/  IMAD.IADD R3, R19, 0x1, R3 ;  /* 0x0000000113037824 */ /* 0x004fca00078e0203 */
[----:B------:R0:W-:Y:S02]  /*7530*/  ST.E [R4.64+0x4], R3 ;  /* 0x0000040304007985 */ /* 0x0001e4000c101906 */
.L_x_3158:
[----:B------:R-:W-:Y:S05]  /*7540*/  BSYNC B0 ;  /* 0x0000000000007941 */ /* 0x000fea0003800000 */
.L_x_3157:
        /* <DEDUP_REMOVED lines=12> */
.L_x_3164:
[----:B------:R-:W0:Y:S02]  /*7610*/  LDS R8, [R2] ;  /* 0x0000000002087984 */ /* 0x000e240000000800 */
[----:B0-----:R-:W-:-:S10]  /*7620*/  HFMA2.MMA R9, R8, 1, 1, R3 ;  /* 0x3c003c0008097835 */ /* 0x001fd40000000003 */
[----:B------:R-:W0:Y:S02]  /*7630*/  ATOMS.CAST.SPIN R9, [R2], R8, R9 ;  /* 0x000000080209738d */ /* 0x000e240001800009 */
[----:B0-----:R-:W-:-:S13]  /*7640*/  ISETP.EQ.U32.AND P0, PT, R9, 0x1, PT ;  /* 0x000000010900780c */ /* 0x001fda0003f02070 */
[----:B------:R-:W-:Y:S05]  /*7650*/  @!P0 BRA `(.L_x_3164) ;  /* 0xffffffb000008947 */ /* 0x000fea000383ffff */
[----:B------:R-:W-:Y:S05]  /*7660*/  BRA `(.L_x_3162) ;  /* 0x0000003000007947 */ /* 0x000fea0003800000 */
.L_x_3163:
[----:B------:R-:W2:Y:S02]  /*7670*/  LD.E R2, [R4.64] ;  /* 0x0000000604027980 */ /* 0x000ea4000c101900 */
[----:B--2---:R-:W-:-:S05]  /*7680*/  IMAD.IADD R3, R3, 0x1, R2 ;  /* 0x0000000103037824 */ /* 0x004fca00078e0202 */
[----:B------:R0:W-:Y:S02]  /*7690*/  ST.E [R4.64], R3 ;  /* 0x0000000304007985 */ /* 0x0001e4000c101906 */
.L_x_3162:
[----:B------:R-:W-:Y:S05]  /*76a0*/  BSYNC B0 ;  /* 0x0000000000007941 */ /* 0x000fea0003800000 */
.L_x_3161:
[----:B------:R-:W2:Y:S01]  /*76b0*/  ATOM.E.ADD.F16x2.RN.STRONG.GPU P0, RZ, [R4.64+0x4], R17 ;  /* 0x0000041104ff798a */ /* 0x000ea2000810e9c6 */
[----:B------:R-:W-:Y:S01]  /*76c0*/  BSSY B0, `(.L_x_3165) ;  /* 0x000000f000007945 */ /* 0x000fe20003800000 */
[----:B--2---:R-:W-:Y:S05]  /*76d0*/  @P0 BRA `(.L_x_3166) ;  /* 0x000000d000000947 */ /* 0x004fea0003800000 */
[----:B------:R-:W1:Y:S02]  /*76e0*/  QSPC.E.S P0, RZ, [R4+0x4] ;  /* 0x0000040004ff73aa */ /* 0x000e640000000500 */
[----:B-1----:R-:W-:Y:S05]  /*76f0*/  @!P0 BRA `(.L_x_3167) ;  /* 0x0000008000008947 */ /* 0x002fea0003800000 */
[----:B0-----:R-:W-:-:S04]  /*7700*/  IADD3 R4, R4, 0x4, RZ ;  /* 0x0000000404047810 */ /* 0x001fc80007ffe0ff */
[----:B------:R-:W-:-:S05]  /*7710*/  LOP3.LUT R4, R4, 0xffffff, RZ, 0xc0, !PT ;  /* 0x00ffffff04047812 */ /* 0x000fca00078ec0ff */
.L_x_3168:
[----:B------:R-:W0:Y:S02]  /*7720*/  LDS R2, [R4] ;  /* 0x0000000004027984 */ /* 0x000e240000000800 */
[----:B0-----:R-:W-:-:S06]  /*7730*/  HADD2 R3, R2, R17 ;  /* 0x0000001102037230 */ /* 0x001fcc0000000000 */
[----:B------:R-:W0:Y:S02]  /*7740*/  ATOMS.CAST.SPIN R3, [R4], R2, R3 ;  /* 0x000000020403738d */ /* 0x000e240001800003 */
[----:B0-----:R-:W-:-:S13]  /*7750*/  ISETP.EQ.U32.AND P0, PT, R3, 0x1, PT ;  /* 0x000000010300780c */ /* 0x001fda0003f02070 */
[----:B------:R-:W-:Y:S05]  /*7760*/  @!P0 BRA `(.L_x_3168) ;  /* 0xffffffb000008947 */ /* 0x000fea000383ffff */
[----:B------:R-:W-:Y:S05]  /*7770*/  BRA `(.L_x_3166) ;  /* 0x0000003000007947 */ /* 0x000fea0003800000 */
.L_x_3167:
[----:B------:R-:W2:Y:S02]  /*7780*/  LD.E R2, [R4.64+0x4] ;  /* 0x0000040604027980 */ /* 0x000ea4000c101900 */
[----:B0-2---:R-:W-:-:S05]  /*7790*/  IMAD.IADD R3, R17, 0x1, R2 ;  /* 0x0000000111037824 */ /* 0x005fca00078e0202 */
[----:B------:R0:W-:Y:S02]  /*77a0*/  ST.E [R4.64+0x4], R3 ;  /* 0x0000040304007985 */ /* 0x0001e4000c101906 */
.L_x_3166:
[----:B------:R-:W-:Y:S05]  /*77b0*/  BSYNC B0 ;  /* 0x0000000000007941 */ /* 0x000fea0003800000 */
.L_x_3165:
[----:B------:R-:W-:-:S13]  /*77c0*/  ISETP.NE.AND P0, PT, R12, 0x2, PT ;  /* 0x000000020c00780c */ /* 0x000fda0003f05270 */
        /* <DEDUP_REMOVED lines=11> */
.L_x_3172:
[----:B------:R-:W0:Y:S02]  /*7880*/  LDS R4, [R0] ;  /* 0x0000000000047984 */ /* 0x000e240000000800 */
[----:B0-----:R-:W-:-:S10]  /*7890*/  HFMA2.MMA R5, R4, 1, 1, R7 ;  /* 0x3c003c0004057835 */ /* 0x001fd40000000007 */
[----:B------:R-:W0:Y:S02]  /*78a0*/  ATOMS.CAST.SPIN R5, [R0], R4, R5 ;  /* 0x000000040005738d */ /* 0x000e240001800005 */
[----:B0-----:R-:W-:-:S13]  /*78b0*/  ISETP.EQ.U32.AND P0, PT, R5, 0x1, PT ;  /* 0x000000010500780c */ /* 0x001fda0003f02070 */
[----:B------:R-:W-:Y:S05]  /*78c0*/  @!P0 BRA `(.L_x_3172) ;  /* 0xffffffb000008947 */ /* 0x000fea000383ffff */
[----:B------:R-:W-:Y:S05]  /*78d0*/  BRA `(.L_x_3170) ;  /* 0x0000003000007947 */ /* 0x000fea0003800000 */
.L_x_3171:
[----:B------:R-:W2:Y:S02]  /*78e0*/  LD.E R0, [R2.64] ;  /* 0x0000000602007980 */ /* 0x000ea4000c101900 */
[----:B--2---:R-:W-:-:S05]  /*78f0*/  IMAD.IADD R5, R7, 0x1, R0 ;  /* 0x0000000107057824 */ /* 0x004fca00078e0200 */
[----:B------:R0:W-:Y:S02]  /*7900*/  ST.E [R2.64], R5 ;  /* 0x0000000502007985 */ /* 0x0001e4000c101906 */
.L_x_3170:
[----:B------:R-:W-:Y:S05]  /*7910*/  BSYNC B0 ;  /* 0x0000000000007941 */ /* 0x000fea0003800000 */
.L_x_3169:
[----:B------:R-:W2:Y:S02]  /*7920*/  ATOM.E.ADD.F16x2.RN.STRONG.GPU P0, RZ, [R2.64+0x4], R15 ;  /* 0x0000040f02ff798a */ /* 0x000ea4000810e9c6 */
[----:B--2---:R-:W-:Y:S05]  /*7930*/  @P0 EXIT ;  /* 0x000000000000094d */ /* 0x004fea0003800000 */
[----:B------:R-:W1:Y:S02]  /*7940*/  QSPC.E.S P0, RZ, [R2+0x4] ;  /* 0x0000040002ff73aa */ /* 0x000e640000000500 */
[----:B-1----:R-:W-:Y:S05]  /*7950*/  @!P0 BRA `(.L_x_3173) ;  /* 0x0000008000008947 */ /* 0x002fea0003800000 */
[----:B0-----:R-:W-:-:S04]  /*7960*/  IADD3 R2, R2, 0x4, RZ ;  /* 0x0000000402027810 */ /* 0x001fc80007ffe0ff */
[----:B------:R-:W-:-:S05]  /*7970*/  LOP3.LUT R2, R2, 0xffffff, RZ, 0xc0, !PT ;  /* 0x00ffffff02027812 */ /* 0x000fca00078ec0ff */
.L_x_3174:
[----:B------:R-:W0:Y:S02]  /*7980*/  LDS R4, [R2] ;  /* 0x0000000002047984 */ /* 0x000e240000000800 */
[----:B0-----:R-:W-:-:S06]  /*7990*/  HADD2 R5, R4, R15 ;  /* 0x0000000f04057230 */ /* 0x001fcc0000000000 */
[----:B------:R-:W0:Y:S02]  /*79a0*/  ATOMS.CAST.SPIN R5, [R2], R4, R5 ;  /* 0x000000040205738d */ /* 0x000e240001800005 */
[----:B0-----:R-:W-:-:S13]  /*79b0*/  ISETP.EQ.U32.AND P0, PT, R5, 0x1, PT ;  /* 0x000000010500780c */ /* 0x001fda0003f02070 */
[----:B------:R-:W-:Y:S05]  /*79c0*/  @!P0 BRA `(.L_x_3174) ;  /* 0xffffffb000008947 */ /* 0x000fea000383ffff */
[----:B------:R-:W-:Y:S05]  /*79d0*/  EXIT ;  /* 0x000000000000794d */ /* 0x000fea0003800000 */
.L_x_3173:
[----:B------:R-:W2:Y:S02]  /*79e0*/  LD.E R0, [R2.64+0x4] ;  /* 0x0000040602007980 */ /* 0x000ea4000c101900 */
[----:B0-2---:R-:W-:-:S05]  /*79f0*/  IMAD.IADD R5, R15, 0x1, R0 ;  /* 0x000000010f057824 */ /* 0x005fca00078e0200 */
[----:B------:R-:W-:Y:S01]  /*7a00*/  ST.E [R2.64+0x4], R5 ;  /* 0x0000040502007985 */ /* 0x000fe2000c101906 */
[----:B------:R-:W-:Y:S05]  /*7a10*/  EXIT ;  /* 0x000000000000794d */ /* 0x000fea0003800000 */
.L_x_3175:
        /* <DEDUP_REMOVED lines=14> */
.L_x_4787:


//--------------------- .text._Z23gemm_half_q_half_kernelILi2ELi190ELb1ELb1ELi64EEvPK6__halfPKjS4_S2_PS0_iiiiPKtS7_iiiiiibS2_i --------------------------
	.section	.text._Z23gemm_half_q_half_kernelILi2ELi190ELb1ELb1ELi64EEvPK6__halfPKjS4_S2_PS0_iiiiPKtS7_iiiiiibS2_i,"ax",@progbits
	.sectioninfo	@"SHI_REGISTERS=107"
	.align	128
        .global         _Z23gemm_half_q_half_kernelILi2ELi190ELb1ELb1ELi64EEvPK6__halfPKjS4_S2_PS0_iiiiPKtS7_iiiiiibS2_i
        .type           _Z23gemm_half_q_half_kernelILi2ELi190ELb1ELb1ELi64EEvPK6__halfPKjS4_S2_PS0_iiiiPKtS7_iiiiiibS2_i,@function
        .size           _Z23gemm_half_q_half_kernelILi2ELi190ELb1ELb1ELi64EEvPK6__halfPKjS4_S2_PS0_iiiiPKtS7_iiiiiibS2_i,(.L_x_4788 - _Z23gemm_half_q_half_kernelILi2ELi190ELb1ELb1ELi64EEvPK6__halfPKjS4_S2_PS0_iiiiPKtS7_iiiiiibS2_i)
        .other          _Z23gemm_half_q_half_kernelILi2ELi190ELb1ELb1ELi64EEvPK6__halfPKjS4_S2_PS0_iiiiPKtS7_iiiiiibS2_i,@"STO_CUDA_ENTRY STV_DEFAULT"
_Z23gemm_half_q_half_kernelILi2ELi190ELb1ELb1ELi64EEvPK6__halfPKjS4_S2_PS0_iiiiPKtS7_iiiiiibS2_i:
.text._Z23gemm_half_q_half_kernelILi2ELi190ELb1ELb1ELi64EEvPK6__halfPKjS4_S2_PS0_iiiiPKtS7_iiiiiibS2_i:
        /* <DEDUP_REMOVED lines=14> */
[----:B-12---:R-:W-:Y:S01]  /*00e0*/  ISETP.GE.AND P0, PT, R3, 0x2, PT ;  /* 0x000000020300780c */ /* 0x006fe20003f06270 */
[----:B------:R-:W-:Y:S02]  /*00f0*/  IMAD.MOV.U32 R8, RZ, RZ, c[0x0][0x1c8] ;  /* 0x00007200ff087624 */ /* 0x000fe400078e00ff */
[----:B------:R-:W-:-:S05]  /*0100*/  IMAD.MOV.U32 R9, RZ, RZ, c[0x0][0x1cc] ;  /* 0x00007300ff097624 */ /* 0x000fca00078e00ff */
[----:B------:R-:W2:Y:S05]  /*0110*/  LDG.E.U16 R7, [R8.64] ;  /* 0x0000000608077981 */ /* 0x000eaa000c1e1500 */
[----:B------:R-:W-:Y:S02]  /*0120*/  @P0 IMAD.MOV.U32 R10, RZ, RZ, c[0x0][0x1d0] ;  /* 0x00007400ff0a0624 */ /* 0x000fe400078e00ff */
[----:B------:R-:W-:-:S04]  /*0130*/  @P0 IMAD.MOV.U32 R11, RZ, RZ, 0x2 ;  /* 0x00000002ff0b0424 */ /* 0x000fc800078e00ff */
[----:B------:R-:W-:-:S05]  /*0140*/  @P0 IMAD.WIDE R10, R10, R11, c[0x0][0x1c8] ;  /* 0x000072000a0a0625 */ /* 0x000fca00078e020b */
[----:B------:R-:W3:Y:S01]  /*0150*/  @P0 LDG.E.U16 R6, [R10.64] ;  /* 0x000000060a060981 */ /* 0x000ee2000c1e1500 */
[----:B--2---:R-:W-:Y:S02]  /*0160*/  PRMT R4, R7, 0x7610, R4 ;  /* 0x0000761007047816 */ /* 0x004fe40000000004 */
[----:B---3--:R-:W-:-:S04]  /*0170*/  @P0 LOP3.LUT R12, R6, R7, RZ, 0xfc, !PT ;  /* 0x00000007060c0212 */ /* 0x008fc800078efcff */
[----:B------:R-:W-:-:S03]  /*0180*/  @P0 PRMT R4, R12, 0x7610, R4 ;  /* 0x000076100c040816 */ /* 0x000fc60000000004 */
.L_x_3176:
        /* <DEDUP_REMOVED lines=27> */
.L_x_3181:
        /* <DEDUP_REMOVED lines=36> */
.L_x_3180:
        /* <DEDUP_REMOVED lines=22> */
.L_x_3182:
        /* <DEDUP_REMOVED lines=12> */
.L_x_3179:
[----:B------:R-:W-:Y:S01]  /*07a0*/  ISETP.GT.AND P2, PT, R3, 0x3, PT ;  /* 0x000000030300780c */ /* 0x000fe20003f44270 */
[----:B------:R-:W-:Y:S01]  /*07b0*/  IMAD.SHL.U32 R24, R16, 0x2, RZ ;  /* 0x0000000210187824 */ /* 0x000fe200078e00ff */
[----:B------:R-:W-:Y:S01]  /*07c0*/  PLOP3.LUT P0, PT, PT, PT, PT, 0x80, 0x0 ;  /* 0x000000000000781c */ /* 0x000fe20003f0f070 */
[----:B------:R-:W-:-:S10]  /*07d0*/  IMAD.MOV.U32 R15, RZ, RZ, RZ ;  /* 0x000000ffff0f7224 */ /* 0x000fd400078e00ff */
[----:B------:R-:W-:Y:S05]  /*07e0*/  @!P2 BRA `(.L_x_3183) ;  /* 0x000002600000a947 */ /* 0x000fea0003800000 */
[----:B------:R-:W-:Y:S02]  /*07f0*/  PLOP3.LUT P0, PT, PT, PT, PT, 0x8, 0x0 ;  /* 0x000000000000781c */ /* 0x000fe40003f0e170 */
[----:B------:R-:W-:Y:S02]  /*0800*/  IADD3 R26, R3, -0x3, RZ ;  /* 0xfffffffd031a7810 */ /* 0x000fe40007ffe0ff */
.L_x_3184:
[----:B------:R-:W-:-:S04]  /*0810*/  IMAD R4, R2, 0x2, R15 ;  /* 0x0000000202047824 */ /* 0x000fc800078e020f */
[C---:B0-----:R-:W-:Y:S01]  /*0820*/  IMAD R10, R4.reuse, c[0x0][0x190], RZ ;  /* 0x00006400040a7a24 */ /* 0x041fe200078e02ff */
        /* <DEDUP_REMOVED lines=34> */
.L_x_3183:
[----:B------:R-:W-:-:S05]  /*0a50*/  IMAD.IADD R4, R3, 0x1, -R15 ;  /* 0x0000000103047824 */ /* 0x000fca00078e0a0f */
[----:B------:R-:W-:-:S13]  /*0a60*/  ISETP.GT.AND P2, PT, R4, 0x1, PT ;  /* 0x000000010400780c */ /* 0x000fda0003f44270 */
[----:B------:R-:W-:Y:S05]  /*0a70*/  @!P2 BRA `(.L_x_3185) ;  /* 0x000001300000a947 */ /* 0x000fea0003800000 */
[----:B------:R-:W-:-:S05]  /*0a80*/  IMAD R4, R2, 0x2, R15 ;  /* 0x0000000202047824 */ /* 0x000fca00078e020f */
[C---:B0-----:R-:W-:Y:S01]  /*0a90*/  IADD3 R10, R4.reuse, 0x1, RZ ;  /* 0x00000001040a7810 */ /* 0x041fe20007ffe0ff */
[----:B------:R-:W-:-:S04]  /*0aa0*/  IMAD R4, R4, c[0x0][0x190], RZ ;  /* 0x0000640004047a24 */ /* 0x000fc800078e02ff */
[----:B------:R-:W-:Y:S01]  /*0ab0*/  IMAD R11, R10, c[0x0][0x190], RZ ;  /* 0x000064000a0b7a24 */ /* 0x000fe200078e02ff */
[----:B------:R-:W-:-:S04]  /*0ac0*/  IADD3 R16, P0, R23, R4, RZ ;  /* 0x0000000417107210 */ /* 0x000fc80007f1e0ff */
[----:B------:R-:W-:Y:S02]  /*0ad0*/  IADD3 R13, P2, R23, R11, RZ ;  /* 0x0000000b170d7210 */ /* 0x000fe40007f5e0ff */
[-C--:B------:R-:W-:Y:S02]  /*0ae0*/  LEA.HI.X.SX32 R17, R4, R25.reuse, 0x1, P0 ;  /* 0x0000001904117211 */ /* 0x080fe400000f0eff */
[----:B------:R-:W-:Y:S02]  /*0af0*/  LEA.HI.X.SX32 R4, R11, R25, 0x1, P2 ;  /* 0x000000190b047211 */ /* 0x000fe400010f0eff */
[C---:B------:R-:W-:Y:S02]  /*0b00*/  LEA R10, P0, R16.reuse, c[0x0][0x160], 0x1 ;  /* 0x00005800100a7a11 */ /* 0x040fe400078008ff */
        /* <DEDUP_REMOVED lines=10> */
.L_x_3185:
[----:B------:R-:W-:-:S13]  /*0bb0*/  ISETP.LT.OR P0, PT, R15, R3, P0 ;  /* 0x000000030f00720c */ /* 0x000fda0000701670 */
[----:B------:R-:W-:Y:S05]  /*0bc0*/  @!P0 BRA `(.L_x_3178) ;  /* 0x0000009000008947 */ /* 0x000fea0003800000 */
[----:B------:R-:W-:-:S04]  /*0bd0*/  IMAD R4, R2, 0x2, R15 ;  /* 0x0000000202047824 */ /* 0x000fc800078e020f */
[----:B------:R-:W-:-:S05]  /*0be0*/  IMAD R4, R4, c[0x0][0x190], RZ ;  /* 0x0000640004047a24 */ /* 0x000fca00078e02ff */
[----:B------:R-:W-:-:S04]  /*0bf0*/  IADD3 R11, P0, R23, R4, RZ ;  /* 0x00000004170b7210 */ /* 0x000fc80007f1e0ff */
[----:B------:R-:W-:Y:S02]  /*0c00*/  LEA.HI.X.SX32 R4, R4, R25, 0x1, P0 ;  /* 0x0000001904047211 */ /* 0x000fe400000f0eff */
[----:B0-----:R-:W-:-:S04]  /*0c10*/  LEA R10, P0, R11, c[0x0][0x160], 0x1 ;  /* 0x000058000b0a7a11 */ /* 0x001fc800078008ff */
[----:B------:R-:W-:-:S05]  /*0c20*/  LEA.HI.X R11, R11, c[0x0][0x164], R4, 0x1, P0 ;  /* 0x000059000b0b7a11 */ /* 0x000fca00000f0c04 */
[----:B------:R-:W2:Y:S01]  /*0c30*/  LDG.E.U16.CONSTANT R10, [R10.64] ;  /* 0x000000060a0a7981 */ /* 0x000ea2000c1e9500 */
[----:B------:R-:W-:-:S05]  /*0c40*/  IMAD R15, R15, 0x80, R24 ;  /* 0x000000800f0f7824 */ /* 0x000fca00078e0218 */
[----:B--2---:R0:W-:Y:S02]  /*0c50*/  STS.U16 [R15], R10 ;  /* 0x0000000a0f007388 */ /* 0x0041e40000000400 */
.L_x_3178:
[----:B------:R-:W-:Y:S05]  /*0c60*/  BSYNC B0 ;  /* 0x0000000000007941 */ /* 0x000fea0003800000 */
.L_x_3177:
[----:B------:R-:W-:-:S13]  /*0c70*/  ISETP.GE.AND P0, PT, R14, c[0x0][0x18c], PT ;  /* 0x000063000e007a0c */ /* 0x000fda0003f06270 */
[----:B------:R-:W-:Y:S05]  /*0c80*/  @P0 EXIT ;  /* 0x000000000000094d */ /* 0x000fea0003800000 */
[----:B------:R-:W1:Y:S02]  /*0c90*/  LDC.S8 R4, c[0x0][0x1c0] ;  /* 0x00007000ff047b82 */ /* 0x000e640000000200 */
[----:B-1----:R-:W-:-:S04]  /*0ca0*/  ISETP.NE.AND P0, PT, R4, RZ, PT ;  /* 0x000000ff0400720c */ /* 0x002fc80003f05270 */
[----:B------:R-:W-:-:S04]  /*0cb0*/  ISETP.NE.OR P0, PT, R0, RZ, !P0 ;  /* 0x000000ff0000720c */ /* 0x000fc80004705670 */
[----:B------:R-:W-:-:S13]  /*0cc0*/  ISETP.LT.OR P0, PT, R5, 0x1, P0 ;  /* 0x000000010500780c */ /* 0x000fda0000701670 */
[----:B------:R-:W-:Y:S05]  /*0cd0*/  @P0 BRA `(.L_x_3186) ;  /* 0x000002e000000947 */ /* 0x000fea0003800000 */
[----:B------:R-:W-:Y:S01]  /*0ce0*/  ISETP.GT.AND P2, PT, R3, 0x3, PT ;  /* 0x000000030300780c */ /* 0x000fe20003f44270 */
[----:B0-----:R-:W-:Y:S01]  /*0cf0*/  IMAD.MOV.U32 R15, RZ, RZ, RZ ;  /* 0x000000ffff0f7224 */ /* 0x001fe200078e00ff */
[----:B------:R-:W-:-:S11]  /*0d00*/  PLOP3.LUT P0, PT, PT, PT, PT, 0x80, 0x0 ;  /* 0x000000000000781c */ /* 0x000fd60003f0f070 */
[----:B------:R-:W-:Y:S05]  /*0d10*/  @!P2 BRA `(.L_x_3187) ;  /* 0x000001600000a947 */ /* 0x000fea0003800000 */
[----:B------:R-:W-:Y:S01]  /*0d20*/  PLOP3.LUT P0, PT, PT, PT, PT, 0x8, 0x0 ;  /* 0x000000000000781c */ /* 0x000fe20003f0e170 */
[----:B------:R-:W-:Y:S01]  /*0d30*/  IMAD.MOV.U32 R4, RZ, RZ, 0x2 ;  /* 0x00000002ff047424 */ /* 0x000fe200078e00ff */
[----:B------:R-:W-:Y:S02]  /*0d40*/  IADD3 R20, R3, -0x3, RZ ;  /* 0xfffffffd03147810 */ /* 0x000fe40007ffe0ff */
.L_x_3188:
        /* <DEDUP_REMOVED lines=19> */
.L_x_3187:
[----:B------:R-:W-:-:S05]  /*0e80*/  IMAD.IADD R4, R3, 0x1, -R15 ;  /* 0x0000000103047824 */ /* 0x000fca00078e0a0f */
[----:B------:R-:W-:-:S13]  /*0e90*/  ISETP.GT.AND P2, PT, R4, 0x1, PT ;  /* 0x000000010400780c */ /* 0x000fda0003f44270 */
[----:B------:R-:W-:Y:S05]  /*0ea0*/  @!P2 BRA `(.L_x_3189) ;  /* 0x000000b00000a947 */ /* 0x000fea0003800000 */
[----:B0-----:R-:W-:Y:S01]  /*0eb0*/  IMAD R11, R2, 0x2, R15 ;  /* 0x00000002020b7824 */ /* 0x001fe200078e020f */
        /* <DEDUP_REMOVED lines=10> */
.L_x_3189:
[----:B------:R-:W-:-:S13]  /*0f60*/  ISETP.LT.OR P0, PT, R15, R3, P0 ;  /* 0x000000030f00720c */ /* 0x000fda0000701670 */
[----:B------:R-:W-:Y:S02]  /*0f70*/  @P0 IMAD R15, R2, 0x2, R15 ;  /* 0x00000002020f0824 */ /* 0x000fe400078e020f */
[----:B------:R-:W-:Y:S02]  /*0f80*/  @P0 IMAD.MOV.U32 R3, RZ, RZ, 0x2 ;  /* 0x00000002ff030424 */ /* 0x000fe400078e00ff */
[----:B------:R-:W-:-:S04]  /*0f90*/  @P0 IMAD R2, R15, c[0x0][0x18c], R14 ;  /* 0x000063000f020a24 */ /* 0x000fc800078e020e */
[----:B------:R-:W-:-:S05]  /*0fa0*/  @P0 IMAD.WIDE R2, R2, R3, c[0x0][0x180] ;  /* 0x0000600002020625 */ /* 0x000fca00078e0203 */
[----:B------:R1:W-:Y:S02]  /*0fb0*/  @P0 STG.E.64 [R2.64], RZ ;  /* 0x000000ff02000986 */ /* 0x0003e4000c101b06 */
.L_x_3186:
        /* <DEDUP_REMOVED lines=14> */
.L_x_3191:
        /* <DEDUP_REMOVED lines=43> */
.L_x_3190:
[----:B------:R-:W2:Y:S04]  /*1350*/  LDL.64 R18, [R1] ;  /* 0x0000000001127983 */ /* 0x000ea80000100a00 */
[----:B------:R3:W4:Y:S01]  /*1360*/  LDG.E.U16.CONSTANT R4, [R10.64+0x2] ;  /* 0x000002060a047981 */ /* 0x000722000c1e9500 */
[C---:B------:R-:W-:Y:S01]  /*1370*/  ISETP.GT.AND P0, PT, R9.reuse, c[0x0][0x1a8], PT ;  /* 0x00006a0009007a0c */ /* 0x040fe20003f04270 */
[----:B------:R-:W-:Y:S01]  /*1380*/  UMOV UR4, URZ ;  /* 0x0000003f00047c82 */ /* 0x000fe20008000000 */
        /* <DEDUP_REMOVED lines=11> */
[C---:B0--3--:R-:W-:Y:S02]  /*1440*/  @P4 IMNMX R11, R9.reuse, c[0x0][0x1b8], PT ;  /* 0x00006e00090b4a17 */ /* 0x049fe40003800200 */
        /* <DEDUP_REMOVED lines=37> */
[----:B------:R-:W-:Y:S01]  /*16a0*/  IADD3 R0, R10, R0, R3 ;  /* 0x000000000a007210 */ /* 0x000fe20007ffe003 */
[----:B------:R-:W-:-:S04]  /*16b0*/  IMAD.MOV.U32 R10, RZ, RZ, RZ ;  /* 0x000000ffff0a7224 */ /* 0x000fc800078e00ff */
[----:B------:R-:W-:-:S05]  /*16c0*/  IMAD R17, R0, c[0x0][0x18c], RZ ;  /* 0x0000630000117a24 */ /* 0x000fca00078e02ff */
        /* <DEDUP_REMOVED lines=21> */
.L_x_3201:
[----:B------:R-:W-:-:S13]  /*1820*/  ISETP.NE.AND P0, PT, R9, R4, PT ;  /* 0x000000040900720c */ /* 0x000fda0003f05270 */
[----:B------:R-:W-:Y:S01]  /*1830*/  @!P0 IADD3 R10, R10, 0x1, RZ ;  /* 0x000000010a0a8810 */ /* 0x000fe20007ffe0ff */
[----:B------:R-:W-:Y:S02]  /*1840*/  @!P0 IMAD.SHL.U32 R14, R9, 0x2, RZ ;  /* 0x00000002090e8824 */ /* 0x000fe400078e00ff */
[----:B------:R-:W-:Y:S02]  /*1850*/  @!P0 IMAD.MOV.U32 R15, RZ, RZ, 0x2 ;  /* 0x00000002ff0f8424 */ /* 0x000fe400078e00ff */
[----:B-----5:R-:W-:Y:S02]  /*1860*/  @!P0 IMAD R16, R10, 0x8, R1 ;  /* 0x000000080a108824 */ /* 0x020fe400078e0201 */
        /* <DEDUP_REMOVED lines=39> */
[----:B------:R-:W-:Y:S01]  /*1ae0*/  IADD3 R18, R46, -0x80, RZ ;  /* 0xffffff802e127810 */ /* 0x000fe20007ffe0ff */
[----:B------:R-:W3:Y:S01]  /*1af0*/  I2F.F16 R28, R28 ;  /* 0x0000001c001c7306 */ /* 0x000ee20000200c00 */
[----:B------:R-:W-:-:S02]  /*1b00*/  LOP3.LUT R17, R17, 0xff, RZ, 0xc0, !PT ;  /* 0x000000ff11117812 */ /* 0x000fc400078ec0ff */
[----:B------:R-:W-:Y:S02]  /*1b10*/  IADD3 R46, R47, -0x80, RZ ;  /* 0xffffff802f2e7810 */ /* 0x000fe40007ffe0ff */
[C---:B------:R-:W-:Y:S02]  /*1b20*/  LEA.HI R29, R19.reuse, 0xffffff80, RZ, 0x8 ;  /* 0xffffff80131d7811 */ /* 0x040fe400078f40ff */
[----:B------:R-:W-:Y:S01]  /*1b30*/  LOP3.LUT R37, R19, 0xff, RZ, 0xc0, !PT ;  /* 0x000000ff13257812 */ /* 0x000fe200078ec0ff */
[----:B------:R-:W0:Y:S01]  /*1b40*/  I2F.F16 R18, R18 ;  /* 0x0000001200127306 */ /* 0x000e220000200c00 */
[----:B------:R-:W-:Y:S02]  /*1b50*/  SHF.R.U32.HI R47, RZ, 0x10, R19 ;  /* 0x00000010ff2f7819 */ /* 0x000fe40000011613 */
[----:B------:R-:W-:Y:S02]  /*1b60*/  IADD3 R19, R16, -0x80, RZ ;  /* 0xffffff8010137810 */ /* 0x000fe40007ffe0ff */
[----:B------:R-:W-:-:S02]  /*1b70*/  SHF.R.U32.HI R16, RZ, 0x8, R20 ;  /* 0x00000008ff107819 */ /* 0x000fc40000011614 */
[C---:B------:R-:W-:Y:S01]  /*1b80*/  LEA.HI R30, R20.reuse, 0xffffff80, RZ, 0x8 ;  /* 0xffffff80141e7811 */ /* 0x040fe200078f40ff */
[----:B------:R-:W0:Y:S01]  /*1b90*/  I2F.F16 R29, R29 ;  /* 0x0000001d001d7306 */ /* 0x000e220000200c00 */
[----:B------:R-:W-:Y:S02]  /*1ba0*/  LOP3.LUT R38, R20, 0xff, RZ, 0xc0, !PT ;  /* 0x000000ff14267812 */ /* 0x000fe400078ec0ff */
[----:B------:R-:W-:Y:S02]  /*1bb0*/  IADD3 R17, R17, -0x80, RZ ;  /* 0xffffff8011117810 */ /* 0x000fe40007ffe0ff */
[----:B------:R-:W-:Y:S02]  /*1bc0*/  SHF.R.U32.HI R20, RZ, 0x10, R20 ;  /* 0x00000010ff147819 */ /* 0x000fe40000011614 */
[----:B------:R-:W-:Y:S01]  /*1bd0*/  LOP3.LUT R16, R16, 0xff, RZ, 0xc0, !PT ;  /* 0x000000ff10107812 */ /* 0x000fe200078ec0ff */
[----:B------:R5:W0:Y:S01]  /*1be0*/  I2F.F16 R45, R17 ;  /* 0x00000011002d7306 */ /* 0x000a220000200c00 */
[----:B------:R-:W-:-:S02]  /*1bf0*/  SHF.R.U32.HI R51, RZ, 0x8, R22 ;  /* 0x00000008ff337819 */ /* 0x000fc40000011616 */
[----:B------:R-:W-:Y:S02]  /*1c00*/  IADD3 R16, R16, -0x80, RZ ;  /* 0xffffff8010107810 */ /* 0x000fe40007ffe0ff */
[----:B------:R-:W-:Y:S02]  /*1c10*/  SHF.R.U32.HI R48, RZ, 0x8, R21 ;  /* 0x00000008ff307819 */ /* 0x000fe40000011615 */
[----:B------:R-:W-:Y:S01]  /*1c20*/  LOP3.LUT R51, R51, 0xff, RZ, 0xc0, !PT ;  /* 0x000000ff33337812 */ /* 0x000fe200078ec0ff */
[----:B------:R-:W0:Y:S01]  /*1c30*/  I2F.F16 R30, R30 ;  /* 0x0000001e001e7306 */ /* 0x000e220000200c00 */
[----:B-----5:R-:W-:Y:S02]  /*1c40*/  LOP3.LUT R17, R20, 0xff, RZ, 0xc0, !PT ;  /* 0x000000ff14117812 */ /* 0x020fe400078ec0ff */
[----:B------:R-:W-:Y:S02]  /*1c50*/  LEA.HI R32, R22, 0xffffff80, RZ, 0x8 ;  /* 0xffffff8016207811 */ /* 0x000fe400078f40ff */
[----:B------:R-:W-:-:S02]  /*1c60*/  IADD3 R17, R17, -0x80, RZ ;  /* 0xffffff8011117810 */ /* 0x000fc40007ffe0ff */
[----:B------:R-:W-:Y:S01]  /*1c70*/  LOP3.LUT R40, R22, 0xff, RZ, 0xc0, !PT ;  /* 0x000000ff16287812 */ /* 0x000fe200078ec0ff */
[----:B------:R5:W0:Y:S01]  /*1c80*/  I2F.F16 R20, R16 ;  /* 0x0000001000147306 */ /* 0x000a220000200c00 */
[----:B------:R-:W-:Y:S02]  /*1c90*/  LOP3.LUT R49, R48, 0xff, RZ, 0xc0, !PT ;  /* 0x000000ff30317812 */ /* 0x000fe400078ec0ff */
[----:B------:R-:W-:Y:S02]  /*1ca0*/  LEA.HI R33, R23, 0xffffff80, RZ, 0x8 ;  /* 0xffffff8017217811 */ /* 0x000fe400078f40ff */
[----:B------:R-:W-:Y:S02]  /*1cb0*/  SHF.R.U32.HI R50, RZ, 0x10, R21 ;  /* 0x00000010ff327819 */ /* 0x000fe40000011615 */
[----:B------:R-:W-:Y:S01]  /*1cc0*/  LOP3.LUT R39, R21, 0xff, RZ, 0xc0, !PT ;  /* 0x000000ff15277812 */ /* 0x000fe200078ec0ff */
[----:B------:R0:W1:Y:S01]  /*1cd0*/  I2F.F16 R48, R17 ;  /* 0x0000001100307306 */ /* 0x0000620000200c00 */
[----:B-----5:R-:W-:-:S02]  /*1ce0*/  SHF.R.U32.HI R16, RZ, 0x10, R22 ;  /* 0x00000010ff107819 */ /* 0x020fc40000011616 */
[----:B------:R-:W-:Y:S02]  /*1cf0*/  IADD3 R22, R51, -0x80, RZ ;  /* 0xffffff8033167810 */ /* 0x000fe40007ffe0ff */
[----:B------:R-:W-:Y:S02]  /*1d00*/  PRMT R51, R6, 0x9910, RZ ;  /* 0x0000991006337816 */ /* 0x000fe400000000ff */
[----:B------:R-:W-:Y:S01]  /*1d10*/  LOP3.LUT R47, R47, 0xff, RZ, 0xc0, !PT ;  /* 0x000000ff2f2f7812 */ /* 0x000fe200078ec0ff */
[----:B------:R-:W1:Y:S01]  /*1d20*/  I2F.F16 R32, R32 ;  /* 0x0000002000207306 */ /* 0x000e620000200c00 */
[--C-:B0-----:R-:W-:Y:S02]  /*1d30*/  SHF.R.U32.HI R17, RZ, 0x8, R23.reuse ;  /* 0x00000008ff117819 */ /* 0x101fe40000011617 */
[----:B------:R-:W-:Y:S02]  /*1d40*/  SHF.R.U32.HI R23, RZ, 0x10, R23 ;  /* 0x00000010ff177819 */ /* 0x000fe40000011617 */
[----:B------:R-:W-:-:S02]  /*1d50*/  ISETP.NE.AND P0, PT, R51, RZ, PT ;  /* 0x000000ff3300720c */ /* 0x000fc40003f05270 */
[----:B------:R-:W-:Y:S01]  /*1d60*/  LOP3.LUT R50, R50, 0xff, RZ, 0xc0, !PT ;  /* 0x000000ff32327812 */ /* 0x000fe200078ec0ff */
[----:B------:R-:W0:Y:S01]  /*1d70*/  I2F.F16 R33, R33 ;  /* 0x0000002100217306 */ /* 0x000e220000200c00 */
[----:B------:R-:W-:Y:S02]  /*1d80*/  LOP3.LUT R51, R23, 0xff, RZ, 0xc0, !PT ;  /* 0x000000ff17337812 */ /* 0x000fe400078ec0ff */
[----:B------:R-:W-:Y:S02]  /*1d90*/  LEA.HI R31, R21, 0xffffff80, RZ, 0x8 ;  /* 0xffffff80151f7811 */ /* 0x000fe400078f40ff */
[----:B------:R-:W-:Y:S02]  /*1da0*/  LOP3.LUT R16, R16, 0xff, RZ, 0xc0, !PT ;  /* 0x000000ff10107812 */ /* 0x000fe400078ec0ff */
[----:B------:R-:W-:Y:S01]  /*1db0*/  LOP3.LUT R17, R17, 0xff, RZ, 0xc0, !PT ;  /* 0x000000ff11117812 */ /* 0x000fe200078ec0ff */
        /* <DEDUP_REMOVED lines=19> */
[----:B------:R-:W-:Y:S01]  /*1ef0*/  ISETP.LT.OR P0, PT, R5, 0x2, !P0 ;  /* 0x000000020500780c */ /* 0x000fe20004701670 */
        /* <DEDUP_REMOVED lines=106> */
.L_x_3194:
[----:B-1234-:R-:W-:Y:S05]  /*25a0*/  @P0 BRA `(.L_x_3193) ;  /* 0x000005a000000947 */ /* 0x01efea0003800000 */
[----:B------:R-:W1:Y:S01]  /*25b0*/  LDS.64 R52, [UR4+0x80] ;  /* 0x00008004ff347984 */ /* 0x000e620008000a00 */
[----:B0-----:R-:W-:Y:S02]  /*25c0*/  HADD2.F32 R55, -RZ, R34.H0_H0 ;  /* 0x20000022ff377230 */ /* 0x001fe40000004100 */
[----:B------:R-:W-:Y:S01]  /*25d0*/  HADD2.F32 R57, -RZ, R35.H0_H0 ;  /* 0x20000023ff397230 */ /* 0x000fe20000004100 */
[----:B------:R-:W0:Y:S01]  /*25e0*/  LDS.64 R16, [UR4+0x88] ;  /* 0x00008804ff107984 */ /* 0x000e220008000a00 */
        /* <DEDUP_REMOVED lines=18> */
[--C-:B-1----:R-:W-:Y:S02]  /*2710*/  HADD2.F32 R54, -RZ, R52.reuse.H0_H0 ;  /* 0x20000034ff367230 */ /* 0x102fe40000004100 */
        /* <DEDUP_REMOVED lines=17> */
[----:B0-----:R-:W-:Y:S01]  /*2830*/  HADD2.F32 R19, -RZ, R17.H1_H1 ;  /* 0x30000011ff137230 */ /* 0x001fe20000004100 */
        /* <DEDUP_REMOVED lines=13> */
[----:B------:R-:W-:Y:S02]  /*2910*/  HADD2.F32 R29, -RZ, R39.H0_H0 ;  /* 0x20000027ff1d7230 */ /* 0x000fe40000004100 */
[----:B------:R-:W-:Y:S01]  /*2920*/  HADD2.F32 R16, -RZ, R16.H1_H1 ;  /* 0x30000010ff107230 */ /* 0x000fe20000004100 */
[-C--:B------:R-:W-:Y:S01]  /*2930*/  FFMA.FTZ R17, R17, R15.reuse, R18 ;  /* 0x0000000f11117223 */ /* 0x080fe20000010012 */
[----:B------:R-:W-:Y:S01]  /*2940*/  HADD2.F32 R18, -RZ, R49.H0_H0 ;  /* 0x20000031ff127230 */ /* 0x000fe20000004100 */
[----:B------:R-:W-:-:S02]  /*2950*/  FFMA.FTZ R29, R29, R15, R34 ;  /* 0x0000000f1d1d7223 */ /* 0x000fc40000010022 */
[-C--:B------:R-:W-:Y:S02]  /*2960*/  FFMA.FTZ R35, R35, R15.reuse, R36 ;  /* 0x0000000f23237223 */ /* 0x080fe40000010024 */
[----:B------:R-:W-:Y:S02]  /*2970*/  FFMA.FTZ R15, R41, R15, R56 ;  /* 0x0000000f290f7223 */ /* 0x000fe40000010038 */
[-C--:B------:R-:W-:Y:S01]  /*2980*/  FFMA.FTZ R17, R20, R16.reuse, R17 ;  /* 0x0000001014117223 */ /* 0x080fe20000010011 */
[----:B------:R-:W-:Y:S01]  /*2990*/  HADD2.F32 R20, -RZ, R50.H0_H0 ;  /* 0x20000032ff147230 */ /* 0x000fe20000004100 */
        /* <DEDUP_REMOVED lines=27> */
.L_x_3193:
        /* <DEDUP_REMOVED lines=10> */
[----:B------:R-:W-:-:S02]  /*2bf0*/  LEA.HI R30, R19, 0xffffff80, RZ, 0x8 ;  /* 0xffffff80131e7811 */ /* 0x000fc400078f40ff */
[----:B------:R-:W-:Y:S02]  /*2c00*/  LOP3.LUT R34, R19, 0xff, RZ, 0xc0, !PT ;  /* 0x000000ff13227812 */ /* 0x000fe400078ec0ff */
[----:B------:R-:W-:Y:S02]  /*2c10*/  LOP3.LUT R40, R40, 0xff, RZ, 0xc0, !PT ;  /* 0x000000ff28287812 */ /* 0x000fe400078ec0ff */
[--C-:B------:R-:W-:Y:S01]  /*2c20*/  SHF.R.U32.HI R43, RZ, 0x8, R19.reuse ;  /* 0x00000008ff2b7819 */ /* 0x100fe20000011613 */
[----:B------:R-:W1:Y:S01]  /*2c30*/  I2F.F16 R30, R30 ;  /* 0x0000001e001e7306 */ /* 0x000e620000200c00 */
[----:B------:R-:W-:Y:S02]  /*2c40*/  SHF.R.U32.HI R19, RZ, 0x10, R19 ;  /* 0x00000010ff137819 */ /* 0x000fe40000011613 */
[C---:B------:R-:W-:Y:S02]  /*2c50*/  LEA.HI R14, R16.reuse, 0xffffff80, RZ, 0x8 ;  /* 0xffffff80100e7811 */ /* 0x040fe400078f40ff */
[----:B------:R-:W-:-:S02]  /*2c60*/  LOP3.LUT R31, R16, 0xff, RZ, 0xc0, !PT ;  /* 0x000000ff101f7812 */ /* 0x000fc400078ec0ff */
[----:B------:R-:W-:Y:S02]  /*2c70*/  LOP3.LUT R41, R41, 0xff, RZ, 0xc0, !PT ;  /* 0x000000ff29297812 */ /* 0x000fe400078ec0ff */
[----:B------:R-:W-:Y:S01]  /*2c80*/  IADD3 R16, R39, -0x80, RZ ;  /* 0xffffff8027107810 */ /* 0x000fe20007ffe0ff */
[----:B------:R-:W3:Y:S01]  /*2c90*/  I2F.F16 R14, R14 ;  /* 0x0000000e000e7306 */ /* 0x000ee20000200c00 */
[----:B------:R-:W-:Y:S02]  /*2ca0*/  IADD3 R39, R40, -0x80, RZ ;  /* 0xffffff8028277810 */ /* 0x000fe40007ffe0ff */
[C---:B------:R-:W-:Y:S02]  /*2cb0*/  LEA.HI R28, R17.reuse, 0xffffff80, RZ, 0x8 ;  /* 0xffffff80111c7811 */ /* 0x040fe400078f40ff */
[----:B------:R-:W-:Y:S02]  /*2cc0*/  LOP3.LUT R32, R17, 0xff, RZ, 0xc0, !PT ;  /* 0x000000ff11207812 */ /* 0x000fe400078ec0ff */
[----:B------:R-:W-:Y:S01]  /*2cd0*/  SHF.R.U32.HI R40, RZ, 0x10, R17 ;  /* 0x00000010ff287819 */ /* 0x000fe20000011611 */
[----:B------:R-:W4:Y:S01]  /*2ce0*/  I2F.F16 R16, R16 ;  /* 0x0000001000107306 */ /* 0x000f220000200c00 */
[----:B------:R-:W-:-:S02]  /*2cf0*/  LOP3.LUT R19, R19, 0xff, RZ, 0xc0, !PT ;  /* 0x000000ff13137812 */ /* 0x000fc400078ec0ff */
[----:B------:R-:W-:Y:S02]  /*2d00*/  IADD3 R17, R41, -0x80, RZ ;  /* 0xffffff8029117810 */ /* 0x000fe40007ffe0ff */
        /* <DEDUP_REMOVED lines=29> */
[----:B------:R-:W0:Y:S01]  /*2ee0*/  I2F.F16 R44, R44 ;  /* 0x0000002c002c7306 */ /* 0x000e220000200c00 */
[----:B--2---:R-:W-:-:S02]  /*2ef0*/  LOP3.LUT R19, R21, 0xff, RZ, 0xc0, !PT ;  /* 0x000000ff15137812 */ /* 0x004fc400078ec0ff */
[----:B------:R-:W-:Y:S02]  /*2f00*/  LEA.HI R42, R23, 0xffffff80, RZ, 0x8 ;  /* 0xffffff80172a7811 */ /* 0x000fe400078f40ff */
[----:B------:R-:W-:-:S03]  /*2f10*/  IADD3 R46, R19, -0x80, RZ ;  /* 0xffffff80132e7810 */ /* 0x000fc60007ffe0ff */
[----:B------:R2:W0:Y:S01]  /*2f20*/  I2F.F16 R38, R42 ;  /* 0x0000002a00267306 */ /* 0x0004220000200c00 */
[----:B------:R-:W-:Y:S02]  /*2f30*/  LOP3.LUT R19, R22, 0xff, RZ, 0xc0, !PT ;  /* 0x000000ff16137812 */ /* 0x000fe400078ec0ff */
[----:B------:R-:W-:Y:S02]  /*2f40*/  LEA.HI R35, R20, 0xffffff80, RZ, 0x8 ;  /* 0xffffff8014237811 */ /* 0x000fe400078f40ff */
[----:B------:R-:W-:Y:S02]  /*2f50*/  IADD3 R47, R19, -0x80, RZ ;  /* 0xffffff80132f7810 */ /* 0x000fe40007ffe0ff */
[----:B------:R-:W-:Y:S01]  /*2f60*/  SHF.R.U32.HI R19, RZ, 0x8, R20 ;  /* 0x00000008ff137819 */ /* 0x000fe20000011614 */
[----:B------:R-:W0:Y:S01]  /*2f70*/  I2F.F16 R46, R46 ;  /* 0x0000002e002e7306 */ /* 0x000e220000200c00 */
[----:B--2---:R-:W-:Y:S02]  /*2f80*/  IADD3 R42, R18, -0x80, RZ ;  /* 0xffffff80122a7810 */ /* 0x004fe40007ffe0ff */
[----:B------:R-:W-:-:S02]  /*2f90*/  LOP3.LUT R18, R20, 0xff, RZ, 0xc0, !PT ;  /* 0x000000ff14127812 */ /* 0x000fc400078ec0ff */
[----:B------:R-:W-:Y:S02]  /*2fa0*/  SHF.R.U32.HI R20, RZ, 0x10, R20 ;  /* 0x00000010ff147819 */ /* 0x000fe40000011614 */
[----:B------:R-:W-:Y:S01]  /*2fb0*/  IADD3 R18, R18, -0x80, RZ ;  /* 0xffffff8012127810 */ /* 0x000fe20007ffe0ff */
[----:B------:R-:W2:Y:S01]  /*2fc0*/  I2F.F16 R35, R35 ;  /* 0x0000002300237306 */ /* 0x000ea20000200c00 */
[----:B------:R-:W-:Y:S02]  /*2fd0*/  LOP3.LUT R19, R19, 0xff, RZ, 0xc0, !PT ;  /* 0x000000ff13137812 */ /* 0x000fe400078ec0ff */
[----:B------:R-:W-:Y:S02]  /*2fe0*/  SHF.R.U32.HI R52, RZ, 0x8, R22 ;  /* 0x00000008ff347819 */ /* 0x000fe40000011616 */
[----:B------:R-:W-:Y:S02]  /*2ff0*/  IADD3 R19, R19, -0x80, RZ ;  /* 0xffffff8013137810 */ /* 0x000fe40007ffe0ff */
[----:B------:R-:W-:Y:S01]  /*3000*/  SHF.R.U32.HI R49, RZ, 0x8, R21 ;  /* 0x00000008ff317819 */ /* 0x000fe20000011615 */
[----:B------:R0:W1:Y:S01]  /*3010*/  I2F.F16 R45, R18 ;  /* 0x00000012002d7306 */ /* 0x0000620000200c00 */
[----:B------:R-:W-:-:S02]  /*3020*/  LOP3.LUT R52, R52, 0xff, RZ, 0xc0, !PT ;  /* 0x000000ff34347812 */ /* 0x000fc400078ec0ff */
[----:B------:R-:W-:Y:S02]  /*3030*/  LEA.HI R37, R22, 0xffffff80, RZ, 0x8 ;  /* 0xffffff8016257811 */ /* 0x000fe400078f40ff */
[----:B------:R-:W-:Y:S02]  /*3040*/  LOP3.LUT R50, R49, 0xff, RZ, 0xc0, !PT ;  /* 0x000000ff31327812 */ /* 0x000fe400078ec0ff */
[----:B------:R-:W-:Y:S01]  /*3050*/  LOP3.LUT R48, R23, 0xff, RZ, 0xc0, !PT ;  /* 0x000000ff17307812 */ /* 0x000fe200078ec0ff */
[----:B------:R-:W1:Y:S01]  /*3060*/  I2F.F16 R42, R42 ;  /* 0x0000002a002a7306 */ /* 0x000e620000200c00 */
[----:B0-----:R-:W-:Y:S02]  /*3070*/  LOP3.LUT R18, R20, 0xff, RZ, 0xc0, !PT ;  /* 0x000000ff14127812 */ /* 0x001fe400078ec0ff */
[----:B------:R-:W-:Y:S02]  /*3080*/  SHF.R.U32.HI R51, RZ, 0x10, R21 ;  /* 0x00000010ff337819 */ /* 0x000fe40000011615 */
[----:B------:R-:W-:-:S02]  /*3090*/  IADD3 R18, R18, -0x80, RZ ;  /* 0xffffff8012127810 */ /* 0x000fc40007ffe0ff */
[----:B------:R-:W-:Y:S01]  /*30a0*/  LOP3.LUT R51, R51, 0xff, RZ, 0xc0, !PT ;  /* 0x000000ff33337812 */ /* 0x000fe200078ec0ff */
[----:B------:R0:W1:Y:S01]  /*30b0*/  I2F.F16 R20, R19 ;  /* 0x0000001300147306 */ /* 0x0000620000200c00 */
[----:B------:R-:W-:Y:S02]  /*30c0*/  LEA.HI R36, R21, 0xffffff80, RZ, 0x8 ;  /* 0xffffff8015247811 */ /* 0x000fe400078f40ff */
[----:B------:R-:W-:Y:S02]  /*30d0*/  IADD3 R21, R50, -0x80, RZ ;  /* 0xffffff8032157810 */ /* 0x000fe40007ffe0ff */
[----:B------:R-:W-:Y:S02]  /*30e0*/  IADD3 R48, R48, -0x80, RZ ;  /* 0xffffff8030307810 */ /* 0x000fe40007ffe0ff */
[----:B------:R-:W-:Y:S01]  /*30f0*/  IADD3 R50, R51, -0x80, RZ ;  /* 0xffffff8033327810 */ /* 0x000fe20007ffe0ff */
[----:B------:R1:W2:Y:S01]  /*3100*/  I2F.F16 R49, R18 ;  /* 0x0000001200317306 */ /* 0x0002a20000200c00 */
[----:B0-----:R-:W-:-:S02]  /*3110*/  SHF.R.U32.HI R19, RZ, 0x10, R22 ;  /* 0x00000010ff137819 */ /* 0x001fc40000011616 */
[----:B------:R-:W-:Y:S02]  /*3120*/  IADD3 R22, R52, -0x80, RZ ;  /* 0xffffff8034167810 */ /* 0x000fe40007ffe0ff */
[----:B------:R-:W-:Y:S02]  /*3130*/  PRMT R52, R6, 0x9910, RZ ;  /* 0x0000991006347816 */ /* 0x000fe400000000ff */
[----:B------:R-:W-:Y:S01]  /*3140*/  LOP3.LUT R19, R19, 0xff, RZ, 0xc0, !PT ;  /* 0x000000ff13137812 */ /* 0x000fe200078ec0ff */
[----:B------:R-:W0:Y:S01]  /*3150*/  I2F.F16 R36, R36 ;  /* 0x0000002400247306 */ /* 0x000e220000200c00 */
[--C-:B-1----:R-:W-:Y:S02]  /*3160*/  SHF.R.U32.HI R18, RZ, 0x8, R23.reuse ;  /* 0x00000008ff127819 */ /* 0x102fe40000011617 */
[----:B------:R-:W-:Y:S02]  /*3170*/  SHF.R.U32.HI R23, RZ, 0x10, R23 ;  /* 0x00000010ff177819 */ /* 0x000fe40000011617 */
[----:B------:R-:W-:-:S02]  /*3180*/  ISETP.NE.AND P0, PT, R52, RZ, PT ;  /* 0x000000ff3400720c */ /* 0x000fc40003f05270 */
[----:B------:R-:W-:Y:S01]  /*3190*/  LOP3.LUT R52, R23, 0xff, RZ, 0xc0, !PT ;  /* 0x000000ff17347812 */ /* 0x000fe200078ec0ff */
[----:B------:R-:W1:Y:S01]  /*31a0*/  I2F.F16 R37, R37 ;  /* 0x0000002500257306 */ /* 0x000e620000200c00 */
[----:B------:R-:W-:Y:S02]  /*31b0*/  LOP3.LUT R18, R18, 0xff, RZ, 0xc0, !PT ;  /* 0x000000ff12127812 */ /* 0x000fe400078ec0ff */
[----:B------:R-:W-:Y:S02]  /*31c0*/  IADD3 R52, R52, -0x80, RZ ;  /* 0xffffff8034347810 */ /* 0x000fe40007ffe0ff */
[----:B------:R-:W-:Y:S02]  /*31d0*/  IADD3 R19, R19, -0x80, RZ ;  /* 0xffffff8013137810 */ /* 0x000fe40007ffe0ff */
[----:B------:R-:W-:Y:S01]  /*31e0*/  IADD3 R18, R18, -0x80, RZ ;  /* 0xffffff8012127810 */ /* 0x000fe20007ffe0ff */
[----:B------:R-:W0:Y:S01]  /*31f0*/  I2F.F16 R47, R47 ;  /* 0x0000002f002f7306 */ /* 0x000e220000200c00 */
[----:B------:R-:W-:-:S07]  /*3200*/  ISETP.LT.OR P0, PT, R5, 0x2, !P0 ;  /* 0x000000020500780c */ /* 0x000fce0004701670 */
        /* <DEDUP_REMOVED lines=98> */
.L_x_3196:
[----:B-1234-:R-:W-:Y:S05]  /*3830*/  @P0 BRA `(.L_x_3195) ;  /* 0x000005a000000947 */ /* 0x01efea0003800000 */
[----:B------:R-:W1:Y:S01]  /*3840*/  LDS.64 R54, [UR4+0x90] ;  /* 0x00009004ff367984 */ /* 0x000e620008000a00 */
[----:B------:R-:W-:Y:S02]  /*3850*/  HADD2.F32 R58, -RZ, R31.H0_H0 ;  /* 0x2000001fff3a7230 */ /* 0x000fe40000004100 */
[----:B------:R-:W-:Y:S01]  /*3860*/  HADD2.F32 R32, -RZ, R32.H0_H0 ;  /* 0x20000020ff207230 */ /* 0x000fe20000004100 */
[----:B0-----:R-:W0:Y:S01]  /*3870*/  LDS.64 R18, [UR4+0x98] ;  /* 0x00009804ff127984 */ /* 0x001e220008000a00 */
        /* <DEDUP_REMOVED lines=31> */
[----:B------:R-:W-:Y:S01]  /*3a70*/  FFMA.FTZ R53, R62, R53, RZ ;  /* 0x000000353e357223 */ /* 0x000fe200000100ff */
[----:B------:R-:W-:Y:S01]  /*3a80*/  HADD2.F32 R52, -RZ, R52.H0_H0 ;  /* 0x20000034ff347230 */ /* 0x000fe20000004100 */
[----:B------:R-:W-:Y:S01]  /*3a90*/  FFMA.FTZ R33, R41, R54, R33 ;  /* 0x0000003629217223 */ /* 0x000fe20000010021 */
[----:B------:R-:W-:Y:S01]  /*3aa0*/  HADD2.F32 R35, -RZ, R35.H0_H0 ;  /* 0x20000023ff237230 */ /* 0x000fe20000004100 */
[-C--:B------:R-:W-:Y:S01]  /*3ab0*/  FFMA.FTZ R16, R16, R56.reuse, R17 ;  /* 0x0000003810107223 */ /* 0x080fe20000010011 */
[--C-:B0-----:R-:W-:Y:S01]  /*3ac0*/  HADD2.F32 R17, -RZ, R18.reuse.H0_H0 ;  /* 0x20000012ff117230 */ /* 0x101fe20000004100 */
[----:B------:R-:W-:Y:S01]  /*3ad0*/  FFMA.FTZ R32, R32, R56, R31 ;  /* 0x0000003820207223 */ /* 0x000fe2000001001f */
[----:B------:R-:W-:Y:S01]  /*3ae0*/  HADD2.F32 R31, -RZ, R47.H0_H0 ;  /* 0x2000002fff1f7230 */ /* 0x000fe20000004100 */
        /* <DEDUP_REMOVED lines=29> */
[----:B------:R-:W-:Y:S01]  /*3cc0*/  FFMA.FTZ R17, R52, R14, R17 ;  /* 0x0000000e34117223 */ /* 0x000fe20000010011 */
[----:B------:R-:W-:Y:S01]  /*3cd0*/  HADD2.F32 R14, -RZ, R0.H0_H0 ;  /* 0x20000000ff0e7230 */ /* 0x000fe20000004100 */
        /* <DEDUP_REMOVED lines=16> */
.L_x_3195:
        /* <DEDUP_REMOVED lines=205> */
.L_x_3198:
        /* <DEDUP_REMOVED lines=91> */
.L_x_3197:
        /* <DEDUP_REMOVED lines=205> */
.L_x_3200:
        /* <DEDUP_REMOVED lines=91> */
.L_x_3199:
[----:B------:R-:W-:Y:S01]  /*62e0*/  IADD3 R9, R9, 0x20, RZ ;  /* 0x0000002009097810 */ /* 0x000fe20007ffe0ff */
[----:B------:R-:W-:Y:S01]  /*62f0*/  UIADD3 UR4, UR4, 0x40, URZ ;  /* 0x0000004004047890 */ /* 0x000fe2000fffe03f */
[----:B------:R-:W-:Y:S02]  /*6300*/  IMAD.WIDE R26, R15, 0x8, R26 ;  /* 0x000000080f1a7825 */ /* 0x000fe400078e021a */
[C---:B------:R-:W-:Y:S02]  /*6310*/  ISETP.GE.AND P0, PT, R9.reuse, c[0x0][0x1a8], PT ;  /* 0x00006a0009007a0c */ /* 0x040fe40003f06270 */
[----:B------:R-:W-:Y:S01]  /*6320*/  ISETP.LT.AND P2, PT, R9, R8, PT ;  /* 0x000000080900720c */ /* 0x000fe20003f41270 */
[----:B0-----:R-:W-:-:S12]  /*6330*/  IMAD.WIDE R24, R15, 0x8, R24 ;  /* 0x000000080f187825 */ /* 0x001fd800078e0218 */
[----:B------:R-:W-:Y:S05]  /*6340*/  @!P0 BRA P2, `(.L_x_3201) ;  /* 0xffffb4d000008947 */ /* 0x000fea000103ffff */
.L_x_3192:
        /* <DEDUP_REMOVED lines=8> */
.L_x_3207:
        /* <DEDUP_REMOVED lines=41> */
[----:B------:R-:W-:-:S05]  /*6660*/  LOP3.LUT R14, R14, 0x64006400, RZ, 0xfc, !PT ;  /* 0x640064000e0e7812 */ /* 0x000fca00078efcff */
        /* <DEDUP_REMOVED lines=17> */
[----:B------:R-:W-:Y:S02]  /*6780*/  LOP3.LUT R45, R36, 0x300030, R31, 0xf8, !PT ;  /* 0x00300030242d7812 */ /* 0x000fe400078ef81f */
[----:B--2---:R-:W-:-:S02]  /*6790*/  SHF.R.U32.HI R26, RZ, 0xc, R17 ;  /* 0x0000000cff1a7819 */ /* 0x004fc40000011611 */
[----:B------:R-:W-:Y:S02]  /*67a0*/  SHF.R.U32.HI R31, RZ, 0xc, R19 ;  /* 0x0000000cff1f7819 */ /* 0x000fe40000011613 */
[----:B------:R-:W-:Y:S02]  /*67b0*/  LOP3.LUT R40, R21, 0x300030, R20, 0xf8, !PT ;  /* 0x0030003015287812 */ /* 0x000fe400078ef814 */
        /* <DEDUP_REMOVED lines=14> */
[----:B------:R-:W-:Y:S02]  /*68a0*/  SHF.R.U32.HI R42, RZ, 0x6, R18 ;  /* 0x00000006ff2a7819 */ /* 0x000fe40000011612 */
[----:B------:R-:W-:-:S02]  /*68b0*/  SHF.R.U32.HI R16, RZ, 0x6, R16 ;  /* 0x00000006ff107819 */ /* 0x000fc40000011610 */
        /* <DEDUP_REMOVED lines=118> */
.L_x_3204:
        /* <DEDUP_REMOVED lines=43> */
.L_x_3203:
        /* <DEDUP_REMOVED lines=11> */
[----:B--2---:R-:W-:Y:S02]  /*7380*/  SHF.R.U32.HI R32, RZ, 0xc, R28 ;  /* 0x0000000cff207819 */ /* 0x004fe4000001161c */
[----:B------:R-:W-:Y:S02]  /*7390*/  SHF.R.U32.HI R34, RZ, 0xc, R29 ;  /* 0x0000000cff227819 */ /* 0x000fe4000001161d */
        /* <DEDUP_REMOVED lines=19> */
[----:B------:R-:W-:Y:S02]  /*74d0*/  LOP3.LUT R23, R34, 0xf000f, RZ, 0xc0, !PT ;  /* 0x000f000f22177812 */ /* 0x000fe400078ec0ff */
[----:B------:R-:W-:-:S02]  /*74e0*/  SHF.R.U32.HI R40, RZ, 0x8, R22 ;  /* 0x00000008ff287819 */ /* 0x000fc40000011616 */
[--C-:B------:R-:W-:Y:S02]  /*74f0*/  SHF.R.U32.HI R42, RZ, 0xa, R22.reuse ;  /* 0x0000000aff2a7819 */ /* 0x100fe40000011616 */
[----:B------:R-:W-:Y:S02]  /*7500*/  LOP3.LUT R44, R22, 0x3f003f, RZ, 0xc0, !PT ;  /* 0x003f003f162c7812 */ /* 0x000fe400078ec0ff */
[----:B------:R-:W-:Y:S02]  /*7510*/  SHF.R.U32.HI R45, RZ, 0x6, R22 ;  /* 0x00000006ff2d7819 */ /* 0x000fe40000011616 */
[----:B------:R-:W-:Y:S02]  /*7520*/  LOP3.LUT R43, R39, 0xf000f, RZ, 0xc0, !PT ;  /* 0x000f000f272b7812 */ /* 0x000fe400078ec0ff */
[----:B------:R-:W-:Y:S02]  /*7530*/  LOP3.LUT R22, R21, 0x300030, R26, 0xf8, !PT ;  /* 0x0030003015167812 */ /* 0x000fe400078ef81a */
[----:B------:R-:W-:-:S02]  /*7540*/  LOP3.LUT R39, R23, 0x300030, R20, 0xf8, !PT ;  /* 0x0030003017277812 */ /* 0x000fc400078ef814 */
[--C-:B---3--:R-:W-:Y:S02]  /*7550*/  SHF.R.U32.HI R26, RZ, 0xc, R17.reuse ;  /* 0x0000000cff1a7819 */ /* 0x108fe40000011611 */
[----:B------:R-:W-:Y:S02]  /*7560*/  LOP3.LUT R23, R17, 0x3f003f, RZ, 0xc0, !PT ;  /* 0x003f003f11177812 */ /* 0x000fe400078ec0ff */
[----:B------:R-:W-:Y:S02]  /*7570*/  SHF.R.U32.HI R32, RZ, 0x6, R17 ;  /* 0x00000006ff207819 */ /* 0x000fe40000011611 */
[----:B------:R-:W-:Y:S02]  /*7580*/  SHF.R.U32.HI R17, RZ, 0xc, R18 ;  /* 0x0000000cff117819 */ /* 0x000fe40000011612 */
[----:B------:R-:W-:Y:S02]  /*7590*/  LOP3.LUT R51, R47, 0xf000f, RZ, 0xc0, !PT ;  /* 0x000f000f2f337812 */ /* 0x000fe400078ec0ff */
[----:B------:R-:W-:-:S02]  /*75a0*/  LOP3.LUT R14, R28, 0x3f003f, RZ, 0xc0, !PT ;  /* 0x003f003f1c0e7812 */ /* 0x000fc400078ec0ff */
[----:B------:R-:W-:Y:S02]  /*75b0*/  LOP3.LUT R47, R43, 0x300030, R40, 0xf8, !PT ;  /* 0x003000302b2f7812 */ /* 0x000fe400078ef828 */
[----:B------:R-:W-:Y:S02]  /*75c0*/  SHF.R.U32.HI R28, RZ, 0x6, R28 ;  /* 0x00000006ff1c7819 */ /* 0x000fe4000001161c */
[----:B------:R-:W-:Y:S02]  /*75d0*/  LOP3.LUT R33, R29, 0x3f003f, RZ, 0xc0, !PT ;  /* 0x003f003f1d217812 */ /* 0x000fe400078ec0ff */
[----:B------:R-:W-:Y:S02]  /*75e0*/  SHF.R.U32.HI R40, RZ, 0xc, R19 ;  /* 0x0000000cff287819 */ /* 0x000fe40000011613 */
[----:B------:R-:W-:Y:S02]  /*75f0*/  LOP3.LUT R17, R17, 0xf000f, RZ, 0xc0, !PT ;  /* 0x000f000f11117812 */ /* 0x000fe400078ec0ff */
[----:B------:R-:W-:-:S02]  /*7600*/  SHF.R.U32.HI R29, RZ, 0x6, R29 ;  /* 0x00000006ff1d7819 */ /* 0x000fc4000001161d */
[----:B------:R-:W-:Y:S02]  /*7610*/  LOP3.LUT R56, R51, 0x300030, R48, 0xf8, !PT ;  /* 0x0030003033387812 */ /* 0x000fe400078ef830 */
[----:B------:R-:W-:Y:S02]  /*7620*/  SHF.R.U32.HI R21, RZ, 0xc, R16 ;  /* 0x0000000cff157819 */ /* 0x000fe40000011610 */
[----:B------:R-:W-:Y:S02]  /*7630*/  LOP3.LUT R50, R19, 0x3f003f, RZ, 0xc0, !PT ;  /* 0x003f003f13327812 */ /* 0x000fe400078ec0ff */
[----:B------:R-:W-:Y:S02]  /*7640*/  SHF.R.U32.HI R51, RZ, 0x6, R19 ;  /* 0x00000006ff337819 */ /* 0x000fe40000011613 */
[----:B------:R-:W-:Y:S02]  /*7650*/  LOP3.LUT R34, R18, 0x3f003f, RZ, 0xc0, !PT ;  /* 0x003f003f12227812 */ /* 0x000fe400078ec0ff */
[----:B------:R-:W-:-:S02]  /*7660*/  LOP3.LUT R19, R40, 0xf000f, RZ, 0xc0, !PT ;  /* 0x000f000f28137812 */ /* 0x000fc400078ec0ff */
[----:B------:R-:W-:Y:S02]  /*7670*/  LOP3.LUT R48, R17, 0x300030, R42, 0xf8, !PT ;  /* 0x0030003011307812 */ /* 0x000fe400078ef82a */
[----:B------:R-:W-:Y:S02]  /*7680*/  LOP3.LUT R28, R28, 0x3f003f, RZ, 0xc0, !PT ;  /* 0x003f003f1c1c7812 */ /* 0x000fe400078ec0ff */
        /* <DEDUP_REMOVED lines=126> */
.L_x_3206:
        /* <DEDUP_REMOVED lines=43> */
.L_x_3205:
        /* <DEDUP_REMOVED lines=8> */
.L_x_3202:
[----:B------:R-:W-:-:S04]  /*81a0*/  ISETP.GE.AND P0, PT, R9, R8, PT ;  /* 0x000000080900720c */ /* 0x000fc80003f06270 */
[----:B------:R-:W-:-:S13]  /*81b0*/  ISETP.GE.OR P0, PT, R9, c[0x0][0x1b0], P0 ;  /* 0x00006c0009007a0c */ /* 0x000fda0000706670 */
[----:B------:R-:W-:Y:S05]  /*81c0*/  @P0 BRA `(.L_x_3208) ;  /* 0x00001b6000000947 */ /* 0x000fea0003800000 */
[----:B------:R-:W-:-:S04]  /*81d0*/  PRMT R14, R6, 0x9910, RZ ;  /* 0x00009910060e7816 */ /* 0x000fc800000000ff */
[----:B------:R-:W-:-:S04]  /*81e0*/  ISETP.NE.AND P0, PT, R14, RZ, PT ;  /* 0x000000ff0e00720c */ /* 0x000fc80003f05270 */
[----:B------:R-:W-:Y:S02]  /*81f0*/  ISETP.LT.OR P0, PT, R5, 0x2, !P0 ;  /* 0x000000020500780c */ /* 0x000fe40004701670 */
.L_x_3211:
[----:B------:R-:W-:Y:S01]  /*8200*/  ISETP.NE.AND P2, PT, R9, R4, PT ;  /* 0x000000040900720c */ /* 0x000fe20003f45270 */
[----:B-----5:R-:W-:-:S04]  /*8210*/  IMAD.MOV.U32 R29, RZ, RZ, c[0x0][0x18c] ;  /* 0x00006300ff1d7624 */ /* 0x020fc800078e00ff */
[C---:B------:R-:W-:Y:S02]  /*8220*/  IMAD.WIDE R36, R29.reuse, 0x4, R24 ;  /* 0x000000041d247825 */ /* 0x040fe400078e0218 */
        /* <DEDUP_REMOVED lines=66> */
[--C-:B------:R-:W-:Y:S02]  /*8650*/  SHF.R.U32.HI R22, RZ, 0xc, R23.reuse ;  /* 0x0000000cff167819 */ /* 0x100fe40000011617 */
[C---:B------:R-:W-:Y:S02]  /*8660*/  LOP3.LUT R35, R23.reuse, 0x3e003e0, RZ, 0xc0, !PT ;  /* 0x03e003e017237812 */ /* 0x040fe400078ec0ff */
[----:B------:R-:W-:Y:S02]  /*8670*/  LOP3.LUT R70, R23, 0x1f001f, RZ, 0xc0, !PT ;  /* 0x001f001f17467812 */ /* 0x000fe400078ec0ff */
[----:B------:R-:W-:-:S02]  /*8680*/  SHF.R.U32.HI R72, RZ, 0xa, R23 ;  /* 0x0000000aff487819 */ /* 0x000fc40000011617 */
[----:B------:R-:W-:Y:S02]  /*8690*/  LOP3.LUT R51, R51, 0x10001, RZ, 0xc0, !PT ;  /* 0x0001000133337812 */ /* 0x000fe400078ec0ff */
[----:B------:R-:W-:Y:S02]  /*86a0*/  PRMT R23, R7, 0x9910, RZ ;  /* 0x0000991007177816 */ /* 0x000fe400000000ff */
[----:B------:R-:W-:Y:S02]  /*86b0*/  LOP3.LUT R82, R81, 0x20002, R82, 0xf8, !PT ;  /* 0x0002000251527812 */ /* 0x000fe400078ef852 */
[----:B------:R-:W-:Y:S02]  /*86c0*/  LOP3.LUT R47, R46, 0x20002, R47, 0xf8, !PT ;  /* 0x000200022e2f7812 */ /* 0x000fe400078ef82f */
[----:B------:R-:W-:Y:S02]  /*86d0*/  LOP3.LUT R85, R84, 0x20002, R85, 0xf8, !PT ;  /* 0x0002000254557812 */ /* 0x000fe400078ef855 */
[----:B------:R-:W-:-:S02]  /*86e0*/  LOP3.LUT R52, R51, 0x20002, R52, 0xf8, !PT ;  /* 0x0002000233347812 */ /* 0x000fc400078ef834 */
[----:B------:R-:W-:Y:S02]  /*86f0*/  ISETP.NE.AND P2, PT, R23, RZ, PT ;  /* 0x000000ff1700720c */ /* 0x000fe40003f45270 */
[----:B------:R-:W-:Y:S02]  /*8700*/  LOP3.LUT R82, R82, 0x40004, R83, 0xf8, !PT ;  /* 0x0004000452527812 */ /* 0x000fe400078ef853 */
[----:B------:R-:W-:Y:S02]  /*8710*/  LOP3.LUT R47, R47, 0x40004, R48, 0xf8, !PT ;  /* 0x000400042f2f7812 */ /* 0x000fe400078ef830 */
[----:B------:R-:W-:Y:S02]  /*8720*/  LOP3.LUT R23, R85, 0x40004, R86, 0xf8, !PT ;  /* 0x0004000455177812 */ /* 0x000fe400078ef856 */
[----:B------:R-:W-:Y:S02]  /*8730*/  LOP3.LUT R53, R52, 0x40004, R53, 0xf8, !PT ;  /* 0x0004000434357812 */ /* 0x000fe400078ef835 */
[----:B------:R-:W-:-:S02]  /*8740*/  LOP3.LUT R89, R82, 0x80008, R21, 0xf8, !PT ;  /* 0x0008000852597812 */ /* 0x000fc400078ef815 */
[----:B------:R-:W-:Y:S02]  /*8750*/  LOP3.LUT R81, R47, 0x80008, R50, 0xf8, !PT ;  /* 0x000800082f517812 */ /* 0x000fe400078ef832 */
[----:B------:R-:W-:Y:S02]  /*8760*/  LOP3.LUT R93, R23, 0x80008, R22, 0xf8, !PT ;  /* 0x00080008175d7812 */ /* 0x000fe400078ef816 */
[----:B------:R-:W-:Y:S02]  /*8770*/  LOP3.LUT R31, R25, 0x3e003e0, RZ, 0xc0, !PT ;  /* 0x03e003e0191f7812 */ /* 0x000fe400078ec0ff */
[----:B------:R-:W-:Y:S02]  /*8780*/  LOP3.LUT R28, R26, 0x3e003e0, RZ, 0xc0, !PT ;  /* 0x03e003e01a1c7812 */ /* 0x000fe400078ec0ff */
[----:B------:R-:W-:Y:S02]  /*8790*/  LOP3.LUT R85, R53, 0x80008, R20, 0xf8, !PT ;  /* 0x0008000835557812 */ /* 0x000fe400078ef814 */
[----:B------:R-:W-:-:S02]  /*87a0*/  LOP3.LUT R40, R37, 0x3e003e0, RZ, 0xc0, !PT ;  /* 0x03e003e025287812 */ /* 0x000fc400078ec0ff */
[----:B------:R-:W-:Y:S02]  /*87b0*/  LOP3.LUT R64, R37, 0x1f001f, RZ, 0xc0, !PT ;  /* 0x001f001f25407812 */ /* 0x000fe400078ec0ff */
[----:B------:R-:W-:Y:S02]  /*87c0*/  SHF.R.U32.HI R62, RZ, 0xa, R37 ;  /* 0x0000000aff3e7819 */ /* 0x000fe40000011625 */
[C---:B------:R-:W-:Y:S02]  /*87d0*/  LOP3.LUT R37, R39.reuse, 0x3e003e0, RZ, 0xc0, !PT ;  /* 0x03e003e027257812 */ /* 0x040fe400078ec0ff */
[----:B------:R-:W-:Y:S02]  /*87e0*/  LOP3.LUT R49, R39, 0x1f001f, RZ, 0xc0, !PT ;  /* 0x001f001f27317812 */ /* 0x000fe400078ec0ff */
[----:B------:R-:W-:Y:S01]  /*87f0*/  SHF.R.U32.HI R54, RZ, 0xa, R39 ;  /* 0x0000000aff367819 */ /* 0x000fe20000011627 */
[----:B------:R-:W-:Y:S01]  /*8800*/  IMAD.MOV.U32 R39, RZ, RZ, 0x2800 ;  /* 0x00002800ff277424 */ /* 0x000fe200078e00ff */
        /* <DEDUP_REMOVED lines=54> */
[----:B------:R-:W-:Y:S01]  /*8b70*/  HFMA2 R34, R34, R39.H0_H0, -48, -48 ;  /* 0xd200d20022227431 */ /* 0x000fe20000040027 */
[----:B------:R-:W-:Y:S02]  /*8b80*/  LOP3.LUT R24, R24, 0x64006400, RZ, 0xfc, !PT ;  /* 0x6400640018187812 */ /* 0x000fe400078efcff */
        /* <DEDUP_REMOVED lines=15> */
[----:B------:R-:W-:Y:S01]  /*8c80*/  LOP3.LUT R82, R45, 0x64006400, RZ, 0xfc, !PT ;  /* 0x640064002d527812 */ /* 0x000fe200078efcff */
[-C--:B------:R-:W-:Y:S01]  /*8c90*/  HFMA2 R45, R98, R39.reuse.H0_H0, -48, -48 ;  /* 0xd200d200622d7431 */ /* 0x080fe20000040027 */
[--C-:B------:R-:W-:Y:S01]  /*8ca0*/  SHF.R.U32.HI R48, RZ, 0xb, R18.reuse ;  /* 0x0000000bff307819 */ /* 0x100fe20000011612 */
[-C--:B------:R-:W-:Y:S01]  /*8cb0*/  HFMA2 R43, R46, R39.reuse.H0_H0, -48, -48 ;  /* 0xd200d2002e2b7431 */ /* 0x080fe20000040027 */
[----:B------:R-:W-:Y:S01]  /*8cc0*/  SHF.R.U32.HI R51, RZ, 0xa, R18 ;  /* 0x0000000aff337819 */ /* 0x000fe20000011612 */
[-C--:B------:R-:W-:Y:S01]  /*8cd0*/  HFMA2 R38, R82, R39.reuse.H0_H0, -48, -48 ;  /* 0xd200d20052267431 */ /* 0x080fe20000040027 */
[C---:B------:R-:W-:Y:S01]  /*8ce0*/  LOP3.LUT R87, R18.reuse, 0x3e003e0, RZ, 0xc0, !PT ;  /* 0x03e003e012577812 */ /* 0x040fe200078ec0ff */
[-C--:B------:R-:W-:Y:S01]  /*8cf0*/  HFMA2 R46, R90, R39.reuse.H0_H0, -48, -48 ;  /* 0xd200d2005a2e7431 */ /* 0x080fe20000040027 */
[----:B------:R-:W-:Y:S02]  /*8d00*/  LOP3.LUT R50, R18, 0x1f001f, RZ, 0xc0, !PT ;  /* 0x001f001f12327812 */ /* 0x000fe400078ec0ff */
[----:B------:R-:W-:Y:S01]  /*8d10*/  LOP3.LUT R28, R47, 0x64006400, RZ, 0xfc, !PT ;  /* 0x640064002f1c7812 */ /* 0x000fe200078efcff */
[----:B------:R-:W-:Y:S01]  /*8d20*/  HFMA2 R47, R84, R39.H0_H0, -48, -48 ;  /* 0xd200d200542f7431 */ /* 0x000fe20000040027 */
[----:B------:R-:W-:-:S02]  /*8d30*/  LOP3.LUT R18, R85, 0x100010, R16, 0xf8, !PT ;  /* 0x0010001055127812 */ /* 0x000fc400078ef810 */
[----:B------:R-:W-:Y:S01]  /*8d40*/  LOP3.LUT R30, R83, 0x64006400, RZ, 0xfc, !PT ;  /* 0x64006400531e7812 */ /* 0x000fe200078efcff */
[-C--:B------:R-:W-:Y:S01]  /*8d50*/  HFMA2 R31, R28, R39.reuse.H0_H0, -48, -48 ;  /* 0xd200d2001c1f7431 */ /* 0x080fe20000040027 */
[----:B------:R-:W-:Y:S02]  /*8d60*/  LOP3.LUT R81, R62, 0x1f001f, RZ, 0xc0, !PT ;  /* 0x001f001f3e517812 */ /* 0x000fe400078ec0ff */
[----:B------:R-:W-:Y:S01]  /*8d70*/  LOP3.LUT R82, R67, 0x1f001f, RZ, 0xc0, !PT ;  /* 0x001f001f43527812 */ /* 0x000fe200078ec0ff */
[----:B------:R-:W-:Y:S01]  /*8d80*/  HFMA2 R30, R30, R39.H0_H0, -48, -48 ;  /* 0xd200d2001e1e7431 */ /* 0x000fe20000040027 */
        /* <DEDUP_REMOVED lines=12> */
[----:B------:R-:W-:Y:S01]  /*8e50*/  LOP3.LUT R94, R53, 0x1f001f, RZ, 0xc0, !PT ;  /* 0x001f001f355e7812 */ /* 0x000fe200078ec0ff */
[----:B------:R-:W-:Y:S01]  /*8e60*/  HADD2 R53, R73, -1040, -1040 ;  /* 0xe410e41049357430 */ /* 0x000fe20000000000 */
        /* <DEDUP_REMOVED lines=153> */
.L_x_3210:
        /* <DEDUP_REMOVED lines=77> */
.L_x_3209:
[----:B0-----:R-:W-:Y:S01]  /*9cd0*/  IADD3 R9, R9, 0x20, RZ ;  /* 0x0000002009097810 */ /* 0x001fe20007ffe0ff */
[----:B------:R-:W-:Y:S01]  /*9ce0*/  UIADD3 UR4, UR4, 0x40, URZ ;  /* 0x0000004004047890 */ /* 0x000fe2000fffe03f */
[----:B-----5:R-:W-:Y:S02]  /*9cf0*/  IMAD.WIDE R24, R29, 0x4, R14 ;  /* 0x000000041d187825 */ /* 0x020fe400078e020e */
[C---:B------:R-:W-:Y:S02]  /*9d00*/  ISETP.GE.AND P2, PT, R9.reuse, c[0x0][0x1b0], PT ;  /* 0x00006c0009007a0c */ /* 0x040fe40003f46270 */
[----:B------:R-:W-:-:S13]  /*9d10*/  ISETP.LT.AND P3, PT, R9, R8, PT ;  /* 0x000000080900720c */ /* 0x000fda0003f61270 */
[----:B------:R-:W-:Y:S05]  /*9d20*/  @!P2 BRA P3, `(.L_x_3211) ;  /* 0xffffe4d00000a947 */ /* 0x000fea000183ffff */
.L_x_3208:
[----:B------:R-:W-:-:S04]  /*9d30*/  ISETP.GE.AND P0, PT, R9, R8, PT ;  /* 0x000000080900720c */ /* 0x000fc80003f06270 */
[----:B------:R-:W-:-:S13]  /*9d40*/  ISETP.GE.OR P0, PT, R9, c[0x0][0x1b4], P0 ;  /* 0x00006d0009007a0c */ /* 0x000fda0000706670 */
[----:B------:R-:W-:Y:S05]  /*9d50*/  @P0 BRA `(.L_x_3212) ;  /* 0x00003cb000000947 */ /* 0x000fea0003800000 */
[----:B------:R-:W-:-:S04]  /*9d60*/  PRMT R14, R6, 0x9910, RZ ;  /* 0x00009910060e7816 */ /* 0x000fc800000000ff */
[----:B------:R-:W-:-:S04]  /*9d70*/  ISETP.NE.AND P0, PT, R14, RZ, PT ;  /* 0x000000ff0e00720c */ /* 0x000fc80003f05270 */
[----:B------:R-:W-:Y:S02]  /*9d80*/  ISETP.LT.OR P0, PT, R5, 0x2, !P0 ;  /* 0x000000020500780c */ /* 0x000fe40004701670 */
.L_x_3221:
        /* <DEDUP_REMOVED lines=15> */
[----:B------:R-:W-:-:S04]  /*9e80*/  IMAD.MOV.U32 R17, RZ, RZ, c[0x0][0x18c] ;  /* 0x00006300ff117624 */ /* 0x000fc800078e00ff */
[----:B------:R-:W-:-:S06]  /*9e90*/  IMAD.WIDE R28, R17, 0x4, R24 ;  /* 0x00000004111c7825 */ /* 0x000fcc00078e0218 */
[C---:B------:R-:W-:Y:S02]  /*9ea0*/  IMAD.WIDE R20, R17.reuse, 0x4, R28 ;  /* 0x0000000411147825 */ /* 0x040fe400078e021c */
[----:B------:R-:W5:Y:S04]  /*9eb0*/  LDG.E.128.CONSTANT R28, [R28.64] ;  /* 0x000000061c1c7981 */ /* 0x000f68000c1e9d00 */
[----:B------:R-:W-:Y:S02]  /*9ec0*/  IMAD.WIDE R16, R17, 0x4, R20 ;  /* 0x0000000411107825 */ /* 0x000fe400078e0214 */
[----:B------:R-:W5:Y:S04]  /*9ed0*/  LDG.E.128.CONSTANT R20, [R20.64] ;  /* 0x0000000614147981 */ /* 0x000f68000c1e9d00 */
[----:B------:R-:W5:Y:S01]  /*9ee0*/  LDG.E.128.CONSTANT R16, [R16.64] ;  /* 0x0000000610107981 */ /* 0x000f62000c1e9d00 */
[----:B------:R-:W-:-:S04]  /*9ef0*/  PRMT R15, R7, 0x9910, RZ ;  /* 0x00009910070f7816 */ /* 0x000fc800000000ff */
[----:B------:R-:W-:Y:S01]  /*9f00*/  ISETP.NE.AND P2, PT, R15, RZ, PT ;  /* 0x000000ff0f00720c */ /* 0x000fe20003f45270 */
[----:B------:R-:W-:Y:S01]  /*9f10*/  IMAD.MOV.U32 R14, RZ, RZ, 0x2c00 ;  /* 0x00002c00ff0e7424 */ /* 0x000fe200078e00ff */
[C---:B--2---:R-:W-:Y:S02]  /*9f20*/  LOP3.LUT R15, R32.reuse, 0xf000f, RZ, 0xc0, !PT ;  /* 0x000f000f200f7812 */ /* 0x044fe400078ec0ff */
[----:B------:R-:W-:Y:S02]  /*9f30*/  LOP3.LUT R26, R32, 0xf000f0, RZ, 0xc0, !PT ;  /* 0x00f000f0201a7812 */ /* 0x000fe400078ec0ff */
[----:B------:R-:W-:Y:S02]  /*9f40*/  SHF.R.U32.HI R32, RZ, 0x8, R32 ;  /* 0x00000008ff207819 */ /* 0x000fe40000011620 */
        /* <DEDUP_REMOVED lines=28> */
[----:B------:R-:W-:Y:S01]  /*a110*/  LOP3.LUT R45, R40, 0x64006400, RZ, 0xfc, !PT ;  /* 0x64006400282d7812 */ /* 0x000fe200078efcff */
[----:B------:R-:W-:Y:S01]  /*a120*/  HFMA2 R40, R41, R14.H0_H0, -72, -72 ;  /* 0xd480d48029287431 */ /* 0x000fe2000004000e */
[----:B------:R-:W-:Y:S01]  /*a130*/  LOP3.LUT R15, R15, 0x64006400, RZ, 0xfc, !PT ;  /* 0x640064000f0f7812 */ /* 0x000fe200078efcff */
[----:B------:R-:W-:Y:S01]  /*a140*/  HADD2 R41, R42, -1032, -1032 ;  /* 0xe408e4082a297430 */ /* 0x000fe20000000000 */
[----:B------:R-:W-:Y:S02]  /*a150*/  LOP3.LUT R26, R26, 0x64006400, RZ, 0xfc, !PT ;  /* 0x640064001a1a7812 */ /* 0x000fe400078efcff */
[----:B------:R-:W-:-:S02]  /*a160*/  LOP3.LUT R48, R48, 0x64006400, RZ, 0xfc, !PT ;  /* 0x6400640030307812 */ /* 0x000fc400078efcff */
[----:B------:R-:W-:Y:S01]  /*a170*/  LOP3.LUT R49, R49, 0x64006400, RZ, 0xfc, !PT ;  /* 0x6400640031317812 */ /* 0x000fe200078efcff */
[-C--:B------:R-:W-:Y:S02]  /*a180*/  HFMA2 R42, R43, R14.reuse.H0_H0, -72, -72 ;  /* 0xd480d4802b2a7431 */ /* 0x080fe4000004000e */
[-C--:B------:R-:W-:Y:S02]  /*a190*/  HFMA2 R34, R37, R14.reuse.H0_H0, -72, -72 ;  /* 0xd480d48025227431 */ /* 0x080fe4000004000e */
[----:B------:R-:W-:Y:S02]  /*a1a0*/  HADD2 R43, R44, -1032, -1032 ;  /* 0xe408e4082c2b7430 */ /* 0x000fe40000000000 */
[-C--:B------:R-:W-:Y:S02]  /*a1b0*/  HFMA2 R36, R39, R14.reuse.H0_H0, -72, -72 ;  /* 0xd480d48027247431 */ /* 0x080fe4000004000e */
[----:B------:R-:W-:Y:S02]  /*a1c0*/  HADD2 R37, R46, -1032, -1032 ;  /* 0xe408e4082e257430 */ /* 0x000fe40000000000 */
[----:B------:R-:W-:-:S02]  /*a1d0*/  HFMA2 R44, R45, R14.H0_H0, -72, -72 ;  /* 0xd480d4802d2c7431 */ /* 0x000fc4000004000e */
[----:B------:R-:W-:Y:S02]  /*a1e0*/  HADD2 R15, R15, -1032, -1032 ;  /* 0xe408e4080f0f7430 */ /* 0x000fe40000000000 */
[-C--:B------:R-:W-:Y:S02]  /*a1f0*/  HFMA2 R32, R27, R14.reuse.H0_H0, -72, -72 ;  /* 0xd480d4801b207431 */ /* 0x080fe4000004000e */
[----:B------:R-:W-:Y:S02]  /*a200*/  HADD2 R33, R33, -1032, -1032 ;  /* 0xe408e40821217430 */ /* 0x000fe40000000000 */
[----:B------:R-:W-:Y:S02]  /*a210*/  HADD2 R35, R35, -1032, -1032 ;  /* 0xe408e40823237430 */ /* 0x000fe40000000000 */
[----:B------:R-:W-:Y:S02]  /*a220*/  HFMA2 R38, R47, R14.H0_H0, -72, -72 ;  /* 0xd480d4802f267431 */ /* 0x000fe4000004000e */
[----:B------:R-:W-:-:S02]  /*a230*/  HADD2 R39, R26, -1032, -1032 ;  /* 0xe408e4081a277430 */ /* 0x000fc40000000000 */
[----:B------:R-:W-:Y:S02]  /*a240*/  HADD2 R45, R48, -1032, -1032 ;  /* 0xe408e408302d7430 */ /* 0x000fe40000000000 */
[----:B------:R-:W-:Y:S01]  /*a250*/  HFMA2 R46, R49, R14.H0_H0, -72, -72 ;  /* 0xd480d480312e7431 */ /* 0x000fe2000004000e */
[----:B------:R-:W-:Y:S05]  /*a260*/  @!P2 BRA `(.L_x_3214) ;  /* 0x000005a00000a947 */ /* 0x000fea0003800000 */
[----:B------:R-:W0:Y:S01]  /*a270*/  LDS.64 R48, [UR4] ;  /* 0x00000004ff307984 */ /* 0x000e220008000a00 */
        /* <DEDUP_REMOVED lines=89> */
.L_x_3214:
        /* <DEDUP_REMOVED lines=91> */
.L_x_3215:
[C---:B-----5:R-:W-:Y:S02]  /*adc0*/  LOP3.LUT R33, R29.reuse, 0xf000f0, RZ, 0xc0, !PT ;  /* 0x00f000f01d217812 */ /* 0x060fe400078ec0ff */
[----:B------:R-:W-:Y:S02]  /*add0*/  LOP3.LUT R26, R28, 0xf000f0, RZ, 0xc0, !PT ;  /* 0x00f000f01c1a7812 */ /* 0x000fe400078ec0ff */
        /* <DEDUP_REMOVED lines=142> */
.L_x_3216:
        /* <DEDUP_REMOVED lines=91> */
.L_x_3217:
[----:B------:R-:W-:Y:S02]  /*bc70*/  LOP3.LUT R26, R20, 0xf000f0, RZ, 0xc0, !PT ;  /* 0x00f000f0141a7812 */ /* 0x000fe400078ec0ff */
[----:B------:R-:W-:Y:S02]  /*bc80*/  LOP3.LUT R28, R21, 0xf000f0, RZ, 0xc0, !PT ;  /* 0x00f000f0151c7812 */ /* 0x000fe400078ec0ff */
[----:B------:R-:W-:Y:S02]  /*bc90*/  SHF.R.U32.HI R20, RZ, 0x8, R20 ;  /* 0x00000008ff147819 */ /* 0x000fe40000011614 */
[----:B------:R-:W-:Y:S02]  /*bca0*/  SHF.R.U32.HI R30, RZ, 0x8, R21 ;  /* 0x00000008ff1e7819 */ /* 0x000fe40000011615 */
[C---:B------:R-:W-:Y:S02]  /*bcb0*/  LOP3.LUT R31, R22.reuse, 0xf000f, RZ, 0xc0, !PT ;  /* 0x000f000f161f7812 */ /* 0x040fe400078ec0ff */
        /* <DEDUP_REMOVED lines=39> */
[C---:B------:R-:W-:Y:S01]  /*bf30*/  LOP3.LUT R15, R16.reuse, 0xf000f, RZ, 0xc0, !PT ;  /* 0x000f000f100f7812 */ /* 0x040fe200078ec0ff */
[----:B------:R-:W-:Y:S01]  /*bf40*/  HFMA2 R26, R21, R14.H0_H0, -72, -72 ;  /* 0xd480d480151a7431 */ /* 0x000fe2000004000e */
[----:B------:R-:W-:Y:S01]  /*bf50*/  LOP3.LUT R22, R16, 0xf000f0, RZ, 0xc0, !PT ;  /* 0x00f000f010167812 */ /* 0x000fe200078ec0ff */
[----:B------:R-:W-:-:S02]  /*bf60*/  HADD2 R27, R27, -1032, -1032 ;  /* 0xe408e4081b1b7430 */ /* 0x000fc40000000000 */
[-C--:B------:R-:W-:Y:S02]  /*bf70*/  HFMA2 R32, R43, R14.reuse.H0_H0, -72, -72 ;  /* 0xd480d4802b207431 */ /* 0x080fe4000004000e */
[----:B------:R-:W-:Y:S02]  /*bf80*/  HADD2 R33, R33, -1032, -1032 ;  /* 0xe408e40821217430 */ /* 0x000fe40000000000 */
[----:B------:R-:W-:Y:S02]  /*bf90*/  HADD2 R35, R20, -1032, -1032 ;  /* 0xe408e40814237430 */ /* 0x000fe40000000000 */
[-C--:B------:R-:W-:Y:S02]  /*bfa0*/  HFMA2 R38, R41, R14.reuse.H0_H0, -72, -72 ;  /* 0xd480d48029267431 */ /* 0x080fe4000004000e */
[----:B------:R-:W-:Y:S01]  /*bfb0*/  HFMA2 R40, R45, R14.H0_H0, -72, -72 ;  /* 0xd480d4802d287431 */ /* 0x000fe2000004000e */
[----:B------:R-:W-:Y:S05]  /*bfc0*/  @!P2 BRA `(.L_x_3218) ;  /* 0x000005a00000a947 */ /* 0x000fea0003800000 */
[----:B------:R-:W0:Y:S01]  /*bfd0*/  LDS.64 R42, [UR4+0x20] ;  /* 0x00002004ff2a7984 */ /* 0x000e220008000a00 */
        /* <DEDUP_REMOVED lines=89> */
.L_x_3218:
        /* <DEDUP_REMOVED lines=91> */
.L_x_3219:
[----:B------:R-:W-:Y:S02]  /*cb20*/  SHF.R.U32.HI R26, RZ, 0x8, R16 ;  /* 0x00000008ff1a7819 */ /* 0x000fe40000011610 */
[----:B------:R-:W-:Y:S02]  /*cb30*/  LOP3.LUT R16, R17, 0xf000f0, RZ, 0xc0, !PT ;  /* 0x00f000f011107812 */ /* 0x000fe400078ec0ff */
[C---:B------:R-:W-:Y:S02]  /*cb40*/  LOP3.LUT R29, R18.reuse, 0xf000f, RZ, 0xc0, !PT ;  /* 0x000f000f121d7812 */ /* 0x040fe400078ec0ff */
        /* <DEDUP_REMOVED lines=138> */
.L_x_3220:
        /* <DEDUP_REMOVED lines=91> */
.L_x_3213:
[----:B------:R-:W-:Y:S01]  /*d9a0*/  IADD3 R9, R9, 0x20, RZ ;  /* 0x0000002009097810 */ /* 0x000fe20007ffe0ff */
[----:B------:R-:W-:Y:S01]  /*d9b0*/  IMAD.MOV.U32 R15, RZ, RZ, c[0x0][0x18c] ;  /* 0x00006300ff0f7624 */ /* 0x000fe200078e00ff */
[----:B------:R-:W-:Y:S02]  /*d9c0*/  UIADD3 UR4, UR4, 0x40, URZ ;  /* 0x0000004004047890 */ /* 0x000fe4000fffe03f */
[----:B------:R-:W-:Y:S01]  /*d9d0*/  ISETP.GE.AND P2, PT, R9, c[0x0][0x1b4], PT ;  /* 0x00006d0009007a0c */ /* 0x000fe20003f46270 */
[----:B------:R-:W-:Y:S01]  /*d9e0*/  IMAD.WIDE R24, R15, 0x10, R24 ;  /* 0x000000100f187825 */ /* 0x000fe200078e0218 */
[----:B------:R-:W-:-:S13]  /*d9f0*/  ISETP.LT.AND P3, PT, R9, R8, PT ;  /* 0x000000080900720c */ /* 0x000fda0003f61270 */
[----:B------:R-:W-:Y:S05]  /*da00*/  @!P2 BRA P3, `(.L_x_3221) ;  /* 0xffffc3800000a947 */ /* 0x000fea000183ffff */
.L_x_3212:
[----:B------:R-:W-:-:S04]  /*da10*/  ISETP.GE.AND P0, PT, R9, R8, PT ;  /* 0x000000080900720c */ /* 0x000fc80003f06270 */
[----:B------:R-:W-:-:S13]  /*da20*/  ISETP.GE.OR P0, PT, R9, c[0x0][0x1b8], P0 ;  /* 0x00006e0009007a0c */ /* 0x000fda0000706670 */
[----:B------:R-:W-:Y:S05]  /*da30*/  @P0 BRA `(.L_x_3222) ;  /* 0x000019b000000947 */ /* 0x000fea0003800000 */
[----:B------:R-:W-:-:S04]  /*da40*/  PRMT R14, R6, 0x9910, RZ ;  /* 0x00009910060e7816 */ /* 0x000fc800000000ff */
[----:B------:R-:W-:-:S04]  /*da50*/  ISETP.NE.AND P0, PT, R14, RZ, PT ;  /* 0x000000ff0e00720c */ /* 0x000fc80003f05270 */
[----:B------:R-:W-:Y:S02]  /*da60*/  ISETP.LT.OR P0, PT, R5, 0x2, !P0 ;  /* 0x000000020500780c */ /* 0x000fe40004701670 */
.L_x_3225:
[----:B------:R-:W-:Y:S01]  /*da70*/  ISETP.NE.AND P2, PT, R9, R4, PT ;  /* 0x000000040900720c */ /* 0x000fe20003f45270 */
[----:B-----5:R-:W-:-:S12]  /*da80*/  IMAD.MOV.U32 R29, RZ, RZ, c[0x0][0x18c] ;  /* 0x00006300ff1d7624 */ /* 0x020fd800078e00ff */
        /* <DEDUP_REMOVED lines=40> */
[----:B------:R-:W-:Y:S02]  /*dd10*/  LOP3.LUT R31, R31, 0x10001, RZ, 0xc0, !PT ;  /* 0x000100011f1f7812 */ /* 0x000fe400078ec0ff */
[----:B------:R-:W-:Y:S02]  /*dd20*/  PRMT R21, R7, 0x9910, RZ ;  /* 0x0000991007157816 */ /* 0x000fe400000000ff */
[----:B------:R-:W-:Y:S02]  /*dd30*/  LOP3.LUT R33, R33, 0x10001, RZ, 0xc0, !PT ;  /* 0x0001000121217812 */ /* 0x000fe400078ec0ff */
[----:B------:R-:W-:Y:S02]  /*dd40*/  SHF.R.U32.HI R44, RZ, 0xe, R22 ;  /* 0x0000000eff2c7819 */ /* 0x000fe40000011616 */
[----:B------:R-:W-:-:S02]  /*dd50*/  LOP3.LUT R38, R22, 0x380038, RZ, 0xc0, !PT ;  /* 0x0038003816267812 */ /* 0x000fc400078ec0ff */
[----:B------:R-:W-:Y:S02]  /*dd60*/  SHF.R.U32.HI R69, RZ, 0x6, R22 ;  /* 0x00000006ff457819 */ /* 0x000fe40000011616 */
[----:B------:R-:W-:Y:S02]  /*dd70*/  LOP3.LUT R79, R22, 0x70007, RZ, 0xc0, !PT ;  /* 0x00070007164f7812 */ /* 0x000fe400078ec0ff */
[----:B------:R-:W-:Y:S02]  /*dd80*/  SHF.R.U32.HI R22, RZ, 0xe, R23 ;  /* 0x0000000eff167819 */ /* 0x000fe40000011617 */
[----:B------:R-:W-:Y:S02]  /*dd90*/  LOP3.LUT R43, R43, 0x10001, RZ, 0xc0, !PT ;  /* 0x000100012b2b7812 */ /* 0x000fe400078ec0ff */
[----:B------:R-:W-:Y:S02]  /*dda0*/  LOP3.LUT R42, R31, 0x20002, R36, 0xf8, !PT ;  /* 0x000200021f2a7812 */ /* 0x000fe400078ef824 */
[----:B------:R-:W-:-:S02]  /*ddb0*/  LOP3.LUT R45, R33, 0x20002, R40, 0xf8, !PT ;  /* 0x00020002212d7812 */ /* 0x000fc400078ef828 */
[----:B------:R-:W-:Y:S02]  /*ddc0*/  ISETP.NE.AND P2, PT, R21, RZ, PT ;  /* 0x000000ff1500720c */ /* 0x000fe40003f45270 */
[----:B------:R-:W-:Y:S02]  /*ddd0*/  LOP3.LUT R53, R43, 0x20002, R22, 0xf8, !PT ;  /* 0x000200022b357812 */ /* 0x000fe400078ef816 */
[----:B------:R-:W-:Y:S02]  /*dde0*/  LOP3.LUT R37, R37, 0x10001, RZ, 0xc0, !PT ;  /* 0x0001000125257812 */ /* 0x000fe400078ec0ff */
[----:B------:R-:W-:Y:S02]  /*ddf0*/  LOP3.LUT R30, R20, 0x380038, RZ, 0xc0, !PT ;  /* 0x00380038141e7812 */ /* 0x000fe400078ec0ff */
[----:B------:R-:W-:Y:S02]  /*de00*/  SHF.R.U32.HI R74, RZ, 0x6, R20 ;  /* 0x00000006ff4a7819 */ /* 0x000fe40000011614 */
[----:B------:R-:W-:-:S02]  /*de10*/  LOP3.LUT R41, R23, 0x380038, RZ, 0xc0, !PT ;  /* 0x0038003817297812 */ /* 0x000fc400078ec0ff */
[----:B------:R-:W-:Y:S02]  /*de20*/  LOP3.LUT R51, R37, 0x20002, R44, 0xf8, !PT ;  /* 0x0002000225337812 */ /* 0x000fe400078ef82c */
[----:B------:R-:W-:Y:S02]  /*de30*/  LOP3.LUT R62, R35, 0x64006400, RZ, 0xfc, !PT ;  /* 0x64006400233e7812 */ /* 0x000fe400078efcff */
[----:B------:R-:W-:Y:S02]  /*de40*/  LOP3.LUT R52, R38, 0x64006400, RZ, 0xfc, !PT ;  /* 0x6400640026347812 */ /* 0x000fe400078efcff */
[----:B------:R-:W-:Y:S01]  /*de50*/  SHF.R.U32.HI R73, RZ, 0x6, R23 ;  /* 0x00000006ff497819 */ /* 0x000fe20000011617 */
        /* <DEDUP_REMOVED lines=17> */
[----:B------:R-:W-:Y:S01]  /*df70*/  LOP3.LUT R81, R20, 0x70007, RZ, 0xc0, !PT ;  /* 0x0007000714517812 */ /* 0x000fe200078ec0ff */
[----:B------:R-:W-:Y:S01]  /*df80*/  IMAD.MOV.U32 R20, RZ, RZ, 0x2400 ;  /* 0x00002400ff147424 */ /* 0x000fe200078e00ff */
        /* <DEDUP_REMOVED lines=8> */
[--C-:B--2---:R-:W-:Y:S02]  /*e010*/  SHF.R.U32.HI R31, RZ, 0xd, R16.reuse ;  /* 0x0000000dff1f7819 */ /* 0x104fe40000011610 */
        /* <DEDUP_REMOVED lines=8> */
[----:B------:R-:W-:Y:S02]  /*e0a0*/  LOP3.LUT R19, R45, 0x40004, R16, 0xf8, !PT ;  /* 0x000400042d137812 */ /* 0x000fe400078ef810 */
[----:B------:R-:W-:Y:S02]  /*e0b0*/  LOP3.LUT R16, R53, 0x40004, R40, 0xf8, !PT ;  /* 0x0004000435107812 */ /* 0x000fe400078ef828 */
[----:B------:R-:W-:-:S02]  /*e0c0*/  LOP3.LUT R40, R34, 0x64006400, RZ, 0xfc, !PT ;  /* 0x6400640022287812 */ /* 0x000fc400078efcff */
[----:B------:R-:W-:Y:S02]  /*e0d0*/  LOP3.LUT R34, R24, 0x380038, RZ, 0xc0, !PT ;  /* 0x0038003818227812 */ /* 0x000fe400078ec0ff */
[----:B------:R-:W-:Y:S01]  /*e0e0*/  SHF.R.U32.HI R22, RZ, 0x6, R17 ;  /* 0x00000006ff167819 */ /* 0x000fe20000011611 */
[----:B------:R-:W-:Y:S01]  /*e0f0*/  HFMA2 R53, R40, R47.H0_H0, -132, -132 ;  /* 0xd820d82028357431 */ /* 0x000fe2000004002f */
[C---:B------:R-:W-:Y:S02]  /*e100*/  LOP3.LUT R37, R17.reuse, 0x380038, RZ, 0xc0, !PT ;  /* 0x0038003811257812 */ /* 0x040fe400078ec0ff */
[----:B------:R-:W-:Y:S02]  /*e110*/  LOP3.LUT R68, R17, 0x70007, RZ, 0xc0, !PT ;  /* 0x0007000711447812 */ /* 0x000fe400078ec0ff */
[----:B------:R-:W-:Y:S02]  /*e120*/  SHF.R.U32.HI R36, RZ, 0xd, R18 ;  /* 0x0000000dff247819 */ /* 0x000fe40000011612 */
[----:B------:R-:W-:-:S02]  /*e130*/  LOP3.LUT R17, R42, 0x40004, R31, 0xf8, !PT ;  /* 0x000400042a117812 */ /* 0x000fc400078ef81f */
[----:B------:R-:W-:Y:S02]  /*e140*/  LOP3.LUT R38, R34, 0x64006400, RZ, 0xfc, !PT ;  /* 0x6400640022267812 */ /* 0x000fe400078efcff */
[----:B------:R-:W-:Y:S02]  /*e150*/  SHF.R.U32.HI R23, RZ, 0x6, R18 ;  /* 0x00000006ff177819 */ /* 0x000fe40000011612 */
[----:B------:R-:W-:Y:S01]  /*e160*/  LOP3.LUT R31, R74, 0x380038, RZ, 0xc0, !PT ;  /* 0x003800384a1f7812 */ /* 0x000fe200078ec0ff */
[----:B------:R-:W-:Y:S01]  /*e170*/  HFMA2 R59, R38, R47.H0_H0, -132, -132 ;  /* 0xd820d820263b7431 */ /* 0x000fe2000004002f */
[----:B------:R-:W-:Y:S02]  /*e180*/  LOP3.LUT R34, R33, 0x64006400, RZ, 0xfc, !PT ;  /* 0x6400640021227812 */ /* 0x000fe400078efcff */
[C---:B------:R-:W-:Y:S02]  /*e190*/  LOP3.LUT R43, R18.reuse, 0x380038, RZ, 0xc0, !PT ;  /* 0x00380038122b7812 */ /* 0x040fe400078ec0ff */
[----:B------:R-:W-:-:S02]  /*e1a0*/  LOP3.LUT R70, R18, 0x70007, RZ, 0xc0, !PT ;  /* 0x0007000712467812 */ /* 0x000fc400078ec0ff */
[----:B------:R-:W-:Y:S02]  /*e1b0*/  LOP3.LUT R33, R22, 0x380038, RZ, 0xc0, !PT ;  /* 0x0038003816217812 */ /* 0x000fe400078ec0ff */
[----:B------:R-:W-:Y:S01]  /*e1c0*/  LOP3.LUT R18, R51, 0x40004, R36, 0xf8, !PT ;  /* 0x0004000433127812 */ /* 0x000fe200078ef824 */
        /* <DEDUP_REMOVED lines=207> */
.L_x_3224:
        /* <DEDUP_REMOVED lines=77> */
.L_x_3223:
[----:B0-----:R-:W-:Y:S01]  /*f390*/  IADD3 R9, R9, 0x20, RZ ;  /* 0x0000002009097810 */ /* 0x001fe20007ffe0ff */
[----:B------:R-:W-:Y:S01]  /*f3a0*/  UIADD3 UR4, UR4, 0x40, URZ ;  /* 0x0000004004047890 */ /* 0x000fe2000fffe03f */
[----:B-----5:R-:W-:Y:S02]  /*f3b0*/  IMAD.WIDE R24, R29, 0x4, R14 ;  /* 0x000000041d187825 */ /* 0x020fe400078e020e */
[C---:B------:R-:W-:Y:S02]  /*f3c0*/  ISETP.GE.AND P2, PT, R9.reuse, c[0x0][0x1b8], PT ;  /* 0x00006e0009007a0c */ /* 0x040fe40003f46270 */
[----:B------:R-:W-:-:S13]  /*f3d0*/  ISETP.LT.AND P3, PT, R9, R8, PT ;  /* 0x000000080900720c */ /* 0x000fda0003f61270 */
[----:B------:R-:W-:Y:S05]  /*f3e0*/  @!P2 BRA P3, `(.L_x_3225) ;  /* 0xffffe6800000a947 */ /* 0x000fea000183ffff */
.L_x_3222:
        /* <DEDUP_REMOVED lines=9> */
.L_x_3229:
        /* <DEDUP_REMOVED lines=17> */
[----:B------:R-:W-:Y:S01]  /*f590*/  PRMT R20, R7, 0x9910, RZ ;  /* 0x0000991007147816 */ /* 0x000fe200000000ff */
[----:B------:R-:W-:Y:S02]  /*f5a0*/  IMAD.MOV.U32 R35, RZ, RZ, 0x3400 ;  /* 0x00003400ff237424 */ /* 0x000fe400078e00ff */
[----:B------:R-:W-:Y:S01]  /*f5b0*/  IMAD.MOV.U32 R41, RZ, RZ, 0x2c00 ;  /* 0x00002c00ff297424 */ /* 0x000fe200078e00ff */
[----:B------:R-:W-:Y:S01]  /*f5c0*/  ISETP.NE.AND P2, PT, R20, RZ, PT ;  /* 0x000000ff1400720c */ /* 0x000fe20003f45270 */
[----:B------:R-:W-:Y:S01]  /*f5d0*/  IMAD.MOV.U32 R14, RZ, RZ, 0x2400 ;  /* 0x00002400ff0e7424 */ /* 0x000fe200078e00ff */
[C---:B--2---:R-:W-:Y:S02]  /*f5e0*/  LOP3.LUT R26, R17.reuse, 0xc000c, RZ, 0xc0, !PT ;  /* 0x000c000c111a7812 */ /* 0x044fe400078ec0ff */
[----:B------:R-:W-:Y:S02]  /*f5f0*/  SHF.R.U32.HI R50, RZ, 0x8, R17 ;  /* 0x00000008ff327819 */ /* 0x000fe40000011611 */
[----:B------:R-:W-:-:S02]  /*f600*/  LOP3.LUT R34, R17, 0x300030, RZ, 0xc0, !PT ;  /* 0x0030003011227812 */ /* 0x000fc400078ec0ff */
[C---:B------:R-:W-:Y:S02]  /*f610*/  LOP3.LUT R42, R17.reuse, 0xc000c0, RZ, 0xc0, !PT ;  /* 0x00c000c0112a7812 */ /* 0x040fe400078ec0ff */
[----:B------:R-:W-:Y:S02]  /*f620*/  LOP3.LUT R49, R17, 0x30003, RZ, 0xc0, !PT ;  /* 0x0003000311317812 */ /* 0x000fe400078ec0ff */
[C---:B------:R-:W-:Y:S02]  /*f630*/  LOP3.LUT R17, R18.reuse, 0xc000c, RZ, 0xc0, !PT ;  /* 0x000c000c12117812 */ /* 0x040fe400078ec0ff */
[----:B------:R-:W-:Y:S02]  /*f640*/  SHF.R.U32.HI R52, RZ, 0x8, R18 ;  /* 0x00000008ff347819 */ /* 0x000fe40000011612 */
[C---:B------:R-:W-:Y:S02]  /*f650*/  LOP3.LUT R36, R18.reuse, 0x300030, RZ, 0xc0, !PT ;  /* 0x0030003012247812 */ /* 0x040fe400078ec0ff */
[----:B------:R-:W-:-:S02]  /*f660*/  LOP3.LUT R44, R18, 0xc000c0, RZ, 0xc0, !PT ;  /* 0x00c000c0122c7812 */ /* 0x000fc400078ec0ff */
[----:B------:R-:W-:Y:S02]  /*f670*/  LOP3.LUT R51, R18, 0x30003, RZ, 0xc0, !PT ;  /* 0x0003000312337812 */ /* 0x000fe400078ec0ff */
[C---:B------:R-:W-:Y:S02]  /*f680*/  LOP3.LUT R18, R19.reuse, 0xc000c, RZ, 0xc0, !PT ;  /* 0x000c000c13127812 */ /* 0x040fe400078ec0ff */
[----:B------:R-:W-:Y:S02]  /*f690*/  SHF.R.U32.HI R23, RZ, 0x8, R16 ;  /* 0x00000008ff177819 */ /* 0x000fe40000011610 */
[----:B------:R-:W-:Y:S02]  /*f6a0*/  SHF.R.U32.HI R57, RZ, 0x8, R19 ;  /* 0x00000008ff397819 */ /* 0x000fe40000011613 */
[C---:B------:R-:W-:Y:S02]  /*f6b0*/  LOP3.LUT R37, R19.reuse, 0x300030, RZ, 0xc0, !PT ;  /* 0x0030003013257812 */ /* 0x040fe400078ec0ff */
        /* <DEDUP_REMOVED lines=129> */
.L_x_3228:
        /* <DEDUP_REMOVED lines=44> */
.L_x_3227:
[----:B------:R-:W-:Y:S01]  /*10190*/  IADD3 R9, R9, 0x10, RZ ;  /* 0x0000001009097810 */ /* 0x000fe20007ffe0ff */
[----:B------:R-:W-:Y:S01]  /*101a0*/  UIADD3 UR4, UR4, 0x20, URZ ;  /* 0x0000002004047890 */ /* 0x000fe2000fffe03f */
[----:B------:R-:W-:Y:S02]  /*101b0*/  LEA R24, P3, R15, R24, 0x2 ;  /* 0x000000180f187211 */ /* 0x000fe400078610ff */
[C---:B------:R-:W-:Y:S02]  /*101c0*/  ISETP.GE.AND P2, PT, R9.reuse, c[0x0][0x1bc], PT ;  /* 0x00006f0009007a0c */ /* 0x040fe40003f46270 */
[----:B------:R-:W-:Y:S01]  /*101d0*/  ISETP.LT.AND P4, PT, R9, R8, PT ;  /* 0x000000080900720c */ /* 0x000fe20003f81270 */
[----:B------:R-:W-:-:S12]  /*101e0*/  IMAD.X R25, R25, 0x1, R5, P3 ;  /* 0x0000000119197824 */ /* 0x000fd800018e0605 */
[----:B------:R-:W-:Y:S05]  /*101f0*/  @!P2 BRA P4, `(.L_x_3229) ;  /* 0xfffff2800000a947 */ /* 0x000fea000203ffff */
.L_x_3226:
        /* <DEDUP_REMOVED lines=12> */
[----:B------:R-:W-:Y:S01]  /*102c0*/  IADD3 R0, -R0, c[0x0][0x188], RZ ;  /* 0x0000620000007a10 */ /* 0x000fe20007ffe1ff */
[----:B------:R-:W-:Y:S01]  /*102d0*/  BSSY B0, `(.L_x_3230) ;  /* 0x0000010000007945 */ /* 0x000fe20003800000 */
[----:B------:R-:W-:Y:S02]  /*102e0*/  HMUL2 R13, R13, R7.H0_H0 ;  /* 0x200000070d0d7232 */ /* 0x000fe40000000000 */
[----:B------:R-:W-:Y:S01]  /*102f0*/  IMNMX R0, R0, 0x2, PT ;  /* 0x0000000200007817 */ /* 0x000fe20003800200 */
[----:B--2---:R-:W-:Y:S05]  /*10300*/  @P0 BRA `(.L_x_3231) ;  /* 0x000000c000000947 */ /* 0x004fea0003800000 */
[----:B------:R-:W0:Y:S02]  /*10310*/  QSPC.E.S P0, RZ, [R4] ;  /* 0x0000000004ff73aa */ /* 0x000e240000000500 */
[----:B0-----:R-:W-:Y:S05]  /*10320*/  @!P0 BRA `(.L_x_3232) ;  /* 0x0000007000008947 */ /* 0x001fea0003800000 */
[----:B------:R-:W-:-:S05]  /*10330*/  LOP3.LUT R7, R4, 0xffffff, RZ, 0xc0, !PT ;  /* 0x00ffffff04077812 */ /* 0x000fca00078ec0ff */
.L_x_3233:
[----:B------:R-:W0:Y:S02]  /*10340*/  LDS R8, [R7] ;  /* 0x0000000007087984 */ /* 0x000e240000000800 */
[----:B0-----:R-:W-:-:S06]  /*10350*/  HADD2 R9, R8, R15 ;  /* 0x0000000f08097230 */ /* 0x001fcc0000000000 */
[----:B------:R-:W0:Y:S02]  /*10360*/  ATOMS.CAST.SPIN R9, [R7], R8, R9 ;  /* 0x000000080709738d */ /* 0x000e240001800009 */
[----:B0-----:R-:W-:-:S13]  /*10370*/  ISETP.EQ.U32.AND P0, PT, R9, 0x1, PT ;  /* 0x000000010900780c */ /* 0x001fda0003f02070 */
[----:B------:R-:W-:Y:S05]  /*10380*/  @!P0 BRA `(.L_x_3233) ;  /* 0xffffffb000008947 */ /* 0x000fea000383ffff */
[----:B------:R-:W-:Y:S05]  /*10390*/  BRA `(.L_x_3231) ;  /* 0x0000003000007947 */ /* 0x000fea0003800000 */
.L_x_3232:
[----:B------:R-:W2:Y:S02]  /*103a0*/  LD.E R7, [R4.64] ;  /* 0x0000000604077980 */ /* 0x000ea4000c101900 */
[----:B--2---:R-:W-:-:S05]  /*103b0*/  IMAD.IADD R7, R15, 0x1, R7 ;  /* 0x000000010f077824 */ /* 0x004fca00078e0207 */
[----:B------:R0:W-:Y:S02]  /*103c0*/  ST.E [R4.64], R7 ;  /* 0x0000000704007985 */ /* 0x0001e4000c101906 */
.L_x_3231:
[----:B------:R-:W-:Y:S05]  /*103d0*/  BSYNC B0 ;  /* 0x0000000000007941 */ /* 0x000fea0003800000 */
.L_x_3230:
[----:B------:R-:W2:Y:S01]  /*103e0*/  ATOM.E.ADD.F16x2.RN.STRONG.GPU P0, RZ, [R4.64+0x4], R13 ;  /* 0x0000040d04ff798a */ /* 0x000ea2000810e9c6 */
[----:B------:R-:W-:Y:S01]  /*103f0*/  BSSY B0, `(.L_x_3234) ;  /* 0x000000f000007945 */ /* 0x000fe20003800000 */
[----:B--2---:R-:W-:Y:S05]  /*10400*/  @P0 BRA `(.L_x_3235) ;  /* 0x000000d000000947 */ /* 0x004fea0003800000 */
[----:B------:R-:W1:Y:S02]  /*10410*/  QSPC.E.S P0, RZ, [R4+0x4] ;  /* 0x0000040004ff73aa */ /* 0x000e640000000500 */
[----:B-1----:R-:W-:Y:S05]  /*10420*/  @!P0 BRA `(.L_x_3236) ;  /* 0x0000008000008947 */ /* 0x002fea0003800000 */
[----:B0-----:R-:W-:-:S04]  /*10430*/  IADD3 R4, R4, 0x4, RZ ;  /* 0x0000000404047810 */ /* 0x001fc80007ffe0ff */
[----:B------:R-:W-:-:S05]  /*10440*/  LOP3.LUT R4, R4, 0xffffff, RZ, 0xc0, !PT ;  /* 0x00ffffff04047812 */ /* 0x000fca00078ec0ff */
.L_x_3237:
[----:B------:R-:W0:Y:S02]  /*10450*/  LDS R8, [R4] ;  /* 0x0000000004087984 */ /* 0x000e240000000800 */
[----:B0-----:R-:W-:-:S10]  /*10460*/  HFMA2.MMA R9, R8, 1, 1, R13 ;  /* 0x3c003c0008097835 */ /* 0x001fd4000000000d */
[----:B------:R-:W0:Y:S02]  /*10470*/  ATOMS.CAST.SPIN R9, [R4], R8, R9 ;  /* 0x000000080409738d */ /* 0x000e240001800009 */
[----:B0-----:R-:W-:-:S13]  /*10480*/  ISETP.EQ.U32.AND P0, PT, R9, 0x1, PT ;  /* 0x000000010900780c */ /* 0x001fda0003f02070 */
[----:B------:R-:W-:Y:S05]  /*10490*/  @!P0 BRA `(.L_x_3237) ;  /* 0xffffffb000008947 */ /* 0x000fea000383ffff */
[----:B------:R-:W-:Y:S05]  /*104a0*/  BRA `(.L_x_3235) ;  /* 0x0000003000007947 */ /* 0x000fea0003800000 */
.L_x_3236:
[----:B0-----:R-:W2:Y:S02]  /*104b0*/  LD.E R7, [R4.64+0x4] ;  /* 0x0000040604077980 */ /* 0x001ea4000c101900 */
[----:B--2---:R-:W-:-:S05]  /*104c0*/  IMAD.IADD R7, R13, 0x1, R7 ;  /* 0x000000010d077824 */ /* 0x004fca00078e0207 */
[----:B------:R0:W-:Y:S02]  /*104d0*/  ST.E [R4.64+0x4], R7 ;  /* 0x0000040704007985 */ /* 0x0001e4000c101906 */
.L_x_3235:
[----:B------:R-:W-:Y:S05]  /*104e0*/  BSYNC B0 ;  /* 0x0000000000007941 */ /* 0x000fea0003800000 */
.L_x_3234:
[----:B------:R-:W-:-:S13]  /*104f0*/  ISETP.GE.AND P0, PT, R0, 0x2, PT ;  /* 0x000000020000780c */ /* 0x000fda0003f06270 */
[----:B------:R-:W-:Y:S05]  /*10500*/  @!P0 EXIT ;  /* 0x000000000000894d */ /* 0x000fea0003800000 */
[----:B------:R-:W-:Y:S01]  /*10510*/  IADD3 R2, R2, c[0x0][0x18c], RZ ;  /* 0x0000630002027a10 */ /* 0x000fe20007ffe0ff */
[----:B0-----:R-:W-:-:S04]  /*10520*/  IMAD.MOV.U32 R5, RZ, RZ, R3 ;  /* 0x000000ffff057224 */ /* 0x001fc800078e0003 */
[----:B------:R-:W-:Y:S01]  /*10530*/  IMAD.WIDE R2, R2, R17, c[0x0][0x180] ;  /* 0x0000600002027625 */ /* 0x000fe200078e0211 */
        /* <DEDUP_REMOVED lines=8> */
.L_x_3241:
[----:B------:R-:W0:Y:S02]  /*105c0*/  LDS R4, [R0] ;  /* 0x0000000000047984 */ /* 0x000e240000000800 */
[----:B0-----:R-:W-:-:S06]  /*105d0*/  HADD2 R5, R4, R7 ;  /* 0x0000000704057230 */ /* 0x001fcc0000000000 */
[----:B------:R-:W0:Y:S02]  /*105e0*/  ATOMS.CAST.SPIN R5, [R0], R4, R5 ;  /* 0x000000040005738d */ /* 0x000e240001800005 */
[----:B0-----:R-:W-:-:S13]  /*105f0*/  ISETP.EQ.U32.AND P0, PT, R5, 0x1, PT ;  /* 0x000000010500780c */ /* 0x001fda0003f02070 */
[----:B------:R-:W-:Y:S05]  /*10600*/  @!P0 BRA `(.L_x_3241) ;  /* 0xffffffb000008947 */ /* 0x000fea000383ffff */
[----:B------:R-:W-:Y:S05]  /*10610*/  BRA `(.L_x_3239) ;  /* 0x0000003000007947 */ /* 0x000fea0003800000 */
.L_x_3240:
[----:B------:R-:W2:Y:S02]  /*10620*/  LD.E R0, [R2.64] ;  /* 0x0000000602007980 */ /* 0x000ea4000c101900 */
[----:B--2---:R-:W-:-:S05]  /*10630*/  IMAD.IADD R5, R7, 0x1, R0 ;  /* 0x0000000107057824 */ /* 0x004fca00078e0200 */
[----:B------:R0:W-:Y:S02]  /*10640*/  ST.E [R2.64], R5 ;  /* 0x0000000502007985 */ /* 0x0001e4000c101906 */
.L_x_3239:
[----:B------:R-:W-:Y:S05]  /*10650*/  BSYNC B0 ;  /* 0x0000000000007941 */ /* 0x000fea0003800000 */
.L_x_3238:
[----:B------:R-:W2:Y:S02]  /*10660*/  ATOM.E.ADD.F16x2.RN.STRONG.GPU P0, RZ, [R2.64+0x4], R11 ;  /* 0x0000040b02ff798a */ /* 0x000ea4000810e9c6 */
[----:B--2---:R-:W-:Y:S05]  /*10670*/  @P0 EXIT ;  /* 0x000000000000094d */ /* 0x004fea0003800000 */
[----:B------:R-:W1:Y:S02]  /*10680*/  QSPC.E.S P0, RZ, [R2+0x4] ;  /* 0x0000040002ff73aa */ /* 0x000e640000000500 */
[----:B-1----:R-:W-:Y:S05]  /*10690*/  @!P0 BRA `(.L_x_3242) ;  /* 0x0000008000008947 */ /* 0x002fea0003800000 */
[----:B0-----:R-:W-:-:S04]  /*106a0*/  IADD3 R2, R2, 0x4, RZ ;  /* 0x0000000402027810 */ /* 0x001fc80007ffe0ff */
[----:B------:R-:W-:-:S05]  /*106b0*/  LOP3.LUT R2, R2, 0xffffff, RZ, 0xc0, !PT ;  /* 0x00ffffff02027812 */ /* 0x000fca00078ec0ff */
.L_x_3243:
[----:B------:R-:W0:Y:S02]  /*106c0*/  LDS R4, [R2] ;  /* 0x0000000002047984 */ /* 0x000e240000000800 */
[----:B0-----:R-:W-:-:S10]  /*106d0*/  HFMA2.MMA R5, R4, 1, 1, R11 ;  /* 0x3c003c0004057835 */ /* 0x001fd4000000000b */
[----:B------:R-:W0:Y:S02]  /*106e0*/  ATOMS.CAST.SPIN R5, [R2], R4, R5 ;  /* 0x000000040205738d */ /* 0x000e240001800005 */
[----:B0-----:R-:W-:-:S13]  /*106f0*/  ISETP.EQ.U32.AND P0, PT, R5, 0x1, PT ;  /* 0x000000010500780c */ /* 0x001fda0003f02070 */
[----:B------:R-:W-:Y:S05]  /*10700*/  @!P0 BRA `(.L_x_3243) ;  /* 0xffffffb000008947 */ /* 0x000fea000383ffff */
[----:B------:R-:W-:Y:S05]  /*10710*/  EXIT ;  /* 0x000000000000794d */ /* 0x000fea0003800000 */
.L_x_3242:
[----:B------:R-:W2:Y:S02]  /*10720*/  LD.E R0, [R2.64+0x4] ;  /* 0x0000040602007980 */ /* 0x000ea4000c101900 */
[----:B0-2---:R-:W-:-:S05]  /*10730*/  IMAD.IADD R5, R11, 0x1, R0 ;  /* 0x000000010b057824 */ /* 0x005fca00078e0200 */
[----:B------:R-:W-:Y:S01]  /*10740*/  ST.E [R2.64+0x4], R5 ;  /* 0x0000040502007985 */ /* 0x000fe2000c101906 */
[----:B------:R-:W-:Y:S05]  /*10750*/  EXIT ;  /* 0x000000000000794d */ /* 0x000fea0003800000 */
.L_x_3244:
        /* <DEDUP_REMOVED lines=10> */
.L_x_4788:


//--------------------- .text._Z23gemm_half_q_half_kernelILi2ELi160ELb1ELb1ELi64EEvPK6__halfPKjS4_S2_PS0_iiiiPKtS7_iiiiiibS2_i --------------------------
	.section	.text._Z23gemm_half_q_half_kernelILi2ELi160ELb1ELb1ELi64EEvPK6__halfPKjS4_S2_PS0_iiiiPKtS7_iiiiiibS2_i,"ax",@progbits
	.sectioninfo	@"SHI_REGISTERS=64"
	.align	128
        .global         _Z23gemm_half_q_half_kernelILi2ELi160ELb1ELb1ELi64EEvPK6__halfPKjS4_S2_PS0_iiiiPKtS7_iiiiiibS2_i
        .type           _Z23gemm_half_q_half_kernelILi2ELi160ELb1ELb1ELi64EEvPK6__halfPKjS4_S2_PS0_iiiiPKtS7_iiiiiibS2_i,@function
        .size           _Z23gemm_half_q_half_kernelILi2ELi160ELb1ELb1ELi64EEvPK6__halfPKjS4_S2_PS0_iiiiPKtS7_iiiiiibS2_i,(.L_x_4789 - _Z23gemm_half_q_half_kernelILi2ELi160ELb1ELb1ELi64EEvPK6__halfPKjS4_S2_PS0_iiiiPKtS7_iiiiiibS2_i)
        .other          _Z23gemm_half_q_half_kernelILi2ELi160ELb1ELb1ELi64EEvPK6__halfPKjS4_S2_PS0_iiiiPKtS7_iiiiiibS2_i,@"STO_CUDA_ENTRY STV_DEFAULT"
_Z23gemm_half_q_half_kernelILi2ELi160ELb1ELb1ELi64EEvPK6__halfPKjS4_S2_PS0_iiiiPKtS7_iiiiiibS2_i:
.text._Z23gemm_half_q_half_kernelILi2ELi160ELb1ELb1ELi64EEvPK6__halfPKjS4_S2_PS0_iiiiPKtS7_iiiiiibS2_i:
        /* <DEDUP_REMOVED lines=25> */
.L_x_3245:
        /* <DEDUP_REMOVED lines=25> */
[----:B------:R-:W-:Y:S01]  /*0320*/  LEA.HI.X.SX32 R14, R9, RZ, 0x1, P0 ;  /* 0x000000ff090e7211 */ /* 0x000fe200000f0eff */
[----:B------:R-:W-:Y:S01]  /*0330*/  IMAD.SHL.U32 R9, R8, 0x2, RZ ;  /* 0x0000000208097824 */ /* 0x000fe200078e00ff */
[----:B------:R-:W-:-:S04]  /*0340*/  LEA R10, P0, R11, c[0x0][0x160], 0x1 ;  /* 0x000058000b0a7a11 */ /* 0x000fc800078008ff */
[----:B------:R-:W-:Y:S02]  /*0350*/  LEA.HI.X R11, R11, c[0x0][0x164], R14, 0x1, P0 ;  /* 0x000059000b0b7a11 */ /* 0x000fe400000f0c0e */
[----:B------:R-:W-:Y:S01]  /*0360*/  PLOP3.LUT P0, PT, PT, PT, PT, 0x80, 0x0 ;  /* 0x000000000000781c */ /* 0x000fe20003f0f070 */
[----:B------:R-:W-:Y:S05]  /*0370*/  @!P2 BRA `(.L_x_3249) ;  /* 0x000001300000a947 */ /* 0x000fea0003800000 */
[----:B------:R-:W-:Y:S02]  /*0380*/  PLOP3.LUT P0, PT, PT, PT, PT, 0x8, 0x0 ;  /* 0x000000000000781c */ /* 0x000fe40003f0e170 */
[----:B------:R-:W-:-:S05]  /*0390*/  IADD3 R24, R2, -0x3, RZ ;  /* 0xfffffffd02187810 */ /* 0x000fca0007ffe0ff */
.L_x_3250:
[----:B------:R-:W-:Y:S01]  /*03a0*/  IMAD.MOV.U32 R23, RZ, RZ, 0x2 ;  /* 0x00000002ff177424 */ /* 0x000fe200078e00ff */
[----:B------:R0:W2:Y:S03]  /*03b0*/  LDG.E.U16.CONSTANT R20, [R10.64] ;  /* 0x000000060a147981 */ /* 0x0000a6000c1e9500 */
[----:B------:R-:W-:-:S06]  /*03c0*/  IMAD.WIDE R12, R23, c[0x0][0x190], R10 ;  /* 0x00006400170c7a25 */ /* 0x000fcc00078e020a */
[C---:B------:R-:W-:Y:S02]  /*03d0*/  IMAD.WIDE R14, R23.reuse, c[0x0][0x190], R12 ;  /* 0x00006400170e7a25 */ /* 0x040fe400078e020c */
[----:B------:R-:W3:Y:S04]  /*03e0*/  LDG.E.U16.CONSTANT R12, [R12.64] ;  /* 0x000000060c0c7981 */ /* 0x000ee8000c1e9500 */
[----:B------:R-:W-:Y:S02]  /*03f0*/  IMAD.WIDE R18, R23, c[0x0][0x190], R14 ;  /* 0x0000640017127a25 */ /* 0x000fe400078e020e */
[----:B------:R-:W4:Y:S04]  /*0400*/  LDG.E.U16.CONSTANT R14, [R14.64] ;  /* 0x000000060e0e7981 */ /* 0x000f28000c1e9500 */
[----:B------:R-:W5:Y:S01]  /*0410*/  LDG.E.U16.CONSTANT R22, [R18.64] ;  /* 0x0000000612167981 */ /* 0x000f62000c1e9500 */
[----:B------:R-:W-:-:S04]  /*0420*/  IADD3 R21, R21, 0x4, RZ ;  /* 0x0000000415157810 */ /* 0x000fc80007ffe0ff */
[----:B------:R-:W-:Y:S01]  /*0430*/  ISETP.GE.AND P2, PT, R21, R24, PT ;  /* 0x000000181500720c */ /* 0x000fe20003f46270 */
[----:B0-----:R-:W-:Y:S01]  /*0440*/  IMAD.WIDE R10, R23, c[0x0][0x190], R18 ;  /* 0x00006400170a7a25 */ /* 0x001fe200078e0212 */
[----:B--2---:R-:W-:Y:S04]  /*0450*/  STS.U16 [R9], R20 ;  /* 0x0000001409007388 */ /* 0x004fe80000000400 */
[----:B---3--:R-:W-:Y:S04]  /*0460*/  STS.U16 [R9+0x80], R12 ;  /* 0x0000800c09007388 */ /* 0x008fe80000000400 */
[----:B----4-:R-:W-:Y:S04]  /*0470*/  STS.U16 [R9+0x100], R14 ;  /* 0x0001000e09007388 */ /* 0x010fe80000000400 */
[----:B-----5:R0:W-:Y:S02]  /*0480*/  STS.U16 [R9+0x180], R22 ;  /* 0x0001801609007388 */ /* 0x0201e40000000400 */
[----:B0-----:R-:W-:Y:S01]  /*0490*/  IADD3 R9, R9, 0x200, RZ ;  /* 0x0000020009097810 */ /* 0x001fe20007ffe0ff */
[----:B------:R-:W-:Y:S05]  /*04a0*/  @!P2 BRA `(.L_x_3250) ;  /* 0xfffffef00000a947 */ /* 0x000fea000383ffff */
.L_x_3249:
[----:B------:R-:W-:-:S05]  /*04b0*/  IMAD.IADD R12, R2, 0x1, -R21 ;  /* 0x00000001020c7824 */ /* 0x000fca00078e0a15 */
[----:B------:R-:W-:-:S13]  /*04c0*/  ISETP.GT.AND P2, PT, R12, 0x1, PT ;  /* 0x000000010c00780c */ /* 0x000fda0003f44270 */
[----:B------:R-:W-:Y:S01]  /*04d0*/  @P2 IMAD.MOV.U32 R15, RZ, RZ, 0x2 ;  /* 0x00000002ff0f2424 */ /* 0x000fe200078e00ff */
[----:B------:R0:W2:Y:S03]  /*04e0*/  @P2 LDG.E.U16.CONSTANT R14, [R10.64] ;  /* 0x000000060a0e2981 */ /* 0x0000a6000c1e9500 */
[----:B------:R-:W-:-:S05]  /*04f0*/  @P2 IMAD.WIDE R12, R15, c[0x0][0x190], R10 ;  /* 0x000064000f0c2a25 */ /* 0x000fca00078e020a */
[----:B------:R-:W3:Y:S01]  /*0500*/  @P2 LDG.E.U16.CONSTANT R18, [R12.64] ;  /* 0x000000060c122981 */ /* 0x000ee2000c1e9500 */
[----:B------:R-:W-:Y:S02]  /*0510*/  @P2 PLOP3.LUT P0, PT, PT, PT, PT, 0x8, 0x0 ;  /* 0x000000000000281c */ /* 0x000fe40003f0e170 */
[----:B------:R-:W-:-:S11]  /*0520*/  @P2 IADD3 R21, R21, 0x2, RZ ;  /* 0x0000000215152810 */ /* 0x000fd60007ffe0ff */
[----:B------:R-:W-:Y:S01]  /*0530*/  ISETP.LT.OR P0, PT, R21, R2, P0 ;  /* 0x000000021500720c */ /* 0x000fe20000701670 */
[----:B0-----:R-:W-:Y:S01]  /*0540*/  @P2 IMAD.WIDE R10, R15, c[0x0][0x190], R12 ;  /* 0x000064000f0a2a25 */ /* 0x001fe200078e020c */
[----:B--2---:R-:W-:Y:S04]  /*0550*/  @P2 STS.U16 [R9], R14 ;  /* 0x0000000e09002388 */ /* 0x004fe80000000400 */
[----:B---3--:R0:W-:Y:S02]  /*0560*/  @P2 STS.U16 [R9+0x80], R18 ;  /* 0x0000801209002388 */ /* 0x0081e40000000400 */
[----:B0-----:R-:W-:-:S05]  /*0570*/  @P2 IADD3 R9, R9, 0x100, RZ ;  /* 0x0000010009092810 */ /* 0x001fca0007ffe0ff */
[----:B------:R-:W-:Y:S05]  /*0580*/  @!P0 BRA `(.L_x_3247) ;  /* 0x0000030000008947 */ /* 0x000fea0003800000 */
[----:B------:R-:W2:Y:S04]  /*0590*/  LDG.E.U16.CONSTANT R10, [R10.64] ;  /* 0x000000060a0a7981 */ /* 0x000ea8000c1e9500 */
[----:B--2---:R0:W-:Y:S01]  /*05a0*/  STS.U16 [R9], R10 ;  /* 0x0000000a09007388 */ /* 0x0041e20000000400 */
[----:B------:R-:W-:Y:S05]  /*05b0*/  BRA `(.L_x_3247) ;  /* 0x000002d000007947 */ /* 0x000fea0003800000 */
.L_x_3248:
[----:B------:R-:W-:Y:S01]  /*05c0*/  IMAD R11, R5, c[0x0][0x190], RZ ;  /* 0x00006400050b7a24 */ /* 0x000fe200078e02ff */
[----:B------:R-:W-:Y:S01]  /*05d0*/  ISETP.GT.AND P2, PT, R2, 0x3, PT ;  /* 0x000000030200780c */ /* 0x000fe20003f44270 */
[----:B------:R-:W-:Y:S02]  /*05e0*/  IMAD.MOV.U32 R21, RZ, RZ, RZ ;  /* 0x000000ffff157224 */ /* 0x000fe400078e00ff */
[----:B------:R-:W-:-:S05]  /*05f0*/  IMAD.SHL.U32 R11, R11, 0x2, RZ ;  /* 0x000000020b0b7824 */ /* 0x000fca00078e00ff */
        /* <DEDUP_REMOVED lines=9> */
.L_x_3252:
        /* <DEDUP_REMOVED lines=17> */
.L_x_3251:
[----:B------:R-:W-:-:S05]  /*07a0*/  IMAD.IADD R12, R2, 0x1, -R21 ;  /* 0x00000001020c7824 */ /* 0x000fca00078e0a15 */
[----:B------:R-:W-:-:S13]  /*07b0*/  ISETP.GT.AND P2, PT, R12, 0x1, PT ;  /* 0x000000010c00780c */ /* 0x000fda0003f44270 */
[----:B------:R-:W-:Y:S01]  /*07c0*/  @P2 PLOP3.LUT P0, PT, PT, PT, PT, 0x8, 0x0 ;  /* 0x000000000000281c */ /* 0x000fe20003f0e170 */
[----:B------:R-:W-:Y:S01]  /*07d0*/  @P2 IMAD.MOV.U32 R15, RZ, RZ, 0x2 ;  /* 0x00000002ff0f2424 */ /* 0x000fe200078e00ff */
[----:B------:R-:W-:Y:S01]  /*07e0*/  @P2 IADD3 R21, R21, 0x2, RZ ;  /* 0x0000000215152810 */ /* 0x000fe20007ffe0ff */
[----:B------:R0:W2:Y:S02]  /*07f0*/  @P2 LDG.E.U16.CONSTANT R18, [R10.64] ;  /* 0x000000060a122981 */ /* 0x0000a4000c1e9500 */
[----:B------:R-:W-:-:S05]  /*0800*/  @P2 IMAD.WIDE R12, R15, c[0x0][0x190], R10 ;  /* 0x000064000f0c2a25 */ /* 0x000fca00078e020a */
[----:B------:R-:W3:Y:S03]  /*0810*/  @P2 LDG.E.U16.CONSTANT R20, [R12.64] ;  /* 0x000000060c142981 */ /* 0x000ee6000c1e9500 */
[----:B------:R-:W-:Y:S01]  /*0820*/  ISETP.LT.OR P0, PT, R21, R2, P0 ;  /* 0x000000021500720c */ /* 0x000fe20000701670 */
[----:B0-----:R-:W-:-:S12]  /*0830*/  @P2 IMAD.WIDE R10, R15, c[0x0][0x190], R12 ;  /* 0x000064000f0a2a25 */ /* 0x001fd800078e020c */
[----:B------:R-:W4:Y:S04]  /*0840*/  @P0 LDG.E.U16.CONSTANT R14, [R10.64] ;  /* 0x000000060a0e0981 */ /* 0x000f28000c1e9500 */
[----:B--2---:R-:W-:Y:S04]  /*0850*/  @P2 STS.U16 [R9], R18 ;  /* 0x0000001209002388 */ /* 0x004fe80000000400 */
[----:B---3--:R0:W-:Y:S02]  /*0860*/  @P2 STS.U16 [R9+0x80], R20 ;  /* 0x0000801409002388 */ /* 0x0081e40000000400 */
[----:B0-----:R-:W-:-:S05]  /*0870*/  @P2 IADD3 R9, R9, 0x100, RZ ;  /* 0x0000010009092810 */ /* 0x001fca0007ffe0ff */
[----:B----4-:R0:W-:Y:S02]  /*0880*/  @P0 STS.U16 [R9], R14 ;  /* 0x0000000e09000388 */ /* 0x0101e40000000400 */
.L_x_3247:
[----:B------:R-:W-:Y:S05]  /*0890*/  BSYNC B0 ;  /* 0x0000000000007941 */ /* 0x000fea0003800000 */
.L_x_3246:
[----:B------:R-:W-:-:S13]  /*08a0*/  ISETP.GE.AND P0, PT, R6, c[0x0][0x18c], PT ;  /* 0x0000630006007a0c */ /* 0x000fda0003f06270 */
[----:B------:R-:W-:Y:S05]  /*08b0*/  @P0 EXIT ;  /* 0x000000000000094d */ /* 0x000fea0003800000 */
[----:B0-----:R-:W0:Y:S02]  /*08c0*/  LDC.S8 R9, c[0x0][0x1c0] ;  /* 0x00007000ff097b82 */ /* 0x001e240000000200 */
[----:B0-----:R-:W-:-:S04]  /*08d0*/  ISETP.NE.AND P0, PT, R9, RZ, PT ;  /* 0x000000ff0900720c */ /* 0x001fc80003f05270 */
[----:B------:R-:W-:-:S04]  /*08e0*/  ISETP.NE.OR P0, PT, R0, RZ, !P0 ;  /* 0x000000ff0000720c */ /* 0x000fc80004705670 */
[----:B------:R-:W-:-:S13]  /*08f0*/  ISETP.LT.OR P0, PT, R4, 0x1, P0 ;  /* 0x000000010400780c */ /* 0x000fda0000701670 */
[----:B------:R-:W-:Y:S05]  /*0900*/  @P0 BRA `(.L_x_3253) ;  /* 0x0000021000000947 */ /* 0x000fea0003800000 */
[----:B------:R-:W-:Y:S01]  /*0910*/  IMAD R10, R5, c[0x0][0x18c], RZ ;  /* 0x00006300050a7a24 */ /* 0x000fe200078e02ff */
[----:B------:R-:W-:Y:S01]  /*0920*/  ISETP.GT.AND P2, PT, R2, 0x3, PT ;  /* 0x000000030200780c */ /* 0x000fe20003f44270 */
[----:B------:R-:W-:Y:S01]  /*0930*/  IMAD.MOV.U32 R5, RZ, RZ, RZ ;  /* 0x000000ffff057224 */ /* 0x000fe200078e00ff */
[----:B------:R-:W-:Y:S01]  /*0940*/  PLOP3.LUT P0, PT, PT, PT, PT, 0x80, 0x0 ;  /* 0x000000000000781c */ /* 0x000fe20003f0f070 */
[----:B------:R-:W-:-:S04]  /*0950*/  IMAD R7, R7, 0x80, R10 ;  /* 0x0000008007077824 */ /* 0x000fc800078e020a */
[----:B------:R-:W-:Y:S02]  /*0960*/  IMAD R8, R8, 0x2, R7 ;  /* 0x0000000208087824 */ /* 0x000fe400078e0207 */
[----:B------:R-:W-:Y:S02]  /*0970*/  IMAD.MOV.U32 R7, RZ, RZ, 0x2 ;  /* 0x00000002ff077424 */ /* 0x000fe400078e00ff */
[----:B------:R-:W-:-:S04]  /*0980*/  IMAD.SHL.U32 R8, R8, 0x2, RZ ;  /* 0x0000000208087824 */ /* 0x000fc800078e00ff */
[----:B------:R-:W-:Y:S01]  /*0990*/  IMAD.WIDE R8, R8, R7, c[0x0][0x180] ;  /* 0x0000600008087625 */ /* 0x000fe200078e0207 */
[----:B------:R-:W-:Y:S05]  /*09a0*/  @!P2 BRA `(.L_x_3254) ;  /* 0x000000d00000a947 */ /* 0x000fea0003800000 */
[----:B------:R-:W-:Y:S02]  /*09b0*/  PLOP3.LUT P0, PT, PT, PT, PT, 0x8, 0x0 ;  /* 0x000000000000781c */ /* 0x000fe40003f0e170 */
[----:B------:R-:W-:Y:S02]  /*09c0*/  IADD3 R18, R2, -0x3, RZ ;  /* 0xfffffffd02127810 */ /* 0x000fe40007ffe0ff */
.L_x_3255:
        /* <DEDUP_REMOVED lines=11> */
.L_x_3254:
        /* <DEDUP_REMOVED lines=10> */
.L_x_3253:
[----:B------:R-:W-:Y:S01]  /*0b20*/  BAR.SYNC.DEFER_BLOCKING 0x0 ;  /* 0x0000000000007b1d */ /* 0x000fe20000010000 */
[----:B------:R-:W-:Y:S01]  /*0b30*/  ISETP.GE.AND P0, PT, R17, R52, PT ;  /* 0x000000341100720c */ /* 0x000fe20003f06270 */
[----:B------:R-:W-:Y:S02]  /*0b40*/  IMAD.SHL.U32 R24, R0, 0x80, RZ ;  /* 0x0000008000187824 */ /* 0x000fe400078e00ff */
        /* <DEDUP_REMOVED lines=11> */
.L_x_3257:
        /* <DEDUP_REMOVED lines=43> */
.L_x_3256:
[----:B-1----:R-:W2:Y:S04]  /*0eb0*/  LDL.64 R8, [R1] ;  /* 0x0000000001087983 */ /* 0x002ea80000100a00 */
[----:B0-----:R-:W3:Y:S01]  /*0ec0*/  LDG.E.U16.CONSTANT R24, [R24.64+0x2] ;  /* 0x0000020618187981 */ /* 0x001ee2000c1e9500 */
[C---:B------:R-:W-:Y:S01]  /*0ed0*/  ISETP.GT.AND P0, PT, R17.reuse, c[0x0][0x1a8], PT ;  /* 0x00006a0011007a0c */ /* 0x040fe20003f04270 */
[----:B------:R-:W-:Y:S01]  /*0ee0*/  UMOV UR4, URZ ;  /* 0x0000003f00047c82 */ /* 0x000fe20008000000 */
[C---:B------:R-:W-:Y:S01]  /*0ef0*/  ISETP.GT.AND P2, PT, R17.reuse, c[0x0][0x1ac], PT ;  /* 0x00006b0011007a0c */ /* 0x040fe20003f44270 */
[----:B------:R-:W-:Y:S01]  /*0f00*/  IMAD.MOV.U32 R18, RZ, RZ, RZ ;  /* 0x000000ffff127224 */ /* 0x000fe200078e00ff */
[----:B------:R-:W-:-:S02]  /*0f10*/  ISETP.GT.AND P3, PT, R17, c[0x0][0x1b0], PT ;  /* 0x00006c0011007a0c */ /* 0x000fc40003f64270 */
[C---:B------:R-:W-:Y:S02]  /*0f20*/  IMNMX R2, R17.reuse, c[0x0][0x1a8], PT ;  /* 0x00006a0011027a17 */ /* 0x040fe40003800200 */
        /* <DEDUP_REMOVED lines=48> */
[----:B------:R-:W-:-:S05]  /*1230*/  IMAD R11, R0, c[0x0][0x18c], RZ ;  /* 0x00006300000b7a24 */ /* 0x000fca00078e02ff */
        /* <DEDUP_REMOVED lines=12> */
[----:B------:R-:W-:Y:S01]  /*1300*/  PRMT R5, R3, 0x9910, RZ ;  /* 0x0000991003057816 */ /* 0x000fe200000000ff */
[----:B------:R-:W-:Y:S01]  /*1310*/  USHF.R.S32.HI UR4, URZ, 0x1f, UR4 ;  /* 0x0000001f3f047899 */ /* 0x000fe20008011404 */
[----:B------:R-:W-:Y:S01]  /*1320*/  IADD3 R6, P2, P3, R6, c[0x0][0x18c], R11 ;  /* 0x0000630006067a10 */ /* 0x000fe20007b5e00b */
[----:B------:R-:W-:Y:S01]  /*1330*/  IMAD.MOV.U32 R18, RZ, RZ, RZ ;  /* 0x000000ffff127224 */ /* 0x000fe200078e00ff */
[----:B------:R-:W-:Y:S02]  /*1340*/  ISETP.NE.AND P0, PT, R5, RZ, PT ;  /* 0x000000ff0500720c */ /* 0x000fe40003f05270 */
[----:B------:R-:W-:Y:S02]  /*1350*/  LEA R30, P4, R6, c[0x0][0x168], 0x2 ;  /* 0x00005a00061e7a11 */ /* 0x000fe400078810ff */
[----:B------:R-:W-:Y:S01]  /*1360*/  IADD3.X R7, R7, UR4, R10, P2, P3 ;  /* 0x0000000407077c10 */ /* 0x000fe200097e640a */
[----:B------:R-:W-:Y:S01]  /*1370*/  UMOV UR4, URZ ;  /* 0x0000003f00047c82 */ /* 0x000fe20008000000 */
[----:B------:R-:W-:-:S02]  /*1380*/  ISETP.LT.OR P0, PT, R4, 0x2, !P0 ;  /* 0x000000020400780c */ /* 0x000fc40004701670 */
[----:B------:R-:W-:Y:S02]  /*1390*/  LEA.HI.X R31, R6, c[0x0][0x16c], R7, 0x2, P4 ;  /* 0x00005b00061f7a11 */ /* 0x000fe400020f1407 */
[----:B------:R-:W-:Y:S02]  /*13a0*/  PRMT R19, R19, 0x5410, RZ ;  /* 0x0000541013137816 */ /* 0x000fe400000000ff */
.L_x_3267:
[----:B------:R-:W-:-:S13]  /*13b0*/  ISETP.NE.AND P2, PT, R17, R24, PT ;  /* 0x000000181100720c */ /* 0x000fda0003f45270 */
[----:B------:R-:W-:Y:S01]  /*13c0*/  @!P2 IADD3 R18, R18, 0x1, RZ ;  /* 0x000000011212a810 */ /* 0x000fe20007ffe0ff */
[----:B0----5:R-:W-:Y:S02]  /*13d0*/  @!P2 IMAD.SHL.U32 R4, R17, 0x2, RZ ;  /* 0x000000021104a824 */ /* 0x021fe400078e00ff */
[----:B------:R-:W-:Y:S02]  /*13e0*/  @!P2 IMAD.MOV.U32 R5, RZ, RZ, 0x2 ;  /* 0x00000002ff05a424 */ /* 0x000fe400078e00ff */
[----:B------:R-:W-:Y:S02]  /*13f0*/  @!P2 IMAD R6, R18, 0x8, R1 ;  /* 0x000000081206a824 */ /* 0x000fe400078e0201 */
[----:B------:R-:W-:-:S04]  /*1400*/  @!P2 IMAD.WIDE R4, R4, R5, c[0x0][0x198] ;  /* 0x000066000404a625 */ /* 0x000fc800078e0205 */
[----:B------:R-:W2:Y:S04]  /*1410*/  @!P2 LDL.64 R6, [R6] ;  /* 0x000000000606a983 */ /* 0x000ea80000100a00 */
[----:B------:R-:W3:Y:S01]  /*1420*/  @!P2 LDG.E.U16.CONSTANT R4, [R4.64+0x2] ;  /* 0x000002060404a981 */ /* 0x000ee2000c1e9500 */
[----:B------:R-:W-:Y:S02]  /*1430*/  IMAD.MOV.U32 R32, RZ, RZ, R54 ;  /* 0x000000ffff207224 */ /* 0x000fe400078e0036 */
        /* <DEDUP_REMOVED lines=9> */
[----:B------:R-:W-:-:S04]  /*14d0*/  PRMT R51, R16, 0x9910, RZ ;  /* 0x0000991010337816 */ /* 0x000fc800000000ff */
[----:B------:R-:W-:Y:S02]  /*14e0*/  ISETP.NE.AND P2, PT, R51, RZ, PT ;  /* 0x000000ff3300720c */ /* 0x000fe40003f45270 */
[----:B--2---:R-:W-:Y:S02]  /*14f0*/  LOP3.LUT R13, R5, 0xff, RZ, 0xc0, !PT ;  /* 0x000000ff050d7812 */ /* 0x004fe400078ec0ff */
[----:B------:R-:W-:Y:S02]  /*1500*/  LOP3.LUT R12, R4, 0xff, RZ, 0xc0, !PT ;  /* 0x000000ff040c7812 */ /* 0x000fe400078ec0ff */
[----:B------:R-:W-:Y:S02]  /*1510*/  IADD3 R26, R13, -0x80, RZ ;  /* 0xffffff800d1a7810 */ /* 0x000fe40007ffe0ff */
[----:B------:R-:W-:Y:S02]  /*1520*/  LOP3.LUT R13, R6, 0xff, RZ, 0xc0, !PT ;  /* 0x000000ff060d7812 */ /* 0x000fe400078ec0ff */
[----:B------:R-:W-:-:S02]  /*1530*/  IADD3 R12, R12, -0x80, RZ ;  /* 0xffffff800c0c7810 */ /* 0x000fc40007ffe0ff */
        /* <DEDUP_REMOVED lines=154> */
[----:B------:R-:W-:Y:S01]  /*1ee0*/  FFMA.FTZ R53, R53, R58, RZ ;  /* 0x0000003a35357223 */ /* 0x000fe200000100ff */
        /* <DEDUP_REMOVED lines=20> */
[----:B------:R-:W-:Y:S01]  /*2030*/  HADD2.F32 R4, -RZ, R50.H0_H0 ;  /* 0x20000032ff047230 */ /* 0x000fe20000004100 */
[----:B------:R-:W-:-:S04]  /*2040*/  FFMA.FTZ R7, R6, R53, R7 ;  /* 0x0000003506077223 */ /* 0x000fc80000010007 */
[----:B------:R-:W-:Y:S01]  /*2050*/  FFMA.FTZ R5, R6, R4, R5 ;  /* 0x0000000406057223 */ /* 0x000fe20000010005 */
[----:B------:R-:W-:Y:S02]  /*2060*/  HADD2.F32 R4, -RZ, R29.H0_H0 ;  /* 0x2000001dff047230 */ /* 0x000fe40000004100 */
[----:B------:R-:W-:-:S03]  /*2070*/  HADD2.F32 R6, -RZ, R28.H0_H0 ;  /* 0x2000001cff067230 */ /* 0x000fc60000004100 */
[C---:B------:R-:W-:Y:S01]  /*2080*/  FFMA.FTZ R4, R59.reuse, R4, R5 ;  /* 0x000000043b047223 */ /* 0x040fe20000010005 */
[----:B------:R-:W-:Y:S01]  /*2090*/  HADD2.F32 R5, -RZ, R0.H0_H0 ;  /* 0x20000000ff057230 */ /* 0x000fe20000004100 */
        /* <DEDUP_REMOVED lines=8> */
.L_x_3260:
[----:B-1234-:R-:W-:Y:S05]  /*2120*/  @P0 BRA `(.L_x_3259) ;  /* 0x000005a000000947 */ /* 0x01efea0003800000 */
        /* <DEDUP_REMOVED lines=65> */
[--C-:B------:R-:W-:Y:S01]  /*2540*/  HADD2.F32 R9, -RZ, R0.reuse.H1_H1 ;  /* 0x30000000ff097230 */ /* 0x100fe20000004100 */
[----:B------:R-:W-:Y:S01]  /*2550*/  FFMA.FTZ R5, R11, R6, R5 ;  /* 0x000000060b057223 */ /* 0x000fe20000010005 */
[----:B------:R-:W-:Y:S01]  /*2560*/  HADD2.F32 R11, -RZ, R0.H0_H0 ;  /* 0x20000000ff0b7230 */ /* 0x000fe20000004100 */
        /* <DEDUP_REMOVED lines=22> */
.L_x_3259:
        /* <DEDUP_REMOVED lines=165> */
[C---:B------:R-:W-:Y:S01]  /*3120*/  FFMA.FTZ R58, R54.reuse, R61, RZ ;  /* 0x0000003d363a7223 */ /* 0x040fe200000100ff */
[----:B------:R-:W-:Y:S01]  /*3130*/  HADD2.F32 R61, -RZ, R42.H0_H0 ;  /* 0x2000002aff3d7230 */ /* 0x000fe20000004100 */
[----:B------:R-:W-:Y:S01]  /*3140*/  FFMA.FTZ R54, R54, R7, RZ ;  /* 0x0000000736367223 */ /* 0x000fe200000100ff */
        /* <DEDUP_REMOVED lines=10> */
[C---:B------:R-:W-:Y:S01]  /*31f0*/  FFMA.FTZ R54, R56.reuse, R54, R7 ;  /* 0x0000003638367223 */ /* 0x040fe20000010007 */
[----:B------:R-:W-:Y:S01]  /*3200*/  HADD2.F32 R7, -RZ, R44.H0_H0 ;  /* 0x2000002cff077230 */ /* 0x000fe20000004100 */
[----:B------:R-:W-:Y:S02]  /*3210*/  FFMA.FTZ R4, R56, R4, R61 ;  /* 0x0000000438047223 */ /* 0x000fe4000001003d */
[C---:B------:R-:W-:Y:S01]  /*3220*/  FFMA.FTZ R55, R5.reuse, R55, R54 ;  /* 0x0000003705377223 */ /* 0x040fe20000010036 */
[----:B------:R-:W-:Y:S01]  /*3230*/  HADD2.F32 R54, -RZ, R11.H0_H0 ;  /* 0x2000000bff367230 */ /* 0x000fe20000004100 */
[----:B------:R-:W-:Y:S01]  /*3240*/  FFMA.FTZ R4, R5, R7, R4 ;  /* 0x0000000705047223 */ /* 0x000fe20000010004 */
[----:B------:R-:W-:Y:S02]  /*3250*/  HADD2.F32 R5, -RZ, R10.H0_H0 ;  /* 0x2000000aff057230 */ /* 0x000fe40000004100 */
[----:B------:R-:W-:Y:S01]  /*3260*/  HADD2.F32 R7, -RZ, R53.H0_H0 ;  /* 0x20000035ff077230 */ /* 0x000fe20000004100 */
[----:B------:R-:W-:-:S02]  /*3270*/  FFMA.FTZ R55, R57, R54, R55 ;  /* 0x0000003639377223 */ /* 0x000fc40000010037 */
        /* <DEDUP_REMOVED lines=16> */
.L_x_3262:
        /* <DEDUP_REMOVED lines=49> */
[-C--:B------:R-:W-:Y:S02]  /*3690*/  FFMA.FTZ R38, R34, R5.reuse, R38 ;  /* 0x0000000522267223 */ /* 0x080fe40000010026 */
[-C--:B------:R-:W-:Y:S02]  /*36a0*/  FFMA.FTZ R26, R36, R5.reuse, R26 ;  /* 0x00000005241a7223 */ /* 0x080fe4000001001a */
[-C--:B------:R-:W-:Y:S02]  /*36b0*/  FFMA.FTZ R28, R35, R5.reuse, R28 ;  /* 0x00000005231c7223 */ /* 0x080fe4000001001c */
[----:B------:R-:W-:Y:S01]  /*36c0*/  FFMA.FTZ R34, R29, R5, R4 ;  /* 0x000000051d227223 */ /* 0x000fe20000010004 */
[----:B-1----:R-:W-:Y:S02]  /*36d0*/  HADD2.F32 R5, -RZ, R6.H0_H0 ;  /* 0x20000006ff057230 */ /* 0x002fe40000004100 */
[----:B------:R-:W-:-:S02]  /*36e0*/  HADD2.F32 R29, -RZ, R44.H0_H0 ;  /* 0x2000002cff1d7230 */ /* 0x000fc40000004100 */
[----:B------:R-:W-:Y:S01]  /*36f0*/  HADD2.F32 R6, -RZ, R6.H1_H1 ;  /* 0x30000006ff067230 */ /* 0x000fe20000004100 */
[-C--:B------:R-:W-:Y:S01]  /*3700*/  FFMA.FTZ R25, R25, R5.reuse, R26 ;  /* 0x0000000519197223 */ /* 0x080fe2000001001a */
[--C-:B------:R-:W-:Y:S01]  /*3710*/  HADD2.F32 R4, -RZ, R7.reuse.H0_H0 ;  /* 0x20000007ff047230 */ /* 0x100fe20000004100 */
[-C--:B------:R-:W-:Y:S01]  /*3720*/  FFMA.FTZ R29, R29, R5.reuse, R38 ;  /* 0x000000051d1d7223 */ /* 0x080fe20000010026 */
[----:B------:R-:W-:Y:S01]  /*3730*/  HADD2.F32 R7, -RZ, R7.H1_H1 ;  /* 0x30000007ff077230 */ /* 0x000fe20000004100 */
[-C--:B------:R-:W-:Y:S02]  /*3740*/  FFMA.FTZ R27, R27, R5.reuse, R28 ;  /* 0x000000051b1b7223 */ /* 0x080fe4000001001c */
[----:B------:R-:W-:Y:S02]  /*3750*/  FFMA.FTZ R5, R43, R5, R34 ;  /* 0x000000052b057223 */ /* 0x000fe40000010022 */
[-C--:B------:R-:W-:Y:S02]  /*3760*/  FFMA.FTZ R25, R49, R6.reuse, R25 ;  /* 0x0000000631197223 */ /* 0x080fe40000010019 */
[-C--:B------:R-:W-:Y:S01]  /*3770*/  FFMA.FTZ R29, R10, R6.reuse, R29 ;  /* 0x000000060a1d7223 */ /* 0x080fe2000001001d */
[----:B------:R-:W-:Y:S01]  /*3780*/  HADD2.F32 R10, -RZ, R51.H0_H0 ;  /* 0x20000033ff0a7230 */ /* 0x000fe20000004100 */
[----:B------:R-:W-:-:S02]  /*3790*/  FFMA.FTZ R27, R50, R6, R27 ;  /* 0x00000006321b7223 */ /* 0x000fc4000001001b */
[----:B------:R-:W-:Y:S01]  /*37a0*/  FFMA.FTZ R5, R11, R6, R5 ;  /* 0x000000060b057223 */ /* 0x000fe20000010005 */
[--C-:B------:R-:W-:Y:S01]  /*37b0*/  HADD2.F32 R11, -RZ, R0.reuse.H0_H0 ;  /* 0x20000000ff0b7230 */ /* 0x100fe20000004100 */
[-C--:B------:R-:W-:Y:S02]  /*37c0*/  FFMA.FTZ R6, R8, R4.reuse, R25 ;  /* 0x0000000408067223 */ /* 0x080fe40000010019 */
[-C--:B------:R-:W-:Y:S01]  /*37d0*/  FFMA.FTZ R8, R9, R4.reuse, R27 ;  /* 0x0000000409087223 */ /* 0x080fe2000001001b */
[----:B------:R-:W-:Y:S01]  /*37e0*/  HADD2.F32 R9, -RZ, R0.H1_H1 ;  /* 0x30000000ff097230 */ /* 0x000fe20000004100 */
[-C--:B------:R-:W-:Y:S02]  /*37f0*/  FFMA.FTZ R10, R10, R4.reuse, R29 ;  /* 0x000000040a0a7223 */ /* 0x080fe4000001001d */
[----:B------:R-:W-:Y:S01]  /*3800*/  FFMA.FTZ R4, R53, R4, R5 ;  /* 0x0000000435047223 */ /* 0x000fe20000010005 */
[----:B------:R-:W-:Y:S01]  /*3810*/  HADD2.F32 R5, -RZ, R2.H0_H0 ;  /* 0x20000002ff057230 */ /* 0x000fe20000004100 */
[----:B------:R-:W-:-:S02]  /*3820*/  FFMA.FTZ R6, R23, R7, R6 ;  /* 0x0000000717067223 */ /* 0x000fc40000010006 */
[-C--:B------:R-:W-:Y:S01]  /*3830*/  FFMA.FTZ R8, R15, R7.reuse, R8 ;  /* 0x000000070f087223 */ /* 0x080fe20000010008 */
[----:B------:R-:W-:Y:S01]  /*3840*/  HADD2.F32 R15, -RZ, R2.H1_H1 ;  /* 0x30000002ff0f7230 */ /* 0x000fe20000004100 */
        /* <DEDUP_REMOVED lines=14> */
.L_x_3261:
        /* <DEDUP_REMOVED lines=202> */
.L_x_3264:
        /* <DEDUP_REMOVED lines=91> */
.L_x_3263:
        /* <DEDUP_REMOVED lines=202> */
.L_x_3266:
        /* <DEDUP_REMOVED lines=91> */
.L_x_3265:
[----:B------:R-:W-:Y:S01]  /*5dd0*/  IADD3 R17, R17, 0x20, RZ ;  /* 0x0000002011117810 */ /* 0x000fe20007ffe0ff */
[C---:B------:R-:W-:Y:S01]  /*5de0*/  IMAD.WIDE R30, R12.reuse, 0x8, R30 ;  /* 0x000000080c1e7825 */ /* 0x040fe200078e021e */
[----:B------:R-:W-:Y:S02]  /*5df0*/  UIADD3 UR4, UR4, 0x40, URZ ;  /* 0x0000004004047890 */ /* 0x000fe4000fffe03f */
[C---:B------:R-:W-:Y:S01]  /*5e00*/  ISETP.GE.AND P2, PT, R17.reuse, c[0x0][0x1a8], PT ;  /* 0x00006a0011007a0c */ /* 0x040fe20003f46270 */
[----:B------:R-:W-:Y:S01]  /*5e10*/  IMAD.WIDE R12, R12, 0x8, R32 ;  /* 0x000000080c0c7825 */ /* 0x000fe200078e0220 */
[----:B------:R-:W-:-:S03]  /*5e20*/  ISETP.LT.AND P3, PT, R17, R52, PT ;  /* 0x000000341100720c */ /* 0x000fc60003f61270 */
[----:B------:R-:W-:Y:S02]  /*5e30*/  IMAD.MOV.U32 R54, RZ, RZ, R12 ;  /* 0x000000ffff367224 */ /* 0x000fe400078e000c */
[----:B------:R-:W-:-:S08]  /*5e40*/  IMAD.MOV.U32 R55, RZ, RZ, R13 ;  /* 0x000000ffff377224 */ /* 0x000fd000078e000d */
[----:B------:R-:W-:Y:S05]  /*5e50*/  @!P2 BRA P3, `(.L_x_3267) ;  /* 0xffffb5500000a947 */ /* 0x000fea000183ffff */
.L_x_3258:
[----:B------:R-:W-:-:S04]  /*5e60*/  ISETP.GE.AND P0, PT, R17, R52, PT ;  /* 0x000000341100720c */ /* 0x000fc80003f06270 */
[----:B------:R-:W-:-:S13]  /*5e70*/  ISETP.GE.OR P0, PT, R17, c[0x0][0x1ac], P0 ;  /* 0x00006b0011007a0c */ /* 0x000fda0000706670 */
[----:B------:R-:W-:Y:S05]  /*5e80*/  @P0 BRA `(.L_x_3268) ;  /* 0x00001ef000000947 */ /* 0x000fea0003800000 */
[----:B0----5:R-:W0:Y:S01]  /*5e90*/  S2R R4, SR_CTAID.Y ;  /* 0x0000000000047919 */ /* 0x021e220000002600 */
[----:B------:R-:W-:Y:S01]  /*5ea0*/  IMAD.MOV.U32 R5, RZ, RZ, -0x2 ;  /* 0xfffffffeff057424 */ /* 0x000fe200078e00ff */
[----:B------:R-:W-:Y:S01]  /*5eb0*/  PRMT R6, R3, 0x9910, RZ ;  /* 0x0000991003067816 */ /* 0x000fe200000000ff */
[----:B------:R-:W-:Y:S02]  /*5ec0*/  ULDC UR5, c[0x0][0x18c] ;  /* 0x0000630000057ab9 */ /* 0x000fe40000000800 */
[----:B------:R-:W-:Y:S01]  /*5ed0*/  USHF.R.S32.HI UR5, URZ, 0x1f, UR5 ;  /* 0x0000001f3f057899 */ /* 0x000fe20008011405 */
[----:B------:R-:W-:Y:S01]  /*5ee0*/  ISETP.NE.AND P0, PT, R6, RZ, PT ;  /* 0x000000ff0600720c */ /* 0x000fe20003f05270 */
[----:B0-----:R-:W-:-:S05]  /*5ef0*/  IMAD R4, R4, R5, c[0x0][0x188] ;  /* 0x0000620004047624 */ /* 0x001fca00078e0205 */
[----:B------:R-:W-:Y:S02]  /*5f00*/  ISETP.LT.OR P0, PT, R4, 0x2, !P0 ;  /* 0x000000020400780c */ /* 0x000fe40004701670 */
.L_x_3273:
        /* <DEDUP_REMOVED lines=25> */
[----:B------:R-:W-:Y:S02]  /*60a0*/  SHF.R.U32.HI R26, RZ, 0x6, R4 ;  /* 0x00000006ff1a7819 */ /* 0x000fe40000011604 */
[----:B------:R-:W-:Y:S02]  /*60b0*/  PRMT R4, R16, 0x9910, RZ ;  /* 0x0000991010047816 */ /* 0x000fe400000000ff */
[----:B------:R-:W-:Y:S02]  /*60c0*/  LOP3.LUT R28, R7, 0x3f003f, RZ, 0xc0, !PT ;  /* 0x003f003f071c7812 */ /* 0x000fe400078ec0ff */
[----:B------:R-:W-:-:S02]  /*60d0*/  SHF.R.U32.HI R39, RZ, 0x6, R7 ;  /* 0x00000006ff277819 */ /* 0x000fc40000011607 */
[----:B------:R-:W-:Y:S02]  /*60e0*/  SHF.R.U32.HI R30, RZ, 0xc, R5 ;  /* 0x0000000cff1e7819 */ /* 0x000fe40000011605 */
[----:B------:R-:W-:Y:S02]  /*60f0*/  ISETP.NE.AND P2, PT, R4, RZ, PT ;  /* 0x000000ff0400720c */ /* 0x000fe40003f45270 */
[----:B------:R-:W-:Y:S02]  /*6100*/  LOP3.LUT R4, R29, 0xf000f, RZ, 0xc0, !PT ;  /* 0x000f000f1d047812 */ /* 0x000fe400078ec0ff */
[----:B------:R-:W-:Y:S02]  /*6110*/  LOP3.LUT R30, R30, 0xf000f, RZ, 0xc0, !PT ;  /* 0x000f000f1e1e7812 */ /* 0x000fe400078ec0ff */
[----:B------:R-:W-:Y:S02]  /*6120*/  LOP3.LUT R25, R5, 0x3f003f, RZ, 0xc0, !PT ;  /* 0x003f003f05197812 */ /* 0x000fe400078ec0ff */
[----:B------:R-:W-:-:S02]  /*6130*/  LOP3.LUT R27, R6, 0x3f003f, RZ, 0xc0, !PT ;  /* 0x003f003f061b7812 */ /* 0x000fc400078ec0ff */
[----:B------:R-:W-:Y:S02]  /*6140*/  SHF.R.U32.HI R5, RZ, 0x6, R5 ;  /* 0x00000006ff057819 */ /* 0x000fe40000011605 */
[----:B------:R-:W-:Y:S02]  /*6150*/  SHF.R.U32.HI R6, RZ, 0x6, R6 ;  /* 0x00000006ff067819 */ /* 0x000fe40000011606 */
[----:B------:R-:W-:Y:S02]  /*6160*/  LOP3.LUT R5, R5, 0x3f003f, RZ, 0xc0, !PT ;  /* 0x003f003f05057812 */ /* 0x000fe400078ec0ff */
[----:B------:R-:W-:Y:S02]  /*6170*/  LOP3.LUT R6, R6, 0x3f003f, RZ, 0xc0, !PT ;  /* 0x003f003f06067812 */ /* 0x000fe400078ec0ff */
[--C-:B---3--:R-:W-:Y:S02]  /*6180*/  SHF.R.U32.HI R41, RZ, 0x8, R8.reuse ;  /* 0x00000008ff297819 */ /* 0x108fe40000011608 */
[----:B------:R-:W-:-:S02]  /*6190*/  SHF.R.U32.HI R48, RZ, 0xa, R8 ;  /* 0x0000000aff307819 */ /* 0x000fc40000011608 */
[----:B------:R-:W-:Y:S02]  /*61a0*/  LOP3.LUT R32, R8, 0x3f003f, RZ, 0xc0, !PT ;  /* 0x003f003f08207812 */ /* 0x000fe400078ec0ff */
[----:B------:R-:W-:Y:S02]  /*61b0*/  SHF.R.U32.HI R40, RZ, 0x6, R8 ;  /* 0x00000006ff287819 */ /* 0x000fe40000011608 */
[----:B------:R-:W-:Y:S02]  /*61c0*/  SHF.R.U32.HI R45, RZ, 0x8, R10 ;  /* 0x00000008ff2d7819 */ /* 0x000fe4000001160a */
[----:B------:R-:W-:Y:S02]  /*61d0*/  SHF.R.U32.HI R47, RZ, 0x8, R11 ;  /* 0x00000008ff2f7819 */ /* 0x000fe4000001160b */
[----:B------:R-:W-:Y:S02]  /*61e0*/  LOP3.LUT R8, R31, 0xf000f, RZ, 0xc0, !PT ;  /* 0x000f000f1f087812 */ /* 0x000fe400078ec0ff */
[----:B------:R-:W-:-:S02]  /*61f0*/  LOP3.LUT R47, R36, 0x300030, R47, 0xf8, !PT ;  /* 0x00300030242f7812 */ /* 0x000fc400078ef82f */
[----:B------:R-:W-:Y:S02]  /*6200*/  LOP3.LUT R45, R8, 0x300030, R45, 0xf8, !PT ;  /* 0x00300030082d7812 */ /* 0x000fe400078ef82d */
[--C-:B--2---:R-:W-:Y:S02]  /*6210*/  SHF.R.U32.HI R8, RZ, 0xc, R12.reuse ;  /* 0x0000000cff087819 */ /* 0x104fe4000001160c */
[----:B------:R-:W-:Y:S02]  /*6220*/  LOP3.LUT R7, R12, 0x3f003f, RZ, 0xc0, !PT ;  /* 0x003f003f0c077812 */ /* 0x000fe400078ec0ff */
        /* <DEDUP_REMOVED lines=8> */
[----:B------:R-:W-:-:S02]  /*62b0*/  SHF.R.U32.HI R10, RZ, 0xc, R13 ;  /* 0x0000000cff0a7819 */ /* 0x000fc4000001160d */
[----:B------:R-:W-:Y:S02]  /*62c0*/  SHF.R.U32.HI R11, RZ, 0xc, R14 ;  /* 0x0000000cff0b7819 */ /* 0x000fe4000001160e */
[--C-:B------:R-:W-:Y:S02]  /*62d0*/  SHF.R.U32.HI R43, RZ, 0x8, R9.reuse ;  /* 0x00000008ff2b7819 */ /* 0x100fe40000011609 */
[----:B------:R-:W-:Y:S02]  /*62e0*/  LOP3.LUT R12, R12, 0xf000f, RZ, 0xc0, !PT ;  /* 0x000f000f0c0c7812 */ /* 0x000fe400078ec0ff */
[--C-:B------:R-:W-:Y:S02]  /*62f0*/  SHF.R.U32.HI R49, RZ, 0xa, R9.reuse ;  /* 0x0000000aff317819 */ /* 0x100fe40000011609 */
[----:B------:R-:W-:Y:S02]  /*6300*/  LOP3.LUT R33, R9, 0x3f003f, RZ, 0xc0, !PT ;  /* 0x003f003f09217812 */ /* 0x000fe400078ec0ff */
[----:B------:R-:W-:-:S02]  /*6310*/  SHF.R.U32.HI R42, RZ, 0x6, R9 ;  /* 0x00000006ff2a7819 */ /* 0x000fc40000011609 */
[----:B------:R-:W-:Y:S02]  /*6320*/  LOP3.LUT R41, R4, 0x300030, R41, 0xf8, !PT ;  /* 0x0030003004297812 */ /* 0x000fe400078ef829 */
[----:B------:R-:W-:Y:S02]  /*6330*/  SHF.R.U32.HI R37, RZ, 0x6, R13 ;  /* 0x00000006ff257819 */ /* 0x000fe4000001160d */
[----:B------:R-:W-:Y:S02]  /*6340*/  SHF.R.U32.HI R38, RZ, 0x6, R14 ;  /* 0x00000006ff267819 */ /* 0x000fe4000001160e */
[----:B------:R-:W-:Y:S02]  /*6350*/  SHF.R.U32.HI R4, RZ, 0x6, R15 ;  /* 0x00000006ff047819 */ /* 0x000fe4000001160f */
[----:B------:R-:W-:Y:S02]  /*6360*/  LOP3.LUT R9, R8, 0xf000f, RZ, 0xc0, !PT ;  /* 0x000f000f08097812 */ /* 0x000fe400078ec0ff */
[----:B------:R-:W-:-:S02]  /*6370*/  LOP3.LUT R10, R10, 0xf000f, RZ, 0xc0, !PT ;  /* 0x000f000f0a0a7812 */ /* 0x000fc400078ec0ff */
[----:B------:R-:W-:Y:S02]  /*6380*/  LOP3.LUT R11, R11, 0xf000f, RZ, 0xc0, !PT ;  /* 0x000f000f0b0b7812 */ /* 0x000fe400078ec0ff */
[----:B------:R-:W-:Y:S02]  /*6390*/  LOP3.LUT R43, R30, 0x300030, R43, 0xf8, !PT ;  /* 0x003000301e2b7812 */ /* 0x000fe400078ef82b */
        /* <DEDUP_REMOVED lines=84> */
[----:B0-----:R-:W-:-:S02]  /*68e0*/  HFMA2.MMA R56, R12, R4, RZ ;  /* 0x000000040c387235 */ /* 0x001fc400000000ff */
        /* <DEDUP_REMOVED lines=17> */
[----:B------:R-:W-:Y:S02]  /*6a00*/  PRMT R56, R56, 0x5410, R57 ;  /* 0x0000541038387816 */ /* 0x000fe40000000039 */
[----:B------:R-:W-:-:S06]  /*6a10*/  PRMT R57, R2, 0x7610, R0 ;  /* 0x0000761002397816 */ /* 0x000fcc0000000000 */
[----:B------:R-:W-:Y:S01]  /*6a20*/  HFMA2.MMA R22, R56, R57, R22 ;  /* 0x0000003938167235 */ /* 0x000fe20000000016 */
[----:B------:R-:W-:Y:S01]  /*6a30*/  HFMA2 R56, R14, R4, RZ.H0_H0 ;  /* 0x000000040e387231 */ /* 0x000fe200000400ff */
[----:B------:R-:W-:-:S03]  /*6a40*/  HFMA2.MMA R4, R15, R4, RZ ;  /* 0x000000040f047235 */ /* 0x000fc600000000ff */
[----:B------:R-:W-:-:S03]  /*6a50*/  HFMA2 R56, R26, R5, R56 ;  /* 0x000000051a387231 */ /* 0x000fc60000000038 */
[----:B------:R-:W-:Y:S01]  /*6a60*/  HFMA2.MMA R4, R27, R5, R4 ;  /* 0x000000051b047235 */ /* 0x000fe20000000004 */
[----:B------:R-:W-:-:S05]  /*6a70*/  HFMA2 R56, R30, R6, R56 ;  /* 0x000000061e387231 */ /* 0x000fca0000000038 */
[----:B------:R-:W-:Y:S01]  /*6a80*/  HFMA2.MMA R6, R31, R6, R4 ;  /* 0x000000061f067235 */ /* 0x000fe20000000004 */
[----:B------:R-:W-:-:S04]  /*6a90*/  HFMA2 R4, R38, R7, R56 ;  /* 0x0000000726047231 */ /* 0x000fc80000000038 */
[----:B------:R-:W-:Y:S01]  /*6aa0*/  HFMA2 R4, R34, R8, R4 ;  /* 0x0000000822047231 */ /* 0x000fe20000000004 */
[----:B------:R-:W-:-:S03]  /*6ab0*/  HFMA2.MMA R6, R39, R7, R6 ;  /* 0x0000000727067235 */ /* 0x000fc60000000006 */
[----:B------:R-:W-:Y:S01]  /*6ac0*/  HFMA2 R5, R44, R9, R4 ;  /* 0x000000092c057231 */ /* 0x000fe20000000004 */
[----:B------:R-:W-:Y:S02]  /*6ad0*/  PRMT R4, R0, 0x7610, R2 ;  /* 0x0000761000047816 */ /* 0x000fe40000000002 */
[----:B------:R-:W-:Y:S01]  /*6ae0*/  HFMA2.MMA R6, R35, R8, R6 ;  /* 0x0000000823067235 */ /* 0x000fe20000000006 */
[----:B------:R-:W-:-:S04]  /*6af0*/  HFMA2 R5, R45, R10, R5 ;  /* 0x0000000a2d057231 */ /* 0x000fc80000000005 */
[----:B------:R-:W-:Y:S01]  /*6b00*/  HFMA2 R5, R50, R11, R5 ;  /* 0x0000000b32057231 */ /* 0x000fe20000000005 */
[----:B------:R-:W-:-:S03]  /*6b10*/  HFMA2.MMA R6, R46, R9, R6 ;  /* 0x000000092e067235 */ /* 0x000fc60000000006 */
[----:B------:R-:W-:-:S03]  /*6b20*/  HADD2 R5, R5.H0_H0, R5.H1_H1 ;  /* 0x3000000505057230 */ /* 0x000fc60000000800 */
[----:B------:R-:W-:-:S06]  /*6b30*/  HFMA2.MMA R6, R47, R10, R6 ;  /* 0x0000000a2f067235 */ /* 0x000fcc0000000006 */
[----:B------:R-:W-:-:S10]  /*6b40*/  HFMA2.MMA R6, R51, R11, R6 ;  /* 0x0000000b33067235 */ /* 0x000fd40000000006 */
[----:B------:R-:W-:-:S05]  /*6b50*/  HADD2 R6, R6.H0_H0, R6.H1_H1 ;  /* 0x3000000606067230 */ /* 0x000fca0000000800 */
[----:B------:R-:W-:-:S05]  /*6b60*/  PRMT R5, R5, 0x5410, R6 ;  /* 0x0000541005057816 */ /* 0x000fca0000000006 */
[----:B------:R-:W-:Y:S02]  /*6b70*/  HFMA2 R21, R5, R4, R21 ;  /* 0x0000000405157231 */ /* 0x000fe40000000015 */
.L_x_3270:
        /* <DEDUP_REMOVED lines=31> */
[----:B------:R-:W-:Y:S01]  /*6d70*/  HADD2 R13, R13.H0_H0, R13.H1_H1 ;  /* 0x3000000d0d0d7230 */ /* 0x000fe20000000800 */
[----:B------:R-:W-:Y:S01]  /*6d80*/  PRMT R4, R2, 0x7610, R0 ;  /* 0x0000761002047816 */ /* 0x000fe20000000000 */
        /* <DEDUP_REMOVED lines=13> */
.L_x_3269:
        /* <DEDUP_REMOVED lines=13> */
[----:B------:R-:W-:Y:S02]  /*6f30*/  SHF.R.U32.HI R31, RZ, 0xc, R7 ;  /* 0x0000000cff1f7819 */ /* 0x000fe40000011607 */
[----:B------:R-:W-:Y:S02]  /*6f40*/  LOP3.LUT R28, R28, 0xf000f, RZ, 0xc0, !PT ;  /* 0x000f000f1c1c7812 */ /* 0x000fe400078ec0ff */
        /* <DEDUP_REMOVED lines=14> */
[----:B------:R-:W-:Y:S02]  /*7030*/  SHF.R.U32.HI R30, RZ, 0xc, R4 ;  /* 0x0000000cff1e7819 */ /* 0x000fe40000011604 */
[--C-:B------:R-:W-:Y:S02]  /*7040*/  SHF.R.U32.HI R51, RZ, 0xa, R11.reuse ;  /* 0x0000000aff337819 */ /* 0x100fe4000001160b */
[----:B------:R-:W-:Y:S02]  /*7050*/  LOP3.LUT R35, R11, 0x3f003f, RZ, 0xc0, !PT ;  /* 0x003f003f0b237812 */ /* 0x000fe400078ec0ff */
[----:B------:R-:W-:Y:S02]  /*7060*/  SHF.R.U32.HI R46, RZ, 0x6, R11 ;  /* 0x00000006ff2e7819 */ /* 0x000fe4000001160b */
[----:B------:R-:W-:-:S02]  /*7070*/  LOP3.LUT R47, R10, 0x300030, R47, 0xf8, !PT ;  /* 0x003000300a2f7812 */ /* 0x000fc400078ef82f */
[--C-:B---3--:R-:W-:Y:S02]  /*7080*/  SHF.R.U32.HI R8, RZ, 0xc, R12.reuse ;  /* 0x0000000cff087819 */ /* 0x108fe4000001160c */
[----:B------:R-:W-:Y:S02]  /*7090*/  LOP3.LUT R28, R12, 0x3f003f, RZ, 0xc0, !PT ;  /* 0x003f003f0c1c7812 */ /* 0x000fe400078ec0ff */
[----:B------:R-:W-:Y:S02]  /*70a0*/  SHF.R.U32.HI R36, RZ, 0x6, R12 ;  /* 0x00000006ff247819 */ /* 0x000fe4000001160c */
[----:B------:R-:W-:Y:S02]  /*70b0*/  SHF.R.U32.HI R10, RZ, 0xc, R13 ;  /* 0x0000000cff0a7819 */ /* 0x000fe4000001160d */
[----:B------:R-:W-:Y:S02]  /*70c0*/  SHF.R.U32.HI R11, RZ, 0xc, R14 ;  /* 0x0000000cff0b7819 */ /* 0x000fe4000001160e */
[----:B------:R-:W-:-:S02]  /*70d0*/  SHF.R.U32.HI R12, RZ, 0xc, R15 ;  /* 0x0000000cff0c7819 */ /* 0x000fc4000001160f */
[----:B------:R-:W-:Y:S02]  /*70e0*/  LOP3.LUT R27, R4, 0x3f003f, RZ, 0xc0, !PT ;  /* 0x003f003f041b7812 */ /* 0x000fe400078ec0ff */
[----:B------:R-:W-:Y:S02]  /*70f0*/  LOP3.LUT R23, R5, 0x3f003f, RZ, 0xc0, !PT ;  /* 0x003f003f05177812 */ /* 0x000fe400078ec0ff */
[----:B------:R-:W-:Y:S02]  /*7100*/  LOP3.LUT R25, R6, 0x3f003f, RZ, 0xc0, !PT ;  /* 0x003f003f06197812 */ /* 0x000fe400078ec0ff */
[----:B------:R-:W-:Y:S02]  /*7110*/  LOP3.LUT R26, R7, 0x3f003f, RZ, 0xc0, !PT ;  /* 0x003f003f071a7812 */ /* 0x000fe400078ec0ff */
[----:B------:R-:W-:Y:S02]  /*7120*/  SHF.R.U32.HI R49, RZ, 0xa, R9 ;  /* 0x0000000aff317819 */ /* 0x000fe40000011609 */
[----:B------:R-:W-:-:S02]  /*7130*/  LOP3.LUT R33, R9, 0x3f003f, RZ, 0xc0, !PT ;  /* 0x003f003f09217812 */ /* 0x000fc400078ec0ff */
[----:B------:R-:W-:Y:S02]  /*7140*/  SHF.R.U32.HI R42, RZ, 0x6, R9 ;  /* 0x00000006ff2a7819 */ /* 0x000fe40000011609 */
        /* <DEDUP_REMOVED lines=16> */
[----:B------:R-:W-:-:S02]  /*7250*/  LOP3.LUT R48, R9, 0x300030, R48, 0xf8, !PT ;  /* 0x0030003009307812 */ /* 0x000fc400078ef830 */
        /* <DEDUP_REMOVED lines=124> */
.L_x_3272:
        /* <DEDUP_REMOVED lines=46> */
.L_x_3271:
        /* <DEDUP_REMOVED lines=8> */
.L_x_3268:
[----:B------:R-:W-:Y:S05]  /*7d80*/  @!P1 EXIT ;  /* 0x000000000000994d */ /* 0x000fea0003800000 */
[----:B------:R-:W1:Y:S01]  /*7d90*/  S2R R0, SR_CTAID.X ;  /* 0x0000000000007919 */ /* 0x000e620000002500 */
[----:B0-----:R-:W-:Y:S01]  /*7da0*/  IMAD.MOV.U32 R11, RZ, RZ, 0x2 ;  /* 0x00000002ff0b7424 */ /* 0x001fe200078e00ff */
[----:B-----5:R-:W-:Y:S02]  /*7db0*/  HMUL2 R7, R22, R16.H0_H0 ;  /* 0x2000001016077232 */ /* 0x020fe40000000000 */
[----:B------:R-:W1:Y:S04]  /*7dc0*/  S2R R5, SR_TID.X ;  /* 0x0000000000057919 */ /* 0x000e680000002100 */
[----:B------:R-:W0:Y:S01]  /*7dd0*/  S2R R2, SR_CTAID.Y ;  /* 0x0000000000027919 */ /* 0x000e220000002600 */
[----:B-1----:R-:W-:Y:S02]  /*7de0*/  IMAD R5, R0, 0x40, R5 ;  /* 0x0000004000057824 */ /* 0x002fe400078e0205 */
[----:B0-----:R-:W-:-:S02]  /*7df0*/  IMAD.SHL.U32 R0, R2, 0x2, RZ ;  /* 0x0000000202007824 */ /* 0x001fc400078e00ff */
        /* <DEDUP_REMOVED lines=12> */
.L_x_3277:
[----:B------:R-:W0:Y:S02]  /*7ec0*/  LDS R8, [R6] ;  /* 0x0000000006087984 */ /* 0x000e240000000800 */
[----:B0-----:R-:W-:-:S06]  /*7ed0*/  HADD2 R9, R8, R7 ;  /* 0x0000000708097230 */ /* 0x001fcc0000000000 */
[----:B------:R-:W0:Y:S02]  /*7ee0*/  ATOMS.CAST.SPIN R9, [R6], R8, R9 ;  /* 0x000000080609738d */ /* 0x000e240001800009 */
[----:B0-----:R-:W-:-:S13]  /*7ef0*/  ISETP.EQ.U32.AND P0, PT, R9, 0x1, PT ;  /* 0x000000010900780c */ /* 0x001fda0003f02070 */
[----:B------:R-:W-:Y:S05]  /*7f00*/  @!P0 BRA `(.L_x_3277) ;  /* 0xffffffb000008947 */ /* 0x000fea000383ffff */
[----:B------:R-:W-:Y:S05]  /*7f10*/  BRA `(.L_x_3275) ;  /* 0x0000003000007947 */ /* 0x000fea0003800000 */
.L_x_3276:
[----:B------:R-:W2:Y:S02]  /*7f20*/  LD.E R6, [R4.64] ;  /* 0x0000000604067980 */ /* 0x000ea4000c101900 */
[----:B--2---:R-:W-:-:S05]  /*7f30*/  IMAD.IADD R7, R7, 0x1, R6 ;  /* 0x0000000107077824 */ /* 0x004fca00078e0206 */
[----:B------:R0:W-:Y:S02]  /*7f40*/  ST.E [R4.64], R7 ;  /* 0x0000000704007985 */ /* 0x0001e4000c101906 */
.L_x_3275:
[----:B------:R-:W-:Y:S05]  /*7f50*/  BSYNC B0 ;  /* 0x0000000000007941 */ /* 0x000fea0003800000 */
.L_x_3274:
[----:B------:R-:W2:Y:S01]  /*7f60*/  ATOM.E.ADD.F16x2.RN.STRONG.GPU P0, RZ, [R4.64+0x4], R21 ;  /* 0x0000041504ff798a */ /* 0x000ea2000810e9c6 */
[----:B------:R-:W-:Y:S01]  /*7f70*/  BSSY B0, `(.L_x_3278) ;  /* 0x000000f000007945 */ /* 0x000fe20003800000 */
[----:B--2---:R-:W-:Y:S05]  /*7f80*/  @P0 BRA `(.L_x_3279) ;  /* 0x000000d000000947 */ /* 0x004fea0003800000 */
[----:B------:R-:W1:Y:S02]  /*7f90*/  QSPC.E.S P0, RZ, [R4+0x4] ;  /* 0x0000040004ff73aa */ /* 0x000e640000000500 */
[----:B-1----:R-:W-:Y:S05]  /*7fa0*/  @!P0 BRA `(.L_x_3280) ;  /* 0x0000008000008947 */ /* 0x002fea0003800000 */
[----:B0-----:R-:W-:-:S04]  /*7fb0*/  IADD3 R4, R4, 0x4, RZ ;  /* 0x0000000404047810 */ /* 0x001fc80007ffe0ff */
[----:B------:R-:W-:-:S05]  /*7fc0*/  LOP3.LUT R4, R4, 0xffffff, RZ, 0xc0, !PT ;  /* 0x00ffffff04047812 */ /* 0x000fca00078ec0ff */
.L_x_3281:
[----:B------:R-:W0:Y:S02]  /*7fd0*/  LDS R6, [R4] ;  /* 0x0000000004067984 */ /* 0x000e240000000800 */
[----:B0-----:R-:W-:-:S10]  /*7fe0*/  HFMA2.MMA R7, R6, 1, 1, R21 ;  /* 0x3c003c0006077835 */ /* 0x001fd40000000015 */
[----:B------:R-:W0:Y:S02]  /*7ff0*/  ATOMS.CAST.SPIN R7, [R4], R6, R7 ;  /* 0x000000060407738d */ /* 0x000e240001800007 */
[----:B0-----:R-:W-:-:S13]  /*8000*/  ISETP.EQ.U32.AND P0, PT, R7, 0x1, PT ;  /* 0x000000010700780c */ /* 0x001fda0003f02070 */
[----:B------:R-:W-:Y:S05]  /*8010*/  @!P0 BRA `(.L_x_3281) ;  /* 0xffffffb000008947 */ /* 0x000fea000383ffff */
[----:B------:R-:W-:Y:S05]  /*8020*/  BRA `(.L_x_3279) ;  /* 0x0000003000007947 */ /* 0x000fea0003800000 */
.L_x_3280:
[----:B------:R-:W2:Y:S02]  /*8030*/  LD.E R6, [R4.64+0x4] ;  /* 0x0000040604067980 */ /* 0x000ea4000c101900 */
[----:B0-2---:R-:W-:-:S05]  /*8040*/  IMAD.IADD R7, R21, 0x1, R6 ;  /* 0x0000000115077824 */ /* 0x005fca00078e0206 */
[----:B------:R0:W-:Y:S02]  /*8050*/  ST.E [R4.64+0x4], R7 ;  /* 0x0000040704007985 */ /* 0x0001e4000c101906 */
.L_x_3279:
[----:B------:R-:W-:Y:S05]  /*8060*/  BSYNC B0 ;  /* 0x0000000000007941 */ /* 0x000fea0003800000 */
.L_x_3278:
[----:B------:R-:W-:-:S13]  /*8070*/  ISETP.GE.AND P0, PT, R0, 0x2, PT ;  /* 0x000000020000780c */ /* 0x000fda0003f06270 */
        /* <DEDUP_REMOVED lines=11> */
.L_x_3285:
[----:B------:R-:W0:Y:S02]  /*8130*/  LDS R2, [R0] ;  /* 0x0000000000027984 */ /* 0x000e240000000800 */
[----:B0-----:R-:W-:-:S06]  /*8140*/  HADD2 R3, R2, R7 ;  /* 0x0000000702037230 */ /* 0x001fcc0000000000 */
[----:B------:R-:W0:Y:S02]  /*8150*/  ATOMS.CAST.SPIN R3, [R0], R2, R3 ;  /* 0x000000020003738d */ /* 0x000e240001800003 */
[----:B0-----:R-:W-:-:S13]  /*8160*/  ISETP.EQ.U32.AND P0, PT, R3, 0x1, PT ;  /* 0x000000010300780c */ /* 0x001fda0003f02070 */
[----:B------:R-:W-:Y:S05]  /*8170*/  @!P0 BRA `(.L_x_3285) ;  /* 0xffffffb000008947 */ /* 0x000fea000383ffff */
[----:B------:R-:W-:Y:S05]  /*8180*/  BRA `(.L_x_3283) ;  /* 0x0000003000007947 */ /* 0x000fea0003800000 */
.L_x_3284:
[----:B------:R-:W2:Y:S02]  /*8190*/  LD.E R0, [R4.64] ;  /* 0x0000000604007980 */ /* 0x000ea4000c101900 */
[----:B--2---:R-:W-:-:S05]  /*81a0*/  IMAD.IADD R3, R7, 0x1, R0 ;  /* 0x0000000107037824 */ /* 0x004fca00078e0200 */
[----:B------:R0:W-:Y:S02]  /*81b0*/  ST.E [R4.64], R3 ;  /* 0x0000000304007985 */ /* 0x0001e4000c101906 */
.L_x_3283:
[----:B------:R-:W-:Y:S05]  /*81c0*/  BSYNC B0 ;  /* 0x0000000000007941 */ /* 0x000fea0003800000 */
.L_x_3282:
[----:B------:R-:W2:Y:S02]  /*81d0*/  ATOM.E.ADD.F16x2.RN.STRONG.GPU P0, RZ, [R4.64+0x4], R19 ;  /* 0x0000041304ff798a */ /* 0x000ea4000810e9c6 */
[----:B--2---:R-:W-:Y:S05]  /*81e0*/  @P0 EXIT ;  /* 0x000000000000094d */ /* 0x004fea0003800000 */
[----:B------:R-:W1:Y:S02]  /*81f0*/  QSPC.E.S P0, RZ, [R4+0x4] ;  /* 0x0000040004ff73aa */ /* 0x000e640000000500 */
[----:B-1----:R-:W-:Y:S05]  /*8200*/  @!P0 BRA `(.L_x_3286) ;  /* 0x0000008000008947 */ /* 0x002fea0003800000 */
[----:B0-----:R-:W-:-:S04]  /*8210*/  IADD3 R4, R4, 0x4, RZ ;  /* 0x0000000404047810 */ /* 0x001fc80007ffe0ff */
[----:B------:R-:W-:-:S05]  /*8220*/  LOP3.LUT R4, R4, 0xffffff, RZ, 0xc0, !PT ;  /* 0x00ffffff04047812 */ /* 0x000fca00078ec0ff */
.L_x_3287:
[----:B------:R-:W0:Y:S02]  /*8230*/  LDS R2, [R4] ;  /* 0x0000000004027984 */ /* 0x000e240000000800 */
[----:B0-----:R-:W-:-:S10]  /*8240*/  HFMA2.MMA R3, R2, 1, 1, R19 ;  /* 0x3c003c0002037835 */ /* 0x001fd40000000013 */
[----:B------:R-:W0:Y:S02]  /*8250*/  ATOMS.CAST.SPIN R3, [R4], R2, R3 ;  /* 0x000000020403738d */ /* 0x000e240001800003 */
[----:B0-----:R-:W-:-:S13]  /*8260*/  ISETP.EQ.U32.AND P0, PT, R3, 0x1, PT ;  /* 0x000000010300780c */ /* 0x001fda0003f02070 */
[----:B------:R-:W-:Y:S05]  /*8270*/  @!P0 BRA `(.L_x_3287) ;  /* 0xffffffb000008947 */ /* 0x000fea000383ffff */
[----:B------:R-:W-:Y:S05]  /*8280*/  EXIT ;  /* 0x000000000000794d */ /* 0x000fea0003800000 */
.L_x_3286:
[----:B------:R-:W2:Y:S02]  /*8290*/  LD.E R0, [R4.64+0x4] ;  /* 0x0000040604007980 */ /* 0x000ea4000c101900 */
[----:B0-2---:R-:W-:-:S05]  /*82a0*/  IMAD.IADD R3, R19, 0x1, R0 ;  /* 0x0000000113037824 */ /* 0x005fca00078e0200 */
[----:B------:R-:W-:Y:S01]  /*82b0*/  ST.E [R4.64+0x4], R3 ;  /* 0x0000040304007985 */ /* 0x000fe2000c101906 */
[----:B------:R-:W-:Y:S05]  /*82c0*/  EXIT ;  /* 0x000000000000794d */ /* 0x000fea0003800000 */
.L_x_3288:
        /* <DEDUP_REMOVED lines=11> */
.L_x_4789:


//--------------------- .text._Z23gemm_half_q_half_kernelILi2ELi40ELb1ELb1ELi64EEvPK6__halfPKjS4_S2_PS0_iiiiPKtS7_iiiiiibS2_i --------------------------
	.section	.text._Z23gemm_half_q_half_kernelILi2ELi40ELb1ELb1ELi64EEvPK6__halfPKjS4_S2_PS0_iiiiPKtS7_iiiiiibS2_i,"ax",@progbits
	.sectioninfo	@"SHI_REGISTERS=60"
	.align	128
        .global         _Z23gemm_half_q_half_kernelILi2ELi40ELb1ELb1ELi64EEvPK6__halfPKjS4_S2_PS0_iiiiPKtS7_iiiiiibS2_i
        .type           _Z23gemm_half_q_half_kernelILi2ELi40ELb1ELb1ELi64EEvPK6__halfPKjS4_S2_PS0_iiiiPKtS7_iiiiiibS2_i,@function
        .size           _Z23gemm_half_q_half_kernelILi2ELi40ELb1ELb1ELi64EEvPK6__halfPKjS4_S2_PS0_iiiiPKtS7_iiiiiibS2_i,(.L_x_4790 - _Z23gemm_half_q_half_kernelILi2ELi40ELb1ELb1ELi64EEvPK6__halfPKjS4_S2_PS0_iiiiPKtS7_iiiiiibS2_i)
        .other          _Z23gemm_half_q_half_kernelILi2ELi40ELb1ELb1ELi64EEvPK6__halfPKjS4_S2_PS0_iiiiPKtS7_iiiiiibS2_i,@"STO_CUDA_ENTRY STV_DEFAULT"
_Z23gemm_half_q_half_kernelILi2ELi40ELb1ELb1ELi64EEvPK6__halfPKjS4_S2_PS0_iiiiPKtS7_iiiiiibS2_i:
.text._Z23gemm_half_q_half_kernelILi2ELi40ELb1ELb1ELi64EEvPK6__halfPKjS4_S2_PS0_iiiiPKtS7_iiiiiibS2_i:
        /* <DEDUP_REMOVED lines=25> */
.L_x_3289:
        /* <DEDUP_REMOVED lines=33> */
.L_x_3294:
        /* <DEDUP_REMOVED lines=17> */
.L_x_3293:
        /* <DEDUP_REMOVED lines=17> */
.L_x_3292:
        /* <DEDUP_REMOVED lines=13> */
.L_x_3296:
        /* <DEDUP_REMOVED lines=17> */
.L_x_3295:
        /* <DEDUP_REMOVED lines=15> */
.L_x_3291:
[----:B------:R-:W-:Y:S05]  /*0890*/  BSYNC B0 ;  /* 0x0000000000007941 */ /* 0x000fea0003800000 */
.L_x_3290:
        /* <DEDUP_REMOVED lines=18> */
.L_x_3299:
        /* <DEDUP_REMOVED lines=11> */
.L_x_3298:
        /* <DEDUP_REMOVED lines=10> */
.L_x_3297:
        /* <DEDUP_REMOVED lines=14> */
.L_x_3301:
        /* <DEDUP_REMOVED lines=43> */
.L_x_3300:
[----:B-1----:R-:W2:Y:S04]  /*0ea0*/  LDL.64 R8, [R1] ;  /* 0x0000000001087983 */ /* 0x002ea80000100a00 */
[----:B0-----:R0:W3:Y:S01]  /*0eb0*/  LDG.E.U16.CONSTANT R22, [R22.64+0x2] ;  /* 0x0000020616167981 */ /* 0x0010e2000c1e9500 */
        /* <DEDUP_REMOVED lines=50> */
[----:B0-----:R-:W-:-:S02]  /*11e0*/  PRMT R23, RZ, 0x5410, RZ ;  /* 0x00005410ff177816 */ /* 0x001fc400000000ff */
[----:B------:R-:W-:Y:S02]  /*11f0*/  PRMT R19, RZ, 0x5410, RZ ;  /* 0x00005410ff137816 */ /* 0x000fe400000000ff */
        /* <DEDUP_REMOVED lines=8> */
[----:B--2---:R-:W-:Y:S02]  /*1280*/  PRMT R2, R8, 0x7610, R9 ;  /* 0x0000761008027816 */ /* 0x004fe40000000009 */
[----:B------:R-:W-:Y:S01]  /*1290*/  PRMT R0, R9, 0x7610, R8 ;  /* 0x0000761009007816 */ /* 0x000fe20000000008 */
[----:B---3--:R-:W-:Y:S01]  /*12a0*/  IMAD.IADD R22, R17, 0x1, R22 ;  /* 0x0000000111167824 */ /* 0x008fe200078e0216 */
[----:B------:R-:W-:Y:S05]  /*12b0*/  @P0 BRA `(.L_x_3302) ;  /* 0x00001f0000000947 */ /* 0x000fea0003800000 */
[----:B------:R-:W-:Y:S01]  /*12c0*/  PRMT R5, R3, 0x9910, RZ ;  /* 0x0000991003057816 */ /* 0x000fe200000000ff */
[----:B------:R-:W-:Y:S01]  /*12d0*/  IMAD.MOV.U32 R18, RZ, RZ, RZ ;  /* 0x000000ffff127224 */ /* 0x000fe200078e00ff */
[----:B------:R-:W-:Y:S01]  /*12e0*/  PRMT R21, R21, 0x5410, RZ ;  /* 0x0000541015157816 */ /* 0x000fe200000000ff */
[----:B------:R-:W-:Y:S01]  /*12f0*/  ULDC UR5, c[0x0][0x18c] ;  /* 0x0000630000057ab9 */ /* 0x000fe20000000800 */
[----:B------:R-:W-:Y:S01]  /*1300*/  ISETP.NE.AND P0, PT, R5, RZ, PT ;  /* 0x000000ff0500720c */ /* 0x000fe20003f05270 */
[----:B------:R-:W-:-:S02]  /*1310*/  USHF.R.S32.HI UR5, URZ, 0x1f, UR5 ;  /* 0x0000001f3f057899 */ /* 0x000fc40008011405 */
[----:B------:R-:W-:Y:S01]  /*1320*/  UMOV UR4, URZ ;  /* 0x0000003f00047c82 */ /* 0x000fe20008000000 */
[----:B------:R-:W-:Y:S02]  /*1330*/  ISETP.LT.OR P0, PT, R4, 0x2, !P0 ;  /* 0x000000020400780c */ /* 0x000fe40004701670 */
.L_x_3307:
[----:B------:R-:W-:-:S13]  /*1340*/  ISETP.NE.AND P2, PT, R17, R22, PT ;  /* 0x000000161100720c */ /* 0x000fda0003f45270 */
[----:B------:R-:W-:Y:S01]  /*1350*/  @!P2 IADD3 R18, R18, 0x1, RZ ;  /* 0x000000011212a810 */ /* 0x000fe20007ffe0ff */
[----:B------:R-:W-:Y:S02]  /*1360*/  @!P2 IMAD.SHL.U32 R8, R17, 0x2, RZ ;  /* 0x000000021108a824 */ /* 0x000fe400078e00ff */
[----:B------:R-:W-:Y:S02]  /*1370*/  @!P2 IMAD.MOV.U32 R9, RZ, RZ, 0x2 ;  /* 0x00000002ff09a424 */ /* 0x000fe400078e00ff */
[----:B------:R-:W-:Y:S02]  /*1380*/  @!P2 IMAD R10, R18, 0x8, R1 ;  /* 0x00000008120aa824 */ /* 0x000fe400078e0201 */
[----:B------:R-:W-:-:S04]  /*1390*/  @!P2 IMAD.WIDE R8, R8, R9, c[0x0][0x198] ;  /* 0x000066000808a625 */ /* 0x000fc800078e0209 */
[----:B------:R-:W2:Y:S01]  /*13a0*/  @!P2 LDL.64 R10, [R10] ;  /* 0x000000000a0aa983 */ /* 0x000ea20000100a00 */
[----:B------:R-:W-:-:S03]  /*13b0*/  IMAD.MOV.U32 R55, RZ, RZ, R25 ;  /* 0x000000ffff377224 */ /* 0x000fc600078e0019 */
[----:B------:R-:W3:Y:S04]  /*13c0*/  @!P2 LDG.E.U16.CONSTANT R8, [R8.64+0x2] ;  /* 0x000002060808a981 */ /* 0x000ee8000c1e9500 */
        /* <DEDUP_REMOVED lines=191> */
.L_x_3304:
        /* <DEDUP_REMOVED lines=46> */
.L_x_3303:
        /* <DEDUP_REMOVED lines=15> */
[----:B------:R-:W-:-:S02]  /*2390*/  LOP3.LUT R30, R30, 0xf000f, RZ, 0xc0, !PT ;  /* 0x000f000f1e1e7812 */ /* 0x000fc400078ec0ff */
[--C-:B----4-:R-:W-:Y:S02]  /*23a0*/  SHF.R.U32.HI R41, RZ, 0x8, R8.reuse ;  /* 0x00000008ff297819 */ /* 0x110fe40000011608 */
[--C-:B------:R-:W-:Y:S02]  /*23b0*/  SHF.R.U32.HI R48, RZ, 0xa, R8.reuse ;  /* 0x0000000aff307819 */ /* 0x100fe40000011608 */
        /* <DEDUP_REMOVED lines=9> */
[----:B------:R-:W-:-:S02]  /*2450*/  LOP3.LUT R43, R8, 0x300030, R43, 0xf8, !PT ;  /* 0x00300030082b7812 */ /* 0x000fc400078ef82b */
[----:B------:R-:W-:Y:S02]  /*2460*/  LOP3.LUT R47, R36, 0x300030, R47, 0xf8, !PT ;  /* 0x00300030242f7812 */ /* 0x000fe400078ef82f */
[--C-:B---3--:R-:W-:Y:S02]  /*2470*/  SHF.R.U32.HI R9, RZ, 0xc, R12.reuse ;  /* 0x0000000cff097819 */ /* 0x108fe4000001160c */
[----:B------:R-:W-:Y:S02]  /*2480*/  LOP3.LUT R8, R12, 0x3f003f, RZ, 0xc0, !PT ;  /* 0x003f003f0c087812 */ /* 0x000fe400078ec0ff */
[----:B------:R-:W-:Y:S02]  /*2490*/  SHF.R.U32.HI R36, RZ, 0x6, R12 ;  /* 0x00000006ff247819 */ /* 0x000fe4000001160c */
[----:B------:R-:W-:Y:S02]  /*24a0*/  LOP3.LUT R45, R30, 0x300030, R45, 0xf8, !PT ;  /* 0x003000301e2d7812 */ /* 0x000fe400078ef82d */
        /* <DEDUP_REMOVED lines=13> */
[----:B------:R-:W-:Y:S02]  /*2580*/  LOP3.LUT R34, R10, 0x3f003f, RZ, 0xc0, !PT ;  /* 0x003f003f0a227812 */ /* 0x000fe400078ec0ff */
[----:B------:R-:W-:Y:S02]  /*2590*/  SHF.R.U32.HI R51, RZ, 0xa, R11 ;  /* 0x0000000aff337819 */ /* 0x000fe4000001160b */
        /* <DEDUP_REMOVED lines=13> */
[----:B------:R-:W-:Y:S02]  /*2670*/  LOP3.LUT R41, R28, 0x300030, R41, 0xf8, !PT ;  /* 0x003000301c297812 */ /* 0x000fe400078ef829 */
        /* <DEDUP_REMOVED lines=126> */
.L_x_3306:
        /* <DEDUP_REMOVED lines=46> */
.L_x_3305:
        /* <DEDUP_REMOVED lines=8> */
.L_x_3302:
[----:B------:R-:W-:-:S04]  /*31c0*/  ISETP.GE.AND P0, PT, R17, R52, PT ;  /* 0x000000341100720c */ /* 0x000fc80003f06270 */
[----:B------:R-:W-:-:S13]  /*31d0*/  ISETP.GE.OR P0, PT, R17, c[0x0][0x1b4], P0 ;  /* 0x00006d0011007a0c */ /* 0x000fda0000706670 */
[----:B------:R-:W-:Y:S05]  /*31e0*/  @P0 BRA `(.L_x_3308) ;  /* 0x00003d0000000947 */ /* 0x000fea0003800000 */
[----:B-----5:R-:W0:Y:S01]  /*31f0*/  S2R R4, SR_CTAID.Y ;  /* 0x0000000000047919 */ /* 0x020e220000002600 */
[----:B------:R-:W-:Y:S01]  /*3200*/  IMAD.MOV.U32 R5, RZ, RZ, -0x2 ;  /* 0xfffffffeff057424 */ /* 0x000fe200078e00ff */
[----:B------:R-:W-:-:S04]  /*3210*/  PRMT R6, R3, 0x9910, RZ ;  /* 0x0000991003067816 */ /* 0x000fc800000000ff */
[----:B------:R-:W-:Y:S01]  /*3220*/  ISETP.NE.AND P0, PT, R6, RZ, PT ;  /* 0x000000ff0600720c */ /* 0x000fe20003f05270 */
[----:B0-----:R-:W-:-:S05]  /*3230*/  IMAD R4, R4, R5, c[0x0][0x188] ;  /* 0x0000620004047624 */ /* 0x001fca00078e0205 */
[----:B------:R-:W-:Y:S02]  /*3240*/  ISETP.LT.OR P0, PT, R4, 0x2, !P0 ;  /* 0x000000020400780c */ /* 0x000fe40004701670 */
.L_x_3317:
        /* <DEDUP_REMOVED lines=8> */
[----:B------:R-:W-:Y:S01]  /*32d0*/  IMAD.MOV.U32 R24, RZ, RZ, R54 ;  /* 0x000000ffff187224 */ /* 0x000fe200078e0036 */
        /* <DEDUP_REMOVED lines=8> */
[----:B------:R-:W-:-:S03]  /*3360*/  IMAD.MOV.U32 R13, RZ, RZ, c[0x0][0x18c] ;  /* 0x00006300ff0d7624 */ /* 0x000fc600078e00ff */
[----:B------:R-:W-:Y:S01]  /*3370*/  ISETP.NE.AND P2, PT, R12, RZ, PT ;  /* 0x000000ff0c00720c */ /* 0x000fe20003f45270 */
[----:B------:R-:W-:-:S05]  /*3380*/  IMAD.WIDE R28, R13, 0x4, R24 ;  /* 0x000000040d1c7825 */ /* 0x000fca00078e0218 */
[----:B------:R0:W5:Y:S01]  /*3390*/  LDG.E.128.CONSTANT R4, [R28.64] ;  /* 0x000000061c047981 */ /* 0x000162000c1e9d00 */
[----:B------:R-:W-:Y:S02]  /*33a0*/  IMAD.MOV.U32 R26, RZ, RZ, 0x2c00 ;  /* 0x00002c00ff1a7424 */ /* 0x000fe400078e00ff */
[----:B0-----:R-:W-:Y:S01]  /*33b0*/  IMAD.WIDE R28, R13, 0x4, R28 ;  /* 0x000000040d1c7825 */ /* 0x001fe200078e021c */
[C---:B--2---:R-:W-:Y:S02]  /*33c0*/  LOP3.LUT R27, R8.reuse, 0xf000f, RZ, 0xc0, !PT ;  /* 0x000f000f081b7812 */ /* 0x044fe400078ec0ff */
[----:B------:R-:W-:Y:S02]  /*33d0*/  LOP3.LUT R33, R8, 0xf000f0, RZ, 0xc0, !PT ;  /* 0x00f000f008217812 */ /* 0x000fe400078ec0ff */
[----:B------:R-:W-:Y:S02]  /*33e0*/  LOP3.LUT R14, R9, 0xf000f0, RZ, 0xc0, !PT ;  /* 0x00f000f0090e7812 */ /* 0x000fe400078ec0ff */
[----:B------:R-:W-:-:S02]  /*33f0*/  SHF.R.U32.HI R8, RZ, 0x8, R8 ;  /* 0x00000008ff087819 */ /* 0x000fc40000011608 */
[----:B------:R-:W-:Y:S02]  /*3400*/  SHF.R.U32.HI R15, RZ, 0x8, R9 ;  /* 0x00000008ff0f7819 */ /* 0x000fe40000011609 */
[----:B------:R-:W-:Y:S02]  /*3410*/  SHF.R.U32.HI R32, RZ, 0x8, R10 ;  /* 0x00000008ff207819 */ /* 0x000fe4000001160a */
[----:B------:R-:W-:Y:S02]  /*3420*/  SHF.R.U32.HI R40, RZ, 0x8, R11 ;  /* 0x00000008ff287819 */ /* 0x000fe4000001160b */
[----:B------:R-:W-:Y:S02]  /*3430*/  LOP3.LUT R12, R9, 0xf000f, RZ, 0xc0, !PT ;  /* 0x000f000f090c7812 */ /* 0x000fe400078ec0ff */
[C---:B------:R-:W-:Y:S02]  /*3440*/  LOP3.LUT R30, R10.reuse, 0xf000f, RZ, 0xc0, !PT ;  /* 0x000f000f0a1e7812 */ /* 0x040fe400078ec0ff */
[----:B------:R-:W-:-:S02]  /*3450*/  LOP3.LUT R31, R10, 0xf000f0, RZ, 0xc0, !PT ;  /* 0x00f000f00a1f7812 */ /* 0x000fc400078ec0ff */
        /* <DEDUP_REMOVED lines=15> */
[----:B------:R-:W-:Y:S01]  /*3550*/  IMAD.WIDE R12, R13, 0x4, R28 ;  /* 0x000000040d0c7825 */ /* 0x000fe200078e021c */
        /* <DEDUP_REMOVED lines=24> */
[-C--:B------:R-:W-:Y:S02]  /*36e0*/  HFMA2 R45, R45, R26.reuse.H0_H0, -72, -72 ;  /* 0xd480d4802d2d7431 */ /* 0x080fe4000004001a */
        /* <DEDUP_REMOVED lines=12> */
[----:B------:R-:W-:Y:S02]  /*37b0*/  HADD2.F32 R50, -RZ, R37.H0_H0 ;  /* 0x20000025ff327230 */ /* 0x000fe40000004100 */
[----:B------:R-:W-:-:S02]  /*37c0*/  HADD2.F32 R54, -RZ, R39.H1_H1 ;  /* 0x30000027ff367230 */ /* 0x000fc40000004100 */
[--C-:B0-----:R-:W-:Y:S02]  /*37d0*/  HADD2.F32 R30, -RZ, R8.reuse.H0_H0 ;  /* 0x20000008ff1e7230 */ /* 0x101fe40000004100 */
[----:B------:R-:W-:Y:S02]  /*37e0*/  HADD2.F32 R14, -RZ, R8.H1_H1 ;  /* 0x30000008ff0e7230 */ /* 0x000fe40000004100 */
[--C-:B------:R-:W-:Y:S01]  /*37f0*/  HADD2.F32 R8, -RZ, R9.reuse.H0_H0 ;  /* 0x20000009ff087230 */ /* 0x100fe20000004100 */
[----:B------:R-:W-:Y:S01]  /*3800*/  FFMA.FTZ R47, R15, R30, RZ ;  /* 0x0000001e0f2f7223 */ /* 0x000fe200000100ff */
[----:B------:R-:W-:Y:S01]  /*3810*/  HADD2.F32 R9, -RZ, R9.H1_H1 ;  /* 0x30000009ff097230 */ /* 0x000fe20000004100 */
[C---:B------:R-:W-:Y:S02]  /*3820*/  FFMA.FTZ R49, R30.reuse, R49, RZ ;  /* 0x000000311e317223 */ /* 0x040fe400000100ff */
[C---:B------:R-:W-:Y:S01]  /*3830*/  FFMA.FTZ R15, R30.reuse, R53, RZ ;  /* 0x000000351e0f7223 */ /* 0x040fe200000100ff */
[----:B------:R-:W-:Y:S01]  /*3840*/  HADD2.F32 R53, -RZ, R38.H1_H1 ;  /* 0x30000026ff357230 */ /* 0x000fe20000004100 */
[----:B------:R-:W-:Y:S01]  /*3850*/  FFMA.FTZ R55, R30, R55, RZ ;  /* 0x000000371e377223 */ /* 0x000fe200000100ff */
[----:B------:R-:W-:Y:S01]  /*3860*/  HADD2.F32 R30, -RZ, R33.H0_H0 ;  /* 0x20000021ff1e7230 */ /* 0x000fe20000004100 */
[----:B------:R-:W-:Y:S01]  /*3870*/  FFMA.FTZ R31, R31, R14, R47 ;  /* 0x0000000e1f1f7223 */ /* 0x000fe2000001002f */
[----:B------:R-:W-:Y:S01]  /*3880*/  HADD2.F32 R47, -RZ, R35.H0_H0 ;  /* 0x20000023ff2f7230 */ /* 0x000fe20000004100 */
[----:B------:R-:W-:-:S02]  /*3890*/  FFMA.FTZ R49, R14, R51, R49 ;  /* 0x000000330e317223 */ /* 0x000fc40000010031 */
        /* <DEDUP_REMOVED lines=9> */
[--C-:B-1----:R-:W-:Y:S01]  /*3930*/  HADD2.F32 R47, -RZ, R10.reuse.H0_H0 ;  /* 0x2000000aff2f7230 */ /* 0x102fe20000004100 */
[----:B------:R-:W-:Y:S01]  /*3940*/  FFMA.FTZ R31, R8, R31, R53 ;  /* 0x0000001f081f7223 */ /* 0x000fe20000010035 */
        /* <DEDUP_REMOVED lines=12> */
[----:B------:R-:W-:Y:S01]  /*3a10*/  HADD2.F32 R15, -RZ, R42.H1_H1 ;  /* 0x3000002aff0f7230 */ /* 0x000fe20000004100 */
[----:B------:R-:W-:Y:S01]  /*3a20*/  FFMA.FTZ R9, R9, R47, R14 ;  /* 0x0000002f09097223 */ /* 0x000fe2000001000e */
[----:B------:R-:W-:Y:S01]  /*3a30*/  HADD2.F32 R8, -RZ, R11.H0_H0 ;  /* 0x2000000bff087230 */ /* 0x000fe20000004100 */
        /* <DEDUP_REMOVED lines=13> */
[----:B------:R-:W-:-:S02]  /*3b10*/  HADD2.F32 R30, -RZ, R45.H0_H0 ;  /* 0x2000002dff1e7230 */ /* 0x000fc40000004100 */
[--C-:B------:R-:W-:Y:S01]  /*3b20*/  HADD2.F32 R49, -RZ, R32.reuse.H0_H0 ;  /* 0x20000020ff317230 */ /* 0x100fe20000004100 */
[----:B------:R-:W-:Y:S01]  /*3b30*/  FFMA.FTZ R9, R10, R11, R9 ;  /* 0x0000000b0a097223 */ /* 0x000fe20000010009 */
[----:B------:R-:W-:Y:S01]  /*3b40*/  HADD2.F32 R14, -RZ, R43.H1_H1 ;  /* 0x3000002bff0e7230 */ /* 0x000fe20000004100 */
[C---:B------:R-:W-:Y:S01]  /*3b50*/  FFMA.FTZ R30, R8.reuse, R30, R31 ;  /* 0x0000001e081e7223 */ /* 0x040fe2000001001f */
        /* <DEDUP_REMOVED lines=22> */
.L_x_3310:
[----:B------:R0:W5:Y:S04]  /*3cc0*/  LDG.E.128.CONSTANT R8, [R28.64] ;  /* 0x000000061c087981 */ /* 0x000168000c1e9d00 */
[----:B------:R-:W5:Y:S01]  /*3cd0*/  LDG.E.128.CONSTANT R12, [R12.64] ;  /* 0x000000060c0c7981 */ /* 0x000f62000c1e9d00 */
[----:B------:R-:W-:Y:S05]  /*3ce0*/  @P0 BRA `(.L_x_3311) ;  /* 0x000005a000000947 */ /* 0x000fea0003800000 */
[----:B0-----:R-:W0:Y:S01]  /*3cf0*/  LDS.64 R28, [UR4+0x80] ;  /* 0x00008004ff1c7984 */ /* 0x001e220008000a00 */
[----:B------:R-:W-:Y:S02]  /*3d00*/  HADD2.F32 R49, -RZ, R27.H0_H0 ;  /* 0x2000001bff317230 */ /* 0x000fe40000004100 */
[----:B------:R-:W-:Y:S01]  /*3d10*/  HADD2.F32 R51, -RZ, R34.H0_H0 ;  /* 0x20000022ff337230 */ /* 0x000fe20000004100 */
[----:B------:R-:W1:Y:S01]  /*3d20*/  LDS.64 R30, [UR4+0x88] ;  /* 0x00008804ff1e7984 */ /* 0x000e620008000a00 */
[----:B------:R-:W-:-:S02]  /*3d30*/  HADD2.F32 R55, -RZ, R36.H0_H0 ;  /* 0x20000024ff377230 */ /* 0x000fc40000004100 */
[----:B------:R-:W-:Y:S02]  /*3d40*/  HADD2.F32 R27, -RZ, R27.H1_H1 ;  /* 0x3000001bff1b7230 */ /* 0x000fe40000004100 */
[----:B------:R-:W-:Y:S02]  /*3d50*/  HADD2.F32 R53, -RZ, R34.H1_H1 ;  /* 0x30000022ff357230 */ /* 0x000fe40000004100 */
        /* <DEDUP_REMOVED lines=10> */
[-C--:B------:R-:W-:Y:S01]  /*3e00*/  FFMA.FTZ R27, R27, R47.reuse, R50 ;  /* 0x0000002f1b1b7223 */ /* 0x080fe20000010032 */
[----:B------:R-:W-:Y:S01]  /*3e10*/  HADD2.F32 R50, -RZ, R37.H0_H0 ;  /* 0x20000025ff327230 */ /* 0x000fe20000004100 */
[-C--:B------:R-:W-:Y:S01]  /*3e20*/  FFMA.FTZ R49, R53, R47.reuse, R54 ;  /* 0x0000002f35317223 */ /* 0x080fe20000010036 */
[----:B------:R-:W-:Y:S01]  /*3e30*/  HADD2.F32 R53, -RZ, R38.H1_H1 ;  /* 0x30000026ff357230 */ /* 0x000fe20000004100 */
[----:B------:R-:W-:Y:S01]  /*3e40*/  FFMA.FTZ R48, R57, R48, RZ ;  /* 0x0000003039307223 */ /* 0x000fe200000100ff */
[----:B------:R-:W-:Y:S01]  /*3e50*/  HADD2.F32 R38, -RZ, R35.H0_H0 ;  /* 0x20000023ff267230 */ /* 0x000fe20000004100 */
        /* <DEDUP_REMOVED lines=11> */
[----:B-1----:R-:W-:Y:S01]  /*3f10*/  HADD2.F32 R27, -RZ, R31.H0_H0 ;  /* 0x2000001fff1b7230 */ /* 0x002fe20000004100 */
        /* <DEDUP_REMOVED lines=55> */
.L_x_3311:
[C---:B-----5:R-:W-:Y:S02]  /*4290*/  LOP3.LUT R27, R4.reuse, 0xf000f, RZ, 0xc0, !PT ;  /* 0x000f000f041b7812 */ /* 0x060fe400078ec0ff */
[----:B0-----:R-:W-:Y:S02]  /*42a0*/  LOP3.LUT R28, R4, 0xf000f0, RZ, 0xc0, !PT ;  /* 0x00f000f0041c7812 */ /* 0x001fe400078ec0ff */
[----:B------:R-:W-:Y:S02]  /*42b0*/  SHF.R.U32.HI R4, RZ, 0x8, R4 ;  /* 0x00000008ff047819 */ /* 0x000fe40000011604 */
[----:B------:R-:W-:Y:S02]  /*42c0*/  LOP3.LUT R30, R5, 0xf000f0, RZ, 0xc0, !PT ;  /* 0x00f000f0051e7812 */ /* 0x000fe400078ec0ff */
[----:B------:R-:W-:Y:S02]  /*42d0*/  SHF.R.U32.HI R32, RZ, 0x8, R5 ;  /* 0x00000008ff207819 */ /* 0x000fe40000011605 */
[----:B------:R-:W-:-:S02]  /*42e0*/  SHF.R.U32.HI R35, RZ, 0x8, R6 ;  /* 0x00000008ff237819 */ /* 0x000fc40000011606 */
[C---:B------:R-:W-:Y:S02]  /*42f0*/  LOP3.LUT R36, R7.reuse, 0xf000f, RZ, 0xc0, !PT ;  /* 0x000f000f07247812 */ /* 0x040fe400078ec0ff */
[----:B------:R-:W-:Y:S02]  /*4300*/  LOP3.LUT R38, R7, 0xf000f0, RZ, 0xc0, !PT ;  /* 0x00f000f007267812 */ /* 0x000fe400078ec0ff */
        /* <DEDUP_REMOVED lines=45> */
[----:B------:R-:W0:Y:S01]  /*45e0*/  LDS.64 R4, [UR4+0x10] ;  /* 0x00001004ff047984 */ /* 0x000e220008000a00 */
[----:B------:R-:W-:Y:S02]  /*45f0*/  HADD2.F32 R48, -RZ, R41.H0_H0 ;  /* 0x20000029ff307230 */ /* 0x000fe40000004100 */
[----:B------:R-:W-:Y:S01]  /*4600*/  HADD2.F32 R44, -RZ, R42.H0_H0 ;  /* 0x2000002aff2c7230 */ /* 0x000fe20000004100 */
[----:B------:R-:W1:Y:S01]  /*4610*/  LDS.64 R6, [UR4+0x18] ;  /* 0x00001804ff067984 */ /* 0x000e620008000a00 */
[----:B------:R-:W-:Y:S02]  /*4620*/  HADD2.F32 R54, -RZ, R31.H0_H0 ;  /* 0x2000001fff367230 */ /* 0x000fe40000004100 */
[----:B------:R-:W-:Y:S02]  /*4630*/  HADD2.F32 R50, -RZ, R41.H1_H1 ;  /* 0x30000029ff327230 */ /* 0x000fe40000004100 */
[----:B------:R-:W-:-:S02]  /*4640*/  HADD2.F32 R56, -RZ, R40.H0_H0 ;  /* 0x20000028ff387230 */ /* 0x000fc40000004100 */
[----:B------:R-:W-:Y:S02]  /*4650*/  HADD2.F32 R46, -RZ, R42.H1_H1 ;  /* 0x3000002aff2e7230 */ /* 0x000fe40000004100 */
[--C-:B0-----:R-:W-:Y:S02]  /*4660*/  HADD2.F32 R45, -RZ, R4.reuse.H0_H0 ;  /* 0x20000004ff2d7230 */ /* 0x101fe40000004100 */
        /* <DEDUP_REMOVED lines=32> */
[----:B------:R-:W-:-:S02]  /*4870*/  HADD2.F32 R50, -RZ, R34.H0_H0 ;  /* 0x20000022ff327230 */ /* 0x000fc40000004100 */
[----:B------:R-:W-:Y:S01]  /*4880*/  HADD2.F32 R6, -RZ, R6.H1_H1 ;  /* 0x30000006ff067230 */ /* 0x000fe20000004100 */
[----:B------:R-:W-:Y:S01]  /*4890*/  FFMA.FTZ R43, R46, R47, R43 ;  /* 0x0000002f2e2b7223 */ /* 0x000fe2000001002b */
[----:B------:R-:W-:Y:S01]  /*48a0*/  HADD2.F32 R5, -RZ, R32.H1_H1 ;  /* 0x30000020ff057230 */ /* 0x000fe20000004100 */
        /* <DEDUP_REMOVED lines=44> */
[----:B------:R-:W-:-:S03]  /*4b70*/  HADD2 R19, R43, R19 ;  /* 0x000000132b137230 */ /* 0x000fc60000000000 */
.L_x_3312:
[----:B------:R-:W-:Y:S01]  /*4b80*/  LOP3.LUT R43, R8, 0xf000f, RZ, 0xc0, !PT ;  /* 0x000f000f082b7812 */ /* 0x000fe200078ec0ff */
[----:B------:R-:W-:Y:S06]  /*4b90*/  @P0 BRA `(.L_x_3313) ;  /* 0x000005a000000947 */ /* 0x000fec0003800000 */
        /* <DEDUP_REMOVED lines=90> */
.L_x_3313:
        /* <DEDUP_REMOVED lines=8> */
[----:B------:R-:W-:Y:S02]  /*51c0*/  SHF.R.U32.HI R35, RZ, 0x8, R11 ;  /* 0x00000008ff237819 */ /* 0x000fe4000001160b */
        /* <DEDUP_REMOVED lines=10> */
[----:B------:R-:W-:Y:S01]  /*5270*/  HFMA2 R11, R11, R26.H0_H0, -72, -72 ;  /* 0xd480d4800b0b7431 */ /* 0x000fe2000004001a */
        /* <DEDUP_REMOVED lines=27> */
[C---:B------:R-:W-:Y:S01]  /*5430*/  LOP3.LUT R8, R12.reuse, 0xf000f, RZ, 0xc0, !PT ;  /* 0x000f000f0c087812 */ /* 0x040fe200078ec0ff */
[----:B------:R-:W-:Y:S01]  /*5440*/  HADD2 R27, R4, -1032, -1032 ;  /* 0xe408e408041b7430 */ /* 0x000fe20000000000 */
[----:B------:R-:W-:Y:S01]  /*5450*/  LOP3.LUT R9, R12, 0xf000f0, RZ, 0xc0, !PT ;  /* 0x00f000f00c097812 */ /* 0x000fe200078ec0ff */
[----:B------:R-:W-:-:S02]  /*5460*/  HFMA2 R29, R5, R26.H0_H0, -72, -72 ;  /* 0xd480d480051d7431 */ /* 0x000fc4000004001a */
        /* <DEDUP_REMOVED lines=19> */
[----:B------:R-:W-:Y:S01]  /*55a0*/  HADD2.F32 R54, -RZ, R31.H1_H1 ;  /* 0x3000001fff367230 */ /* 0x000fe20000004100 */
[C---:B------:R-:W-:Y:S01]  /*55b0*/  FFMA.FTZ R45, R41.reuse, R48, R46 ;  /* 0x00000030292d7223 */ /* 0x040fe2000001002e */
[----:B------:R-:W-:Y:S01]  /*55c0*/  HADD2.F32 R46, -RZ, R33.H1_H1 ;  /* 0x30000021ff2e7230 */ /* 0x000fe20000004100 */
[----:B------:R-:W-:Y:S01]  /*55d0*/  FFMA.FTZ R43, R44, R41, R42 ;  /* 0x000000292c2b7223 */ /* 0x000fe2000001002a */
[--C-:B------:R-:W-:Y:S01]  /*55e0*/  HADD2.F32 R42, -RZ, R11.reuse.H0_H0 ;  /* 0x2000000bff2a7230 */ /* 0x100fe20000004100 */
[C---:B------:R-:W-:Y:S01]  /*55f0*/  FFMA.FTZ R49, R41.reuse, R54, R49 ;  /* 0x0000003629317223 */ /* 0x040fe20000010031 */
[----:B------:R-:W-:Y:S01]  /*5600*/  HADD2.F32 R48, -RZ, R32.H0_H0 ;  /* 0x20000020ff307230 */ /* 0x000fe20000004100 */
        /* <DEDUP_REMOVED lines=13> */
[----:B-1----:R-:W-:Y:S01]  /*56e0*/  HADD2.F32 R43, -RZ, R6.H0_H0 ;  /* 0x20000006ff2b7230 */ /* 0x002fe20000004100 */
        /* <DEDUP_REMOVED lines=53> */
.L_x_3314:
        /* <DEDUP_REMOVED lines=19> */
[--C-:B------:R-:W-:Y:S01]  /*5b70*/  HADD2.F32 R10, -RZ, R11.reuse.H0_H0 ;  /* 0x2000000bff0a7230 */ /* 0x100fe20000004100 */
[-C--:B------:R-:W-:Y:S01]  /*5b80*/  FFMA.FTZ R45, R46, R41.reuse, R28 ;  /* 0x000000292e2d7223 */ /* 0x080fe2000001001c */
[----:B------:R-:W-:Y:S01]  /*5b90*/  HADD2.F32 R46, -RZ, R32.H0_H0 ;  /* 0x20000020ff2e7230 */ /* 0x000fe20000004100 */
[----:B------:R-:W-:Y:S01]  /*5ba0*/  FFMA.FTZ R42, R51, R42, RZ ;  /* 0x0000002a332a7223 */ /* 0x000fe200000100ff */
        /* <DEDUP_REMOVED lines=68> */
.L_x_3315:
        /* <DEDUP_REMOVED lines=45> */
[----:B------:R-:W-:Y:S02]  /*62c0*/  HADD2 R28, R28, -1032, -1032 ;  /* 0xe408e4081c1c7430 */ /* 0x000fe40000000000 */
[----:B------:R-:W-:Y:S02]  /*62d0*/  HADD2 R30, R4, -1032, -1032 ;  /* 0xe408e408041e7430 */ /* 0x000fe40000000000 */
[----:B------:R-:W-:Y:S02]  /*62e0*/  HADD2 R31, R31, -1032, -1032 ;  /* 0xe408e4081f1f7430 */ /* 0x000fe40000000000 */
[----:B------:R-:W-:-:S02]  /*62f0*/  HADD2 R32, R32, -1032, -1032 ;  /* 0xe408e40820207430 */ /* 0x000fc40000000000 */
[----:B------:R-:W-:Y:S01]  /*6300*/  HADD2 R33, R5, -1032, -1032 ;  /* 0xe408e40805217430 */ /* 0x000fe20000000000 */
[----:B------:R-:W-:Y:S05]  /*6310*/  @!P2 BRA `(.L_x_3316) ;  /* 0x000005a00000a947 */ /* 0x000fea0003800000 */
        /* <DEDUP_REMOVED lines=22> */
[--C-:B------:R-:W-:Y:S01]  /*6480*/  HADD2.F32 R34, -RZ, R9.reuse.H0_H0 ;  /* 0x20000009ff227230 */ /* 0x100fe20000004100 */
        /* <DEDUP_REMOVED lines=67> */
.L_x_3316:
        /* <DEDUP_REMOVED lines=91> */
.L_x_3309:
[----:B------:R-:W-:Y:S01]  /*6e70*/  IADD3 R17, R17, 0x20, RZ ;  /* 0x0000002011117810 */ /* 0x000fe20007ffe0ff */
[----:B------:R-:W-:Y:S01]  /*6e80*/  IMAD.MOV.U32 R5, RZ, RZ, c[0x0][0x18c] ;  /* 0x00006300ff057624 */ /* 0x000fe200078e00ff */
[----:B------:R-:W-:Y:S02]  /*6e90*/  UIADD3 UR4, UR4, 0x40, URZ ;  /* 0x0000004004047890 */ /* 0x000fe4000fffe03f */
[----:B------:R-:W-:Y:S01]  /*6ea0*/  ISETP.GE.AND P2, PT, R17, c[0x0][0x1b4], PT ;  /* 0x00006d0011007a0c */ /* 0x000fe20003f46270 */
[----:B------:R-:W-:Y:S01]  /*6eb0*/  IMAD.WIDE R24, R5, 0x10, R24 ;  /* 0x0000001005187825 */ /* 0x000fe200078e0218 */
[----:B------:R-:W-:-:S03]  /*6ec0*/  ISETP.LT.AND P3, PT, R17, R52, PT ;  /* 0x000000341100720c */ /* 0x000fc60003f61270 */
[----:B------:R-:W-:-:S10]  /*6ed0*/  IMAD.MOV.U32 R54, RZ, RZ, R24 ;  /* 0x000000ffff367224 */ /* 0x000fd400078e0018 */
[----:B------:R-:W-:Y:S05]  /*6ee0*/  @!P2 BRA P3, `(.L_x_3317) ;  /* 0xffffc3600000a947 */ /* 0x000fea000183ffff */
.L_x_3308:
[----:B------:R-:W-:Y:S05]  /*6ef0*/  @!P1 EXIT ;  /* 0x000000000000994d */ /* 0x000fea0003800000 */
[----:B------:R-:W0:Y:S01]  /*6f00*/  S2R R0, SR_CTAID.X ;  /* 0x0000000000007919 */ /* 0x000e220000002500 */
[----:B------:R-:W-:Y:S01]  /*6f10*/  IMAD.MOV.U32 R13, RZ, RZ, 0x2 ;  /* 0x00000002ff0d7424 */ /* 0x000fe200078e00ff */
[----:B------:R-:W-:Y:S02]  /*6f20*/  HMUL2 R11, R20, R16.H0_H0 ;  /* 0x20000010140b7232 */ /* 0x000fe40000000000 */
[----:B-----5:R-:W0:Y:S04]  /*6f30*/  S2R R5, SR_TID.X ;  /* 0x0000000000057919 */ /* 0x020e280000002100 */
        /* <DEDUP_REMOVED lines=15> */
.L_x_3321:
[----:B------:R-:W0:Y:S02]  /*7030*/  LDS R8, [R2] ;  /* 0x0000000002087984 */ /* 0x000e240000000800 */
[----:B0-----:R-:W-:-:S10]  /*7040*/  HFMA2.MMA R9, R8, 1, 1, R11 ;  /* 0x3c003c0008097835 */ /* 0x001fd4000000000b */
[----:B------:R-:W0:Y:S02]  /*7050*/  ATOMS.CAST.SPIN R9, [R2], R8, R9 ;  /* 0x000000080209738d */ /* 0x000e240001800009 */
[----:B0-----:R-:W-:-:S13]  /*7060*/  ISETP.EQ.U32.AND P0, PT, R9, 0x1, PT ;  /* 0x000000010900780c */ /* 0x001fda0003f02070 */
[----:B------:R-:W-:Y:S05]  /*7070*/  @!P0 BRA `(.L_x_3321) ;  /* 0xffffffb000008947 */ /* 0x000fea000383ffff */
[----:B------:R-:W-:Y:S05]  /*7080*/  BRA `(.L_x_3319) ;  /* 0x0000003000007947 */ /* 0x000fea0003800000 */
.L_x_3320:
[----:B------:R-:W2:Y:S02]  /*7090*/  LD.E R2, [R4.64] ;  /* 0x0000000604027980 */ /* 0x000ea4000c101900 */
[----:B--2---:R-:W-:-:S05]  /*70a0*/  IMAD.IADD R9, R11, 0x1, R2 ;  /* 0x000000010b097824 */ /* 0x004fca00078e0202 */
[----:B------:R0:W-:Y:S02]  /*70b0*/  ST.E [R4.64], R9 ;  /* 0x0000000904007985 */ /* 0x0001e4000c101906 */
.L_x_3319:
[----:B------:R-:W-:Y:S05]  /*70c0*/  BSYNC B0 ;  /* 0x0000000000007941 */ /* 0x000fea0003800000 */
.L_x_3318:
[----:B------:R-:W2:Y:S01]  /*70d0*/  ATOM.E.ADD.F16x2.RN.STRONG.GPU P0, RZ, [R4.64+0x4], R19 ;  /* 0x0000041304ff798a */ /* 0x000ea2000810e9c6 */
[----:B------:R-:W-:Y:S01]  /*70e0*/  BSSY B0, `(.L_x_3322) ;  /* 0x000000f000007945 */ /* 0x000fe20003800000 */
[----:B--2---:R-:W-:Y:S05]  /*70f0*/  @P0 BRA `(.L_x_3323) ;  /* 0x000000d000000947 */ /* 0x004fea0003800000 */
[----:B------:R-:W1:Y:S02]  /*7100*/  QSPC.E.S P0, RZ, [R4+0x4] ;  /* 0x0000040004ff73aa */ /* 0x000e640000000500 */
[----:B-1----:R-:W-:Y:S05]  /*7110*/  @!P0 BRA `(.L_x_3324) ;  /* 0x0000008000008947 */ /* 0x002fea0003800000 */
[----:B0-----:R-:W-:-:S04]  /*7120*/  IADD3 R4, R4, 0x4, RZ ;  /* 0x0000000404047810 */ /* 0x001fc80007ffe0ff */
[----:B------:R-:W-:-:S05]  /*7130*/  LOP3.LUT R4, R4, 0xffffff, RZ, 0xc0, !PT ;  /* 0x00ffffff04047812 */ /* 0x000fca00078ec0ff */
.L_x_3325:
[----:B------:R-:W0:Y:S02]  /*7140*/  LDS R8, [R4] ;  /* 0x0000000004087984 */ /* 0x000e240000000800 */
[----:B0-----:R-:W-:-:S06]  /*7150*/  HADD2 R9, R8, R19 ;  /* 0x0000001308097230 */ /* 0x001fcc0000000000 */
[----:B------:R-:W0:Y:S02]  /*7160*/  ATOMS.CAST.SPIN R9, [R4], R8, R9 ;  /* 0x000000080409738d */ /* 0x000e240001800009 */
[----:B0-----:R-:W-:-:S13]  /*7170*/  ISETP.EQ.U32.AND P0, PT, R9, 0x1, PT ;  /* 0x000000010900780c */ /* 0x001fda0003f02070 */
[----:B------:R-:W-:Y:S05]  /*7180*/  @!P0 BRA `(.L_x_3325) ;  /* 0xffffffb000008947 */ /* 0x000fea000383ffff */
[----:B------:R-:W-:Y:S05]  /*7190*/  BRA `(.L_x_3323) ;  /* 0x0000003000007947 */ /* 0x000fea0003800000 */
.L_x_3324:
[----:B------:R-:W2:Y:S02]  /*71a0*/  LD.E R2, [R4.64+0x4] ;  /* 0x0000040604027980 */ /* 0x000ea4000c101900 */
[----:B0-2---:R-:W-:-:S05]  /*71b0*/  IMAD.IADD R9, R19, 0x1, R2 ;  /* 0x0000000113097824 */ /* 0x005fca00078e0202 */
[----:B------:R0:W-:Y:S02]  /*71c0*/  ST.E [R4.64+0x4], R9 ;  /* 0x0000040904007985 */ /* 0x0001e4000c101906 */
.L_x_3323:
[----:B------:R-:W-:Y:S05]  /*71d0*/  BSYNC B0 ;  /* 0x0000000000007941 */ /* 0x000fea0003800000 */
.L_x_3322:
        /* <DEDUP_REMOVED lines=12> */
.L_x_3329:
[----:B------:R-:W0:Y:S02]  /*72a0*/  LDS R2, [R0] ;  /* 0x0000000000027984 */ /* 0x000e240000000800 */
[----:B0-----:R-:W-:-:S10]  /*72b0*/  HFMA2.MMA R3, R2, 1, 1, R23 ;  /* 0x3c003c0002037835 */ /* 0x001fd40000000017 */
[----:B------:R-:W0:Y:S02]  /*72c0*/  ATOMS.CAST.SPIN R3, [R0], R2, R3 ;  /* 0x000000020003738d */ /* 0x000e240001800003 */
[----:B0-----:R-:W-:-:S13]  /*72d0*/  ISETP.EQ.U32.AND P0, PT, R3, 0x1, PT ;  /* 0x000000010300780c */ /* 0x001fda0003f02070 */
[----:B------:R-:W-:Y:S05]  /*72e0*/  @!P0 BRA `(.L_x_3329) ;  /* 0xffffffb000008947 */ /* 0x000fea000383ffff */
[----:B------:R-:W-:Y:S05]  /*72f0*/  BRA `(.L_x_3327) ;  /* 0x0000003000007947 */ /* 0x000fea0003800000 */
.L_x_3328:
[----:B------:R-:W2:Y:S02]  /*7300*/  LD.E R0, [R4.64] ;  /* 0x0000000604007980 */ /* 0x000ea4000c101900 */
[----:B--2---:R-:W-:-:S05]  /*7310*/  IMAD.IADD R3, R23, 0x1, R0 ;  /* 0x0000000117037824 */ /* 0x004fca00078e0200 */
[----:B------:R0:W-:Y:S02]  /*7320*/  ST.E [R4.64], R3 ;  /* 0x0000000304007985 */ /* 0x0001e4000c101906 */
.L_x_3327:
[----:B------:R-:W-:Y:S05]  /*7330*/  BSYNC B0 ;  /* 0x0000000000007941 */ /* 0x000fea0003800000 */
.L_x_3326:
[----:B------:R-:W2:Y:S02]  /*7340*/  ATOM.E.ADD.F16x2.RN.STRONG.GPU P0, RZ, [R4.64+0x4], R21 ;  /* 0x0000041504ff798a */ /* 0x000ea4000810e9c6 */
[----:B--2---:R-:W-:Y:S05]  /*7350*/  @P0 EXIT ;  /* 0x000000000000094d */ /* 0x004fea0003800000 */
[----:B------:R-:W1:Y:S02]  /*7360*/  QSPC.E.S P0, RZ, [R4+0x4] ;  /* 0x0000040004ff73aa */ /* 0x000e640000000500 */
[----:B-1----:R-:W-:Y:S05]  /*7370*/  @!P0 BRA `(.L_x_3330) ;  /* 0x0000008000008947 */ /* 0x002fea0003800000 */
[----:B0-----:R-:W-:-:S04]  /*7380*/  IADD3 R4, R4, 0x4, RZ ;  /* 0x0000000404047810 */ /* 0x001fc80007ffe0ff */
[----:B------:R-:W-:-:S05]  /*7390*/  LOP3.LUT R4, R4, 0xffffff, RZ, 0xc0, !PT ;  /* 0x00ffffff04047812 */ /* 0x000fca00078ec0ff */
.L_x_3331:
[----:B------:R-:W0:Y:S02]  /*73a0*/  LDS R2, [R4] ;  /* 0x0000000004027984 */ /* 0x000e240000000800 */
[----:B0-----:R-:W-:-:S06]  /*73b0*/  HADD2 R3, R2, R21 ;  /* 0x0000001502037230 */ /* 0x001fcc0000000000 */
[----:B------:R-:W0:Y:S02]  /*73c0*/  ATOMS.CAST.SPIN R3, [R4], R2, R3 ;  /* 0x000000020403738d */ /* 0x000e240001800003 */
[----:B0-----:R-:W-:-:S13]  /*73d0*/  ISETP.EQ.U32.AND P0, PT, R3, 0x1, PT ;  /* 0x000000010300780c */ /* 0x001fda0003f02070 */
[----:B------:R-:W-:Y:S05]  /*73e0*/  @!P0 BRA `(.L_x_3331) ;  /* 0xffffffb000008947 */ /* 0x000fea000383ffff */
[----:B------:R-:W-:Y:S05]  /*73f0*/  EXIT ;  /* 0x000000000000794d */ /* 0x000fea0003800000 */
.L_x_3330:
[----:B------:R-:W2:Y:S02]  /*7400*/  LD.E R0, [R4.64+0x4] ;  /* 0x0000040604007980 */ /* 0x000ea4000c101900 */
[----:B0-2---:R-:W-:-:S05]  /*7410*/  IMAD.IADD R3, R21, 0x1, R0 ;  /* 0x0000000115037824 */ /* 0x005fca00078e0200 */
[----:B------:R-:W-:Y:S01]  /*7420*/  ST.E [R4.64+0x4], R3 ;  /* 0x0000040304007985 */ /* 0x000fe2000c101906 */
[----:B------:R-:W-:Y:S05]  /*7430*/  EXIT ;  /* 0x000000000000794d */ /* 0x000fea0003800000 */
.L_x_3332:
        /* <DEDUP_REMOVED lines=12> */
.L_x_4790:


//--------------------- .text._Z23gemm_half_q_half_kernelILi2ELi10ELb1ELb1ELi64EEvPK6__halfPKjS4_S2_PS0_iiiiPKtS7_iiiiiibS2_i --------------------------
	.section	.text._Z23gemm_half_q_half_kernelILi2ELi10ELb1ELb1ELi64EEvPK6__halfPKjS4_S2_PS0_iiiiPKtS7_iiiiiibS2_i,"ax",@progbits
	.sectioninfo	@"SHI_REGISTERS=61"
	.align	128
        .global         _Z23gemm_half_q_half_kernelILi2ELi10ELb1ELb1ELi64EEvPK6__halfPKjS4_S2_PS0_iiiiPKtS7_iiiiiibS2_i
        .type           _Z23gemm_half_q_half_kernelILi2ELi10ELb1ELb1ELi64EEvPK6__halfPKjS4_S2_PS0_iiiiPKtS7_iiiiiibS2_i,@function
        .size           _Z23gemm_half_q_half_kernelILi2ELi10ELb1ELb1ELi64EEvPK6__halfPKjS4_S2_PS0_iiiiPKtS7_iiiiiibS2_i,(.L_x_4791 - _Z23gemm_half_q_half_kernelILi2ELi10ELb1ELb1ELi64EEvPK6__halfPKjS4_S2_PS0_iiiiPKtS7_iiiiiibS2_i)
        .other          _Z23gemm_half_q_half_kernelILi2ELi10ELb1ELb1ELi64EEvPK6__halfPKjS4_S2_PS0_iiiiPKtS7_iiiiiibS2_i,@"STO_CUDA_ENTRY STV_DEFAULT"
_Z23gemm_half_q_half_kernelILi2ELi10ELb1ELb1ELi64EEvPK6__halfPKjS4_S2_PS0_iiiiPKtS7_iiiiiibS2_i:
.text._Z23gemm_half_q_half_kernelILi2ELi10ELb1ELb1ELi64EEvPK6__halfPKjS4_S2_PS0_iiiiPKtS7_iiiiiibS2_i:
        /* <DEDUP_REMOVED lines=25> */
.L_x_3333:
[----:B-12---:R-:W0:Y:S01]  /*0190*/  S2R R8, SR_CTAID.X ;  /* 0x0000000000087919 */ /* 0x006e220000002500 */
[----:B------:R-:W-:-:S04]  /*01a0*/  PRMT R2, R7, 0x9910, RZ ;  /* 0x0000991007027816 */ /* 0x000fc800000000ff */
[----:B------:R-:W-:Y:S01]  /*01b0*/  ISETP.NE.AND P0, PT, R2, RZ, PT ;  /* 0x000000ff0200720c */ /* 0x000fe20003f05270 */
[----:B------:R-:W-:-:S05]  /*01c0*/  IMAD.SHL.U32 R2, R4, 0x40, RZ ;  /* 0x0000004004027824 */ /* 0x000fca00078e00ff */
[----:B------:R-:W-:-:S04]  /*01d0*/  IADD3 R55, R2, 0x40, RZ ;  /* 0x0000004002377810 */ /* 0x000fc80007ffe0ff */
[----:B------:R-:W-:-:S03]  /*01e0*/  IMNMX R55, R55, c[0x0][0x190], PT ;  /* 0x0000640037377a17 */ /* 0x000fc60003800200 */
        /* <DEDUP_REMOVED lines=27> */
.L_x_3338:
        /* <DEDUP_REMOVED lines=17> */
.L_x_3337:
        /* <DEDUP_REMOVED lines=17> */
.L_x_3336:
        /* <DEDUP_REMOVED lines=13> */
.L_x_3340:
        /* <DEDUP_REMOVED lines=17> */
.L_x_3339:
[----:B------:R-:W-:-:S05]  /*07a0*/  IMAD.IADD R14, R5, 0x1, -R20 ;  /* 0x00000001050e7824 */ /* 0x000fca00078e0a14 */
[----:B------:R-:W-:-:S13]  /*07b0*/  ISETP.GT.AND P2, PT, R14, 0x1, PT ;  /* 0x000000010e00780c */ /* 0x000fda0003f44270 */
[----:B------:R-:W-:Y:S01]  /*07c0*/  @P2 PLOP3.LUT P0, PT, PT, PT, PT, 0x8, 0x0 ;  /* 0x000000000000281c */ /* 0x000fe20003f0e170 */
[----:B------:R-:W-:Y:S01]  /*07d0*/  @P2 IMAD.MOV.U32 R17, RZ, RZ, 0x2 ;  /* 0x00000002ff112424 */ /* 0x000fe200078e00ff */
[----:B------:R-:W-:Y:S01]  /*07e0*/  @P2 IADD3 R20, R20, 0x2, RZ ;  /* 0x0000000214142810 */ /* 0x000fe20007ffe0ff */
[----:B------:R0:W2:Y:S02]  /*07f0*/  @P2 LDG.E.U16.CONSTANT R18, [R10.64] ;  /* 0x000000060a122981 */ /* 0x0000a4000c1e9500 */
[----:B------:R-:W-:-:S08]  /*0800*/  @P2 IMAD.WIDE R14, R17, c[0x0][0x190], R10 ;  /* 0x00006400110e2a25 */ /* 0x000fd000078e020a */
[----:B------:R-:W-:Y:S01]  /*0810*/  ISETP.LT.OR P0, PT, R20, R5, P0 ;  /* 0x000000051400720c */ /* 0x000fe20000701670 */
[----:B0-----:R-:W-:Y:S01]  /*0820*/  @P2 IMAD.WIDE R10, R17, c[0x0][0x190], R14 ;  /* 0x00006400110a2a25 */ /* 0x001fe200078e020e */
[----:B------:R-:W3:Y:S11]  /*0830*/  @P2 LDG.E.U16.CONSTANT R20, [R14.64] ;  /* 0x000000060e142981 */ /* 0x000ef6000c1e9500 */
[----:B------:R-:W4:Y:S04]  /*0840*/  @P0 LDG.E.U16.CONSTANT R16, [R10.64] ;  /* 0x000000060a100981 */ /* 0x000f28000c1e9500 */
[----:B--2---:R-:W-:Y:S04]  /*0850*/  @P2 STS.U16 [R13], R18 ;  /* 0x000000120d002388 */ /* 0x004fe80000000400 */
[----:B---3--:R0:W-:Y:S02]  /*0860*/  @P2 STS.U16 [R13+0x80], R20 ;  /* 0x000080140d002388 */ /* 0x0081e40000000400 */
[----:B0-----:R-:W-:-:S05]  /*0870*/  @P2 IADD3 R13, R13, 0x100, RZ ;  /* 0x000001000d0d2810 */ /* 0x001fca0007ffe0ff */
[----:B----4-:R0:W-:Y:S02]  /*0880*/  @P0 STS.U16 [R13], R16 ;  /* 0x000000100d000388 */ /* 0x0101e40000000400 */
.L_x_3335:
[----:B------:R-:W-:Y:S05]  /*0890*/  BSYNC B0 ;  /* 0x0000000000007941 */ /* 0x000fea0003800000 */
.L_x_3334:
        /* <DEDUP_REMOVED lines=9> */
[----:B------:R-:W-:Y:S01]  /*0930*/  IMAD.MOV.U32 R13, RZ, RZ, 0x2 ;  /* 0x00000002ff0d7424 */ /* 0x000fe200078e00ff */
[----:B------:R-:W-:Y:S01]  /*0940*/  PLOP3.LUT P0, PT, PT, PT, PT, 0x80, 0x0 ;  /* 0x000000000000781c */ /* 0x000fe20003f0f070 */
[----:B------:R-:W-:Y:S02]  /*0950*/  IMAD R8, R8, 0x80, R11 ;  /* 0x0000008008087824 */ /* 0x000fe400078e020b */
[----:B------:R-:W-:Y:S02]  /*0960*/  IMAD.MOV.U32 R6, RZ, RZ, RZ ;  /* 0x000000ffff067224 */ /* 0x000fe400078e00ff */
[----:B------:R-:W-:-:S04]  /*0970*/  IMAD R8, R9, 0x2, R8 ;  /* 0x0000000209087824 */ /* 0x000fc800078e0208 */
[----:B------:R-:W-:-:S04]  /*0980*/  IMAD.SHL.U32 R8, R8, 0x2, RZ ;  /* 0x0000000208087824 */ /* 0x000fc800078e00ff */
[----:B------:R-:W-:Y:S01]  /*0990*/  IMAD.WIDE R8, R8, R13, c[0x0][0x180] ;  /* 0x0000600008087625 */ /* 0x000fe200078e020d */
[----:B------:R-:W-:Y:S05]  /*09a0*/  @!P2 BRA `(.L_x_3342) ;  /* 0x000000d00000a947 */ /* 0x000fea0003800000 */
[----:B------:R-:W-:Y:S02]  /*09b0*/  PLOP3.LUT P0, PT, PT, PT, PT, 0x8, 0x0 ;  /* 0x000000000000781c */ /* 0x000fe40003f0e170 */
[----:B------:R-:W-:Y:S02]  /*09c0*/  IADD3 R19, R5, -0x3, RZ ;  /* 0xfffffffd05137810 */ /* 0x000fe40007ffe0ff */
.L_x_3343:
        /* <DEDUP_REMOVED lines=11> */
.L_x_3342:
        /* <DEDUP_REMOVED lines=10> */
.L_x_3341:
        /* <DEDUP_REMOVED lines=14> */
.L_x_3345:
        /* <DEDUP_REMOVED lines=43> */
.L_x_3344:
        /* <DEDUP_REMOVED lines=28> */
[----:B------:R-:W-:Y:S01]  /*1070*/  @P3 LEA.HI R10, R4, R9, RZ, 0x5 ;  /* 0x00000009040a3211 */ /* 0x000fe200078f28ff */
[----:B------:R-:W-:Y:S01]  /*1080*/  IMAD.MOV.U32 R9, RZ, RZ, RZ ;  /* 0x000000ffff097224 */ /* 0x000fe200078e00ff */
[----:B------:R-:W-:Y:S01]  /*1090*/  @P5 SHF.R.S32.HI R18, RZ, 0x1f, R17 ;  /* 0x0000001fff125819 */ /* 0x000fe20000011411 */
[----:B------:R-:W-:Y:S01]  /*10a0*/  CS2R R4, SRZ ;  /* 0x0000000000047805 */ /* 0x000fe2000001ff00 */
[----:B------:R-:W-:Y:S01]  /*10b0*/  @P0 SHF.R.S32.HI R6, RZ, 0x5, R6 ;  /* 0x00000005ff060819 */ /* 0x000fe20000011406 */
[----:B------:R-:W-:Y:S01]  /*10c0*/  @P2 IMAD R4, R8, 0x5, RZ ;  /* 0x0000000508042824 */ /* 0x000fe200078e02ff */
        /* <DEDUP_REMOVED lines=11> */
[----:B------:R-:W-:Y:S01]  /*1180*/  PRMT R8, RZ, 0x5410, RZ ;  /* 0x00005410ff087816 */ /* 0x000fe200000000ff */
[----:B------:R-:W-:Y:S01]  /*1190*/  @P4 IMAD R6, R16, 0x3, RZ ;  /* 0x0000000310064824 */ /* 0x000fe200078e02ff */
[----:B------:R-:W-:Y:S01]  /*11a0*/  PRMT R10, RZ, 0x5410, RZ ;  /* 0x00005410ff0a7816 */ /* 0x000fe200000000ff */
[----:B------:R-:W-:Y:S01]  /*11b0*/  @P5 IMAD.SHL.U32 R13, R18, 0x2, RZ ;  /* 0x00000002120d5824 */ /* 0x000fe200078e00ff */
[----:B------:R-:W-:Y:S02]  /*11c0*/  IADD3 R4, R9, R5, R4 ;  /* 0x0000000509047210 */ /* 0x000fe40007ffe004 */
[----:B------:R-:W-:Y:S02]  /*11d0*/  SHF.R.S32.HI R5, RZ, 0x1f, R7 ;  /* 0x0000001fff057819 */ /* 0x000fe40000011407 */
[----:B------:R-:W-:-:S02]  /*11e0*/  IADD3 R4, R13, R4, R6 ;  /* 0x000000040d047210 */ /* 0x000fc40007ffe006 */
[----:B------:R-:W-:-:S03]  /*11f0*/  PRMT R9, RZ, 0x5410, RZ ;  /* 0x00005410ff097816 */ /* 0x000fc600000000ff */
[----:B------:R-:W-:-:S05]  /*1200*/  IMAD R4, R4, c[0x0][0x18c], RZ ;  /* 0x0000630004047a24 */ /* 0x000fca00078e02ff */
[----:B------:R-:W-:-:S04]  /*1210*/  IADD3 R7, P0, R7, R4, RZ ;  /* 0x0000000407077210 */ /* 0x000fc80007f1e0ff */
[----:B------:R-:W-:Y:S02]  /*1220*/  LEA.HI.X.SX32 R6, R4, R5, 0x1, P0 ;  /* 0x0000000504067211 */ /* 0x000fe400000f0eff */
[----:B------:R-:W-:-:S04]  /*1230*/  LEA R4, P0, R7, c[0x0][0x168], 0x2 ;  /* 0x00005a0007047a11 */ /* 0x000fc800078010ff */
[----:B------:R-:W-:Y:S01]  /*1240*/  LEA.HI.X R5, R7, c[0x0][0x16c], R6, 0x2, P0 ;  /* 0x00005b0007057a11 */ /* 0x000fe200000f1406 */
[----:B------:R-:W-:Y:S01]  /*1250*/  IMAD.MOV.U32 R6, RZ, RZ, RZ ;  /* 0x000000ffff067224 */ /* 0x000fe200078e00ff */
[C---:B------:R-:W-:Y:S02]  /*1260*/  ISETP.GE.AND P0, PT, R2.reuse, R55, PT ;  /* 0x000000370200720c */ /* 0x040fe40003f06270 */
[----:B------:R-:W-:Y:S02]  /*1270*/  PRMT R7, RZ, 0x5410, RZ ;  /* 0x00005410ff077816 */ /* 0x000fe400000000ff */
[----:B------:R-:W-:Y:S02]  /*1280*/  ISETP.GE.OR P0, PT, R2, c[0x0][0x1b4], P0 ;  /* 0x00006d0002007a0c */ /* 0x000fe40000706670 */
[----:B--2---:R-:W-:Y:S02]  /*1290*/  PRMT R54, R14, 0x7610, R14 ;  /* 0x000076100e367816 */ /* 0x004fe4000000000e */
[----:B------:R-:W-:Y:S01]  /*12a0*/  PRMT R56, R15, 0x7610, R15 ;  /* 0x000076100f387816 */ /* 0x000fe2000000000f */
[----:B----4-:R-:W-:-:S08]  /*12b0*/  IMAD.IADD R11, R2, 0x1, R11 ;  /* 0x00000001020b7824 */ /* 0x010fd000078e020b */
[----:B------:R-:W-:Y:S05]  /*12c0*/  @P0 BRA `(.L_x_3346) ;  /* 0x00003ce000000947 */ /* 0x000fea0003800000 */
[----:B------:R-:W-:Y:S01]  /*12d0*/  PRMT R6, R0, 0x9910, RZ ;  /* 0x0000991000067816 */ /* 0x000fe200000000ff */
[----:B------:R-:W-:Y:S01]  /*12e0*/  UMOV UR4, URZ ;  /* 0x0000003f00047c82 */ /* 0x000fe20008000000 */
[----:B------:R-:W-:Y:S02]  /*12f0*/  PRMT R7, RZ, 0x7610, R7 ;  /* 0x00007610ff077816 */ /* 0x000fe40000000007 */
[----:B------:R-:W-:Y:S01]  /*1300*/  ISETP.NE.AND P0, PT, R6, RZ, PT ;  /* 0x000000ff0600720c */ /* 0x000fe20003f05270 */
[----:B------:R-:W-:-:S03]  /*1310*/  IMAD.MOV.U32 R6, RZ, RZ, RZ ;  /* 0x000000ffff067224 */ /* 0x000fc600078e00ff */
[----:B------:R-:W-:Y:S02]  /*1320*/  ISETP.LT.OR P0, PT, R12, 0x2, !P0 ;  /* 0x000000020c00780c */ /* 0x000fe40004701670 */
.L_x_3355:
        /* <DEDUP_REMOVED lines=16> */
[----:B------:R-:W-:-:S03]  /*1430*/  IMAD.MOV.U32 R21, RZ, RZ, 0x4 ;  /* 0x00000004ff157424 */ /* 0x000fc600078e00ff */
[----:B------:R-:W-:Y:S01]  /*1440*/  ISETP.NE.AND P2, PT, R20, RZ, PT ;  /* 0x000000ff1400720c */ /* 0x000fe20003f45270 */
[----:B------:R-:W-:-:S05]  /*1450*/  IMAD.WIDE R26, R21, c[0x0][0x18c], R4 ;  /* 0x00006300151a7a25 */ /* 0x000fca00078e0204 */
[----:B------:R0:W5:Y:S01]  /*1460*/  LDG.E.128.CONSTANT R12, [R26.64] ;  /* 0x000000061a0c7981 */ /* 0x000162000c1e9d00 */
[----:B------:R-:W-:Y:S02]  /*1470*/  IMAD.MOV.U32 R24, RZ, RZ, 0x2c00 ;  /* 0x00002c00ff187424 */ /* 0x000fe400078e00ff */
[----:B0-----:R-:W-:Y:S01]  /*1480*/  IMAD.WIDE R26, R21, c[0x0][0x18c], R26 ;  /* 0x00006300151a7a25 */ /* 0x001fe200078e021a */
        /* <DEDUP_REMOVED lines=25> */
[----:B------:R-:W-:Y:S01]  /*1620*/  IMAD.WIDE R20, R21, c[0x0][0x18c], R26 ;  /* 0x0000630015147a25 */ /* 0x000fe200078e021a */
        /* <DEDUP_REMOVED lines=118> */
.L_x_3348:
        /* <DEDUP_REMOVED lines=93> */
.L_x_3349:
        /* <DEDUP_REMOVED lines=143> */
.L_x_3350:
        /* <DEDUP_REMOVED lines=92> */
.L_x_3351:
        /* <DEDUP_REMOVED lines=144> */
.L_x_3352:
        /* <DEDUP_REMOVED lines=91> */
.L_x_3353:
        /* <DEDUP_REMOVED lines=141> */
.L_x_3354:
        /* <DEDUP_REMOVED lines=91> */
.L_x_3347:
[----:B------:R-:W-:Y:S01]  /*4f40*/  IADD3 R2, R2, 0x20, RZ ;  /* 0x0000002002027810 */ /* 0x000fe20007ffe0ff */
[----:B------:R-:W-:Y:S01]  /*4f50*/  IMAD.MOV.U32 R13, RZ, RZ, c[0x0][0x18c] ;  /* 0x00006300ff0d7624 */ /* 0x000fe200078e00ff */
[----:B------:R-:W-:Y:S02]  /*4f60*/  UIADD3 UR4, UR4, 0x40, URZ ;  /* 0x0000004004047890 */ /* 0x000fe4000fffe03f */
[C---:B------:R-:W-:Y:S01]  /*4f70*/  ISETP.GE.AND P2, PT, R2.reuse, c[0x0][0x1b4], PT ;  /* 0x00006d0002007a0c */ /* 0x040fe20003f46270 */
[----:B------:R-:W-:Y:S01]  /*4f80*/  IMAD.WIDE R4, R13, 0x10, R4 ;  /* 0x000000100d047825 */ /* 0x000fe200078e0204 */
[----:B------:R-:W-:-:S13]  /*4f90*/  ISETP.LT.AND P3, PT, R2, R55, PT ;  /* 0x000000370200720c */ /* 0x000fda0003f61270 */
[----:B------:R-:W-:Y:S05]  /*4fa0*/  @!P2 BRA P3, `(.L_x_3355) ;  /* 0xffffc3800000a947 */ /* 0x000fea000183ffff */
.L_x_3346:
        /* <DEDUP_REMOVED lines=12> */
.L_x_3359:
        /* <DEDUP_REMOVED lines=17> */
[----:B------:R-:W-:-:S02]  /*5180*/  IMAD.MOV.U32 R37, RZ, RZ, 0x2c00 ;  /* 0x00002c00ff257424 */ /* 0x000fc400078e00ff */
[----:B------:R-:W-:Y:S01]  /*5190*/  IMAD.MOV.U32 R45, RZ, RZ, 0x2400 ;  /* 0x00002400ff2d7424 */ /* 0x000fe200078e00ff */
[----:B------:R-:W-:Y:S02]  /*51a0*/  ISETP.NE.AND P2, PT, R14, RZ, PT ;  /* 0x000000ff0e00720c */ /* 0x000fe40003f45270 */
[----:B--2---:R-:W-:Y:S02]  /*51b0*/  LOP3.LUT R25, R18, 0xc000c, RZ, 0xc0, !PT ;  /* 0x000c000c12197812 */ /* 0x004fe400078ec0ff */
        /* <DEDUP_REMOVED lines=17> */
[C---:B------:R-:W-:Y:S01]  /*52d0*/  LOP3.LUT R14, R16.reuse, 0xc000c, RZ, 0xc0, !PT ;  /* 0x000c000c100e7812 */ /* 0x040fe200078ec0ff */
        /* <DEDUP_REMOVED lines=124> */
.L_x_3358:
        /* <DEDUP_REMOVED lines=43> */
.L_x_3357:
[----:B------:R-:W-:Y:S01]  /*5d50*/  IADD3 R2, R2, 0x10, RZ ;  /* 0x0000001002027810 */ /* 0x000fe20007ffe0ff */
[----:B------:R-:W-:Y:S01]  /*5d60*/  UIADD3 UR4, UR4, 0x20, URZ ;  /* 0x0000002004047890 */ /* 0x000fe2000fffe03f */
[----:B------:R-:W-:Y:S02]  /*5d70*/  LEA R4, P3, R13, R4, 0x2 ;  /* 0x000000040d047211 */ /* 0x000fe400078610ff */
[C---:B------:R-:W-:Y:S02]  /*5d80*/  ISETP.GE.AND P2, PT, R2.reuse, c[0x0][0x1bc], PT ;  /* 0x00006f0002007a0c */ /* 0x040fe40003f46270 */
[----:B------:R-:W-:Y:S01]  /*5d90*/  ISETP.LT.AND P4, PT, R2, R55, PT ;  /* 0x000000370200720c */ /* 0x000fe20003f81270 */
[----:B------:R-:W-:-:S12]  /*5da0*/  IMAD.X R5, R5, 0x1, R12, P3 ;  /* 0x0000000105057824 */ /* 0x000fd800018e060c */
[----:B------:R-:W-:Y:S05]  /*5db0*/  @!P2 BRA P4, `(.L_x_3359) ;  /* 0xfffff2b00000a947 */ /* 0x000fea000203ffff */
.L_x_3356:
        /* <DEDUP_REMOVED lines=20> */
.L_x_3363:
[----:B------:R-:W0:Y:S02]  /*5f00*/  LDS R12, [R3] ;  /* 0x00000000030c7984 */ /* 0x000e240000000800 */
[----:B0-----:R-:W-:-:S06]  /*5f10*/  HADD2 R13, R12, R7 ;  /* 0x000000070c0d7230 */ /* 0x001fcc0000000000 */
[----:B------:R-:W0:Y:S02]  /*5f20*/  ATOMS.CAST.SPIN R13, [R3], R12, R13 ;  /* 0x0000000c030d738d */ /* 0x000e24000180000d */
[----:B0-----:R-:W-:-:S13]  /*5f30*/  ISETP.EQ.U32.AND P0, PT, R13, 0x1, PT ;  /* 0x000000010d00780c */ /* 0x001fda0003f02070 */
[----:B------:R-:W-:Y:S05]  /*5f40*/  @!P0 BRA `(.L_x_3363) ;  /* 0xffffffb000008947 */ /* 0x000fea000383ffff */
[----:B------:R-:W-:Y:S05]  /*5f50*/  BRA `(.L_x_3361) ;  /* 0x0000003000007947 */ /* 0x000fea0003800000 */
.L_x_3362:
[----:B------:R-:W2:Y:S02]  /*5f60*/  LD.E R3, [R4.64] ;  /* 0x0000000604037980 */ /* 0x000ea4000c101900 */
[----:B--2---:R-:W-:-:S05]  /*5f70*/  IMAD.IADD R3, R7, 0x1, R3 ;  /* 0x0000000107037824 */ /* 0x004fca00078e0203 */
[----:B------:R0:W-:Y:S02]  /*5f80*/  ST.E [R4.64], R3 ;  /* 0x0000000304007985 */ /* 0x0001e4000c101906 */
.L_x_3361:
[----:B------:R-:W-:Y:S05]  /*5f90*/  BSYNC B0 ;  /* 0x0000000000007941 */ /* 0x000fea0003800000 */
.L_x_3360:
[----:B------:R-:W2:Y:S01]  /*5fa0*/  ATOM.E.ADD.F16x2.RN.STRONG.GPU P0, RZ, [R4.64+0x4], R11 ;  /* 0x0000040b04ff798a */ /* 0x000ea2000810e9c6 */
[----:B------:R-:W-:Y:S01]  /*5fb0*/  BSSY B0, `(.L_x_3364) ;  /* 0x000000f000007945 */ /* 0x000fe20003800000 */
[----:B--2---:R-:W-:Y:S05]  /*5fc0*/  @P0 BRA `(.L_x_3365) ;  /* 0x000000d000000947 */ /* 0x004fea0003800000 */
[----:B------:R-:W1:Y:S02]  /*5fd0*/  QSPC.E.S P0, RZ, [R4+0x4] ;  /* 0x0000040004ff73aa */ /* 0x000e640000000500 */
[----:B-1----:R-:W-:Y:S05]  /*5fe0*/  @!P0 BRA `(.L_x_3366) ;  /* 0x0000008000008947 */ /* 0x002fea0003800000 */
[----:B0-----:R-:W-:-:S04]  /*5ff0*/  IADD3 R4, R4, 0x4, RZ ;  /* 0x0000000404047810 */ /* 0x001fc80007ffe0ff */
[----:B------:R-:W-:-:S05]  /*6000*/  LOP3.LUT R4, R4, 0xffffff, RZ, 0xc0, !PT ;  /* 0x00ffffff04047812 */ /* 0x000fca00078ec0ff */
.L_x_3367:
[----:B------:R-:W0:Y:S02]  /*6010*/  LDS R12, [R4] ;  /* 0x00000000040c7984 */ /* 0x000e240000000800 */
[----:B0-----:R-:W-:-:S10]  /*6020*/  HFMA2.MMA R13, R12, 1, 1, R11 ;  /* 0x3c003c000c0d7835 */ /* 0x001fd4000000000b */
[----:B------:R-:W0:Y:S02]  /*6030*/  ATOMS.CAST.SPIN R13, [R4], R12, R13 ;  /* 0x0000000c040d738d */ /* 0x000e24000180000d */
[----:B0-----:R-:W-:-:S13]  /*6040*/  ISETP.EQ.U32.AND P0, PT, R13, 0x1, PT ;  /* 0x000000010d00780c */ /* 0x001fda0003f02070 */
[----:B------:R-:W-:Y:S05]  /*6050*/  @!P0 BRA `(.L_x_3367) ;  /* 0xffffffb000008947 */ /* 0x000fea000383ffff */
[----:B------:R-:W-:Y:S05]  /*6060*/  BRA `(.L_x_3365) ;  /* 0x0000003000007947 */ /* 0x000fea0003800000 */
.L_x_3366:
[----:B0-----:R-:W2:Y:S02]  /*6070*/  LD.E R3, [R4.64+0x4] ;  /* 0x0000040604037980 */ /* 0x001ea4000c101900 */
[----:B--2---:R-:W-:-:S05]  /*6080*/  IMAD.IADD R3, R11, 0x1, R3 ;  /* 0x000000010b037824 */ /* 0x004fca00078e0203 */
[----:B------:R0:W-:Y:S02]  /*6090*/  ST.E [R4.64+0x4], R3 ;  /* 0x0000040304007985 */ /* 0x0001e4000c101906 */
.L_x_3365:
[----:B------:R-:W-:Y:S05]  /*60a0*/  BSYNC B0 ;  /* 0x0000000000007941 */ /* 0x000fea0003800000 */
.L_x_3364:
        /* <DEDUP_REMOVED lines=12> */
.L_x_3371:
[----:B------:R-:W0:Y:S02]  /*6170*/  LDS R4, [R0] ;  /* 0x0000000000047984 */ /* 0x000e240000000800 */
[----:B0-----:R-:W-:-:S06]  /*6180*/  HADD2 R5, R4, R9 ;  /* 0x0000000904057230 */ /* 0x001fcc0000000000 */
[----:B------:R-:W0:Y:S02]  /*6190*/  ATOMS.CAST.SPIN R5, [R0], R4, R5 ;  /* 0x000000040005738d */ /* 0x000e240001800005 */
[----:B0-----:R-:W-:-:S13]  /*61a0*/  ISETP.EQ.U32.AND P0, PT, R5, 0x1, PT ;  /* 0x000000010500780c */ /* 0x001fda0003f02070 */
[----:B------:R-:W-:Y:S05]  /*61b0*/  @!P0 BRA `(.L_x_3371) ;  /* 0xffffffb000008947 */ /* 0x000fea000383ffff */
[----:B------:R-:W-:Y:S05]  /*61c0*/  BRA `(.L_x_3369) ;  /* 0x0000003000007947 */ /* 0x000fea0003800000 */
.L_x_3370:
[----:B------:R-:W2:Y:S02]  /*61d0*/  LD.E R0, [R2.64] ;  /* 0x0000000602007980 */ /* 0x000ea4000c101900 */
[----:B--2---:R-:W-:-:S05]  /*61e0*/  IMAD.IADD R5, R9, 0x1, R0 ;  /* 0x0000000109057824 */ /* 0x004fca00078e0200 */
[----:B------:R0:W-:Y:S02]  /*61f0*/  ST.E [R2.64], R5 ;  /* 0x0000000502007985 */ /* 0x0001e4000c101906 */
.L_x_3369:
[----:B------:R-:W-:Y:S05]  /*6200*/  BSYNC B0 ;  /* 0x0000000000007941 */ /* 0x000fea0003800000 */
.L_x_3368:
[----:B------:R-:W2:Y:S02]  /*6210*/  ATOM.E.ADD.F16x2.RN.STRONG.GPU P0, RZ, [R2.64+0x4], R7 ;  /* 0x0000040702ff798a */ /* 0x000ea4000810e9c6 */
[----:B--2---:R-:W-:Y:S05]  /*6220*/  @P0 EXIT ;  /* 0x000000000000094d */ /* 0x004fea0003800000 */
[----:B------:R-:W1:Y:S02]  /*6230*/  QSPC.E.S P0, RZ, [R2+0x4] ;  /* 0x0000040002ff73aa */ /* 0x000e640000000500 */
[----:B-1----:R-:W-:Y:S05]  /*6240*/  @!P0 BRA `(.L_x_3372) ;  /* 0x0000008000008947 */ /* 0x002fea0003800000 */
[----:B0-----:R-:W-:-:S04]  /*6250*/  IADD3 R2, R2, 0x4, RZ ;  /* 0x0000000402027810 */ /* 0x001fc80007ffe0ff */
[----:B------:R-:W-:-:S05]  /*6260*/  LOP3.LUT R2, R2, 0xffffff, RZ, 0xc0, !PT ;  /* 0x00ffffff02027812 */ /* 0x000fca00078ec0ff */
.L_x_3373:
[----:B------:R-:W0:Y:S02]  /*6270*/  LDS R4, [R2] ;  /* 0x0000000002047984 */ /* 0x000e240000000800 */
[----:B0-----:R-:W-:-:S10]  /*6280*/  HFMA2.MMA R5, R4, 1, 1, R7 ;  /* 0x3c003c0004057835 */ /* 0x001fd40000000007 */
[----:B------:R-:W0:Y:S02]  /*6290*/  ATOMS.CAST.SPIN R5, [R2], R4, R5 ;  /* 0x000000040205738d */ /* 0x000e240001800005 */
[----:B0-----:R-:W-:-:S13]  /*62a0*/  ISETP.EQ.U32.AND P0, PT, R5, 0x1, PT ;  /* 0x000000010500780c */ /* 0x001fda0003f02070 */
[----:B------:R-:W-:Y:S05]  /*62b0*/  @!P0 BRA `(.L_x_3373) ;  /* 0xffffffb000008947 */ /* 0x000fea000383ffff */
[----:B------:R-:W-:Y:S05]  /*62c0*/  EXIT ;  /* 0x000000000000794d */ /* 0x000fea0003800000 */
.L_x_3372:
[----:B------:R-:W2:Y:S02]  /*62d0*/  LD.E R0, [R2.64+0x4] ;  /* 0x0000040602007980 */ /* 0x000ea4000c101900 */
[----:B0-2---:R-:W-:-:S05]  /*62e0*/  IMAD.IADD R5, R7, 0x1, R0 ;  /* 0x0000000107057824 */ /* 0x005fca00078e0200 */
[----:B------:R-:W-:Y:S01]  /*62f0*/  ST.E [R2.64+0x4], R5 ;  /* 0x0000040502007985 */ /* 0x000fe2000c101906 */
[----:B------:R-:W-:Y:S05]  /*6300*/  EXIT ;  /* 0x000000000000794d */ /* 0x000fea0003800000 */
.L_x_3374:
        /* <DEDUP_REMOVED lines=15> */
.L_x_4791:


//--------------------- .text._Z23gemm_half_q_half_kernelILi2ELi172ELb1ELb1ELi64EEvPK6__halfPKjS4_S2_PS0_iiiiPKtS7_iiiiiibS2_i --------------------------
	.section	.text._Z23gemm_half_q_half_kernelILi2ELi172ELb1ELb1ELi64EEvPK6__halfPKjS4_S2_PS0_iiiiPKtS7_iiiiiibS2_i,"ax",@progbits
	.sectioninfo	@"SHI_REGISTERS=95"
	.align	128
        .global         _Z23gemm_half_q_half_kernelILi2ELi172ELb1ELb1ELi64EEvPK6__halfPKjS4_S2_PS0_iiiiPKtS7_iiiiiibS2_i
        .type           _Z23gemm_half_q_half_kernelILi2ELi172ELb1ELb1ELi64EEvPK6__halfPKjS4_S2_PS0_iiiiPKtS7_iiiiiibS2_i,@function
        .size           _Z23gemm_half_q_half_kernelILi2ELi172ELb1ELb1ELi64EEvPK6__halfPKjS4_S2_PS0_iiiiPKtS7_iiiiiibS2_i,(.L_x_4792 - _Z23gemm_half_q_half_kernelILi2ELi172ELb1ELb1ELi64EEvPK6__halfPKjS4_S2_PS0_iiiiPKtS7_iiiiiibS2_i)
        .other          _Z23gemm_half_q_half_kernelILi2ELi172ELb1ELb1ELi64EEvPK6__halfPKjS4_S2_PS0_iiiiPKtS7_iiiiiibS2_i,@"STO_CUDA_ENTRY STV_DEFAULT"
_Z23gemm_half_q_half_kernelILi2ELi172ELb1ELb1ELi64EEvPK6__halfPKjS4_S2_PS0_iiiiPKtS7_iiiiiibS2_i:
.text._Z23gemm_half_q_half_kernelILi2ELi172ELb1ELb1ELi64EEvPK6__halfPKjS4_S2_PS0_iiiiPKtS7_iiiiiibS2_i:
        /* <DEDUP_REMOVED lines=25> */
.L_x_3375:
        /* <DEDUP_REMOVED lines=27> */
.L_x_3380:
[----:B------:R-:W-:-:S04]  /*0340*/  IMAD R4, R0, 0x2, R9 ;  /* 0x0000000200047824 */ /* 0x000fc800078e0209 */
[C---:B0-----:R-:W-:Y:S01]  /*0350*/  IMAD R10, R4.reuse, c[0x0][0x190], RZ ;  /* 0x00006400040a7a24 */ /* 0x041fe200078e02ff */
        /* <DEDUP_REMOVED lines=16> */
[----:B------:R-:W-:Y:S02]  /*0460*/  LEA R12, P2, R21, c[0x0][0x160], 0x1 ;  /* 0x00005800150c7a11 */ /* 0x000fe400078408ff */
[----:B------:R-:W-:Y:S02]  /*0470*/  LEA.HI.X.SX32 R4, R13, RZ, 0x1, P5 ;  /* 0x000000ff0d047211 */ /* 0x000fe400028f0eff */
        /* <DEDUP_REMOVED lines=16> */
.L_x_3379:
        /* <DEDUP_REMOVED lines=22> */
.L_x_3381:
[----:B------:R-:W-:-:S13]  /*06e0*/  ISETP.LT.OR P0, PT, R9, R2, P0 ;  /* 0x000000020900720c */ /* 0x000fda0000701670 */
[----:B------:R-:W-:Y:S05]  /*06f0*/  @!P0 BRA `(.L_x_3377) ;  /* 0x0000056000008947 */ /* 0x000fea0003800000 */
[----:B------:R-:W-:-:S04]  /*0700*/  IMAD R4, R0, 0x2, R9 ;  /* 0x0000000200047824 */ /* 0x000fc800078e0209 */
[----:B------:R-:W-:-:S05]  /*0710*/  IMAD R4, R4, c[0x0][0x190], RZ ;  /* 0x0000640004047a24 */ /* 0x000fca00078e02ff */
[----:B-----5:R-:W-:-:S04]  /*0720*/  IADD3 R11, P0, R23, R4, RZ ;  /* 0x00000004170b7210 */ /* 0x020fc80007f1e0ff */
[----:B------:R-:W-:Y:S02]  /*0730*/  LEA.HI.X.SX32 R4, R4, RZ, 0x1, P0 ;  /* 0x000000ff04047211 */ /* 0x000fe400000f0eff */
[----:B0-----:R-:W-:-:S04]  /*0740*/  LEA R10, P0, R11, c[0x0][0x160], 0x1 ;  /* 0x000058000b0a7a11 */ /* 0x001fc800078008ff */
[----:B------:R-:W-:-:S05]  /*0750*/  LEA.HI.X R11, R11, c[0x0][0x164], R4, 0x1, P0 ;  /* 0x000059000b0b7a11 */ /* 0x000fca00000f0c04 */
[----:B------:R-:W2:Y:S01]  /*0760*/  LDG.E.U16.CONSTANT R10, [R10.64] ;  /* 0x000000060a0a7981 */ /* 0x000ea2000c1e9500 */
[----:B------:R-:W-:-:S05]  /*0770*/  IMAD R3, R9, 0x80, R3 ;  /* 0x0000008009037824 */ /* 0x000fca00078e0203 */
[----:B--2---:R0:W-:Y:S01]  /*0780*/  STS.U16 [R3], R10 ;  /* 0x0000000a03007388 */ /* 0x0041e20000000400 */
[----:B------:R-:W-:Y:S05]  /*0790*/  BRA `(.L_x_3377) ;  /* 0x000004c000007947 */ /* 0x000fea0003800000 */
.L_x_3378:
[----:B------:R-:W-:Y:S01]  /*07a0*/  ISETP.GT.AND P2, PT, R2, 0x3, PT ;  /* 0x000000030200780c */ /* 0x000fe20003f44270 */
[----:B------:R-:W-:Y:S01]  /*07b0*/  IMAD.SHL.U32 R26, R9, 0x2, RZ ;  /* 0x00000002091a7824 */ /* 0x000fe200078e00ff */
[----:B------:R-:W-:Y:S01]  /*07c0*/  PLOP3.LUT P0, PT, PT, PT, PT, 0x80, 0x0 ;  /* 0x000000000000781c */ /* 0x000fe20003f0f070 */
[----:B------:R-:W-:-:S10]  /*07d0*/  IMAD.MOV.U32 R3, RZ, RZ, RZ ;  /* 0x000000ffff037224 */ /* 0x000fd400078e00ff */
[----:B------:R-:W-:Y:S05]  /*07e0*/  @!P2 BRA `(.L_x_3382) ;  /* 0x000002600000a947 */ /* 0x000fea0003800000 */
[----:B------:R-:W-:Y:S02]  /*07f0*/  PLOP3.LUT P0, PT, PT, PT, PT, 0x8, 0x0 ;  /* 0x000000000000781c */ /* 0x000fe40003f0e170 */
[----:B------:R-:W-:Y:S02]  /*0800*/  IADD3 R28, R2, -0x3, RZ ;  /* 0xfffffffd021c7810 */ /* 0x000fe40007ffe0ff */
.L_x_3383:
        /* <DEDUP_REMOVED lines=36> */
.L_x_3382:
        /* <DEDUP_REMOVED lines=22> */
.L_x_3384:
[----:B------:R-:W-:-:S13]  /*0bb0*/  ISETP.LT.OR P0, PT, R3, R2, P0 ;  /* 0x000000020300720c */ /* 0x000fda0000701670 */
[----:B------:R-:W-:Y:S05]  /*0bc0*/  @!P0 BRA `(.L_x_3377) ;  /* 0x0000009000008947 */ /* 0x000fea0003800000 */
[----:B------:R-:W-:-:S04]  /*0bd0*/  IMAD R4, R0, 0x2, R3 ;  /* 0x0000000200047824 */ /* 0x000fc800078e0203 */
[----:B------:R-:W-:-:S05]  /*0be0*/  IMAD R4, R4, c[0x0][0x190], RZ ;  /* 0x0000640004047a24 */ /* 0x000fca00078e02ff */
[----:B0-----:R-:W-:-:S04]  /*0bf0*/  IADD3 R9, P0, R23, R4, RZ ;  /* 0x0000000417097210 */ /* 0x001fc80007f1e0ff */
[----:B------:R-:W-:Y:S02]  /*0c00*/  LEA.HI.X.SX32 R4, R4, R25, 0x1, P0 ;  /* 0x0000001904047211 */ /* 0x000fe400000f0eff */
[----:B------:R-:W-:-:S04]  /*0c10*/  LEA R10, P0, R9, c[0x0][0x160], 0x1 ;  /* 0x00005800090a7a11 */ /* 0x000fc800078008ff */
[----:B------:R-:W-:-:S05]  /*0c20*/  LEA.HI.X R11, R9, c[0x0][0x164], R4, 0x1, P0 ;  /* 0x00005900090b7a11 */ /* 0x000fca00000f0c04 */
[----:B------:R-:W2:Y:S01]  /*0c30*/  LDG.E.U16.CONSTANT R10, [R10.64] ;  /* 0x000000060a0a7981 */ /* 0x000ea2000c1e9500 */
[----:B------:R-:W-:-:S05]  /*0c40*/  IMAD R3, R3, 0x80, R26 ;  /* 0x0000008003037824 */ /* 0x000fca00078e021a */
[----:B--2---:R0:W-:Y:S02]  /*0c50*/  STS.U16 [R3], R10 ;  /* 0x0000000a03007388 */ /* 0x0041e40000000400 */
.L_x_3377:
[----:B------:R-:W-:Y:S05]  /*0c60*/  BSYNC B0 ;  /* 0x0000000000007941 */ /* 0x000fea0003800000 */
.L_x_3376:
        /* <DEDUP_REMOVED lines=12> */
[----:B-----5:R-:W-:Y:S01]  /*0d30*/  IMAD.MOV.U32 R23, RZ, RZ, 0x2 ;  /* 0x00000002ff177424 */ /* 0x020fe200078e00ff */
[----:B------:R-:W-:Y:S02]  /*0d40*/  IADD3 R4, R2, -0x3, RZ ;  /* 0xfffffffd02047810 */ /* 0x000fe40007ffe0ff */
.L_x_3387:
        /* <DEDUP_REMOVED lines=19> */
.L_x_3386:
        /* <DEDUP_REMOVED lines=14> */
.L_x_3388:
[----:B------:R-:W-:-:S13]  /*0f60*/  ISETP.LT.OR P0, PT, R3, R2, P0 ;  /* 0x000000020300720c */ /* 0x000fda0000701670 */
[----:B------:R-:W-:Y:S02]  /*0f70*/  @P0 IMAD R3, R0, 0x2, R3 ;  /* 0x0000000200030824 */ /* 0x000fe400078e0203 */
[----:B------:R-:W-:Y:S02]  /*0f80*/  @P0 IMAD.MOV.U32 R2, RZ, RZ, 0x2 ;  /* 0x00000002ff020424 */ /* 0x000fe400078e00ff */
[----:B------:R-:W-:-:S04]  /*0f90*/  @P0 IMAD R3, R3, c[0x0][0x18c], R16 ;  /* 0x0000630003030a24 */ /* 0x000fc800078e0210 */
[----:B------:R-:W-:-:S05]  /*0fa0*/  @P0 IMAD.WIDE R2, R3, R2, c[0x0][0x180] ;  /* 0x0000600003020625 */ /* 0x000fca00078e0202 */
[----:B------:R1:W-:Y:S02]  /*0fb0*/  @P0 STG.E.64 [R2.64], RZ ;  /* 0x000000ff02000986 */ /* 0x0003e4000c101b06 */
.L_x_3385:
        /* <DEDUP_REMOVED lines=14> */
.L_x_3390:
        /* <DEDUP_REMOVED lines=43> */
.L_x_3389:
        /* <DEDUP_REMOVED lines=46> */
[----:B------:R-:W-:-:S02]  /*1630*/  IMAD.MOV.U32 R10, RZ, RZ, RZ ;  /* 0x000000ffff0a7224 */ /* 0x000fc400078e00ff */
[----:B------:R-:W-:Y:S01]  /*1640*/  @P4 IMAD R3, R13, 0x3, RZ ;  /* 0x000000030d034824 */ /* 0x000fe200078e02ff */
[----:B------:R-:W-:Y:S01]  /*1650*/  IADD3 R0, R11, R2, R0 ;  /* 0x000000020b007210 */ /* 0x000fe20007ffe000 */
[----:B------:R-:W-:Y:S01]  /*1660*/  @P5 IMAD.SHL.U32 R10, R17, 0x2, RZ ;  /* 0x00000002110a5824 */ /* 0x000fe200078e00ff */
[----:B------:R-:W-:Y:S01]  /*1670*/  SHF.R.S32.HI R17, RZ, 0x1f, R16 ;  /* 0x0000001fff117819 */ /* 0x000fe20000011410 */
[----:B------:R-:W-:Y:S01]  /*1680*/  IMAD.MOV.U32 R12, RZ, RZ, RZ ;  /* 0x000000ffff0c7224 */ /* 0x000fe200078e00ff */
        /* <DEDUP_REMOVED lines=25> */
.L_x_3400:
        /* <DEDUP_REMOVED lines=15> */
[----:B-----5:R-:W3:Y:S01]  /*1910*/  LDG.E.128.CONSTANT R20, [R28.64] ;  /* 0x000000061c147981 */ /* 0x020ee2000c1e9d00 */
        /* <DEDUP_REMOVED lines=44> */
[----:B------:R0:W1:Y:S01]  /*1be0*/  I2F.F16 R46, R17 ;  /* 0x00000011002e7306 */ /* 0x0000620000200c00 */
[----:B------:R-:W-:-:S02]  /*1bf0*/  SHF.R.U32.HI R52, RZ, 0x8, R22 ;  /* 0x00000008ff347819 */ /* 0x000fc40000011616 */
[----:B------:R-:W-:Y:S02]  /*1c00*/  IADD3 R16, R16, -0x80, RZ ;  /* 0xffffff8010107810 */ /* 0x000fe40007ffe0ff */
[----:B------:R-:W-:Y:S02]  /*1c10*/  SHF.R.U32.HI R49, RZ, 0x8, R21 ;  /* 0x00000008ff317819 */ /* 0x000fe40000011615 */
[----:B------:R-:W-:Y:S01]  /*1c20*/  LOP3.LUT R52, R52, 0xff, RZ, 0xc0, !PT ;  /* 0x000000ff34347812 */ /* 0x000fe200078ec0ff */
[----:B------:R-:W1:Y:S01]  /*1c30*/  I2F.F16 R31, R31 ;  /* 0x0000001f001f7306 */ /* 0x000e620000200c00 */
[----:B0-----:R-:W-:Y:S02]  /*1c40*/  LOP3.LUT R17, R20, 0xff, RZ, 0xc0, !PT ;  /* 0x000000ff14117812 */ /* 0x001fe400078ec0ff */
[----:B------:R-:W-:Y:S02]  /*1c50*/  LEA.HI R33, R22, 0xffffff80, RZ, 0x8 ;  /* 0xffffff8016217811 */ /* 0x000fe400078f40ff */
[----:B------:R-:W-:-:S02]  /*1c60*/  IADD3 R17, R17, -0x80, RZ ;  /* 0xffffff8011117810 */ /* 0x000fc40007ffe0ff */
[----:B------:R-:W-:Y:S01]  /*1c70*/  LOP3.LUT R41, R22, 0xff, RZ, 0xc0, !PT ;  /* 0x000000ff16297812 */ /* 0x000fe200078ec0ff */
[----:B------:R0:W1:Y:S01]  /*1c80*/  I2F.F16 R20, R16 ;  /* 0x0000001000147306 */ /* 0x0000620000200c00 */
[----:B------:R-:W-:Y:S02]  /*1c90*/  LOP3.LUT R50, R49, 0xff, RZ, 0xc0, !PT ;  /* 0x000000ff31327812 */ /* 0x000fe400078ec0ff */
[----:B------:R-:W-:Y:S02]  /*1ca0*/  LEA.HI R34, R23, 0xffffff80, RZ, 0x8 ;  /* 0xffffff8017227811 */ /* 0x000fe400078f40ff */
[----:B------:R-:W-:Y:S02]  /*1cb0*/  SHF.R.U32.HI R51, RZ, 0x10, R21 ;  /* 0x00000010ff337819 */ /* 0x000fe40000011615 */
[----:B------:R-:W-:Y:S01]  /*1cc0*/  LOP3.LUT R40, R21, 0xff, RZ, 0xc0, !PT ;  /* 0x000000ff15287812 */ /* 0x000fe200078ec0ff */
        /* <DEDUP_REMOVED lines=141> */
.L_x_3393:
        /* <DEDUP_REMOVED lines=45> */
[--C-:B0-----:R-:W-:Y:S01]  /*2870*/  HADD2.F32 R19, -RZ, R16.reuse.H0_H0 ;  /* 0x20000010ff137230 */ /* 0x101fe20000004100 */
[-C--:B------:R-:W-:Y:S01]  /*2880*/  FFMA.FTZ R38, R47, R56.reuse, R43 ;  /* 0x000000382f267223 */ /* 0x080fe2000001002b */
        /* <DEDUP_REMOVED lines=18> */
[----:B------:R-:W-:Y:S01]  /*29b0*/  HADD2.F32 R20, -RZ, R0.H1_H1 ;  /* 0x30000000ff147230 */ /* 0x000fe20000004100 */
[-C--:B------:R-:W-:Y:S02]  /*29c0*/  FFMA.FTZ R27, R21, R16.reuse, R27 ;  /* 0x00000010151b7223 */ /* 0x080fe4000001001b */
[-C--:B------:R-:W-:Y:S02]  /*29d0*/  FFMA.FTZ R35, R22, R16.reuse, R35 ;  /* 0x0000001016237223 */ /* 0x080fe40000010023 */
[----:B------:R-:W-:Y:S01]  /*29e0*/  FFMA.FTZ R19, R23, R16, R19 ;  /* 0x0000001017137223 */ /* 0x000fe20000010013 */
[----:B------:R-:W-:Y:S01]  /*29f0*/  HADD2.F32 R16, -RZ, R2.H1_H1 ;  /* 0x30000002ff107230 */ /* 0x000fe20000004100 */
        /* <DEDUP_REMOVED lines=21> */
.L_x_3392:
[----:B------:R-:W-:-:S04]  /*2b50*/  IMAD.MOV.U32 R27, RZ, RZ, c[0x0][0x18c] ;  /* 0x00006300ff1b7624 */ /* 0x000fc800078e00ff */
[----:B------:R-:W-:-:S05]  /*2b60*/  IMAD.WIDE R24, R27, 0x8, R24 ;  /* 0x000000081b187825 */ /* 0x000fca00078e0218 */
[----:B0-----:R0:W5:Y:S01]  /*2b70*/  LDG.E.128.CONSTANT R16, [R24.64] ;  /* 0x0000000618107981 */ /* 0x001162000c1e9d00 */
[----:B------:R-:W-:Y:S01]  /*2b80*/  IMAD.WIDE R28, R27, 0x8, R28 ;  /* 0x000000081b1c7825 */ /* 0x000fe200078e021c */
[----:B------:R-:W-:Y:S05]  /*2b90*/  @!P1 BRA `(.L_x_3394) ;  /* 0x0000124000009947 */ /* 0x000fea0003800000 */
[----:B-----5:R-:W2:Y:S01]  /*2ba0*/  LDG.E.128.CONSTANT R20, [R28.64] ;  /* 0x000000061c147981 */ /* 0x020ea2000c1e9d00 */
[--C-:B------:R-:W-:Y:S02]  /*2bb0*/  SHF.R.U32.HI R39, RZ, 0x8, R16.reuse ;  /* 0x00000008ff277819 */ /* 0x100fe40000011610 */
        /* <DEDUP_REMOVED lines=199> */
.L_x_3395:
        /* <DEDUP_REMOVED lines=43> */
[----:B0-----:R-:W-:Y:S01]  /*3ae0*/  HADD2.F32 R17, -RZ, R18.H0_H0 ;  /* 0x20000012ff117230 */ /* 0x001fe20000004100 */
        /* <DEDUP_REMOVED lines=47> */
.L_x_3394:
        /* <DEDUP_REMOVED lines=205> */
.L_x_3397:
        /* <DEDUP_REMOVED lines=91> */
.L_x_3396:
        /* <DEDUP_REMOVED lines=205> */
.L_x_3399:
        /* <DEDUP_REMOVED lines=91> */
.L_x_3398:
        /* <DEDUP_REMOVED lines=9> */
.L_x_3391:
        /* <DEDUP_REMOVED lines=8> */
.L_x_3406:
        /* <DEDUP_REMOVED lines=56> */
[----:B------:R-:W-:Y:S02]  /*6770*/  LOP3.LUT R23, R41, 0xf000f, RZ, 0xc0, !PT ;  /* 0x000f000f29177812 */ /* 0x000fe400078ec0ff */
[----:B------:R-:W-:Y:S02]  /*6780*/  LOP3.LUT R36, R46, 0xf000f, RZ, 0xc0, !PT ;  /* 0x000f000f2e247812 */ /* 0x000fe400078ec0ff */
[----:B------:R-:W-:Y:S02]  /*6790*/  SHF.R.U32.HI R44, RZ, 0xa, R22 ;  /* 0x0000000aff2c7819 */ /* 0x000fe40000011616 */
[----:B------:R-:W-:-:S02]  /*67a0*/  LOP3.LUT R43, R22, 0x3f003f, RZ, 0xc0, !PT ;  /* 0x003f003f162b7812 */ /* 0x000fc400078ec0ff */
[----:B------:R-:W-:Y:S02]  /*67b0*/  SHF.R.U32.HI R45, RZ, 0x6, R22 ;  /* 0x00000006ff2d7819 */ /* 0x000fe40000011616 */
[----:B------:R-:W-:Y:S02]  /*67c0*/  LOP3.LUT R22, R26, 0x300030, R29, 0xf8, !PT ;  /* 0x003000301a167812 */ /* 0x000fe400078ef81d */
[----:B------:R-:W-:Y:S02]  /*67d0*/  LOP3.LUT R46, R23, 0x300030, R42, 0xf8, !PT ;  /* 0x00300030172e7812 */ /* 0x000fe400078ef82a */
[----:B------:R-:W-:Y:S02]  /*67e0*/  LOP3.LUT R55, R36, 0x300030, R47, 0xf8, !PT ;  /* 0x0030003024377812 */ /* 0x000fe400078ef82f */
[----:B------:R-:W-:Y:S02]  /*67f0*/  LOP3.LUT R41, R21, 0x300030, R20, 0xf8, !PT ;  /* 0x0030003015297812 */ /* 0x000fe400078ef814 */
[----:B--2---:R-:W-:-:S02]  /*6800*/  SHF.R.U32.HI R29, RZ, 0xc, R18 ;  /* 0x0000000cff1d7819 */ /* 0x004fc40000011612 */
[----:B------:R-:W-:Y:S02]  /*6810*/  LOP3.LUT R36, R18, 0x3f003f, RZ, 0xc0, !PT ;  /* 0x003f003f12247812 */ /* 0x000fe400078ec0ff */
[----:B------:R-:W-:Y:S02]  /*6820*/  SHF.R.U32.HI R42, RZ, 0x6, R18 ;  /* 0x00000006ff2a7819 */ /* 0x000fe40000011612 */
[----:B------:R-:W-:Y:S02]  /*6830*/  SHF.R.U32.HI R21, RZ, 0xc, R16 ;  /* 0x0000000cff157819 */ /* 0x000fe40000011610 */
[----:B------:R-:W-:Y:S02]  /*6840*/  SHF.R.U32.HI R26, RZ, 0xc, R17 ;  /* 0x0000000cff1a7819 */ /* 0x000fe40000011611 */
        /* <DEDUP_REMOVED lines=127> */
.L_x_3403:
        /* <DEDUP_REMOVED lines=43> */
.L_x_3402:
        /* <DEDUP_REMOVED lines=19> */
[----:B------:R-:W-:Y:S02]  /*7420*/  LOP3.LUT R48, R31, 0x3f003f, RZ, 0xc0, !PT ;  /* 0x003f003f1f307812 */ /* 0x000fe400078ec0ff */
[----:B------:R-:W-:Y:S02]  /*7430*/  SHF.R.U32.HI R50, RZ, 0x6, R31 ;  /* 0x00000006ff327819 */ /* 0x000fe4000001161f */
[----:B----4-:R-:W-:-:S02]  /*7440*/  SHF.R.U32.HI R29, RZ, 0x8, R20 ;  /* 0x00000008ff1d7819 */ /* 0x010fc40000011614 */
[----:B------:R-:W-:Y:S02]  /*7450*/  LOP3.LUT R26, R26, 0xf000f, RZ, 0xc0, !PT ;  /* 0x000f000f1a1a7812 */ /* 0x000fe400078ec0ff */
        /* <DEDUP_REMOVED lines=14> */
[----:B------:R-:W-:Y:S02]  /*7540*/  LOP3.LUT R22, R26, 0x300030, R29, 0xf8, !PT ;  /* 0x003000301a167812 */ /* 0x000fe400078ef81d */
[----:B------:R-:W-:Y:S02]  /*7550*/  LOP3.LUT R35, R35, 0xf000f, RZ, 0xc0, !PT ;  /* 0x000f000f23237812 */ /* 0x000fe400078ec0ff */
[----:B------:R-:W-:-:S02]  /*7560*/  LOP3.LUT R54, R54, 0x300030, R49, 0xf8, !PT ;  /* 0x0030003036367812 */ /* 0x000fc400078ef831 */
[----:B---3--:R-:W-:Y:S02]  /*7570*/  SHF.R.U32.HI R26, RZ, 0xc, R17 ;  /* 0x0000000cff1a7819 */ /* 0x008fe40000011611 */
[----:B------:R-:W-:Y:S02]  /*7580*/  SHF.R.U32.HI R49, RZ, 0xc, R19 ;  /* 0x0000000cff317819 */ /* 0x000fe40000011613 */
[----:B------:R-:W-:Y:S02]  /*7590*/  LOP3.LUT R47, R46, 0x300030, R21, 0xf8, !PT ;  /* 0x003000302e2f7812 */ /* 0x000fe400078ef815 */
[----:B------:R-:W-:Y:S02]  /*75a0*/  SHF.R.U32.HI R41, RZ, 0xc, R18 ;  /* 0x0000000cff297819 */ /* 0x000fe40000011612 */
[----:B------:R-:W-:Y:S02]  /*75b0*/  LOP3.LUT R46, R19, 0x3f003f, RZ, 0xc0, !PT ;  /* 0x003f003f132e7812 */ /* 0x000fe400078ec0ff */
[----:B------:R-:W-:-:S02]  /*75c0*/  SHF.R.U32.HI R51, RZ, 0x6, R19 ;  /* 0x00000006ff337819 */ /* 0x000fc40000011613 */
[----:B------:R-:W-:Y:S02]  /*75d0*/  LOP3.LUT R4, R28, 0x3f003f, RZ, 0xc0, !PT ;  /* 0x003f003f1c047812 */ /* 0x000fe400078ec0ff */
[----:B------:R-:W-:Y:S02]  /*75e0*/  LOP3.LUT R40, R35, 0x300030, R20, 0xf8, !PT ;  /* 0x0030003023287812 */ /* 0x000fe400078ef814 */
[----:B------:R-:W-:Y:S02]  /*75f0*/  SHF.R.U32.HI R21, RZ, 0xc, R16 ;  /* 0x0000000cff157819 */ /* 0x000fe40000011610 */
        /* <DEDUP_REMOVED lines=16> */
[----:B------:R-:W-:Y:S02]  /*7700*/  LOP3.LUT R57, R26, 0x300030, R55, 0xf8, !PT ;  /* 0x003000301a397812 */ /* 0x000fe400078ef837 */
[----:B------:R-:W-:Y:S02]  /*7710*/  LOP3.LUT R28, R28, 0x3f003f, RZ, 0xc0, !PT ;  /* 0x003f003f1c1c7812 */ /* 0x000fe400078ec0ff */
[----:B------:R-:W-:Y:S02]  /*7720*/  LOP3.LUT R39, R39, 0x64006400, RZ, 0xfc, !PT ;  /* 0x6400640027277812 */ /* 0x000fe400078efcff */
[----:B------:R-:W-:Y:S02]  /*7730*/  LOP3.LUT R34, R34, 0x64006400, RZ, 0xfc, !PT ;  /* 0x6400640022227812 */ /* 0x000fe400078efcff */
[----:B------:R-:W-:-:S02]  /*7740*/  LOP3.LUT R49, R18, 0x300030, R43, 0xf8, !PT ;  /* 0x0030003012317812 */ /* 0x000fc400078ef82b */
        /* <DEDUP_REMOVED lines=116> */
.L_x_3405:
        /* <DEDUP_REMOVED lines=43> */
.L_x_3404:
        /* <DEDUP_REMOVED lines=8> */
.L_x_3401:
        /* <DEDUP_REMOVED lines=8> */
.L_x_3416:
        /* <DEDUP_REMOVED lines=14> */
[----:B------:R-:W-:Y:S01]  /*8320*/  IMAD.MOV.U32 R17, RZ, RZ, c[0x0][0x18c] ;  /* 0x00006300ff117624 */ /* 0x000fe200078e00ff */
[----:B------:R-:W2:Y:S03]  /*8330*/  LDG.E.128.CONSTANT R32, [R24.64] ;  /* 0x0000000618207981 */ /* 0x000ea6000c1e9d00 */
[----:B-----5:R-:W-:-:S06]  /*8340*/  IMAD.WIDE R28, R17, 0x4, R24 ;  /* 0x00000004111c7825 */ /* 0x020fcc00078e0218 */
        /* <DEDUP_REMOVED lines=46> */
[-C--:B------:R-:W-:Y:S02]  /*8630*/  HFMA2 R39, R47, R4.reuse.H0_H0, -72, -72 ;  /* 0xd480d4802f277431 */ /* 0x080fe40000040004 */
[----:B------:R-:W-:Y:S02]  /*8640*/  HADD2 R32, R26, -1032, -1032 ;  /* 0xe408e4081a207430 */ /* 0x000fe40000000000 */
[----:B------:R-:W-:Y:S02]  /*8650*/  HFMA2 R33, R27, R4.H0_H0, -72, -72 ;  /* 0xd480d4801b217431 */ /* 0x000fe40000040004 */
        /* <DEDUP_REMOVED lines=102> */
.L_x_3409:
        /* <DEDUP_REMOVED lines=91> */
.L_x_3410:
[C---:B-----5:R-:W-:Y:S02]  /*9270*/  LOP3.LUT R26, R28.reuse, 0xf000f, RZ, 0xc0, !PT ;  /* 0x000f000f1c1a7812 */ /* 0x060fe400078ec0ff */
[----:B------:R-:W-:Y:S02]  /*9280*/  LOP3.LUT R27, R28, 0xf000f0, RZ, 0xc0, !PT ;  /* 0x00f000f01c1b7812 */ /* 0x000fe400078ec0ff */
[----:B------:R-:W-:Y:S02]  /*9290*/  SHF.R.U32.HI R28, RZ, 0x8, R28 ;  /* 0x00000008ff1c7819 */ /* 0x000fe4000001161c */
        /* <DEDUP_REMOVED lines=141> */
.L_x_3411:
        /* <DEDUP_REMOVED lines=91> */
.L_x_3412:
[C---:B------:R-:W-:Y:S02]  /*a120*/  LOP3.LUT R29, R21.reuse, 0xf000f, RZ, 0xc0, !PT ;  /* 0x000f000f151d7812 */ /* 0x040fe400078ec0ff */
[----:B------:R-:W-:Y:S02]  /*a130*/  LOP3.LUT R27, R20, 0xf000f0, RZ, 0xc0, !PT ;  /* 0x00f000f0141b7812 */ /* 0x000fe400078ec0ff */
[----:B------:R-:W-:Y:S02]  /*a140*/  LOP3.LUT R30, R21, 0xf000f0, RZ, 0xc0, !PT ;  /* 0x00f000f0151e7812 */ /* 0x000fe400078ec0ff */
[----:B------:R-:W-:Y:S02]  /*a150*/  SHF.R.U32.HI R20, RZ, 0x8, R20 ;  /* 0x00000008ff147819 */ /* 0x000fe40000011614 */
[----:B------:R-:W-:Y:S02]  /*a160*/  SHF.R.U32.HI R31, RZ, 0x8, R21 ;  /* 0x00000008ff1f7819 */ /* 0x000fe40000011615 */
[----:B------:R-:W-:-:S02]  /*a170*/  LOP3.LUT R32, R22, 0xf000f, RZ, 0xc0, !PT ;  /* 0x000f000f16207812 */ /* 0x000fc400078ec0ff */
[----:B------:R-:W-:Y:S02]  /*a180*/  LOP3.LUT R33, R22, 0xf000f0, RZ, 0xc0, !PT ;  /* 0x00f000f016217812 */ /* 0x000fe400078ec0ff */
[C---:B------:R-:W-:Y:S02]  /*a190*/  LOP3.LUT R35, R23.reuse, 0xf000f, RZ, 0xc0, !PT ;  /* 0x000f000f17237812 */ /* 0x040fe400078ec0ff */
[----:B------:R-:W-:Y:S02]  /*a1a0*/  LOP3.LUT R36, R23, 0xf000f0, RZ, 0xc0, !PT ;  /* 0x00f000f017247812 */ /* 0x000fe400078ec0ff */
[----:B------:R-:W-:Y:S02]  /*a1b0*/  SHF.R.U32.HI R22, RZ, 0x8, R22 ;  /* 0x00000008ff167819 */ /* 0x000fe40000011616 */
[----:B------:R-:W-:Y:S02]  /*a1c0*/  SHF.R.U32.HI R23, RZ, 0x8, R23 ;  /* 0x00000008ff177819 */ /* 0x000fe40000011617 */
[----:B------:R-:W-:-:S02]  /*a1d0*/  LOP3.LUT R26, R28, 0x64006400, RZ, 0xfc, !PT ;  /* 0x640064001c1a7812 */ /* 0x000fc400078efcff */
[----:B------:R-:W-:Y:S02]  /*a1e0*/  LOP3.LUT R28, R29, 0x64006400, RZ, 0xfc, !PT ;  /* 0x640064001d1c7812 */ /* 0x000fe400078efcff */
[----:B------:R-:W-:Y:S01]  /*a1f0*/  LOP3.LUT R29, R30, 0x64006400, RZ, 0xfc, !PT ;  /* 0x640064001e1d7812 */ /* 0x000fe200078efcff */
[----:B------:R-:W-:Y:S01]  /*a200*/  HADD2 R26, R26, -1032, -1032 ;  /* 0xe408e4081a1a7430 */ /* 0x000fe20000000000 */
[C---:B------:R-:W-:Y:S01]  /*a210*/  LOP3.LUT R21, R20.reuse, 0xf000f, RZ, 0xc0, !PT ;  /* 0x000f000f14157812 */ /* 0x040fe200078ec0ff */
[----:B------:R-:W-:Y:S01]  /*a220*/  HADD2 R28, R28, -1032, -1032 ;  /* 0xe408e4081c1c7430 */ /* 0x000fe20000000000 */
[C---:B------:R-:W-:Y:S01]  /*a230*/  LOP3.LUT R30, R31.reuse, 0xf000f, RZ, 0xc0, !PT ;  /* 0x000f000f1f1e7812 */ /* 0x040fe200078ec0ff */
[----:B------:R-:W-:Y:S01]  /*a240*/  HFMA2 R29, R29, R4.H0_H0, -72, -72 ;  /* 0xd480d4801d1d7431 */ /* 0x000fe20000040004 */
[----:B------:R-:W-:Y:S02]  /*a250*/  LOP3.LUT R20, R20, 0xf000f0, RZ, 0xc0, !PT ;  /* 0x00f000f014147812 */ /* 0x000fe400078ec0ff */
[----:B------:R-:W-:-:S02]  /*a260*/  LOP3.LUT R31, R31, 0xf000f0, RZ, 0xc0, !PT ;  /* 0x00f000f01f1f7812 */ /* 0x000fc400078ec0ff */
[C---:B------:R-:W-:Y:S02]  /*a270*/  LOP3.LUT R34, R22.reuse, 0xf000f, RZ, 0xc0, !PT ;  /* 0x000f000f16227812 */ /* 0x040fe400078ec0ff */
        /* <DEDUP_REMOVED lines=122> */
.L_x_3413:
        /* <DEDUP_REMOVED lines=91> */
.L_x_3414:
[C---:B------:R-:W-:Y:S02]  /*afd0*/  LOP3.LUT R28, R17.reuse, 0xf000f, RZ, 0xc0, !PT ;  /* 0x000f000f111c7812 */ /* 0x040fe400078ec0ff */
[----:B------:R-:W-:Y:S02]  /*afe0*/  LOP3.LUT R20, R17, 0xf000f0, RZ, 0xc0, !PT ;  /* 0x00f000f011147812 */ /* 0x000fe400078ec0ff */
[----:B------:R-:W-:Y:S02]  /*aff0*/  SHF.R.U32.HI R29, RZ, 0x8, R17 ;  /* 0x00000008ff1d7819 */ /* 0x000fe40000011611 */
[C---:B------:R-:W-:Y:S02]  /*b000*/  LOP3.LUT R30, R18.reuse, 0xf000f, RZ, 0xc0, !PT ;  /* 0x000f000f121e7812 */ /* 0x040fe400078ec0ff */
[----:B------:R-:W-:Y:S02]  /*b010*/  LOP3.LUT R17, R18, 0xf000f0, RZ, 0xc0, !PT ;  /* 0x00f000f012117812 */ /* 0x000fe400078ec0ff */
[----:B------:R-:W-:-:S02]  /*b020*/  SHF.R.U32.HI R31, RZ, 0x8, R18 ;  /* 0x00000008ff1f7819 */ /* 0x000fc40000011612 */
[C---:B------:R-:W-:Y:S02]  /*b030*/  LOP3.LUT R18, R19.reuse, 0xf000f0, RZ, 0xc0, !PT ;  /* 0x00f000f013127812 */ /* 0x040fe400078ec0ff */
[----:B------:R-:W-:Y:S02]  /*b040*/  SHF.R.U32.HI R16, RZ, 0x8, R16 ;  /* 0x00000008ff107819 */ /* 0x000fe40000011610 */
[----:B------:R-:W-:Y:S02]  /*b050*/  LOP3.LUT R32, R19, 0xf000f, RZ, 0xc0, !PT ;  /* 0x000f000f13207812 */ /* 0x000fe400078ec0ff */
[----:B------:R-:W-:Y:S02]  /*b060*/  SHF.R.U32.HI R34, RZ, 0x8, R19 ;  /* 0x00000008ff227819 */ /* 0x000fe40000011613 */
        /* <DEDUP_REMOVED lines=131> */
.L_x_3415:
        /* <DEDUP_REMOVED lines=20> */
[--C-:B------:R-:W-:Y:S01]  /*b9e0*/  HADD2.F32 R22, -RZ, R18.reuse.H0_H0 ;  /* 0x20000012ff167230 */ /* 0x100fe20000004100 */
[-C--:B------:R-:W-:Y:S01]  /*b9f0*/  FFMA.FTZ R41, R28, R36.reuse, R41 ;  /* 0x000000241c297223 */ /* 0x080fe20000010029 */
[----:B------:R-:W-:Y:S01]  /*ba00*/  HADD2.F32 R28, -RZ, R19.H0_H0 ;  /* 0x20000013ff1c7230 */ /* 0x000fe20000004100 */
[----:B------:R-:W-:Y:S01]  /*ba10*/  FFMA.FTZ R43, R29, R36, R43 ;  /* 0x000000241d2b7223 */ /* 0x000fe2000001002b */
[----:B------:R-:W-:Y:S01]  /*ba20*/  HADD2.F32 R18, -RZ, R18.H1_H1 ;  /* 0x30000012ff127230 */ /* 0x000fe20000004100 */
[----:B------:R-:W-:Y:S01]  /*ba30*/  FFMA.FTZ R35, R46, R35, RZ ;  /* 0x000000232e237223 */ /* 0x000fe200000100ff */
[----:B------:R-:W-:Y:S01]  /*ba40*/  HADD2.F32 R20, -RZ, R20.H1_H1 ;  /* 0x30000014ff147230 */ /* 0x000fe20000004100 */
[-C--:B------:R-:W-:Y:S01]  /*ba50*/  FFMA.FTZ R22, R22, R38.reuse, R37 ;  /* 0x0000002616167223 */ /* 0x080fe20000010025 */
[----:B------:R-:W-:Y:S01]  /*ba60*/  HADD2.F32 R29, -RZ, R21.H0_H0 ;  /* 0x20000015ff1d7230 */ /* 0x000fe20000004100 */
[----:B------:R-:W-:Y:S01]  /*ba70*/  FFMA.FTZ R30, R30, R38, R43 ;  /* 0x000000261e1e7223 */ /* 0x000fe2000001002b */
[----:B------:R-:W-:Y:S01]  /*ba80*/  HADD2.F32 R19, -RZ, R19.H1_H1 ;  /* 0x30000013ff137230 */ /* 0x000fe20000004100 */
[----:B------:R-:W-:Y:S01]  /*ba90*/  FFMA.FTZ R35, R40, R36, R35 ;  /* 0x0000002428237223 */ /* 0x000fe20000010023 */
[----:B------:R-:W-:Y:S01]  /*baa0*/  HADD2.F32 R21, -RZ, R21.H1_H1 ;  /* 0x30000015ff157230 */ /* 0x000fe20000004100 */
[----:B------:R-:W-:-:S02]  /*bab0*/  FFMA.FTZ R28, R28, R38, R41 ;  /* 0x000000261c1c7223 */ /* 0x000fc40000010029 */
[-C--:B------:R-:W-:Y:S01]  /*bac0*/  FFMA.FTZ R22, R18, R39.reuse, R22 ;  /* 0x0000002712167223 */ /* 0x080fe20000010016 */
[--C-:B-1----:R-:W-:Y:S01]  /*bad0*/  HADD2.F32 R18, -RZ, R17.reuse.H0_H0 ;  /* 0x20000011ff127230 */ /* 0x102fe20000004100 */
[-C--:B------:R-:W-:Y:S01]  /*bae0*/  FFMA.FTZ R30, R20, R39.reuse, R30 ;  /* 0x00000027141e7223 */ /* 0x080fe2000001001e */
[----:B------:R-:W-:Y:S01]  /*baf0*/  HADD2.F32 R20, -RZ, R17.H1_H1 ;  /* 0x30000011ff147230 */ /* 0x000fe20000004100 */
[----:B------:R-:W-:Y:S01]  /*bb00*/  FFMA.FTZ R38, R29, R38, R35 ;  /* 0x000000261d267223 */ /* 0x000fe20000010023 */
[----:B------:R-:W-:Y:S01]  /*bb10*/  HADD2.F32 R17, -RZ, R31.H0_H0 ;  /* 0x2000001fff117230 */ /* 0x000fe20000004100 */
[-C--:B------:R-:W-:Y:S01]  /*bb20*/  FFMA.FTZ R28, R19, R39.reuse, R28 ;  /* 0x00000027131c7223 */ /* 0x080fe2000001001c */
[--C-:B------:R-:W-:Y:S01]  /*bb30*/  HADD2.F32 R19, -RZ, R16.reuse.H0_H0 ;  /* 0x20000010ff137230 */ /* 0x100fe20000004100 */
[----:B------:R-:W-:Y:S01]  /*bb40*/  FFMA.FTZ R38, R21, R39, R38 ;  /* 0x0000002715267223 */ /* 0x000fe20000010026 */
[----:B------:R-:W-:Y:S02]  /*bb50*/  HADD2.F32 R16, -RZ, R16.H1_H1 ;  /* 0x30000010ff107230 */ /* 0x000fe40000004100 */
[----:B------:R-:W-:Y:S01]  /*bb60*/  HADD2.F32 R21, -RZ, R32.H0_H0 ;  /* 0x20000020ff157230 */ /* 0x000fe20000004100 */
[----:B------:R-:W-:Y:S01]  /*bb70*/  FFMA.FTZ R17, R17, R19, R22 ;  /* 0x0000001311117223 */ /* 0x000fe20000010016 */
[----:B------:R-:W-:-:S02]  /*bb80*/  HADD2.F32 R29, -RZ, R33.H0_H0 ;  /* 0x20000021ff1d7230 */ /* 0x000fc40000004100 */
[----:B------:R-:W-:Y:S01]  /*bb90*/  HADD2.F32 R31, -RZ, R31.H1_H1 ;  /* 0x3000001fff1f7230 */ /* 0x000fe20000004100 */
[-C--:B------:R-:W-:Y:S01]  /*bba0*/  FFMA.FTZ R21, R21, R19.reuse, R28 ;  /* 0x0000001315157223 */ /* 0x080fe2000001001c */
[----:B------:R-:W-:Y:S01]  /*bbb0*/  HADD2.F32 R35, -RZ, R34.H0_H0 ;  /* 0x20000022ff237230 */ /* 0x000fe20000004100 */
        /* <DEDUP_REMOVED lines=41> */
.L_x_3408:
[----:B------:R-:W-:Y:S01]  /*be50*/  IADD3 R6, R6, 0x20, RZ ;  /* 0x0000002006067810 */ /* 0x000fe20007ffe0ff */
[----:B------:R-:W-:Y:S01]  /*be60*/  IMAD.MOV.U32 R17, RZ, RZ, c[0x0][0x18c] ;  /* 0x00006300ff117624 */ /* 0x000fe200078e00ff */
[----:B------:R-:W-:Y:S02]  /*be70*/  UIADD3 UR4, UR4, 0x40, URZ ;  /* 0x0000004004047890 */ /* 0x000fe4000fffe03f */
[C---:B------:R-:W-:Y:S01]  /*be80*/  ISETP.GE.AND P2, PT, R6.reuse, c[0x0][0x1b4], PT ;  /* 0x00006d0006007a0c */ /* 0x040fe20003f46270 */
[----:B------:R-:W-:Y:S01]  /*be90*/  IMAD.WIDE R24, R17, 0x10, R24 ;  /* 0x0000001011187825 */ /* 0x000fe200078e0218 */
[----:B------:R-:W-:-:S13]  /*bea0*/  ISETP.LT.AND P3, PT, R6, R5, PT ;  /* 0x000000050600720c */ /* 0x000fda0003f61270 */
[----:B------:R-:W-:Y:S05]  /*beb0*/  @!P2 BRA P3, `(.L_x_3416) ;  /* 0xffffc3800000a947 */ /* 0x000fea000183ffff */
.L_x_3407:
[----:B------:R-:W-:-:S04]  /*bec0*/  ISETP.GE.AND P0, PT, R6, R15, PT ;  /* 0x0000000f0600720c */ /* 0x000fc80003f06270 */
[----:B------:R-:W-:-:S13]  /*bed0*/  ISETP.GE.OR P0, PT, R6, c[0x0][0x1b8], P0 ;  /* 0x00006e0006007a0c */ /* 0x000fda0000706670 */
[----:B------:R-:W-:Y:S05]  /*bee0*/  @P0 BRA `(.L_x_3417) ;  /* 0x000019b000000947 */ /* 0x000fea0003800000 */
[----:B------:R-:W-:-:S04]  /*bef0*/  PRMT R4, R8, 0x9910, RZ ;  /* 0x0000991008047816 */ /* 0x000fc800000000ff */
[----:B------:R-:W-:-:S04]  /*bf00*/  ISETP.NE.AND P0, PT, R4, RZ, PT ;  /* 0x000000ff0400720c */ /* 0x000fc80003f05270 */
[----:B------:R-:W-:Y:S02]  /*bf10*/  ISETP.LT.OR P0, PT, R14, 0x2, !P0 ;  /* 0x000000020e00780c */ /* 0x000fe40004701670 */
.L_x_3420:
        /* <DEDUP_REMOVED lines=49> */
[----:B------:R-:W-:Y:S02]  /*c230*/  PRMT R23, R7, 0x9910, RZ ;  /* 0x0000991007177816 */ /* 0x000fe400000000ff */
[----:B------:R-:W-:Y:S02]  /*c240*/  LOP3.LUT R32, R32, 0x10001, RZ, 0xc0, !PT ;  /* 0x0001000120207812 */ /* 0x000fe400078ec0ff */
[----:B------:R-:W-:Y:S02]  /*c250*/  LOP3.LUT R31, R28, 0x20002, R31, 0xf8, !PT ;  /* 0x000200021c1f7812 */ /* 0x000fe400078ef81f */
[----:B------:R-:W-:Y:S02]  /*c260*/  LOP3.LUT R36, R36, 0x10001, RZ, 0xc0, !PT ;  /* 0x0001000124247812 */ /* 0x000fe400078ec0ff */
[----:B------:R-:W-:Y:S02]  /*c270*/  LOP3.LUT R35, R32, 0x20002, R35, 0xf8, !PT ;  /* 0x0002000220237812 */ /* 0x000fe400078ef823 */
[----:B------:R-:W-:-:S02]  /*c280*/  ISETP.NE.AND P2, PT, R23, RZ, PT ;  /* 0x000000ff1700720c */ /* 0x000fc40003f45270 */
[----:B------:R-:W-:Y:S02]  /*c290*/  LOP3.LUT R40, R40, 0x10001, RZ, 0xc0, !PT ;  /* 0x0001000128287812 */ /* 0x000fe400078ec0ff */
[----:B------:R-:W-:Y:S02]  /*c2a0*/  LOP3.LUT R4, R24, 0x380038, RZ, 0xc0, !PT ;  /* 0x0038003818047812 */ /* 0x000fe400078ec0ff */
[----:B------:R-:W-:Y:S02]  /*c2b0*/  SHF.R.U32.HI R65, RZ, 0x6, R24 ;  /* 0x00000006ff417819 */ /* 0x000fe40000011618 */
[----:B------:R-:W-:Y:S02]  /*c2c0*/  LOP3.LUT R42, R36, 0x20002, R39, 0xf8, !PT ;  /* 0x00020002242a7812 */ /* 0x000fe400078ef827 */
[----:B------:R-:W-:Y:S02]  /*c2d0*/  LOP3.LUT R48, R40, 0x20002, R45, 0xf8, !PT ;  /* 0x0002000228307812 */ /* 0x000fe400078ef82d */
        /* <DEDUP_REMOVED lines=8> */
[----:B------:R-:W-:-:S02]  /*c360*/  LOP3.LUT R81, R43, 0x64006400, RZ, 0xfc, !PT ;  /* 0x640064002b517812 */ /* 0x000fc400078efcff */
[----:B------:R-:W-:Y:S02]  /*c370*/  SHF.R.U32.HI R24, RZ, 0x6, R26 ;  /* 0x00000006ff187819 */ /* 0x000fe4000001161a */
        /* <DEDUP_REMOVED lines=24> */
[----:B------:R-:W-:-:S05]  /*c500*/  LOP3.LUT R68, R68, 0x64006400, RZ, 0xfc, !PT ;  /* 0x6400640044447812 */ /* 0x000fca00078efcff */
[----:B------:R-:W-:Y:S01]  /*c510*/  HADD2 R68, R68, -1028, -1028 ;  /* 0xe404e40444447430 */ /* 0x000fe20000000000 */
        /* <DEDUP_REMOVED lines=10> */
[----:B------:R-:W-:Y:S02]  /*c5c0*/  LOP3.LUT R35, R33, 0x64006400, RZ, 0xfc, !PT ;  /* 0x6400640021237812 */ /* 0x000fe400078efcff */
[----:B------:R-:W-:-:S02]  /*c5d0*/  LOP3.LUT R36, R17, 0x380038, RZ, 0xc0, !PT ;  /* 0x0038003811247812 */ /* 0x000fc400078ec0ff */
[----:B------:R-:W-:Y:S01]  /*c5e0*/  SHF.R.U32.HI R69, RZ, 0x6, R17 ;  /* 0x00000006ff457819 */ /* 0x000fe20000011611 */
[-C--:B------:R-:W-:Y:S01]  /*c5f0*/  HFMA2 R62, R35, R46.reuse.H0_H0, -132, -132 ;  /* 0xd820d820233e7431 */ /* 0x080fe2000004002e */
[----:B------:R-:W-:Y:S01]  /*c600*/  LOP3.LUT R75, R17, 0x70007, RZ, 0xc0, !PT ;  /* 0x00070007114b7812 */ /* 0x000fe200078ec0ff */
[----:B------:R-:W-:Y:S01]  /*c610*/  HFMA2 R35, R85, R46.H0_H0, -132, -132 ;  /* 0xd820d82055237431 */ /* 0x000fe2000004002e */
[----:B------:R-:W-:Y:S02]  /*c620*/  LOP3.LUT R33, R20, 0x380038, RZ, 0xc0, !PT ;  /* 0x0038003814217812 */ /* 0x000fe400078ec0ff */
[--C-:B------:R-:W-:Y:S02]  /*c630*/  SHF.R.U32.HI R17, RZ, 0xd, R18.reuse ;  /* 0x0000000dff117819 */ /* 0x100fe40000011612 */
[----:B------:R-:W-:Y:S02]  /*c640*/  LOP3.LUT R40, R18, 0x380038, RZ, 0xc0, !PT ;  /* 0x0038003812287812 */ /* 0x000fe400078ec0ff */
[----:B------:R-:W-:-:S02]  /*c650*/  SHF.R.U32.HI R70, RZ, 0x6, R18 ;  /* 0x00000006ff467819 */ /* 0x000fc40000011612 */
[----:B------:R-:W-:Y:S02]  /*c660*/  LOP3.LUT R76, R18, 0x70007, RZ, 0xc0, !PT ;  /* 0x00070007124c7812 */ /* 0x000fe400078ec0ff */
[----:B------:R-:W-:Y:S02]  /*c670*/  LOP3.LUT R16, R48, 0x40004, R39, 0xf8, !PT ;  /* 0x0004000430107812 */ /* 0x000fe400078ef827 */
        /* <DEDUP_REMOVED lines=12> */
[----:B------:R-:W-:Y:S01]  /*c740*/  LOP3.LUT R17, R42, 0x40004, R17, 0xf8, !PT ;  /* 0x000400042a117812 */ /* 0x000fe200078ef811 */
        /* <DEDUP_REMOVED lines=194> */
.L_x_3419:
        /* <DEDUP_REMOVED lines=77> */
.L_x_3418:
[----:B0-----:R-:W-:Y:S01]  /*d840*/  IADD3 R6, R6, 0x20, RZ ;  /* 0x0000002006067810 */ /* 0x001fe20007ffe0ff */
[----:B------:R-:W-:Y:S01]  /*d850*/  UIADD3 UR4, UR4, 0x40, URZ ;  /* 0x0000004004047890 */ /* 0x000fe2000fffe03f */
[----:B-----5:R-:W-:Y:S02]  /*d860*/  IMAD.WIDE R24, R29, 0x4, R14 ;  /* 0x000000041d187825 */ /* 0x020fe400078e020e */
[C---:B------:R-:W-:Y:S02]  /*d870*/  ISETP.GE.AND P2, PT, R6.reuse, c[0x0][0x1b8], PT ;  /* 0x00006e0006007a0c */ /* 0x040fe40003f46270 */
[----:B------:R-:W-:-:S13]  /*d880*/  ISETP.LT.AND P3, PT, R6, R5, PT ;  /* 0x000000050600720c */ /* 0x000fda0003f61270 */
[----:B------:R-:W-:Y:S05]  /*d890*/  @!P2 BRA P3, `(.L_x_3420) ;  /* 0xffffe6800000a947 */ /* 0x000fea000183ffff */
.L_x_3417:
        /* <DEDUP_REMOVED lines=20> */
.L_x_3424:
[----:B------:R-:W0:Y:S02]  /*d9e0*/  LDS R10, [R6] ;  /* 0x00000000060a7984 */ /* 0x000e240000000800 */
[----:B0-----:R-:W-:-:S06]  /*d9f0*/  HADD2 R11, R10, R13 ;  /* 0x0000000d0a0b7230 */ /* 0x001fcc0000000000 */
[----:B------:R-:W0:Y:S02]  /*da00*/  ATOMS.CAST.SPIN R11, [R6], R10, R11 ;  /* 0x0000000a060b738d */ /* 0x000e24000180000b */
[----:B0-----:R-:W-:-:S13]  /*da10*/  ISETP.EQ.U32.AND P0, PT, R11, 0x1, PT ;  /* 0x000000010b00780c */ /* 0x001fda0003f02070 */
[----:B------:R-:W-:Y:S05]  /*da20*/  @!P0 BRA `(.L_x_3424) ;  /* 0xffffffb000008947 */ /* 0x000fea000383ffff */
[----:B------:R-:W-:Y:S05]  /*da30*/  BRA `(.L_x_3422) ;  /* 0x0000003000007947 */ /* 0x000fea0003800000 */
.L_x_3423:
[----:B------:R-:W2:Y:S02]  /*da40*/  LD.E R6, [R4.64] ;  /* 0x0000000604067980 */ /* 0x000ea4000c101900 */
[----:B--2---:R-:W-:-:S05]  /*da50*/  IMAD.IADD R7, R13, 0x1, R6 ;  /* 0x000000010d077824 */ /* 0x004fca00078e0206 */
[----:B------:R0:W-:Y:S02]  /*da60*/  ST.E [R4.64], R7 ;  /* 0x0000000704007985 */ /* 0x0001e4000c101906 */
.L_x_3422:
[----:B------:R-:W-:Y:S05]  /*da70*/  BSYNC B0 ;  /* 0x0000000000007941 */ /* 0x000fea0003800000 */
.L_x_3421:
[----:B------:R-:W2:Y:S01]  /*da80*/  ATOM.E.ADD.F16x2.RN.STRONG.GPU P0, RZ, [R4.64+0x4], R15 ;  /* 0x0000040f04ff798a */ /* 0x000ea2000810e9c6 */
[----:B------:R-:W-:Y:S01]  /*da90*/  BSSY B0, `(.L_x_3425) ;  /* 0x000000f000007945 */ /* 0x000fe20003800000 */
[----:B--2---:R-:W-:Y:S05]  /*daa0*/  @P0 BRA `(.L_x_3426) ;  /* 0x000000d000000947 */ /* 0x004fea0003800000 */
[----:B------:R-:W1:Y:S02]  /*dab0*/  QSPC.E.S P0, RZ, [R4+0x4] ;  /* 0x0000040004ff73aa */ /* 0x000e640000000500 */
[----:B-1----:R-:W-:Y:S05]  /*dac0*/  @!P0 BRA `(.L_x_3427) ;  /* 0x0000008000008947 */ /* 0x002fea0003800000 */
[----:B0-----:R-:W-:-:S04]  /*dad0*/  IADD3 R4, R4, 0x4, RZ ;  /* 0x0000000404047810 */ /* 0x001fc80007ffe0ff */
[----:B------:R-:W-:-:S05]  /*dae0*/  LOP3.LUT R4, R4, 0xffffff, RZ, 0xc0, !PT ;  /* 0x00ffffff04047812 */ /* 0x000fca00078ec0ff */
.L_x_3428:
[----:B------:R-:W0:Y:S02]  /*daf0*/  LDS R6, [R4] ;  /* 0x0000000004067984 */ /* 0x000e240000000800 */
[----:B0-----:R-:W-:-:S10]  /*db00*/  HFMA2.MMA R7, R6, 1, 1, R15 ;  /* 0x3c003c0006077835 */ /* 0x001fd4000000000f */
[----:B------:R-:W0:Y:S02]  /*db10*/  ATOMS.CAST.SPIN R7, [R4], R6, R7 ;  /* 0x000000060407738d */ /* 0x000e240001800007 */
[----:B0-----:R-:W-:-:S13]  /*db20*/  ISETP.EQ.U32.AND P0, PT, R7, 0x1, PT ;  /* 0x000000010700780c */ /* 0x001fda0003f02070 */
[----:B------:R-:W-:Y:S05]  /*db30*/  @!P0 BRA `(.L_x_3428) ;  /* 0xffffffb000008947 */ /* 0x000fea000383ffff */
[----:B------:R-:W-:Y:S05]  /*db40*/  BRA `(.L_x_3426) ;  /* 0x0000003000007947 */ /* 0x000fea0003800000 */
.L_x_3427:
[----:B------:R-:W2:Y:S02]  /*db50*/  LD.E R6, [R4.64+0x4] ;  /* 0x0000040604067980 */ /* 0x000ea4000c101900 */
[----:B0-2---:R-:W-:-:S05]  /*db60*/  IMAD.IADD R7, R15, 0x1, R6 ;  /* 0x000000010f077824 */ /* 0x005fca00078e0206 */
[----:B------:R0:W-:Y:S02]  /*db70*/  ST.E [R4.64+0x4], R7 ;  /* 0x0000040704007985 */ /* 0x0001e4000c101906 */
.L_x_3426:
[----:B------:R-:W-:Y:S05]  /*db80*/  BSYNC B0 ;  /* 0x0000000000007941 */ /* 0x000fea0003800000 */
.L_x_3425:
        /* <DEDUP_REMOVED lines=12> */
.L_x_3432:
[----:B------:R-:W0:Y:S02]  /*dc50*/  LDS R2, [R0] ;  /* 0x0000000000027984 */ /* 0x000e240000000800 */
[----:B0-----:R-:W-:-:S06]  /*dc60*/  HADD2 R3, R2, R9 ;  /* 0x0000000902037230 */ /* 0x001fcc0000000000 */
[----:B------:R-:W0:Y:S02]  /*dc70*/  ATOMS.CAST.SPIN R3, [R0], R2, R3 ;  /* 0x000000020003738d */ /* 0x000e240001800003 */
[----:B0-----:R-:W-:-:S13]  /*dc80*/  ISETP.EQ.U32.AND P0, PT, R3, 0x1, PT ;  /* 0x000000010300780c */ /* 0x001fda0003f02070 */
[----:B------:R-:W-:Y:S05]  /*dc90*/  @!P0 BRA `(.L_x_3432) ;  /* 0xffffffb000008947 */ /* 0x000fea000383ffff */
[----:B------:R-:W-:Y:S05]  /*dca0*/  BRA `(.L_x_3430) ;  /* 0x0000003000007947 */ /* 0x000fea0003800000 */
.L_x_3431:
[----:B------:R-:W2:Y:S02]  /*dcb0*/  LD.E R0, [R4.64] ;  /* 0x0000000604007980 */ /* 0x000ea4000c101900 */
[----:B--2---:R-:W-:-:S05]  /*dcc0*/  IMAD.IADD R3, R9, 0x1, R0 ;  /* 0x0000000109037824 */ /* 0x004fca00078e0200 */
[----:B------:R0:W-:Y:S02]  /*dcd0*/  ST.E [R4.64], R3 ;  /* 0x0000000304007985 */ /* 0x0001e4000c101906 */
.L_x_3430:
[----:B------:R-:W-:Y:S05]  /*dce0*/  BSYNC B0 ;  /* 0x0000000000007941 */ /* 0x000fea0003800000 */
.L_x_3429:
[----:B------:R-:W2:Y:S02]  /*dcf0*/  ATOM.E.ADD.F16x2.RN.STRONG.GPU P0, RZ, [R4.64+0x4], R7 ;  /* 0x0000040704ff798a */ /* 0x000ea4000810e9c6 */
[----:B--2---:R-:W-:Y:S05]  /*dd00*/  @P0 EXIT ;  /* 0x000000000000094d */ /* 0x004fea0003800000 */
[----:B------:R-:W1:Y:S02]  /*dd10*/  QSPC.E.S P0, RZ, [R4+0x4] ;  /* 0x0000040004ff73aa */ /* 0x000e640000000500 */
[----:B-1----:R-:W-:Y:S05]  /*dd20*/  @!P0 BRA `(.L_x_3433) ;  /* 0x0000008000008947 */ /* 0x002fea0003800000 */
[----:B0-----:R-:W-:-:S04]  /*dd30*/  IADD3 R4, R4, 0x4, RZ ;  /* 0x0000000404047810 */ /* 0x001fc80007ffe0ff */
[----:B------:R-:W-:-:S05]  /*dd40*/  LOP3.LUT R4, R4, 0xffffff, RZ, 0xc0, !PT ;  /* 0x00ffffff04047812 */ /* 0x000fca00078ec0ff */
.L_x_3434:
[----:B------:R-:W0:Y:S02]  /*dd50*/  LDS R2, [R4] ;  /* 0x0000000004027984 */ /* 0x000e240000000800 */
[----:B0-----:R-:W-:-:S10]  /*dd60*/  HFMA2.MMA R3, R2, 1, 1, R7 ;  /* 0x3c003c0002037835 */ /* 0x001fd40000000007 */
[----:B------:R-:W0:Y:S02]  /*dd70*/  ATOMS.CAST.SPIN R3, [R4], R2, R3 ;  /* 0x000000020403738d */ /* 0x000e240001800003 */
[----:B0-----:R-:W-:-:S13]  /*dd80*/  ISETP.EQ.U32.AND P0, PT, R3, 0x1, PT ;  /* 0x000000010300780c */ /* 0x001fda0003f02070 */
[----:B------:R-:W-:Y:S05]  /*dd90*/  @!P0 BRA `(.L_x_3434) ;  /* 0xffffffb000008947 */ /* 0x000fea000383ffff */
[----:B------:R-:W-:Y:S05]  /*dda0*/  EXIT ;  /* 0x000000000000794d */ /* 0x000fea0003800000 */
.L_x_3433:
[----:B------:R-:W2:Y:S02]  /*ddb0*/  LD.E R0, [R4.64+0x4] ;  /* 0x0000040604007980 */ /* 0x000ea4000c101900 */
[----:B0-2---:R-:W-:-:S05]  /*ddc0*/  IMAD.IADD R3, R7, 0x1, R0 ;  /* 0x0000000107037824 */ /* 0x005fca00078e0200 */
[----:B------:R-:W-:Y:S01]  /*ddd0*/  ST.E [R4.64+0x4], R3 ;  /* 0x0000040304007985 */ /* 0x000fe2000c101906 */
[----:B------:R-:W-:Y:S05]  /*dde0*/  EXIT ;  /* 0x000000000000794d */ /* 0x000fea0003800000 */
.L_x_3435:
        /* <DEDUP_REMOVED lines=9> */
.L_x_4792:


//--------------------- .text._Z23gemm_half_q_half_kernelILi2ELi176ELb1ELb1ELi64EEvPK6__halfPKjS4_S2_PS0_iiiiPKtS7_iiiiiibS2_i --------------------------
	.section	.text._Z23gemm_half_q_half_kernelILi2ELi176ELb1ELb1ELi64EEvPK6__halfPKjS4_S2_PS0_iiiiPKtS7_iiiiiibS2_i,"ax",@progbits
	.sectioninfo	@"SHI_REGISTERS=108"
	.align	128
        .global         _Z23gemm_half_q_half_kernelILi2ELi176ELb1ELb1ELi64EEvPK6__halfPKjS4_S2_PS0_iiiiPKtS7_iiiiiibS2_i
        .type           _Z23gemm_half_q_half_kernelILi2ELi176ELb1ELb1ELi64EEvPK6__halfPKjS4_S2_PS0_iiiiPKtS7_iiiiiibS2_i,@function
        .size           _Z23gemm_half_q_half_kernelILi2ELi176ELb1ELb1ELi64EEvPK6__halfPKjS4_S2_PS0_iiiiPKtS7_iiiiiibS2_i,(.L_x_4793 - _Z23gemm_half_q_half_kernelILi2ELi176ELb1ELb1ELi64EEvPK6__halfPKjS4_S2_PS0_iiiiPKtS7_iiiiiibS2_i)
        .other          _Z23gemm_half_q_half_kernelILi2ELi176ELb1ELb1ELi64EEvPK6__halfPKjS4_S2_PS0_iiiiPKtS7_iiiiiibS2_i,@"STO_CUDA_ENTRY STV_DEFAULT"
_Z23gemm_half_q_half_kernelILi2ELi176ELb1ELb1ELi64EEvPK6__halfPKjS4_S2_PS0_iiiiPKtS7_iiiiiibS2_i:
.text._Z23gemm_half_q_half_kernelILi2ELi176ELb1ELb1ELi64EEvPK6__halfPKjS4_S2_PS0_iiiiPKtS7_iiiiiibS2_i:
        /* <DEDUP_REMOVED lines=25> */
.L_x_3436:
        /* <DEDUP_REMOVED lines=27> */
.L_x_3441:
        /* <DEDUP_REMOVED lines=10> */
[C---:B------:R-:W-:Y:S02]  /*03e0*/  IADD3 R17, P3, R25.reuse, R4, RZ ;  /* 0x0000000419117210 */ /* 0x040fe40007f7e0ff */
[----:B------:R-:W-:Y:S02]  /*03f0*/  LEA R10, P2, R18, c[0x0][0x160], 0x1 ;  /* 0x00005800120a7a11 */ /* 0x000fe400078408ff */
[C---:B------:R-:W-:Y:S02]  /*0400*/  IADD3 R19, P4, R25.reuse, R12, RZ ;  /* 0x0000000c19137210 */ /* 0x040fe40007f9e0ff */
[----:B------:R-:W-:Y:S02]  /*0410*/  IADD3 R21, P5, R25, R16, RZ ;  /* 0x0000001019157210 */ /* 0x000fe40007fbe0ff */
[----:B------:R-:W-:Y:S02]  /*0420*/  LEA.HI.X.SX32 R24, R4, RZ, 0x1, P3 ;  /* 0x000000ff04187211 */ /* 0x000fe400018f0eff */
[----:B------:R-:W-:-:S02]  /*0430*/  LEA.HI.X R11, R18, c[0x0][0x164], R11, 0x1, P2 ;  /* 0x00005900120b7a11 */ /* 0x000fc400010f0c0b */
[----:B------:R-:W-:Y:S02]  /*0440*/  LEA.HI.X.SX32 R12, R12, RZ, 0x1, P4 ;  /* 0x000000ff0c0c7211 */ /* 0x000fe400020f0eff */
[----:B------:R-:W-:Y:S01]  /*0450*/  LEA.HI.X.SX32 R4, R16, RZ, 0x1, P5 ;  /* 0x000000ff10047211 */ /* 0x000fe200028f0eff */
[----:B------:R-:W2:Y:S01]  /*0460*/  LDG.E.U16.CONSTANT R10, [R10.64] ;  /* 0x000000060a0a7981 */ /* 0x000ea2000c1e9500 */
        /* <DEDUP_REMOVED lines=17> */
.L_x_3440:
        /* <DEDUP_REMOVED lines=22> */
.L_x_3442:
        /* <DEDUP_REMOVED lines=12> */
.L_x_3439:
[----:B------:R-:W-:Y:S01]  /*07a0*/  ISETP.GT.AND P2, PT, R2, 0x3, PT ;  /* 0x000000030200780c */ /* 0x000fe20003f44270 */
[----:B------:R-:W-:Y:S01]  /*07b0*/  IMAD.SHL.U32 R24, R12, 0x2, RZ ;  /* 0x000000020c187824 */ /* 0x000fe200078e00ff */
[----:B------:R-:W-:Y:S01]  /*07c0*/  PLOP3.LUT P0, PT, PT, PT, PT, 0x80, 0x0 ;  /* 0x000000000000781c */ /* 0x000fe20003f0f070 */
[----:B------:R-:W-:-:S10]  /*07d0*/  IMAD.MOV.U32 R3, RZ, RZ, RZ ;  /* 0x000000ffff037224 */ /* 0x000fd400078e00ff */
[----:B------:R-:W-:Y:S05]  /*07e0*/  @!P2 BRA `(.L_x_3443) ;  /* 0x000002600000a947 */ /* 0x000fea0003800000 */
[----:B------:R-:W-:Y:S02]  /*07f0*/  PLOP3.LUT P0, PT, PT, PT, PT, 0x8, 0x0 ;  /* 0x000000000000781c */ /* 0x000fe40003f0e170 */
[----:B------:R-:W-:Y:S02]  /*0800*/  IADD3 R26, R2, -0x3, RZ ;  /* 0xfffffffd021a7810 */ /* 0x000fe40007ffe0ff */
.L_x_3444:
        /* <DEDUP_REMOVED lines=10> */
[C---:B------:R-:W-:Y:S02]  /*08b0*/  IADD3 R17, P3, R23.reuse, R4, RZ ;  /* 0x0000000417117210 */ /* 0x040fe40007f7e0ff */
[----:B------:R-:W-:Y:S02]  /*08c0*/  LEA R10, P2, R18, c[0x0][0x160], 0x1 ;  /* 0x00005800120a7a11 */ /* 0x000fe400078408ff */
[C---:B------:R-:W-:Y:S02]  /*08d0*/  IADD3 R19, P4, R23.reuse, R12, RZ ;  /* 0x0000000c17137210 */ /* 0x040fe40007f9e0ff */
[----:B------:R-:W-:Y:S02]  /*08e0*/  IADD3 R9, P5, R23, R16, RZ ;  /* 0x0000001017097210 */ /* 0x000fe40007fbe0ff */
[----:B------:R-:W-:Y:S02]  /*08f0*/  LEA.HI.X.SX32 R22, R4, R25, 0x1, P3 ;  /* 0x0000001904167211 */ /* 0x000fe400018f0eff */
[----:B------:R-:W-:-:S02]  /*0900*/  LEA.HI.X R11, R18, c[0x0][0x164], R11, 0x1, P2 ;  /* 0x00005900120b7a11 */ /* 0x000fc400010f0c0b */
[-C--:B------:R-:W-:Y:S02]  /*0910*/  LEA.HI.X.SX32 R12, R12, R25.reuse, 0x1, P4 ;  /* 0x000000190c0c7211 */ /* 0x080fe400020f0eff */
[----:B------:R-:W-:Y:S01]  /*0920*/  LEA.HI.X.SX32 R4, R16, R25, 0x1, P5 ;  /* 0x0000001910047211 */ /* 0x000fe200028f0eff */
        /* <DEDUP_REMOVED lines=18> */
.L_x_3443:
        /* <DEDUP_REMOVED lines=22> */
.L_x_3445:
        /* <DEDUP_REMOVED lines=11> */
.L_x_3438:
[----:B------:R-:W-:Y:S05]  /*0c60*/  BSYNC B0 ;  /* 0x0000000000007941 */ /* 0x000fea0003800000 */
.L_x_3437:
        /* <DEDUP_REMOVED lines=14> */
.L_x_3448:
[----:B------:R-:W-:Y:S01]  /*0d50*/  IMAD R4, R0, 0x2, R3 ;  /* 0x0000000200047824 */ /* 0x000fe200078e0203 */
[----:B------:R-:W-:-:S03]  /*0d60*/  IADD3 R3, R3, 0x4, RZ ;  /* 0x0000000403037810 */ /* 0x000fc60007ffe0ff */
[C-C-:B0-----:R-:W-:Y:S01]  /*0d70*/  IMAD R10, R4.reuse, c[0x0][0x18c], R15.reuse ;  /* 0x00006300040a7a24 */ /* 0x141fe200078e020f */
[C---:B------:R-:W-:Y:S02]  /*0d80*/  IADD3 R12, R4.reuse, 0x1, RZ ;  /* 0x00000001040c7810 */ /* 0x040fe40007ffe0ff */
[----:B------:R-:W-:Y:S01]  /*0d90*/  IADD3 R16, R4, 0x2, RZ ;  /* 0x0000000204107810 */ /* 0x000fe20007ffe0ff */
[----:B------:R-:W-:Y:S01]  /*0da0*/  IMAD.WIDE R10, R10, R9, c[0x0][0x180] ;  /* 0x000060000a0a7625 */ /* 0x000fe200078e0209 */
[----:B------:R-:W-:Y:S02]  /*0db0*/  IADD3 R20, R4, 0x3, RZ ;  /* 0x0000000304147810 */ /* 0x000fe40007ffe0ff */
[----:B------:R-:W-:Y:S01]  /*0dc0*/  ISETP.GE.AND P2, PT, R3, R22, PT ;  /* 0x000000160300720c */ /* 0x000fe20003f46270 */
[--C-:B------:R-:W-:Y:S01]  /*0dd0*/  IMAD R12, R12, c[0x0][0x18c], R15.reuse ;  /* 0x000063000c0c7a24 */ /* 0x100fe200078e020f */
[----:B------:R0:W-:Y:S01]  /*0de0*/  STG.E.64 [R10.64], RZ ;  /* 0x000000ff0a007986 */ /* 0x0001e2000c101b06 */
[----:B------:R-:W-:-:S02]  /*0df0*/  IMAD R18, R16, c[0x0][0x18c], R15 ;  /* 0x0000630010127a24 */ /* 0x000fc400078e020f */
[----:B------:R-:W-:Y:S02]  /*0e00*/  IMAD R20, R20, c[0x0][0x18c], R15 ;  /* 0x0000630014147a24 */ /* 0x000fe400078e020f */
[----:B------:R-:W-:-:S04]  /*0e10*/  IMAD.WIDE R16, R12, R9, c[0x0][0x180] ;  /* 0x000060000c107625 */ /* 0x000fc800078e0209 */
[-C--:B------:R-:W-:Y:S01]  /*0e20*/  IMAD.WIDE R18, R18, R9.reuse, c[0x0][0x180] ;  /* 0x0000600012127625 */ /* 0x080fe200078e0209 */
[----:B------:R0:W-:Y:S03]  /*0e30*/  STG.E.64 [R16.64], RZ ;  /* 0x000000ff10007986 */ /* 0x0001e6000c101b06 */
[----:B------:R-:W-:Y:S01]  /*0e40*/  IMAD.WIDE R20, R20, R9, c[0x0][0x180] ;  /* 0x0000600014147625 */ /* 0x000fe200078e0209 */
[----:B------:R0:W-:Y:S04]  /*0e50*/  STG.E.64 [R18.64], RZ ;  /* 0x000000ff12007986 */ /* 0x0001e8000c101b06 */
[----:B------:R0:W-:Y:S01]  /*0e60*/  STG.E.64 [R20.64], RZ ;  /* 0x000000ff14007986 */ /* 0x0001e2000c101b06 */
[----:B------:R-:W-:Y:S05]  /*0e70*/  @!P2 BRA `(.L_x_3448) ;  /* 0xfffffed00000a947 */ /* 0x000fea000383ffff */
.L_x_3447:
        /* <DEDUP_REMOVED lines=8> */
[----:B------:R-:W-:-:S03]  /*0f00*/  IADD3 R12, R4, 0x1, RZ ;  /* 0x00000001040c7810 */ /* 0x000fc60007ffe0ff */
[----:B------:R-:W-:-:S04]  /*0f10*/  IMAD.WIDE R10, R10, R17, c[0x0][0x180] ;  /* 0x000060000a0a7625 */ /* 0x000fc800078e0211 */
[----:B------:R-:W-:Y:S01]  /*0f20*/  IMAD R12, R12, c[0x0][0x18c], R15 ;  /* 0x000063000c0c7a24 */ /* 0x000fe200078e020f */
[----:B------:R0:W-:Y:S03]  /*0f30*/  STG.E.64 [R10.64], RZ ;  /* 0x000000ff0a007986 */ /* 0x0001e6000c101b06 */
[----:B------:R-:W-:-:S05]  /*0f40*/  IMAD.WIDE R16, R12, R17, c[0x0][0x180] ;  /* 0x000060000c107625 */ /* 0x000fca00078e0211 */
[----:B------:R0:W-:Y:S02]  /*0f50*/  STG.E.64 [R16.64], RZ ;  /* 0x000000ff10007986 */ /* 0x0001e4000c101b06 */
.L_x_3449:
[----:B------:R-:W-:-:S13]  /*0f60*/  ISETP.LT.OR P0, PT, R3, R2, P0 ;  /* 0x000000020300720c */ /* 0x000fda0000701670 */
[----:B------:R-:W-:Y:S02]  /*0f70*/  @P0 IMAD R0, R0, 0x2, R3 ;  /* 0x0000000200000824 */ /* 0x000fe400078e0203 */
[----:B------:R-:W-:Y:S02]  /*0f80*/  @P0 IMAD.MOV.U32 R3, RZ, RZ, 0x2 ;  /* 0x00000002ff030424 */ /* 0x000fe400078e00ff */
[----:B------:R-:W-:-:S04]  /*0f90*/  @P0 IMAD R0, R0, c[0x0][0x18c], R15 ;  /* 0x0000630000000a24 */ /* 0x000fc800078e020f */
[----:B------:R-:W-:-:S05]  /*0fa0*/  @P0 IMAD.WIDE R2, R0, R3, c[0x0][0x180] ;  /* 0x0000600000020625 */ /* 0x000fca00078e0203 */
[----:B------:R1:W-:Y:S02]  /*0fb0*/  @P0 STG.E.64 [R2.64], RZ ;  /* 0x000000ff02000986 */ /* 0x0003e4000c101b06 */
.L_x_3446:
        /* <DEDUP_REMOVED lines=14> */
.L_x_3451:
        /* <DEDUP_REMOVED lines=43> */
.L_x_3450:
        /* <DEDUP_REMOVED lines=77> */
.L_x_3461:
        /* <DEDUP_REMOVED lines=216> */
.L_x_3454:
        /* <DEDUP_REMOVED lines=45> */
[----:B0-----:R-:W-:Y:S01]  /*2870*/  HADD2.F32 R19, -RZ, R17.H1_H1 ;  /* 0x30000011ff137230 */ /* 0x001fe20000004100 */
[----:B------:R-:W-:-:S02]  /*2880*/  FFMA.FTZ R38, R47, R56, R43 ;  /* 0x000000382f267223 */ /* 0x000fc4000001002b */
        /* <DEDUP_REMOVED lines=44> */
.L_x_3453:
        /* <DEDUP_REMOVED lines=206> */
.L_x_3456:
        /* <DEDUP_REMOVED lines=91> */
.L_x_3455:
        /* <DEDUP_REMOVED lines=205> */
.L_x_3458:
        /* <DEDUP_REMOVED lines=91> */
.L_x_3457:
        /* <DEDUP_REMOVED lines=205> */
.L_x_3460:
        /* <DEDUP_REMOVED lines=91> */
.L_x_3459:
        /* <DEDUP_REMOVED lines=9> */
.L_x_3452:
        /* <DEDUP_REMOVED lines=8> */
.L_x_3467:
        /* <DEDUP_REMOVED lines=44> */
[----:B------:R-:W-:-:S05]  /*66b0*/  LOP3.LUT R26, R26, 0x64006400, RZ, 0xfc, !PT ;  /* 0x640064001a1a7812 */ /* 0x000fca00078efcff */
[----:B------:R-:W-:Y:S01]  /*66c0*/  HADD2 R26, R26, -1056, -1056 ;  /* 0xe420e4201a1a7430 */ /* 0x000fe20000000000 */
[--C-:B---3--:R-:W-:Y:S02]  /*66d0*/  SHF.R.U32.HI R29, RZ, 0x8, R20.reuse ;  /* 0x00000008ff1d7819 */ /* 0x108fe40000011614 */
        /* <DEDUP_REMOVED lines=12> */
[----:B------:R-:W-:Y:S02]  /*67a0*/  SHF.R.U32.HI R50, RZ, 0x8, R23 ;  /* 0x00000008ff327819 */ /* 0x000fe40000011617 */
[----:B------:R-:W-:Y:S02]  /*67b0*/  LOP3.LUT R22, R20, 0x300030, R29, 0xf8, !PT ;  /* 0x0030003014167812 */ /* 0x000fe400078ef81d */
[----:B--2---:R-:W-:Y:S02]  /*67c0*/  SHF.R.U32.HI R27, RZ, 0xc, R17 ;  /* 0x0000000cff1b7819 */ /* 0x004fe40000011611 */
[----:B------:R-:W-:Y:S02]  /*67d0*/  SHF.R.U32.HI R29, RZ, 0xc, R18 ;  /* 0x0000000cff1d7819 */ /* 0x000fe40000011612 */
[----:B------:R-:W-:-:S02]  /*67e0*/  LOP3.LUT R41, R36, 0x300030, R31, 0xf8, !PT ;  /* 0x0030003024297812 */ /* 0x000fc400078ef81f */
[----:B------:R-:W-:Y:S02]  /*67f0*/  LOP3.LUT R46, R46, 0x300030, R21, 0xf8, !PT ;  /* 0x003000302e2e7812 */ /* 0x000fe400078ef815 */
        /* <DEDUP_REMOVED lines=14> */
[----:B------:R-:W-:Y:S02]  /*68e0*/  SHF.R.U32.HI R16, RZ, 0x6, R16 ;  /* 0x00000006ff107819 */ /* 0x000fe40000011610 */
[----:B------:R-:W-:Y:S02]  /*68f0*/  LOP3.LUT R50, R19, 0x3f003f, RZ, 0xc0, !PT ;  /* 0x003f003f13327812 */ /* 0x000fe400078ec0ff */
[----:B------:R-:W-:-:S02]  /*6900*/  LOP3.LUT R21, R21, 0xf000f, RZ, 0xc0, !PT ;  /* 0x000f000f15157812 */ /* 0x000fc400078ec0ff */
        /* <DEDUP_REMOVED lines=117> */
.L_x_3464:
        /* <DEDUP_REMOVED lines=43> */
.L_x_3463:
        /* <DEDUP_REMOVED lines=32> */
[----:B------:R-:W-:Y:S02]  /*7510*/  LOP3.LUT R33, R33, 0xf000f, RZ, 0xc0, !PT ;  /* 0x000f000f21217812 */ /* 0x000fe400078ec0ff */
[----:B------:R-:W-:-:S02]  /*7520*/  SHF.R.U32.HI R42, RZ, 0x8, R22 ;  /* 0x00000008ff2a7819 */ /* 0x000fc40000011616 */
[----:B------:R-:W-:Y:S02]  /*7530*/  LOP3.LUT R23, R41, 0xf000f, RZ, 0xc0, !PT ;  /* 0x000f000f29177812 */ /* 0x000fe400078ec0ff */
[----:B------:R-:W-:Y:S02]  /*7540*/  LOP3.LUT R43, R43, 0xf000f, RZ, 0xc0, !PT ;  /* 0x000f000f2b2b7812 */ /* 0x000fe400078ec0ff */
[--C-:B------:R-:W-:Y:S02]  /*7550*/  SHF.R.U32.HI R46, RZ, 0xa, R22.reuse ;  /* 0x0000000aff2e7819 */ /* 0x100fe40000011616 */
[----:B------:R-:W-:Y:S02]  /*7560*/  LOP3.LUT R44, R22, 0x3f003f, RZ, 0xc0, !PT ;  /* 0x003f003f162c7812 */ /* 0x000fe400078ec0ff */
[----:B------:R-:W-:Y:S02]  /*7570*/  SHF.R.U32.HI R45, RZ, 0x6, R22 ;  /* 0x00000006ff2d7819 */ /* 0x000fe40000011616 */
[----:B------:R-:W-:-:S02]  /*7580*/  LOP3.LUT R41, R21, 0x300030, R20, 0xf8, !PT ;  /* 0x0030003015297812 */ /* 0x000fc400078ef814 */
[----:B------:R-:W-:Y:S02]  /*7590*/  LOP3.LUT R22, R33, 0x300030, R26, 0xf8, !PT ;  /* 0x0030003021167812 */ /* 0x000fe400078ef81a */
[----:B---3--:R-:W-:Y:S02]  /*75a0*/  SHF.R.U32.HI R21, RZ, 0xc, R16 ;  /* 0x0000000cff157819 */ /* 0x008fe40000011610 */
[----:B------:R-:W-:Y:S02]  /*75b0*/  LOP3.LUT R47, R23, 0x300030, R42, 0xf8, !PT ;  /* 0x00300030172f7812 */ /* 0x000fe400078ef82a */
[----:B------:R-:W-:Y:S02]  /*75c0*/  SHF.R.U32.HI R26, RZ, 0xc, R17 ;  /* 0x0000000cff1a7819 */ /* 0x000fe40000011611 */
[----:B------:R-:W-:Y:S02]  /*75d0*/  SHF.R.U32.HI R36, RZ, 0xc, R18 ;  /* 0x0000000cff247819 */ /* 0x000fe40000011612 */
[----:B------:R-:W-:-:S02]  /*75e0*/  LOP3.LUT R57, R43, 0x300030, R50, 0xf8, !PT ;  /* 0x003000302b397812 */ /* 0x000fc400078ef832 */
[----:B------:R-:W-:Y:S02]  /*75f0*/  SHF.R.U32.HI R42, RZ, 0xc, R19 ;  /* 0x0000000cff2a7819 */ /* 0x000fe40000011613 */
[----:B------:R-:W-:Y:S02]  /*7600*/  LOP3.LUT R33, R18, 0x3f003f, RZ, 0xc0, !PT ;  /* 0x003f003f12217812 */ /* 0x000fe400078ec0ff */
[----:B------:R-:W-:Y:S02]  /*7610*/  SHF.R.U32.HI R43, RZ, 0x6, R18 ;  /* 0x00000006ff2b7819 */ /* 0x000fe40000011612 */
        /* <DEDUP_REMOVED lines=137> */
.L_x_3466:
        /* <DEDUP_REMOVED lines=43> */
.L_x_3465:
        /* <DEDUP_REMOVED lines=9> */
.L_x_3462:
        /* <DEDUP_REMOVED lines=8> */
.L_x_3471:
[----:B------:R-:W-:Y:S01]  /*8270*/  ISETP.NE.AND P2, PT, R7, R4, PT ;  /* 0x000000040700720c */ /* 0x000fe20003f45270 */
[----:B------:R-:W-:Y:S02]  /*8280*/  IMAD.MOV.U32 R13, RZ, RZ, c[0x0][0x18c] ;  /* 0x00006300ff0d7624 */ /* 0x000fe400078e00ff */
[----:B------:R-:W-:Y:S02]  /*8290*/  IMAD.MOV.U32 R32, RZ, RZ, R26 ;  /* 0x000000ffff207224 */ /* 0x000fe400078e001a */
[----:B------:R-:W-:-:S04]  /*82a0*/  IMAD.MOV.U32 R33, RZ, RZ, R27 ;  /* 0x000000ffff217224 */ /* 0x000fc800078e001b */
[----:B-----5:R-:W-:Y:S02]  /*82b0*/  IMAD.WIDE R28, R13, 0x4, R32 ;  /* 0x000000040d1c7825 */ /* 0x020fe400078e0220 */
[----:B------:R-:W5:Y:S02]  /*82c0*/  LDG.E.128.CONSTANT R32, [R32.64] ;  /* 0x0000000620207981 */ /* 0x000f64000c1e9d00 */
[----:B------:R-:W-:Y:S01]  /*82d0*/  @!P2 IADD3 R12, R12, 0x1, RZ ;  /* 0x000000010c0ca810 */ /* 0x000fe20007ffe0ff */
[----:B------:R-:W-:Y:S01]  /*82e0*/  @!P2 IMAD.MOV.U32 R15, RZ, RZ, 0x2 ;  /* 0x00000002ff0fa424 */ /* 0x000fe200078e00ff */
[----:B------:R-:W-:Y:S01]  /*82f0*/  @!P2 LEA R14, R7, 0x1, 0x1 ;  /* 0x00000001070ea811 */ /* 0x000fe200078e08ff */
[----:B------:R-:W-:Y:S02]  /*8300*/  IMAD.WIDE R24, R13, 0x4, R28 ;  /* 0x000000040d187825 */ /* 0x000fe400078e021c */
[----:B------:R-:W5:Y:S02]  /*8310*/  LDG.E.128.CONSTANT R28, [R28.64] ;  /* 0x000000061c1c7981 */ /* 0x000f64000c1e9d00 */
[----:B------:R-:W-:-:S02]  /*8320*/  @!P2 IMAD R18, R12, 0x8, R1 ;  /* 0x000000080c12a824 */ /* 0x000fc400078e0201 */
        /* <DEDUP_REMOVED lines=17> */
[----:B------:R-:W-:Y:S02]  /*8440*/  SHF.R.U32.HI R80, RZ, 0xf, R35 ;  /* 0x0000000fff507819 */ /* 0x000fe40000011623 */
[----:B------:R-:W-:Y:S02]  /*8450*/  SHF.R.U32.HI R65, RZ, 0xf, R33 ;  /* 0x0000000fff417819 */ /* 0x000fe40000011621 */
[----:B------:R-:W-:Y:S02]  /*8460*/  SHF.R.U32.HI R46, RZ, 0xe, R28 ;  /* 0x0000000eff2e7819 */ /* 0x000fe4000001161c */
[----:B------:R-:W-:Y:S02]  /*8470*/  SHF.R.U32.HI R74, RZ, 0xe, R30 ;  /* 0x0000000eff4a7819 */ /* 0x000fe4000001161e */
[----:B------:R-:W-:Y:S02]  /*8480*/  SHF.R.U32.HI R83, RZ, 0xe, R31 ;  /* 0x0000000eff537819 */ /* 0x000fe4000001161f */
[----:B------:R-:W-:-:S02]  /*8490*/  LOP3.LUT R45, R38, 0x10001, RZ, 0xc0, !PT ;  /* 0x00010001262d7812 */ /* 0x000fc400078ec0ff */
[----:B------:R-:W-:Y:S02]  /*84a0*/  LOP3.LUT R73, R73, 0x10001, RZ, 0xc0, !PT ;  /* 0x0001000149497812 */ /* 0x000fe400078ec0ff */
[----:B------:R-:W-:Y:S02]  /*84b0*/  LOP3.LUT R80, R80, 0x10001, RZ, 0xc0, !PT ;  /* 0x0001000150507812 */ /* 0x000fe400078ec0ff */
        /* <DEDUP_REMOVED lines=8> */
[----:B------:R-:W-:Y:S02]  /*8540*/  SHF.R.U32.HI R71, RZ, 0xd, R25 ;  /* 0x0000000dff477819 */ /* 0x000fe40000011619 */
[----:B------:R-:W-:-:S02]  /*8550*/  LOP3.LUT R66, R65, 0x20002, R66, 0xf8, !PT ;  /* 0x0002000241427812 */ /* 0x000fc400078ef842 */
[C---:B------:R-:W-:Y:S02]  /*8560*/  LOP3.LUT R37, R32.reuse, 0x3e003e0, RZ, 0xc0, !PT ;  /* 0x03e003e020257812 */ /* 0x040fe400078ec0ff */
[----:B------:R-:W-:Y:S02]  /*8570*/  LOP3.LUT R61, R32, 0x1f001f, RZ, 0xc0, !PT ;  /* 0x001f001f203d7812 */ /* 0x000fe400078ec0ff */
[----:B------:R-:W-:Y:S02]  /*8580*/  SHF.R.U32.HI R60, RZ, 0xa, R32 ;  /* 0x0000000aff3c7819 */ /* 0x000fe40000011620 */
[----:B------:R-:W-:Y:S02]  /*8590*/  SHF.R.U32.HI R64, RZ, 0xc, R20 ;  /* 0x0000000cff407819 */ /* 0x000fe40000011614 */
[----:B------:R-:W-:Y:S02]  /*85a0*/  SHF.R.U32.HI R81, RZ, 0xc, R22 ;  /* 0x0000000cff517819 */ /* 0x000fe40000011616 */
[----:B------:R-:W-:-:S02]  /*85b0*/  SHF.R.U32.HI R84, RZ, 0xc, R23 ;  /* 0x0000000cff547819 */ /* 0x000fc40000011617 */
[----:B------:R-:W-:Y:S02]  /*85c0*/  LOP3.LUT R47, R46, 0x40004, R47, 0xf8, !PT ;  /* 0x000400042e2f7812 */ /* 0x000fe400078ef82f */
[----:B------:R-:W-:Y:S02]  /*85d0*/  LOP3.LUT R76, R73, 0x40004, R76, 0xf8, !PT ;  /* 0x00040004494c7812 */ /* 0x000fe400078ef84c */
[----:B------:R-:W-:Y:S02]  /*85e0*/  LOP3.LUT R83, R83, 0x40004, R82, 0xf8, !PT ;  /* 0x0004000453537812 */ /* 0x000fe400078ef852 */
        /* <DEDUP_REMOVED lines=8> */
[----:B------:R-:W-:-:S02]  /*8670*/  LOP3.LUT R29, R30, 0x3e003e0, RZ, 0xc0, !PT ;  /* 0x03e003e01e1d7812 */ /* 0x000fc400078ec0ff */
[----:B------:R-:W-:Y:S02]  /*8680*/  PRMT R38, R85, 0x7610, R38 ;  /* 0x0000761055267816 */ /* 0x000fe40000000026 */
[----:B------:R-:W-:Y:S02]  /*8690*/  PRMT R45, R6, 0x9910, RZ ;  /* 0x00009910062d7816 */ /* 0x000fe400000000ff */
[----:B------:R-:W-:Y:S02]  /*86a0*/  LOP3.LUT R41, R28, 0x3e003e0, RZ, 0xc0, !PT ;  /* 0x03e003e01c297812 */ /* 0x000fe400078ec0ff */
[----:B------:R-:W-:Y:S02]  /*86b0*/  LOP3.LUT R80, R47, 0x80008, R64, 0xf8, !PT ;  /* 0x000800082f507812 */ /* 0x000fe400078ef840 */
[----:B------:R-:W-:Y:S02]  /*86c0*/  LOP3.LUT R86, R76, 0x80008, R81, 0xf8, !PT ;  /* 0x000800084c567812 */ /* 0x000fe400078ef851 */
        /* <DEDUP_REMOVED lines=8> */
[----:B------:R-:W-:Y:S02]  /*8750*/  LOP3.LUT R44, R20, 0x3e003e0, RZ, 0xc0, !PT ;  /* 0x03e003e0142c7812 */ /* 0x000fe400078ec0ff */
[----:B------:R-:W-:Y:S02]  /*8760*/  LOP3.LUT R56, R30, 0x1f001f, RZ, 0xc0, !PT ;  /* 0x001f001f1e387812 */ /* 0x000fe400078ec0ff */
[----:B------:R-:W-:Y:S02]  /*8770*/  SHF.R.U32.HI R55, RZ, 0xa, R30 ;  /* 0x0000000aff377819 */ /* 0x000fe4000001161e */
[----:B------:R-:W-:Y:S02]  /*8780*/  LOP3.LUT R35, R25, 0x3e003e0, RZ, 0xc0, !PT ;  /* 0x03e003e019237812 */ /* 0x000fe400078ec0ff */
[----:B------:R-:W-:-:S02]  /*8790*/  ISETP.NE.AND P2, PT, R45, RZ, PT ;  /* 0x000000ff2d00720c */ /* 0x000fc40003f45270 */
        /* <DEDUP_REMOVED lines=12> */
[----:B------:R-:W-:Y:S02]  /*8860*/  LOP3.LUT R78, R20, 0x1f001f, RZ, 0xc0, !PT ;  /* 0x001f001f144e7812 */ /* 0x000fe400078ec0ff */
[----:B------:R-:W-:Y:S02]  /*8870*/  SHF.R.U32.HI R79, RZ, 0xa, R20 ;  /* 0x0000000aff4f7819 */ /* 0x000fe40000011614 */
        /* <DEDUP_REMOVED lines=8> */
[C---:B------:R-:W-:Y:S02]  /*8900*/  LOP3.LUT R40, R23.reuse, 0x3e003e0, RZ, 0xc0, !PT ;  /* 0x03e003e017287812 */ /* 0x040fe400078ec0ff */
[----:B------:R-:W-:-:S02]  /*8910*/  LOP3.LUT R21, R23, 0x1f001f, RZ, 0xc0, !PT ;  /* 0x001f001f17157812 */ /* 0x000fc400078ec0ff */
[----:B------:R-:W-:Y:S02]  /*8920*/  LOP3.LUT R35, R35, 0x64006400, RZ, 0xfc, !PT ;  /* 0x6400640023237812 */ /* 0x000fe400078efcff */
[C---:B------:R-:W-:Y:S02]  /*8930*/  LOP3.LUT R31, R26.reuse, 0x3e003e0, RZ, 0xc0, !PT ;  /* 0x03e003e01a1f7812 */ /* 0x040fe400078ec0ff */
[----:B------:R-:W-:Y:S02]  /*8940*/  LOP3.LUT R25, R26, 0x1f001f, RZ, 0xc0, !PT ;  /* 0x001f001f1a197812 */ /* 0x000fe400078ec0ff */
[----:B------:R-:W-:Y:S02]  /*8950*/  SHF.R.U32.HI R27, RZ, 0xa, R27 ;  /* 0x0000000aff1b7819 */ /* 0x000fe4000001161b */
[----:B------:R-:W-:Y:S02]  /*8960*/  SHF.R.U32.HI R22, RZ, 0xa, R22 ;  /* 0x0000000aff167819 */ /* 0x000fe40000011616 */
[----:B------:R-:W-:-:S02]  /*8970*/  SHF.R.U32.HI R23, RZ, 0xa, R23 ;  /* 0x0000000aff177819 */ /* 0x000fc40000011617 */
[----:B------:R-:W-:Y:S01]  /*8980*/  LOP3.LUT R87, R43, 0x64006400, RZ, 0xfc, !PT ;  /* 0x640064002b577812 */ /* 0x000fe200078efcff */
[-C--:B------:R-:W-:Y:S01]  /*8990*/  HFMA2 R43, R41, R38.reuse.H0_H0, -48, -48 ;  /* 0xd200d200292b7431 */ /* 0x080fe20000040026 */
[----:B------:R-:W-:Y:S02]  /*89a0*/  LOP3.LUT R101, R30, 0x64006400, RZ, 0xfc, !PT ;  /* 0x640064001e657812 */ /* 0x000fe400078efcff */
[----:B------:R-:W-:Y:S02]  /*89b0*/  SHF.R.U32.HI R26, RZ, 0xa, R26 ;  /* 0x0000000aff1a7819 */ /* 0x000fe4000001161a */
        /* <DEDUP_REMOVED lines=33> */
[----:B------:R-:W-:Y:S01]  /*8bd0*/  HADD2 R58, R58, -1040, -1040 ;  /* 0xe410e4103a3a7430 */ /* 0x000fe20000000000 */
[----:B--2---:R-:W-:Y:S02]  /*8be0*/  LOP3.LUT R46, R16, 0x3e003e0, RZ, 0xc0, !PT ;  /* 0x03e003e0102e7812 */ /* 0x004fe400078ec0ff */
[----:B------:R-:W-:Y:S02]  /*8bf0*/  SHF.R.U32.HI R85, RZ, 0xb, R19 ;  /* 0x0000000bff557819 */ /* 0x000fe40000011613 */
[----:B------:R-:W-:Y:S02]  /*8c00*/  SHF.R.U32.HI R81, RZ, 0xb, R17 ;  /* 0x0000000bff517819 */ /* 0x000fe40000011611 */
[----:B------:R-:W-:-:S02]  /*8c10*/  LOP3.LUT R47, R17, 0x3e003e0, RZ, 0xc0, !PT ;  /* 0x03e003e0112f7812 */ /* 0x000fc400078ec0ff */
[----:B------:R-:W-:Y:S02]  /*8c20*/  SHF.R.U32.HI R83, RZ, 0xb, R18 ;  /* 0x0000000bff537819 */ /* 0x000fe40000011612 */
[C---:B------:R-:W-:Y:S02]  /*8c30*/  LOP3.LUT R88, R19.reuse, 0x3e003e0, RZ, 0xc0, !PT ;  /* 0x03e003e013587812 */ /* 0x040fe400078ec0ff */
[----:B------:R-:W-:Y:S02]  /*8c40*/  LOP3.LUT R74, R19, 0x1f001f, RZ, 0xc0, !PT ;  /* 0x001f001f134a7812 */ /* 0x000fe400078ec0ff */
[----:B------:R-:W-:Y:S02]  /*8c50*/  SHF.R.U32.HI R76, RZ, 0xa, R19 ;  /* 0x0000000aff4c7819 */ /* 0x000fe40000011613 */
[----:B------:R-:W-:Y:S02]  /*8c60*/  SHF.R.U32.HI R45, RZ, 0xb, R16 ;  /* 0x0000000bff2d7819 */ /* 0x000fe40000011610 */
[----:B------:R-:W-:-:S02]  /*8c70*/  LOP3.LUT R65, R17, 0x1f001f, RZ, 0xc0, !PT ;  /* 0x001f001f11417812 */ /* 0x000fc400078ec0ff */
[----:B------:R-:W-:Y:S02]  /*8c80*/  SHF.R.U32.HI R71, RZ, 0xa, R17 ;  /* 0x0000000aff477819 */ /* 0x000fe40000011611 */
[C---:B------:R-:W-:Y:S02]  /*8c90*/  LOP3.LUT R84, R18.reuse, 0x3e003e0, RZ, 0xc0, !PT ;  /* 0x03e003e012547812 */ /* 0x040fe400078ec0ff */
[----:B------:R-:W-:Y:S02]  /*8ca0*/  LOP3.LUT R72, R18, 0x1f001f, RZ, 0xc0, !PT ;  /* 0x001f001f12487812 */ /* 0x000fe400078ec0ff */
[----:B------:R-:W-:Y:S02]  /*8cb0*/  SHF.R.U32.HI R73, RZ, 0xa, R18 ;  /* 0x0000000aff497819 */ /* 0x000fe40000011612 */
[----:B------:R-:W-:Y:S02]  /*8cc0*/  LOP3.LUT R19, R90, 0x100010, R85, 0xf8, !PT ;  /* 0x001000105a137812 */ /* 0x000fe400078ef855 */
[----:B------:R-:W-:-:S02]  /*8cd0*/  LOP3.LUT R29, R46, 0x64006400, RZ, 0xfc, !PT ;  /* 0x640064002e1d7812 */ /* 0x000fc400078efcff */
[----:B------:R-:W-:Y:S02]  /*8ce0*/  LOP3.LUT R17, R82, 0x100010, R81, 0xf8, !PT ;  /* 0x0010001052117812 */ /* 0x000fe400078ef851 */
        /* <DEDUP_REMOVED lines=12> */
[----:B------:R-:W-:Y:S01]  /*8db0*/  SHF.R.U32.HI R66, RZ, 0xa, R16 ;  /* 0x0000000aff427819 */ /* 0x000fe20000011610 */
        /* <DEDUP_REMOVED lines=174> */
.L_x_3470:
        /* <DEDUP_REMOVED lines=77> */
.L_x_3469:
        /* <DEDUP_REMOVED lines=8> */
.L_x_3468:
        /* <DEDUP_REMOVED lines=20> */
.L_x_3475:
[----:B------:R-:W0:Y:S02]  /*9f30*/  LDS R6, [R4] ;  /* 0x0000000004067984 */ /* 0x000e240000000800 */
[----:B0-----:R-:W-:-:S06]  /*9f40*/  HADD2 R7, R6, R11 ;  /* 0x0000000b06077230 */ /* 0x001fcc0000000000 */
[----:B------:R-:W0:Y:S02]  /*9f50*/  ATOMS.CAST.SPIN R7, [R4], R6, R7 ;  /* 0x000000060407738d */ /* 0x000e240001800007 */
[----:B0-----:R-:W-:-:S13]  /*9f60*/  ISETP.EQ.U32.AND P0, PT, R7, 0x1, PT ;  /* 0x000000010700780c */ /* 0x001fda0003f02070 */
[----:B------:R-:W-:Y:S05]  /*9f70*/  @!P0 BRA `(.L_x_3475) ;  /* 0xffffffb000008947 */ /* 0x000fea000383ffff */
[----:B------:R-:W-:Y:S05]  /*9f80*/  BRA `(.L_x_3473) ;  /* 0x0000003000007947 */ /* 0x000fea0003800000 */
.L_x_3474:
[----:B------:R-:W2:Y:S02]  /*9f90*/  LD.E R4, [R12.64] ;  /* 0x000000060c047980 */ /* 0x000ea4000c101900 */
[----:B--2---:R-:W-:-:S05]  /*9fa0*/  IMAD.IADD R7, R11, 0x1, R4 ;  /* 0x000000010b077824 */ /* 0x004fca00078e0204 */
[----:B------:R0:W-:Y:S02]  /*9fb0*/  ST.E [R12.64], R7 ;  /* 0x000000070c007985 */ /* 0x0001e4000c101906 */
.L_x_3473:
[----:B------:R-:W-:Y:S05]  /*9fc0*/  BSYNC B0 ;  /* 0x0000000000007941 */ /* 0x000fea0003800000 */
.L_x_3472:
[----:B------:R-:W2:Y:S01]  /*9fd0*/  ATOM.E.ADD.F16x2.RN.STRONG.GPU P0, RZ, [R12.64+0x4], R15 ;  /* 0x0000040f0cff798a */ /* 0x000ea2000810e9c6 */
[----:B------:R-:W-:Y:S01]  /*9fe0*/  BSSY B0, `(.L_x_3476) ;  /* 0x000000f000007945 */ /* 0x000fe20003800000 */
[----:B--2---:R-:W-:Y:S05]  /*9ff0*/  @P0 BRA `(.L_x_3477) ;  /* 0x000000d000000947 */ /* 0x004fea0003800000 */
[----:B------:R-:W1:Y:S02]  /*a000*/  QSPC.E.S P0, RZ, [R12+0x4] ;  /* 0x000004000cff73aa */ /* 0x000e640000000500 */
[----:B-1----:R-:W-:Y:S05]  /*a010*/  @!P0 BRA `(.L_x_3478) ;  /* 0x0000008000008947 */ /* 0x002fea0003800000 */
[----:B0-----:R-:W-:-:S04]  /*a020*/  IADD3 R12, R12, 0x4, RZ ;  /* 0x000000040c0c7810 */ /* 0x001fc80007ffe0ff */
[----:B------:R-:W-:-:S05]  /*a030*/  LOP3.LUT R12, R12, 0xffffff, RZ, 0xc0, !PT ;  /* 0x00ffffff0c0c7812 */ /* 0x000fca00078ec0ff */
.L_x_3479:
[----:B------:R-:W0:Y:S02]  /*a040*/  LDS R6, [R12] ;  /* 0x000000000c067984 */ /* 0x000e240000000800 */
[----:B0-----:R-:W-:-:S10]  /*a050*/  HFMA2.MMA R7, R6, 1, 1, R15 ;  /* 0x3c003c0006077835 */ /* 0x001fd4000000000f */
[----:B------:R-:W0:Y:S02]  /*a060*/  ATOMS.CAST.SPIN R7, [R12], R6, R7 ;  /* 0x000000060c07738d */ /* 0x000e240001800007 */
[----:B0-----:R-:W-:-:S13]  /*a070*/  ISETP.EQ.U32.AND P0, PT, R7, 0x1, PT ;  /* 0x000000010700780c */ /* 0x001fda0003f02070 */
[----:B------:R-:W-:Y:S05]  /*a080*/  @!P0 BRA `(.L_x_3479) ;  /* 0xffffffb000008947 */ /* 0x000fea000383ffff */
[----:B------:R-:W-:Y:S05]  /*a090*/  BRA `(.L_x_3477) ;  /* 0x0000003000007947 */ /* 0x000fea0003800000 */
.L_x_3478:
[----:B------:R-:W2:Y:S02]  /*a0a0*/  LD.E R4, [R12.64+0x4] ;  /* 0x000004060c047980 */ /* 0x000ea4000c101900 */
[----:B0-2---:R-:W-:-:S05]  /*a0b0*/  IMAD.IADD R7, R15, 0x1, R4 ;  /* 0x000000010f077824 */ /* 0x005fca00078e0204 */
[----:B------:R0:W-:Y:S02]  /*a0c0*/  ST.E [R12.64+0x4], R7 ;  /* 0x000004070c007985 */ /* 0x0001e4000c101906 */
.L_x_3477:
[----:B------:R-:W-:Y:S05]  /*a0d0*/  BSYNC B0 ;  /* 0x0000000000007941 */ /* 0x000fea0003800000 */
.L_x_3476:
        /* <DEDUP_REMOVED lines=12> */
.L_x_3483:
[----:B------:R-:W0:Y:S02]  /*a1a0*/  LDS R2, [R0] ;  /* 0x0000000000027984 */ /* 0x000e240000000800 */
[----:B0-----:R-:W-:-:S06]  /*a1b0*/  HADD2 R3, R2, R9 ;  /* 0x0000000902037230 */ /* 0x001fcc0000000000 */
[----:B------:R-:W0:Y:S02]  /*a1c0*/  ATOMS.CAST.SPIN R3, [R0], R2, R3 ;  /* 0x000000020003738d */ /* 0x000e240001800003 */
[----:B0-----:R-:W-:-:S13]  /*a1d0*/  ISETP.EQ.U32.AND P0, PT, R3, 0x1, PT ;  /* 0x000000010300780c */ /* 0x001fda0003f02070 */
[----:B------:R-:W-:Y:S05]  /*a1e0*/  @!P0 BRA `(.L_x_3483) ;  /* 0xffffffb000008947 */ /* 0x000fea000383ffff */
[----:B------:R-:W-:Y:S05]  /*a1f0*/  BRA `(.L_x_3481) ;  /* 0x0000003000007947 */ /* 0x000fea0003800000 */
.L_x_3482:
[----:B------:R-:W2:Y:S02]  /*a200*/  LD.E R0, [R6.64] ;  /* 0x0000000606007980 */ /* 0x000ea4000c101900 */
[----:B--2---:R-:W-:-:S05]  /*a210*/  IMAD.IADD R3, R9, 0x1, R0 ;  /* 0x0000000109037824 */ /* 0x004fca00078e0200 */
[----:B------:R0:W-:Y:S02]  /*a220*/  ST.E [R6.64], R3 ;  /* 0x0000000306007985 */ /* 0x0001e4000c101906 */
.L_x_3481:
[----:B------:R-:W-:Y:S05]  /*a230*/  BSYNC B0 ;  /* 0x0000000000007941 */ /* 0x000fea0003800000 */
.L_x_3480:
[----:B------:R-:W2:Y:S02]  /*a240*/  ATOM.E.ADD.F16x2.RN.STRONG.GPU P0, RZ, [R6.64+0x4], R5 ;  /* 0x0000040506ff798a */ /* 0x000ea4000810e9c6 */
[----:B--2---:R-:W-:Y:S05]  /*a250*/  @P0 EXIT ;  /* 0x000000000000094d */ /* 0x004fea0003800000 */
[----:B------:R-:W1:Y:S02]  /*a260*/  QSPC.E.S P0, RZ, [R6+0x4] ;  /* 0x0000040006ff73aa */ /* 0x000e640000000500 */
[----:B-1----:R-:W-:Y:S05]  /*a270*/  @!P0 BRA `(.L_x_3484) ;  /* 0x0000008000008947 */ /* 0x002fea0003800000 */
[----:B0-----:R-:W-:-:S04]  /*a280*/  IADD3 R6, R6, 0x4, RZ ;  /* 0x0000000406067810 */ /* 0x001fc80007ffe0ff */
[----:B------:R-:W-:-:S05]  /*a290*/  LOP3.LUT R6, R6, 0xffffff, RZ, 0xc0, !PT ;  /* 0x00ffffff06067812 */ /* 0x000fca00078ec0ff */
.L_x_3485:
[----:B------:R-:W0:Y:S02]  /*a2a0*/  LDS R2, [R6] ;  /* 0x0000000006027984 */ /* 0x000e240000000800 */
[----:B0-----:R-:W-:-:S10]  /*a2b0*/  HFMA2.MMA R3, R2, 1, 1, R5 ;  /* 0x3c003c0002037835 */ /* 0x001fd40000000005 */
[----:B------:R-:W0:Y:S02]  /*a2c0*/  ATOMS.CAST.SPIN R3, [R6], R2, R3 ;  /* 0x000000020603738d */ /* 0x000e240001800003 */
[----:B0-----:R-:W-:-:S13]  /*a2d0*/  ISETP.EQ.U32.AND P0, PT, R3, 0x1, PT ;  /* 0x000000010300780c */ /* 0x001fda0003f02070 */
[----:B------:R-:W-:Y:S05]  /*a2e0*/  @!P0 BRA `(.L_x_3485) ;  /* 0xffffffb000008947 */ /* 0x000fea000383ffff */
[----:B------:R-:W-:Y:S05]  /*a2f0*/  EXIT ;  /* 0x000000000000794d */ /* 0x000fea0003800000 */
.L_x_3484:
[----:B------:R-:W2:Y:S02]  /*a300*/  LD.E R0, [R6.64+0x4] ;  /* 0x0000040606007980 */ /* 0x000ea4000c101900 */
[----:B0-2---:R-:W-:-:S05]  /*a310*/  IMAD.IADD R3, R5, 0x1, R0 ;  /* 0x0000000105037824 */ /* 0x005fca00078e0200 */
[----:B------:R-:W-:Y:S01]  /*a320*/  ST.E [R6.64+0x4], R3 ;  /* 0x0000040306007985 */ /* 0x000fe2000c101906 */
[----:B------:R-:W-:Y:S05]  /*a330*/  EXIT ;  /* 0x000000000000794d */ /* 0x000fea0003800000 */
.L_x_3486:
        /* <DEDUP_REMOVED lines=12> */
.L_x_4793:


//--------------------- .text._Z23gemm_half_q_half_kernelILi2ELi152ELb1ELb1ELi64EEvPK6__halfPKjS4_S2_PS0_iiiiPKtS7_iiiiiibS2_i --------------------------
	.section	.text._Z23gemm_half_q_half_kernelILi2ELi152ELb1ELb1ELi64EEvPK6__halfPKjS4_S2_PS0_iiiiPKtS7_iiiiiibS2_i,"ax",@progbits
	.sectioninfo	@"SHI_REGISTERS=108"
	.align	128
        .global         _Z23gemm_half_q_half_kernelILi2ELi152ELb1ELb1ELi64EEvPK6__halfPKjS4_S2_PS0_iiiiPKtS7_iiiiiibS2_i
        .type           _Z23gemm_half_q_half_kernelILi2ELi152ELb1ELb1ELi64EEvPK6__halfPKjS4_S2_PS0_iiiiPKtS7_iiiiiibS2_i,@function
        .size           _Z23gemm_half_q_half_kernelILi2ELi152ELb1ELb1ELi64EEvPK6__halfPKjS4_S2_PS0_iiiiPKtS7_iiiiiibS2_i,(.L_x_4794 - _Z23gemm_half_q_half_kernelILi2ELi152ELb1ELb1ELi64EEvPK6__halfPKjS4_S2_PS0_iiiiPKtS7_iiiiiibS2_i)
        .other          _Z23gemm_half_q_half_kernelILi2ELi152ELb1ELb1ELi64EEvPK6__halfPKjS4_S2_PS0_iiiiPKtS7_iiiiiibS2_i,@"STO_CUDA_ENTRY STV_DEFAULT"
_Z23gemm_half_q_half_kernelILi2ELi152ELb1ELb1ELi64EEvPK6__halfPKjS4_S2_PS0_iiiiPKtS7_iiiiiibS2_i:
.text._Z23gemm_half_q_half_kernelILi2ELi152ELb1ELb1ELi64EEvPK6__halfPKjS4_S2_PS0_iiiiPKtS7_iiiiiibS2_i:
        /* <DEDUP_REMOVED lines=25> */
.L_x_3487:
        /* <DEDUP_REMOVED lines=27> */
.L_x_3492:
        /* <DEDUP_REMOVED lines=36> */
.L_x_3491:
        /* <DEDUP_REMOVED lines=22> */
.L_x_3493:
        /* <DEDUP_REMOVED lines=12> */
.L_x_3490:
[----:B------:R-:W-:Y:S01]  /*07a0*/  ISETP.GT.AND P2, PT, R3, 0x3, PT ;  /* 0x000000030300780c */ /* 0x000fe20003f44270 */
[----:B------:R-:W-:Y:S01]  /*07b0*/  IMAD.SHL.U32 R24, R12, 0x2, RZ ;  /* 0x000000020c187824 */ /* 0x000fe200078e00ff */
[----:B------:R-:W-:Y:S01]  /*07c0*/  PLOP3.LUT P0, PT, PT, PT, PT, 0x80, 0x0 ;  /* 0x000000000000781c */ /* 0x000fe20003f0f070 */
[----:B------:R-:W-:-:S10]  /*07d0*/  IMAD.MOV.U32 R7, RZ, RZ, RZ ;  /* 0x000000ffff077224 */ /* 0x000fd400078e00ff */
[----:B------:R-:W-:Y:S05]  /*07e0*/  @!P2 BRA `(.L_x_3494) ;  /* 0x000002600000a947 */ /* 0x000fea0003800000 */
[----:B------:R-:W-:Y:S02]  /*07f0*/  PLOP3.LUT P0, PT, PT, PT, PT, 0x8, 0x0 ;  /* 0x000000000000781c */ /* 0x000fe40003f0e170 */
[----:B------:R-:W-:Y:S02]  /*0800*/  IADD3 R26, R3, -0x3, RZ ;  /* 0xfffffffd031a7810 */ /* 0x000fe40007ffe0ff */
.L_x_3495:
        /* <DEDUP_REMOVED lines=36> */
.L_x_3494:
        /* <DEDUP_REMOVED lines=22> */
.L_x_3496:
        /* <DEDUP_REMOVED lines=11> */
.L_x_3489:
[----:B------:R-:W-:Y:S05]  /*0c60*/  BSYNC B0 ;  /* 0x0000000000007941 */ /* 0x000fea0003800000 */
.L_x_3488:
        /* <DEDUP_REMOVED lines=14> */
.L_x_3499:
        /* <DEDUP_REMOVED lines=19> */
.L_x_3498:
        /* <DEDUP_REMOVED lines=14> */
.L_x_3500:
[----:B------:R-:W-:-:S13]  /*0f60*/  ISETP.LT.OR P0, PT, R7, R3, P0 ;  /* 0x000000030700720c */ /* 0x000fda0000701670 */
[----:B------:R-:W-:Y:S02]  /*0f70*/  @P0 IMAD R7, R2, 0x2, R7 ;  /* 0x0000000202070824 */ /* 0x000fe400078e0207 */
[----:B------:R-:W-:Y:S02]  /*0f80*/  @P0 IMAD.MOV.U32 R3, RZ, RZ, 0x2 ;  /* 0x00000002ff030424 */ /* 0x000fe400078e00ff */
[----:B------:R-:W-:-:S04]  /*0f90*/  @P0 IMAD R2, R7, c[0x0][0x18c], R6 ;  /* 0x0000630007020a24 */ /* 0x000fc800078e0206 */
[----:B------:R-:W-:-:S05]  /*0fa0*/  @P0 IMAD.WIDE R2, R2, R3, c[0x0][0x180] ;  /* 0x0000600002020625 */ /* 0x000fca00078e0203 */
[----:B------:R1:W-:Y:S02]  /*0fb0*/  @P0 STG.E.64 [R2.64], RZ ;  /* 0x000000ff02000986 */ /* 0x0003e4000c101b06 */
.L_x_3497:
        /* <DEDUP_REMOVED lines=14> */
.L_x_3502:
        /* <DEDUP_REMOVED lines=43> */
.L_x_3501:
        /* <DEDUP_REMOVED lines=54> */
[----:B------:R-:W-:-:S05]  /*16b0*/  IADD3 R0, R8, R0, R3 ;  /* 0x0000000008007210 */ /* 0x000fca0007ffe003 */
        /* <DEDUP_REMOVED lines=24> */
[----:B------:R-:W-:Y:S02]  /*1840*/  PRMT R22, RZ, 0x7610, R22 ;  /* 0x00007610ff167816 */ /* 0x000fe40000000016 */
.L_x_3512:
        /* <DEDUP_REMOVED lines=213> */
.L_x_3505:
        /* <DEDUP_REMOVED lines=41> */
[--C-:B0-----:R-:W-:Y:S01]  /*2830*/  HADD2.F32 R7, -RZ, R4.reuse.H0_H0 ;  /* 0x20000004ff077230 */ /* 0x101fe20000004100 */
[-C--:B------:R-:W-:Y:S01]  /*2840*/  FFMA.FTZ R6, R6, R54.reuse, R33 ;  /* 0x0000003606067223 */ /* 0x080fe20000010021 */
[----:B------:R-:W-:Y:S01]  /*2850*/  HADD2.F32 R4, -RZ, R4.H1_H1 ;  /* 0x30000004ff047230 */ /* 0x000fe20000004100 */
[-C--:B------:R-:W-:Y:S01]  /*2860*/  FFMA.FTZ R34, R34, R54.reuse, R35 ;  /* 0x0000003622227223 */ /* 0x080fe20000010023 */
[----:B------:R-:W-:Y:S01]  /*2870*/  HADD2.F32 R32, -RZ, R32.H0_H0 ;  /* 0x20000020ff207230 */ /* 0x000fe20000004100 */
[----:B------:R-:W-:-:S02]  /*2880*/  FFMA.FTZ R36, R45, R54, R41 ;  /* 0x000000362d247223 */ /* 0x000fc40000010029 */
[----:B------:R-:W-:Y:S02]  /*2890*/  FFMA.FTZ R54, R46, R54, R51 ;  /* 0x000000362e367223 */ /* 0x000fe40000010033 */
[-C--:B------:R-:W-:Y:S01]  /*28a0*/  FFMA.FTZ R6, R14, R53.reuse, R6 ;  /* 0x000000350e067223 */ /* 0x080fe20000010006 */
[--C-:B------:R-:W-:Y:S01]  /*28b0*/  HADD2.F32 R14, -RZ, R5.reuse.H0_H0 ;  /* 0x20000005ff0e7230 */ /* 0x100fe20000004100 */
        /* <DEDUP_REMOVED lines=20> */
[----:B------:R-:W-:Y:S01]  /*2a00*/  HADD2.F32 R5, -RZ, R2.H0_H0 ;  /* 0x20000002ff057230 */ /* 0x000fe20000004100 */
[----:B------:R-:W-:-:S02]  /*2a10*/  FFMA.FTZ R6, R6, R14, R23 ;  /* 0x0000000e06067223 */ /* 0x000fc40000010017 */
[-C--:B------:R-:W-:Y:S02]  /*2a20*/  FFMA.FTZ R8, R8, R14.reuse, R25 ;  /* 0x0000000e08087223 */ /* 0x080fe40000010019 */
[----:B------:R-:W-:Y:S01]  /*2a30*/  FFMA.FTZ R14, R50, R14, R7 ;  /* 0x0000000e320e7223 */ /* 0x000fe20000010007 */
[----:B------:R-:W-:Y:S01]  /*2a40*/  HADD2.F32 R7, -RZ, R2.H1_H1 ;  /* 0x30000002ff077230 */ /* 0x000fe20000004100 */
        /* <DEDUP_REMOVED lines=16> */
.L_x_3504:
        /* <DEDUP_REMOVED lines=203> */
.L_x_3507:
        /* <DEDUP_REMOVED lines=39> */
[----:B------:R-:W-:Y:S01]  /*3a70*/  HADD2.F32 R36, -RZ, R36.H0_H0 ;  /* 0x20000024ff247230 */ /* 0x000fe20000004100 */
[----:B------:R-:W-:Y:S01]  /*3a80*/  FFMA.FTZ R55, R42, R52, R55 ;  /* 0x000000342a377223 */ /* 0x000fe20000010037 */
[----:B------:R-:W-:Y:S01]  /*3a90*/  HADD2.F32 R37, -RZ, R37.H0_H0 ;  /* 0x20000025ff257230 */ /* 0x000fe20000004100 */
[-C--:B------:R-:W-:Y:S01]  /*3aa0*/  FFMA.FTZ R4, R4, R56.reuse, R5 ;  /* 0x0000003804047223 */ /* 0x080fe20000010005 */
[--C-:B0-----:R-:W-:Y:S01]  /*3ab0*/  HADD2.F32 R5, -RZ, R6.reuse.H0_H0 ;  /* 0x20000006ff057230 */ /* 0x101fe20000004100 */
[-C--:B------:R-:W-:Y:S01]  /*3ac0*/  FFMA.FTZ R30, R30, R56.reuse, R31 ;  /* 0x000000381e1e7223 */ /* 0x080fe2000001001f */
[----:B------:R-:W-:Y:S01]  /*3ad0*/  HADD2.F32 R6, -RZ, R6.H1_H1 ;  /* 0x30000006ff067230 */ /* 0x000fe20000004100 */
        /* <DEDUP_REMOVED lines=45> */
.L_x_3506:
        /* <DEDUP_REMOVED lines=202> */
.L_x_3509:
        /* <DEDUP_REMOVED lines=91> */
.L_x_3508:
        /* <DEDUP_REMOVED lines=202> */
.L_x_3511:
        /* <DEDUP_REMOVED lines=91> */
.L_x_3510:
[----:B------:R-:W-:Y:S01]  /*6250*/  IADD3 R17, R17, 0x20, RZ ;  /* 0x0000002011117810 */ /* 0x000fe20007ffe0ff */
[----:B------:R-:W-:Y:S01]  /*6260*/  UIADD3 UR4, UR4, 0x40, URZ ;  /* 0x0000004004047890 */ /* 0x000fe2000fffe03f */
[----:B------:R-:W-:Y:S02]  /*6270*/  IMAD.WIDE R26, R15, 0x8, R26 ;  /* 0x000000080f1a7825 */ /* 0x000fe400078e021a */
[C---:B------:R-:W-:Y:S02]  /*6280*/  ISETP.GE.AND P2, PT, R17.reuse, c[0x0][0x1a8], PT ;  /* 0x00006a0011007a0c */ /* 0x040fe40003f46270 */
[----:B------:R-:W-:Y:S01]  /*6290*/  ISETP.LT.AND P3, PT, R17, R16, PT ;  /* 0x000000101100720c */ /* 0x000fe20003f61270 */
[----:B0-----:R-:W-:-:S12]  /*62a0*/  IMAD.WIDE R12, R15, 0x8, R12 ;  /* 0x000000080f0c7825 */ /* 0x001fd800078e020c */
[----:B------:R-:W-:Y:S05]  /*62b0*/  @!P2 BRA P3, `(.L_x_3512) ;  /* 0xffffb5900000a947 */ /* 0x000fea000183ffff */
.L_x_3503:
        /* <DEDUP_REMOVED lines=9> */
.L_x_3516:
[----:B------:R-:W-:Y:S01]  /*6350*/  ISETP.NE.AND P2, PT, R17, R28, PT ;  /* 0x0000001c1100720c */ /* 0x000fe20003f45270 */
[----:B------:R-:W-:-:S04]  /*6360*/  IMAD.MOV.U32 R23, RZ, RZ, c[0x0][0x18c] ;  /* 0x00006300ff177624 */ /* 0x000fc800078e00ff */
        /* <DEDUP_REMOVED lines=15> */
[----:B------:R-:W-:-:S02]  /*6460*/  @!P2 PRMT R0, R27, 0x7610, R0 ;  /* 0x000076101b00a816 */ /* 0x000fc40000000000 */
[----:B------:R-:W-:Y:S01]  /*6470*/  @!P2 PRMT R2, R2, 0x7610, R26 ;  /* 0x000076100202a816 */ /* 0x000fe2000000001a */
[----:B---3--:R-:W-:Y:S01]  /*6480*/  @!P2 IMAD.IADD R28, R4, 0x1, R17 ;  /* 0x00000001041ca824 */ /* 0x008fe200078e0211 */
[----:B------:R-:W-:Y:S01]  /*6490*/  @!P2 PRMT R0, R0, 0x7610, R27 ;  /* 0x000076100000a816 */ /* 0x000fe2000000001b */
[----:B------:R-:W-:Y:S01]  /*64a0*/  IMAD.WIDE R26, R23, 0x4, R6 ;  /* 0x00000004171a7825 */ /* 0x000fe200078e0206 */
[----:B------:R-:W-:Y:S05]  /*64b0*/  @!P1 BRA `(.L_x_3514) ;  /* 0x0000196000009947 */ /* 0x000fea0003800000 */
[----:B0-----:R-:W2:Y:S01]  /*64c0*/  LDG.E.128.CONSTANT R4, [R26.64] ;  /* 0x000000061a047981 */ /* 0x001ea2000c1e9d00 */
[----:B-----5:R-:W-:Y:S02]  /*64d0*/  SHF.R.U32.HI R73, RZ, 0xf, R14 ;  /* 0x0000000fff497819 */ /* 0x020fe4000001160e */
[----:B------:R-:W-:Y:S02]  /*64e0*/  SHF.R.U32.HI R65, RZ, 0xf, R13 ;  /* 0x0000000fff417819 */ /* 0x000fe4000001160d */
[----:B------:R-:W-:Y:S02]  /*64f0*/  SHF.R.U32.HI R80, RZ, 0xf, R15 ;  /* 0x0000000fff507819 */ /* 0x000fe4000001160f */
[----:B------:R-:W-:-:S02]  /*6500*/  SHF.R.U32.HI R45, RZ, 0xf, R12 ;  /* 0x0000000fff2d7819 */ /* 0x000fc4000001160c */
        /* <DEDUP_REMOVED lines=10> */
[----:B------:R-:W-:Y:S02]  /*65b0*/  SHF.R.U32.HI R71, RZ, 0xd, R33 ;  /* 0x0000000dff477819 */ /* 0x000fe40000011621 */
[----:B------:R-:W-:-:S02]  /*65c0*/  LOP3.LUT R66, R65, 0x20002, R66, 0xf8, !PT ;  /* 0x0002000241427812 */ /* 0x000fc400078ef842 */
[----:B------:R-:W-:Y:S02]  /*65d0*/  SHF.R.U32.HI R82, RZ, 0xd, R35 ;  /* 0x0000000dff527819 */ /* 0x000fe40000011623 */
[----:B------:R-:W-:Y:S02]  /*65e0*/  LOP3.LUT R83, R80, 0x20002, R83, 0xf8, !PT ;  /* 0x0002000250537812 */ /* 0x000fe400078ef853 */
        /* <DEDUP_REMOVED lines=10> */
[----:B------:R-:W-:Y:S02]  /*6690*/  LOP3.LUT R86, R76, 0x80008, R81, 0xf8, !PT ;  /* 0x000800084c567812 */ /* 0x000fe400078ef851 */
[C---:B------:R-:W-:Y:S02]  /*66a0*/  LOP3.LUT R42, R36.reuse, 0x3e003e0, RZ, 0xc0, !PT ;  /* 0x03e003e0242a7812 */ /* 0x040fe400078ec0ff */
[----:B------:R-:W-:Y:S02]  /*66b0*/  LOP3.LUT R67, R36, 0x1f001f, RZ, 0xc0, !PT ;  /* 0x001f001f24437812 */ /* 0x000fe400078ec0ff */
[----:B------:R-:W-:Y:S02]  /*66c0*/  SHF.R.U32.HI R68, RZ, 0xa, R36 ;  /* 0x0000000aff447819 */ /* 0x000fe40000011624 */
[----:B------:R-:W-:Y:S02]  /*66d0*/  PRMT R45, R18, 0x9910, RZ ;  /* 0x00009910122d7816 */ /* 0x000fe400000000ff */
[----:B------:R-:W-:-:S02]  /*66e0*/  LOP3.LUT R82, R71, 0x80008, R72, 0xf8, !PT ;  /* 0x0008000847527812 */ /* 0x000fc400078ef848 */
[----:B------:R-:W-:Y:S02]  /*66f0*/  LOP3.LUT R36, R38, 0x3e003e0, RZ, 0xc0, !PT ;  /* 0x03e003e026247812 */ /* 0x000fe400078ec0ff */
[----:B------:R-:W-:Y:S02]  /*6700*/  LOP3.LUT R44, R8, 0x3e003e0, RZ, 0xc0, !PT ;  /* 0x03e003e0082c7812 */ /* 0x000fe400078ec0ff */
[----:B------:R-:W-:Y:S02]  /*6710*/  LOP3.LUT R90, R83, 0x80008, R84, 0xf8, !PT ;  /* 0x00080008535a7812 */ /* 0x000fe400078ef854 */
[----:B------:R-:W-:Y:S02]  /*6720*/  LOP3.LUT R41, R12, 0x3e003e0, RZ, 0xc0, !PT ;  /* 0x03e003e00c297812 */ /* 0x000fe400078ec0ff */
[C---:B------:R-:W-:Y:S02]  /*6730*/  LOP3.LUT R40, R37.reuse, 0x3e003e0, RZ, 0xc0, !PT ;  /* 0x03e003e025287812 */ /* 0x040fe400078ec0ff */
[----:B------:R-:W-:-:S02]  /*6740*/  LOP3.LUT R55, R37, 0x1f001f, RZ, 0xc0, !PT ;  /* 0x001f001f25377812 */ /* 0x000fc400078ec0ff */
[----:B------:R-:W-:Y:S02]  /*6750*/  SHF.R.U32.HI R56, RZ, 0xa, R37 ;  /* 0x0000000aff387819 */ /* 0x000fe40000011625 */
[----:B------:R-:W-:Y:S02]  /*6760*/  LOP3.LUT R80, R47, 0x80008, R64, 0xf8, !PT ;  /* 0x000800082f507812 */ /* 0x000fe400078ef840 */
[----:B------:R-:W-:Y:S02]  /*6770*/  LOP3.LUT R37, R33, 0x3e003e0, RZ, 0xc0, !PT ;  /* 0x03e003e021257812 */ /* 0x000fe400078ec0ff */
[----:B------:R-:W-:Y:S02]  /*6780*/  LOP3.LUT R52, R38, 0x1f001f, RZ, 0xc0, !PT ;  /* 0x001f001f26347812 */ /* 0x000fe400078ec0ff */
[----:B------:R-:W-:Y:S01]  /*6790*/  SHF.R.U32.HI R51, RZ, 0xa, R38 ;  /* 0x0000000aff337819 */ /* 0x000fe20000011626 */
[----:B------:R-:W-:Y:S01]  /*67a0*/  IMAD.MOV.U32 R38, RZ, RZ, 0x2800 ;  /* 0x00002800ff267424 */ /* 0x000fe200078e00ff */
[----:B------:R-:W-:-:S02]  /*67b0*/  LOP3.LUT R30, R39, 0x3e003e0, RZ, 0xc0, !PT ;  /* 0x03e003e0271e7812 */ /* 0x000fc400078ec0ff */
[----:B------:R-:W-:Y:S02]  /*67c0*/  LOP3.LUT R48, R39, 0x1f001f, RZ, 0xc0, !PT ;  /* 0x001f001f27307812 */ /* 0x000fe400078ec0ff */
[----:B------:R-:W-:Y:S02]  /*67d0*/  SHF.R.U32.HI R49, RZ, 0xa, R39 ;  /* 0x0000000aff317819 */ /* 0x000fe40000011627 */
[----:B------:R-:W-:Y:S02]  /*67e0*/  ISETP.NE.AND P2, PT, R45, RZ, PT ;  /* 0x000000ff2d00720c */ /* 0x000fe40003f45270 */
[----:B------:R-:W-:Y:S02]  /*67f0*/  LOP3.LUT R29, R15, 0x3e003e0, RZ, 0xc0, !PT ;  /* 0x03e003e00f1d7812 */ /* 0x000fe400078ec0ff */
        /* <DEDUP_REMOVED lines=8> */
[----:B------:R-:W-:Y:S02]  /*6880*/  LOP3.LUT R69, R9, 0x1f001f, RZ, 0xc0, !PT ;  /* 0x001f001f09457812 */ /* 0x000fe400078ec0ff */
[----:B------:R-:W-:Y:S02]  /*6890*/  SHF.R.U32.HI R70, RZ, 0xa, R9 ;  /* 0x0000000aff467819 */ /* 0x000fe40000011609 */
[----:B------:R-:W-:Y:S02]  /*68a0*/  LOP3.LUT R41, R41, 0x64006400, RZ, 0xfc, !PT ;  /* 0x6400640029297812 */ /* 0x000fe400078efcff */
[C---:B------:R-:W-:Y:S02]  /*68b0*/  LOP3.LUT R31, R13.reuse, 0x3e003e0, RZ, 0xc0, !PT ;  /* 0x03e003e00d1f7812 */ /* 0x040fe400078ec0ff */
[----:B------:R-:W-:Y:S02]  /*68c0*/  LOP3.LUT R50, R13, 0x1f001f, RZ, 0xc0, !PT ;  /* 0x001f001f0d327812 */ /* 0x000fe400078ec0ff */
[----:B------:R-:W-:-:S02]  /*68d0*/  SHF.R.U32.HI R53, RZ, 0xa, R13 ;  /* 0x0000000aff357819 */ /* 0x000fc4000001160d */
[----:B------:R-:W-:Y:S02]  /*68e0*/  LOP3.LUT R25, R14, 0x3e003e0, RZ, 0xc0, !PT ;  /* 0x03e003e00e197812 */ /* 0x000fe400078ec0ff */
[----:B------:R-:W-:Y:S02]  /*68f0*/  LOP3.LUT R62, R33, 0x1f001f, RZ, 0xc0, !PT ;  /* 0x001f001f213e7812 */ /* 0x000fe400078ec0ff */
[----:B------:R-:W-:Y:S02]  /*6900*/  SHF.R.U32.HI R63, RZ, 0xa, R33 ;  /* 0x0000000aff3f7819 */ /* 0x000fe40000011621 */
[C---:B------:R-:W-:Y:S02]  /*6910*/  LOP3.LUT R35, R11.reuse, 0x3e003e0, RZ, 0xc0, !PT ;  /* 0x03e003e00b237812 */ /* 0x040fe400078ec0ff */
[----:B------:R-:W-:Y:S02]  /*6920*/  LOP3.LUT R9, R11, 0x1f001f, RZ, 0xc0, !PT ;  /* 0x001f001f0b097812 */ /* 0x000fe400078ec0ff */
        /* <DEDUP_REMOVED lines=8> */
[----:B------:R-:W-:Y:S02]  /*69b0*/  SHF.R.U32.HI R11, RZ, 0xa, R11 ;  /* 0x0000000aff0b7819 */ /* 0x000fe4000001160b */
[----:B------:R-:W-:Y:S02]  /*69c0*/  SHF.R.U32.HI R14, RZ, 0xa, R14 ;  /* 0x0000000aff0e7819 */ /* 0x000fe4000001160e */
[----:B------:R-:W-:Y:S02]  /*69d0*/  LOP3.LUT R12, R15, 0x1f001f, RZ, 0xc0, !PT ;  /* 0x001f001f0f0c7812 */ /* 0x000fe400078ec0ff */
        /* <DEDUP_REMOVED lines=37> */
[----:B--2---:R-:W-:Y:S02]  /*6c30*/  SHF.R.U32.HI R81, RZ, 0xb, R5 ;  /* 0x0000000bff517819 */ /* 0x004fe40000011605 */
[----:B------:R-:W-:Y:S02]  /*6c40*/  SHF.R.U32.HI R83, RZ, 0xb, R6 ;  /* 0x0000000bff537819 */ /* 0x000fe40000011606 */
[----:B------:R-:W-:Y:S02]  /*6c50*/  SHF.R.U32.HI R85, RZ, 0xb, R7 ;  /* 0x0000000bff557819 */ /* 0x000fe40000011607 */
[C---:B------:R-:W-:Y:S02]  /*6c60*/  LOP3.LUT R47, R5.reuse, 0x3e003e0, RZ, 0xc0, !PT ;  /* 0x03e003e0052f7812 */ /* 0x040fe400078ec0ff */
[----:B------:R-:W-:-:S02]  /*6c70*/  LOP3.LUT R65, R5, 0x1f001f, RZ, 0xc0, !PT ;  /* 0x001f001f05417812 */ /* 0x000fc400078ec0ff */
[----:B------:R-:W-:Y:S02]  /*6c80*/  SHF.R.U32.HI R71, RZ, 0xa, R5 ;  /* 0x0000000aff477819 */ /* 0x000fe40000011605 */
[----:B------:R-:W-:Y:S02]  /*6c90*/  LOP3.LUT R5, R82, 0x100010, R81, 0xf8, !PT ;  /* 0x0010001052057812 */ /* 0x000fe400078ef851 */
[----:B------:R-:W-:Y:S02]  /*6ca0*/  SHF.R.U32.HI R45, RZ, 0xb, R4 ;  /* 0x0000000bff2d7819 */ /* 0x000fe40000011604 */
[C---:B------:R-:W-:Y:S02]  /*6cb0*/  LOP3.LUT R84, R6.reuse, 0x3e003e0, RZ, 0xc0, !PT ;  /* 0x03e003e006547812 */ /* 0x040fe400078ec0ff */
[----:B------:R-:W-:Y:S02]  /*6cc0*/  LOP3.LUT R72, R6, 0x1f001f, RZ, 0xc0, !PT ;  /* 0x001f001f06487812 */ /* 0x000fe400078ec0ff */
[----:B------:R-:W-:-:S02]  /*6cd0*/  SHF.R.U32.HI R73, RZ, 0xa, R6 ;  /* 0x0000000aff497819 */ /* 0x000fc40000011606 */
[C---:B------:R-:W-:Y:S02]  /*6ce0*/  LOP3.LUT R88, R7.reuse, 0x3e003e0, RZ, 0xc0, !PT ;  /* 0x03e003e007587812 */ /* 0x040fe400078ec0ff */
[----:B------:R-:W-:Y:S02]  /*6cf0*/  LOP3.LUT R74, R7, 0x1f001f, RZ, 0xc0, !PT ;  /* 0x001f001f074a7812 */ /* 0x000fe400078ec0ff */
[----:B------:R-:W-:Y:S02]  /*6d00*/  SHF.R.U32.HI R76, RZ, 0xa, R7 ;  /* 0x0000000aff4c7819 */ /* 0x000fe40000011607 */
[----:B------:R-:W-:Y:S01]  /*6d10*/  LOP3.LUT R81, R44, 0x64006400, RZ, 0xfc, !PT ;  /* 0x640064002c517812 */ /* 0x000fe200078efcff */
[----:B------:R-:W-:Y:S01]  /*6d20*/  HFMA2 R44, R97, R38.H0_H0, -48, -48 ;  /* 0xd200d200612c7431 */ /* 0x000fe20000040026 */
[----:B------:R-:W-:Y:S02]  /*6d30*/  LOP3.LUT R6, R86, 0x100010, R83, 0xf8, !PT ;  /* 0x0010001056067812 */ /* 0x000fe400078ef853 */
[----:B------:R-:W-:-:S02]  /*6d40*/  LOP3.LUT R7, R90, 0x100010, R85, 0xf8, !PT ;  /* 0x001000105a077812 */ /* 0x000fc400078ef855 */
[----:B------:R-:W-:Y:S01]  /*6d50*/  LOP3.LUT R83, R40, 0x64006400, RZ, 0xfc, !PT ;  /* 0x6400640028537812 */ /* 0x000fe200078efcff */
[-C--:B------:R-:W-:Y:S01]  /*6d60*/  HFMA2 R40, R91, R38.reuse.H0_H0, -48, -48 ;  /* 0xd200d2005b287431 */ /* 0x080fe20000040026 */
[----:B------:R-:W-:Y:S01]  /*6d70*/  LOP3.LUT R85, R37, 0x64006400, RZ, 0xfc, !PT ;  /* 0x6400640025557812 */ /* 0x000fe200078efcff */
[-C--:B------:R-:W-:Y:S01]  /*6d80*/  HFMA2 R37, R81, R38.reuse.H0_H0, -48, -48 ;  /* 0xd200d20051257431 */ /* 0x080fe20000040026 */
[C---:B------:R-:W-:Y:S02]  /*6d90*/  LOP3.LUT R46, R4.reuse, 0x3e003e0, RZ, 0xc0, !PT ;  /* 0x03e003e0042e7812 */ /* 0x040fe400078ec0ff */
[----:B------:R-:W-:Y:S01]  /*6da0*/  LOP3.LUT R64, R4, 0x1f001f, RZ, 0xc0, !PT ;  /* 0x001f001f04407812 */ /* 0x000fe200078ec0ff */
[----:B------:R-:W-:Y:S01]  /*6db0*/  HFMA2 R36, R85, R38.H0_H0, -48, -48 ;  /* 0xd200d20055247431 */ /* 0x000fe20000040026 */
[----:B------:R-:W-:Y:S02]  /*6dc0*/  SHF.R.U32.HI R66, RZ, 0xa, R4 ;  /* 0x0000000aff427819 */ /* 0x000fe40000011604 */
[----:B------:R-:W-:-:S02]  /*6dd0*/  LOP3.LUT R4, R80, 0x100010, R45, 0xf8, !PT ;  /* 0x0010001050047812 */ /* 0x000fc400078ef82d */
        /* <DEDUP_REMOVED lines=183> */
.L_x_3515:
        /* <DEDUP_REMOVED lines=77> */
.L_x_3514:
[----:B0-----:R-:W-:Y:S01]  /*7e20*/  IADD3 R17, R17, 0x20, RZ ;  /* 0x0000002011117810 */ /* 0x001fe20007ffe0ff */
[----:B------:R-:W-:Y:S01]  /*7e30*/  UIADD3 UR4, UR4, 0x40, URZ ;  /* 0x0000004004047890 */ /* 0x000fe2000fffe03f */
[----:B-----5:R-:W-:Y:S02]  /*7e40*/  IMAD.WIDE R12, R23, 0x4, R26 ;  /* 0x00000004170c7825 */ /* 0x020fe400078e021a */
[C---:B------:R-:W-:Y:S02]  /*7e50*/  ISETP.GE.AND P2, PT, R17.reuse, c[0x0][0x1b0], PT ;  /* 0x00006c0011007a0c */ /* 0x040fe40003f46270 */
[----:B------:R-:W-:-:S13]  /*7e60*/  ISETP.LT.AND P3, PT, R17, R16, PT ;  /* 0x000000101100720c */ /* 0x000fda0003f61270 */
[----:B------:R-:W-:Y:S05]  /*7e70*/  @!P2 BRA P3, `(.L_x_3516) ;  /* 0xffffe4d00000a947 */ /* 0x000fea000183ffff */
.L_x_3513:
        /* <DEDUP_REMOVED lines=9> */
.L_x_3526:
        /* <DEDUP_REMOVED lines=33> */
[C---:B------:R-:W-:Y:S02]  /*8120*/  LOP3.LUT R40, R39.reuse, 0xf000f, RZ, 0xc0, !PT ;  /* 0x000f000f27287812 */ /* 0x040fe400078ec0ff */
[----:B------:R-:W-:Y:S02]  /*8130*/  LOP3.LUT R41, R39, 0xf000f0, RZ, 0xc0, !PT ;  /* 0x00f000f027297812 */ /* 0x000fe400078ec0ff */
[----:B------:R-:W-:-:S02]  /*8140*/  SHF.R.U32.HI R38, RZ, 0x8, R38 ;  /* 0x00000008ff267819 */ /* 0x000fc40000011626 */
[----:B------:R-:W-:Y:S02]  /*8150*/  SHF.R.U32.HI R39, RZ, 0x8, R39 ;  /* 0x00000008ff277819 */ /* 0x000fe40000011627 */
[C---:B------:R-:W-:Y:S02]  /*8160*/  LOP3.LUT R25, R36.reuse, 0xf000f, RZ, 0xc0, !PT ;  /* 0x000f000f24197812 */ /* 0x040fe400078ec0ff */
[C---:B------:R-:W-:Y:S02]  /*8170*/  LOP3.LUT R29, R37.reuse, 0xf000f, RZ, 0xc0, !PT ;  /* 0x000f000f251d7812 */ /* 0x040fe400078ec0ff */
        /* <DEDUP_REMOVED lines=129> */
.L_x_3519:
        /* <DEDUP_REMOVED lines=91> */
.L_x_3520:
[C---:B-----5:R-:W-:Y:S02]  /*8f40*/  LOP3.LUT R27, R33.reuse, 0xf000f, RZ, 0xc0, !PT ;  /* 0x000f000f211b7812 */ /* 0x060fe400078ec0ff */
[----:B------:R-:W-:Y:S02]  /*8f50*/  LOP3.LUT R30, R33, 0xf000f0, RZ, 0xc0, !PT ;  /* 0x00f000f0211e7812 */ /* 0x000fe400078ec0ff */
[----:B------:R-:W-:Y:S02]  /*8f60*/  SHF.R.U32.HI R33, RZ, 0x8, R33 ;  /* 0x00000008ff217819 */ /* 0x000fe40000011621 */
[C---:B------:R-:W-:Y:S02]  /*8f70*/  LOP3.LUT R36, R34.reuse, 0xf000f, RZ, 0xc0, !PT ;  /* 0x000f000f22247812 */ /* 0x040fe400078ec0ff */
[----:B------:R-:W-:Y:S02]  /*8f80*/  LOP3.LUT R37, R34, 0xf000f0, RZ, 0xc0, !PT ;  /* 0x00f000f022257812 */ /* 0x000fe400078ec0ff */
[----:B------:R-:W-:-:S02]  /*8f90*/  LOP3.LUT R15, R32, 0xf000f, RZ, 0xc0, !PT ;  /* 0x000f000f200f7812 */ /* 0x000fc400078ec0ff */
[----:B------:R-:W-:Y:S02]  /*8fa0*/  LOP3.LUT R25, R32, 0xf000f0, RZ, 0xc0, !PT ;  /* 0x00f000f020197812 */ /* 0x000fe400078ec0ff */
[----:B------:R-:W-:Y:S02]  /*8fb0*/  SHF.R.U32.HI R34, RZ, 0x8, R34 ;  /* 0x00000008ff227819 */ /* 0x000fe40000011622 */
        /* <DEDUP_REMOVED lines=136> */
.L_x_3521:
        /* <DEDUP_REMOVED lines=16> */
[--C-:B------:R-:W-:Y:S01]  /*9940*/  HADD2.F32 R50, -RZ, R32.reuse.H0_H0 ;  /* 0x20000020ff327230 */ /* 0x100fe20000004100 */
[-C--:B------:R-:W-:Y:S01]  /*9950*/  FFMA.FTZ R23, R49, R44.reuse, R23 ;  /* 0x0000002c31177223 */ /* 0x080fe20000010017 */
[----:B------:R-:W-:Y:S01]  /*9960*/  HADD2.F32 R49, -RZ, R31.H1_H1 ;  /* 0x3000001fff317230 */ /* 0x000fe20000004100 */
[-C--:B------:R-:W-:Y:S01]  /*9970*/  FFMA.FTZ R47, R52, R43.reuse, RZ ;  /* 0x0000002b342f7223 */ /* 0x080fe200000100ff */
[----:B------:R-:W-:Y:S01]  /*9980*/  HADD2.F32 R31, -RZ, R25.H0_H0 ;  /* 0x20000019ff1f7230 */ /* 0x000fe20000004100 */
        /* <DEDUP_REMOVED lines=70> */
.L_x_3522:
[----:B------:R-:W-:Y:S02]  /*9df0*/  LOP3.LUT R23, R8, 0xf000f0, RZ, 0xc0, !PT ;  /* 0x00f000f008177812 */ /* 0x000fe400078ec0ff */
[----:B------:R-:W-:Y:S02]  /*9e00*/  LOP3.LUT R26, R9, 0xf000f0, RZ, 0xc0, !PT ;  /* 0x00f000f0091a7812 */ /* 0x000fe400078ec0ff */
[----:B------:R-:W-:Y:S02]  /*9e10*/  SHF.R.U32.HI R8, RZ, 0x8, R8 ;  /* 0x00000008ff087819 */ /* 0x000fe40000011608 */
[----:B------:R-:W-:Y:S02]  /*9e20*/  SHF.R.U32.HI R29, RZ, 0x8, R9 ;  /* 0x00000008ff1d7819 */ /* 0x000fe40000011609 */
        /* <DEDUP_REMOVED lines=8> */
[C---:B------:R-:W-:Y:S02]  /*9eb0*/  LOP3.LUT R9, R8.reuse, 0xf000f, RZ, 0xc0, !PT ;  /* 0x000f000f08097812 */ /* 0x040fe400078ec0ff */
[C---:B------:R-:W-:Y:S02]  /*9ec0*/  LOP3.LUT R26, R29.reuse, 0xf000f, RZ, 0xc0, !PT ;  /* 0x000f000f1d1a7812 */ /* 0x040fe400078ec0ff */
[----:B------:R-:W-:Y:S02]  /*9ed0*/  LOP3.LUT R8, R8, 0xf000f0, RZ, 0xc0, !PT ;  /* 0x00f000f008087812 */ /* 0x000fe400078ec0ff */
[----:B------:R-:W-:Y:S02]  /*9ee0*/  LOP3.LUT R29, R29, 0xf000f0, RZ, 0xc0, !PT ;  /* 0x00f000f01d1d7812 */ /* 0x000fe400078ec0ff */
[C---:B------:R-:W-:Y:S02]  /*9ef0*/  LOP3.LUT R32, R10.reuse, 0xf000f, RZ, 0xc0, !PT ;  /* 0x000f000f0a207812 */ /* 0x040fe400078ec0ff */
        /* <DEDUP_REMOVED lines=127> */
.L_x_3523:
        /* <DEDUP_REMOVED lines=14> */
[----:B------:R-:W-:Y:S02]  /*a7d0*/  FFMA.FTZ R15, R43, R42, RZ ;  /* 0x0000002a2b0f7223 */ /* 0x000fe400000100ff */
[----:B------:R-:W-:Y:S01]  /*a7e0*/  FFMA.FTZ R25, R47, R40, R25 ;  /* 0x000000282f197223 */ /* 0x000fe20000010019 */
[----:B------:R-:W-:Y:S01]  /*a7f0*/  HADD2.F32 R47, -RZ, R30.H1_H1 ;  /* 0x3000001eff2f7230 */ /* 0x000fe20000004100 */
[-C--:B------:R-:W-:Y:S01]  /*a800*/  FFMA.FTZ R43, R49, R42.reuse, RZ ;  /* 0x0000002a312b7223 */ /* 0x080fe200000100ff */
[----:B------:R-:W-:Y:S01]  /*a810*/  HADD2.F32 R30, -RZ, R23.H0_H0 ;  /* 0x20000017ff1e7230 */ /* 0x000fe20000004100 */
[----:B------:R-:W-:Y:S01]  /*a820*/  FFMA.FTZ R45, R51, R42, RZ ;  /* 0x0000002a332d7223 */ /* 0x000fe200000100ff */
[----:B------:R-:W-:Y:S01]  /*a830*/  HADD2.F32 R42, -RZ, R27.H1_H1 ;  /* 0x3000001bff2a7230 */ /* 0x000fe20000004100 */
[-C--:B------:R-:W-:Y:S01]  /*a840*/  FFMA.FTZ R15, R46, R40.reuse, R15 ;  /* 0x000000282e0f7223 */ /* 0x080fe2000001000f */
[--C-:B------:R-:W-:Y:S01]  /*a850*/  HADD2.F32 R27, -RZ, R26.reuse.H0_H0 ;  /* 0x2000001aff1b7230 */ /* 0x100fe20000004100 */
        /* <DEDUP_REMOVED lines=68> */
.L_x_3524:
[C---:B------:R-:W-:Y:S02]  /*aca0*/  LOP3.LUT R25, R5.reuse, 0xf000f, RZ, 0xc0, !PT ;  /* 0x000f000f05197812 */ /* 0x040fe400078ec0ff */
[----:B------:R-:W-:Y:S02]  /*acb0*/  LOP3.LUT R8, R5, 0xf000f0, RZ, 0xc0, !PT ;  /* 0x00f000f005087812 */ /* 0x000fe400078ec0ff */
[----:B------:R-:W-:Y:S02]  /*acc0*/  SHF.R.U32.HI R26, RZ, 0x8, R5 ;  /* 0x00000008ff1a7819 */ /* 0x000fe40000011605 */
[C---:B------:R-:W-:Y:S02]  /*acd0*/  LOP3.LUT R5, R6.reuse, 0xf000f0, RZ, 0xc0, !PT ;  /* 0x00f000f006057812 */ /* 0x040fe400078ec0ff */
[----:B------:R-:W-:Y:S02]  /*ace0*/  SHF.R.U32.HI R4, RZ, 0x8, R4 ;  /* 0x00000008ff047819 */ /* 0x000fe40000011604 */
[----:B------:R-:W-:-:S02]  /*acf0*/  LOP3.LUT R27, R6, 0xf000f, RZ, 0xc0, !PT ;  /* 0x000f000f061b7812 */ /* 0x000fc400078ec0ff */
[----:B------:R-:W-:Y:S02]  /*ad00*/  SHF.R.U32.HI R29, RZ, 0x8, R6 ;  /* 0x00000008ff1d7819 */ /* 0x000fe40000011606 */
[----:B------:R-:W-:Y:S02]  /*ad10*/  LOP3.LUT R6, R7, 0xf000f0, RZ, 0xc0, !PT ;  /* 0x00f000f007067812 */ /* 0x000fe400078ec0ff */
        /* <DEDUP_REMOVED lines=107> */
[--C-:B------:R-:W-:Y:S01]  /*b3d0*/  HADD2.F32 R39, -RZ, R14.reuse.H0_H0 ;  /* 0x2000000eff277230 */ /* 0x100fe20000004100 */
        /* <DEDUP_REMOVED lines=25> */
.L_x_3525:
[----:B------:R-:W-:Y:S05]  /*b570*/  @P0 BRA `(.L_x_3518) ;  /* 0x000005a000000947 */ /* 0x000fea0003800000 */
[----:B------:R-:W0:Y:S01]  /*b580*/  LDS.64 R34, [UR4+0xb0] ;  /* 0x0000b004ff227984 */ /* 0x000e220008000a00 */
[--C-:B------:R-:W-:Y:S02]  /*b590*/  HADD2.F32 R38, -RZ, R10.reuse.H0_H0 ;  /* 0x2000000aff267230 */ /* 0x100fe40000004100 */
[----:B------:R-:W-:Y:S01]  /*b5a0*/  HADD2.F32 R10, -RZ, R10.H1_H1 ;  /* 0x3000000aff0a7230 */ /* 0x000fe20000004100 */
[----:B------:R-:W1:Y:S01]  /*b5b0*/  LDS.64 R4, [UR4+0xb8] ;  /* 0x0000b804ff047984 */ /* 0x000e620008000a00 */
[--C-:B------:R-:W-:Y:S02]  /*b5c0*/  HADD2.F32 R40, -RZ, R25.reuse.H0_H0 ;  /* 0x20000019ff287230 */ /* 0x100fe40000004100 */
[----:B------:R-:W-:Y:S02]  /*b5d0*/  HADD2.F32 R42, -RZ, R26.H0_H0 ;  /* 0x2000001aff2a7230 */ /* 0x000fe40000004100 */
        /* <DEDUP_REMOVED lines=8> */
[----:B------:R-:W-:Y:S01]  /*b660*/  HADD2.F32 R26, -RZ, R7.H0_H0 ;  /* 0x20000007ff1a7230 */ /* 0x000fe20000004100 */
[-C--:B------:R-:W-:Y:S01]  /*b670*/  FFMA.FTZ R25, R10, R34.reuse, R25 ;  /* 0x000000220a197223 */ /* 0x080fe20000010019 */
[----:B------:R-:W-:Y:S01]  /*b680*/  HADD2.F32 R10, -RZ, R6.H0_H0 ;  /* 0x20000006ff0a7230 */ /* 0x000fe20000004100 */
[-C--:B------:R-:W-:Y:S01]  /*b690*/  FFMA.FTZ R37, R40, R33.reuse, RZ ;  /* 0x0000002128257223 */ /* 0x080fe200000100ff */
[----:B------:R-:W-:Y:S01]  /*b6a0*/  HADD2.F32 R40, -RZ, R27.H1_H1 ;  /* 0x3000001bff287230 */ /* 0x000fe20000004100 */
[----:B------:R-:W-:Y:S01]  /*b6b0*/  FFMA.FTZ R33, R44, R33, RZ ;  /* 0x000000212c217223 */ /* 0x000fe200000100ff */
[----:B------:R-:W-:Y:S01]  /*b6c0*/  HADD2.F32 R27, -RZ, R8.H0_H0 ;  /* 0x20000008ff1b7230 */ /* 0x000fe20000004100 */
[-C--:B------:R-:W-:Y:S01]  /*b6d0*/  FFMA.FTZ R39, R38, R34.reuse, R39 ;  /* 0x0000002226277223 */ /* 0x080fe20000010027 */
[----:B------:R-:W-:Y:S01]  /*b6e0*/  HADD2.F32 R35, -RZ, R35.H1_H1 ;  /* 0x30000023ff237230 */ /* 0x000fe20000004100 */
        /* <DEDUP_REMOVED lines=67> */
.L_x_3518:
[----:B------:R-:W-:Y:S01]  /*bb20*/  IADD3 R17, R17, 0x20, RZ ;  /* 0x0000002011117810 */ /* 0x000fe20007ffe0ff */
[----:B------:R-:W-:Y:S01]  /*bb30*/  IMAD.MOV.U32 R5, RZ, RZ, c[0x0][0x18c] ;  /* 0x00006300ff057624 */ /* 0x000fe200078e00ff */
[----:B------:R-:W-:Y:S02]  /*bb40*/  UIADD3 UR4, UR4, 0x40, URZ ;  /* 0x0000004004047890 */ /* 0x000fe4000fffe03f */
[----:B------:R-:W-:Y:S01]  /*bb50*/  ISETP.GE.AND P2, PT, R17, c[0x0][0x1b4], PT ;  /* 0x00006d0011007a0c */ /* 0x000fe20003f46270 */
[----:B------:R-:W-:Y:S01]  /*bb60*/  IMAD.WIDE R12, R5, 0x10, R12 ;  /* 0x00000010050c7825 */ /* 0x000fe200078e020c */
[----:B------:R-:W-:-:S13]  /*bb70*/  ISETP.LT.AND P3, PT, R17, R16, PT ;  /* 0x000000101100720c */ /* 0x000fda0003f61270 */
[----:B------:R-:W-:Y:S05]  /*bb80*/  @!P2 BRA P3, `(.L_x_3526) ;  /* 0xffffc3800000a947 */ /* 0x000fea000183ffff */
.L_x_3517:
[----:B------:R-:W-:Y:S05]  /*bb90*/  @!P1 EXIT ;  /* 0x000000000000994d */ /* 0x000fea0003800000 */
[----:B------:R-:W0:Y:S01]  /*bba0*/  S2R R0, SR_CTAID.X ;  /* 0x0000000000007919 */ /* 0x000e220000002500 */
[----:B------:R-:W-:Y:S01]  /*bbb0*/  IMAD.MOV.U32 R11, RZ, RZ, 0x2 ;  /* 0x00000002ff0b7424 */ /* 0x000fe200078e00ff */
[----:B-----5:R-:W-:Y:S02]  /*bbc0*/  HMUL2 R7, R22, R18.H0_H0 ;  /* 0x2000001216077232 */ /* 0x020fe40000000000 */
        /* <DEDUP_REMOVED lines=16> */
.L_x_3530:
[----:B------:R-:W0:Y:S02]  /*bcd0*/  LDS R8, [R6] ;  /* 0x0000000006087984 */ /* 0x000e240000000800 */
[----:B0-----:R-:W-:-:S10]  /*bce0*/  HFMA2.MMA R9, R8, 1, 1, R7 ;  /* 0x3c003c0008097835 */ /* 0x001fd40000000007 */
[----:B------:R-:W0:Y:S02]  /*bcf0*/  ATOMS.CAST.SPIN R9, [R6], R8, R9 ;  /* 0x000000080609738d */ /* 0x000e240001800009 */
[----:B0-----:R-:W-:-:S13]  /*bd00*/  ISETP.EQ.U32.AND P0, PT, R9, 0x1, PT ;  /* 0x000000010900780c */ /* 0x001fda0003f02070 */
[----:B------:R-:W-:Y:S05]  /*bd10*/  @!P0 BRA `(.L_x_3530) ;  /* 0xffffffb000008947 */ /* 0x000fea000383ffff */
[----:B------:R-:W-:Y:S05]  /*bd20*/  BRA `(.L_x_3528) ;  /* 0x0000003000007947 */ /* 0x000fea0003800000 */
.L_x_3529:
[----:B------:R-:W2:Y:S02]  /*bd30*/  LD.E R6, [R4.64] ;  /* 0x0000000604067980 */ /* 0x000ea4000c101900 */
[----:B--2---:R-:W-:-:S05]  /*bd40*/  IMAD.IADD R7, R7, 0x1, R6 ;  /* 0x0000000107077824 */ /* 0x004fca00078e0206 */
[----:B------:R0:W-:Y:S02]  /*bd50*/  ST.E [R4.64], R7 ;  /* 0x0000000704007985 */ /* 0x0001e4000c101906 */
.L_x_3528:
[----:B------:R-:W-:Y:S05]  /*bd60*/  BSYNC B0 ;  /* 0x0000000000007941 */ /* 0x000fea0003800000 */
.L_x_3527:
[----:B------:R-:W2:Y:S01]  /*bd70*/  ATOM.E.ADD.F16x2.RN.STRONG.GPU P0, RZ, [R4.64+0x4], R21 ;  /* 0x0000041504ff798a */ /* 0x000ea2000810e9c6 */
[----:B------:R-:W-:Y:S01]  /*bd80*/  BSSY B0, `(.L_x_3531) ;  /* 0x000000f000007945 */ /* 0x000fe20003800000 */
[----:B--2---:R-:W-:Y:S05]  /*bd90*/  @P0 BRA `(.L_x_3532) ;  /* 0x000000d000000947 */ /* 0x004fea0003800000 */
[----:B------:R-:W1:Y:S02]  /*bda0*/  QSPC.E.S P0, RZ, [R4+0x4] ;  /* 0x0000040004ff73aa */ /* 0x000e640000000500 */
[----:B-1----:R-:W-:Y:S05]  /*bdb0*/  @!P0 BRA `(.L_x_3533) ;  /* 0x0000008000008947 */ /* 0x002fea0003800000 */
[----:B0-----:R-:W-:-:S04]  /*bdc0*/  IADD3 R4, R4, 0x4, RZ ;  /* 0x0000000404047810 */ /* 0x001fc80007ffe0ff */
[----:B------:R-:W-:-:S05]  /*bdd0*/  LOP3.LUT R4, R4, 0xffffff, RZ, 0xc0, !PT ;  /* 0x00ffffff04047812 */ /* 0x000fca00078ec0ff */
.L_x_3534:
[----:B------:R-:W0:Y:S02]  /*bde0*/  LDS R6, [R4] ;  /* 0x0000000004067984 */ /* 0x000e240000000800 */
[----:B0-----:R-:W-:-:S06]  /*bdf0*/  HADD2 R7, R6, R21 ;  /* 0x0000001506077230 */ /* 0x001fcc0000000000 */
[----:B------:R-:W0:Y:S02]  /*be00*/  ATOMS.CAST.SPIN R7, [R4], R6, R7 ;  /* 0x000000060407738d */ /* 0x000e240001800007 */
[----:B0-----:R-:W-:-:S13]  /*be10*/  ISETP.EQ.U32.AND P0, PT, R7, 0x1, PT ;  /* 0x000000010700780c */ /* 0x001fda0003f02070 */
[----:B------:R-:W-:Y:S05]  /*be20*/  @!P0 BRA `(.L_x_3534) ;  /* 0xffffffb000008947 */ /* 0x000fea000383ffff */
[----:B------:R-:W-:Y:S05]  /*be30*/  BRA `(.L_x_3532) ;  /* 0x0000003000007947 */ /* 0x000fea0003800000 */
.L_x_3533:
[----:B------:R-:W2:Y:S02]  /*be40*/  LD.E R6, [R4.64+0x4] ;  /* 0x0000040604067980 */ /* 0x000ea4000c101900 */
[----:B0-2---:R-:W-:-:S05]  /*be50*/  IMAD.IADD R7, R21, 0x1, R6 ;  /* 0x0000000115077824 */ /* 0x005fca00078e0206 */
[----:B------:R0:W-:Y:S02]  /*be60*/  ST.E [R4.64+0x4], R7 ;  /* 0x0000040704007985 */ /* 0x0001e4000c101906 */
.L_x_3532:
[----:B------:R-:W-:Y:S05]  /*be70*/  BSYNC B0 ;  /* 0x0000000000007941 */ /* 0x000fea0003800000 */
.L_x_3531:
        /* <DEDUP_REMOVED lines=12> */
.L_x_3538:
[----:B------:R-:W0:Y:S02]  /*bf40*/  LDS R2, [R0] ;  /* 0x0000000000027984 */ /* 0x000e240000000800 */
[----:B0-----:R-:W-:-:S10]  /*bf50*/  HFMA2.MMA R3, R2, 1, 1, R7 ;  /* 0x3c003c0002037835 */ /* 0x001fd40000000007 */
[----:B------:R-:W0:Y:S02]  /*bf60*/  ATOMS.CAST.SPIN R3, [R0], R2, R3 ;  /* 0x000000020003738d */ /* 0x000e240001800003 */
[----:B0-----:R-:W-:-:S13]  /*bf70*/  ISETP.EQ.U32.AND P0, PT, R3, 0x1, PT ;  /* 0x000000010300780c */ /* 0x001fda0003f02070 */
[----:B------:R-:W-:Y:S05]  /*bf80*/  @!P0 BRA `(.L_x_3538) ;  /* 0xffffffb000008947 */ /* 0x000fea000383ffff */
[----:B------:R-:W-:Y:S05]  /*bf90*/  BRA `(.L_x_3536) ;  /* 0x0000003000007947 */ /* 0x000fea0003800000 */
.L_x_3537:
[----:B------:R-:W2:Y:S02]  /*bfa0*/  LD.E R0, [R4.64] ;  /* 0x0000000604007980 */ /* 0x000ea4000c101900 */
[----:B--2---:R-:W-:-:S05]  /*bfb0*/  IMAD.IADD R3, R7, 0x1, R0 ;  /* 0x0000000107037824 */ /* 0x004fca00078e0200 */
[----:B------:R0:W-:Y:S02]  /*bfc0*/  ST.E [R4.64], R3 ;  /* 0x0000000304007985 */ /* 0x0001e4000c101906 */
.L_x_3536:
[----:B------:R-:W-:Y:S05]  /*bfd0*/  BSYNC B0 ;  /* 0x0000000000007941 */ /* 0x000fea0003800000 */
.L_x_3535:
[----:B------:R-:W2:Y:S02]  /*bfe0*/  ATOM.E.ADD.F16x2.RN.STRONG.GPU P0, RZ, [R4.64+0x4], R19 ;  /* 0x0000041304ff798a */ /* 0x000ea4000810e9c6 */
[----:B--2---:R-:W-:Y:S05]  /*bff0*/  @P0 EXIT ;  /* 0x000000000000094d */ /* 0x004fea0003800000 */
[----:B------:R-:W1:Y:S02]  /*c000*/  QSPC.E.S P0, RZ, [R4+0x4] ;  /* 0x0000040004ff73aa */ /* 0x000e640000000500 */
[----:B-1----:R-:W-:Y:S05]  /*c010*/  @!P0 BRA `(.L_x_3539) ;  /* 0x0000008000008947 */ /* 0x002fea0003800000 */
[----:B0-----:R-:W-:-:S04]  /*c020*/  IADD3 R4, R4, 0x4, RZ ;  /* 0x0000000404047810 */ /* 0x001fc80007ffe0ff */
[----:B------:R-:W-:-:S05]  /*c030*/  LOP3.LUT R4, R4, 0xffffff, RZ, 0xc0, !PT ;  /* 0x00ffffff04047812 */ /* 0x000fca00078ec0ff */
.L_x_3540:
[----:B------:R-:W0:Y:S02]  /*c040*/  LDS R2, [R4] ;  /* 0x0000000004027984 */ /* 0x000e240000000800 */
[----:B0-----:R-:W-:-:S06]  /*c050*/  HADD2 R3, R2, R19 ;  /* 0x0000001302037230 */ /* 0x001fcc0000000000 */
[----:B------:R-:W0:Y:S02]  /*c060*/  ATOMS.CAST.SPIN R3, [R4], R2, R3 ;  /* 0x000000020403738d */ /* 0x000e240001800003 */
[----:B0-----:R-:W-:-:S13]  /*c070*/  ISETP.EQ.U32.AND P0, PT, R3, 0x1, PT ;  /* 0x000000010300780c */ /* 0x001fda0003f02070 */
[----:B------:R-:W-:Y:S05]  /*c080*/  @!P0 BRA `(.L_x_3540) ;  /* 0xffffffb000008947 */ /* 0x000fea000383ffff */
[----:B------:R-:W-:Y:S05]  /*c090*/  EXIT ;  /* 0x000000000000794d */ /* 0x000fea0003800000 */
.L_x_3539:
[----:B------:R-:W2:Y:S02]  /*c0a0*/  LD.E R0, [R4.64+0x4] ;  /* 0x0000040604007980 */ /* 0x000ea4000c101900 */
[----:B0-2---:R-:W-:-:S05]  /*c0b0*/  IMAD.IADD R3, R19, 0x1, R0 ;  /* 0x0000000113037824 */ /* 0x005fca00078e0200 */
[----:B------:R-:W-:Y:S01]  /*c0c0*/  ST.E [R4.64+0x4], R3 ;  /* 0x0000040304007985 */ /* 0x000fe2000c101906 */
[----:B------:R-:W-:Y:S05]  /*c0d0*/  EXIT ;  /* 0x000000000000794d */ /* 0x000fea0003800000 */
.L_x_3541:
        /* <DEDUP_REMOVED lines=10> */
.L_x_4794:


//--------------------- .text._Z23gemm_half_q_half_kernelILi2ELi140ELb1ELb1ELi64EEvPK6__halfPKjS4_S2_PS0_iiiiPKtS7_iiiiiibS2_i --------------------------
	.section	.text._Z23gemm_half_q_half_kernelILi2ELi140ELb1ELb1ELi64EEvPK6__halfPKjS4_S2_PS0_iiiiPKtS7_iiiiiibS2_i,"ax",@progbits
	.sectioninfo	@"SHI_REGISTERS=95"
	.align	128
        .global         _Z23gemm_half_q_half_kernelILi2ELi140ELb1ELb1ELi64EEvPK6__halfPKjS4_S2_PS0_iiiiPKtS7_iiiiiibS2_i
        .type           _Z23gemm_half_q_half_kernelILi2ELi140ELb1ELb1ELi64EEvPK6__halfPKjS4_S2_PS0_iiiiPKtS7_iiiiiibS2_i,@function
        .size           _Z23gemm_half_q_half_kernelILi2ELi140ELb1ELb1ELi64EEvPK6__halfPKjS4_S2_PS0_iiiiPKtS7_iiiiiibS2_i,(.L_x_4795 - _Z23gemm_half_q_half_kernelILi2ELi140ELb1ELb1ELi64EEvPK6__halfPKjS4_S2_PS0_iiiiPKtS7_iiiiiibS2_i)
        .other          _Z23gemm_half_q_half_kernelILi2ELi140ELb1ELb1ELi64EEvPK6__halfPKjS4_S2_PS0_iiiiPKtS7_iiiiiibS2_i,@"STO_CUDA_ENTRY STV_DEFAULT"
_Z23gemm_half_q_half_kernelILi2ELi140ELb1ELb1ELi64EEvPK6__halfPKjS4_S2_PS0_iiiiPKtS7_iiiiiibS2_i:
.text._Z23gemm_half_q_half_kernelILi2ELi140ELb1ELb1ELi64EEvPK6__halfPKjS4_S2_PS0_iiiiPKtS7_iiiiiibS2_i:
        /* <DEDUP_REMOVED lines=25> */
.L_x_3542:
        /* <DEDUP_REMOVED lines=27> */
.L_x_3547:
        /* <DEDUP_REMOVED lines=36> */
.L_x_3546:
        /* <DEDUP_REMOVED lines=22> */
.L_x_3548:
        /* <DEDUP_REMOVED lines=12> */
.L_x_3545:
[----:B------:R-:W-:Y:S01]  /*07a0*/  ISETP.GT.AND P2, PT, R3, 0x3, PT ;  /* 0x000000030300780c */ /* 0x000fe20003f44270 */
[----:B------:R-:W-:Y:S01]  /*07b0*/  IMAD.SHL.U32 R24, R12, 0x2, RZ ;  /* 0x000000020c187824 */ /* 0x000fe200078e00ff */
[----:B------:R-:W-:Y:S01]  /*07c0*/  PLOP3.LUT P0, PT, PT, PT, PT, 0x80, 0x0 ;  /* 0x000000000000781c */ /* 0x000fe20003f0f070 */
[----:B------:R-:W-:-:S10]  /*07d0*/  IMAD.MOV.U32 R7, RZ, RZ, RZ ;  /* 0x000000ffff077224 */ /* 0x000fd400078e00ff */
[----:B------:R-:W-:Y:S05]  /*07e0*/  @!P2 BRA `(.L_x_3549) ;  /* 0x000002600000a947 */ /* 0x000fea0003800000 */
[----:B------:R-:W-:Y:S02]  /*07f0*/  PLOP3.LUT P0, PT, PT, PT, PT, 0x8, 0x0 ;  /* 0x000000000000781c */ /* 0x000fe40003f0e170 */
[----:B------:R-:W-:Y:S02]  /*0800*/  IADD3 R26, R3, -0x3, RZ ;  /* 0xfffffffd031a7810 */ /* 0x000fe40007ffe0ff */
.L_x_3550:
        /* <DEDUP_REMOVED lines=36> */
.L_x_3549:
        /* <DEDUP_REMOVED lines=22> */
.L_x_3551:
        /* <DEDUP_REMOVED lines=11> */
.L_x_3544:
[----:B------:R-:W-:Y:S05]  /*0c60*/  BSYNC B0 ;  /* 0x0000000000007941 */ /* 0x000fea0003800000 */
.L_x_3543:
        /* <DEDUP_REMOVED lines=14> */
.L_x_3554:
        /* <DEDUP_REMOVED lines=19> */
.L_x_3553:
        /* <DEDUP_REMOVED lines=14> */
.L_x_3555:
[----:B------:R-:W-:-:S13]  /*0f60*/  ISETP.LT.OR P0, PT, R7, R3, P0 ;  /* 0x000000030700720c */ /* 0x000fda0000701670 */
[----:B------:R-:W-:Y:S02]  /*0f70*/  @P0 IMAD R7, R2, 0x2, R7 ;  /* 0x0000000202070824 */ /* 0x000fe400078e0207 */
[----:B------:R-:W-:Y:S02]  /*0f80*/  @P0 IMAD.MOV.U32 R3, RZ, RZ, 0x2 ;  /* 0x00000002ff030424 */ /* 0x000fe400078e00ff */
[----:B------:R-:W-:-:S04]  /*0f90*/  @P0 IMAD R2, R7, c[0x0][0x18c], R6 ;  /* 0x0000630007020a24 */ /* 0x000fc800078e0206 */
[----:B------:R-:W-:-:S05]  /*0fa0*/  @P0 IMAD.WIDE R2, R2, R3, c[0x0][0x180] ;  /* 0x0000600002020625 */ /* 0x000fca00078e0203 */
[----:B------:R1:W-:Y:S02]  /*0fb0*/  @P0 STG.E.64 [R2.64], RZ ;  /* 0x000000ff02000986 */ /* 0x0003e4000c101b06 */
.L_x_3552:
        /* <DEDUP_REMOVED lines=14> */
.L_x_3557:
        /* <DEDUP_REMOVED lines=43> */
.L_x_3556:
        /* <DEDUP_REMOVED lines=80> */
.L_x_3567:
        /* <DEDUP_REMOVED lines=213> */
.L_x_3560:
        /* <DEDUP_REMOVED lines=91> */
.L_x_3559:
        /* <DEDUP_REMOVED lines=203> */
.L_x_3562:
        /* <DEDUP_REMOVED lines=91> */
.L_x_3561:
        /* <DEDUP_REMOVED lines=202> */
.L_x_3564:
        /* <DEDUP_REMOVED lines=91> */
.L_x_3563:
        /* <DEDUP_REMOVED lines=202> */
.L_x_3566:
        /* <DEDUP_REMOVED lines=91> */
.L_x_3565:
[----:B------:R-:W-:Y:S01]  /*6250*/  IADD3 R17, R17, 0x20, RZ ;  /* 0x0000002011117810 */ /* 0x000fe20007ffe0ff */
[----:B------:R-:W-:Y:S01]  /*6260*/  UIADD3 UR4, UR4, 0x40, URZ ;  /* 0x0000004004047890 */ /* 0x000fe2000fffe03f */
[----:B------:R-:W-:Y:S02]  /*6270*/  IMAD.WIDE R28, R15, 0x8, R28 ;  /* 0x000000080f1c7825 */ /* 0x000fe400078e021c */
[C---:B------:R-:W-:Y:S02]  /*6280*/  ISETP.GE.AND P2, PT, R17.reuse, c[0x0][0x1a8], PT ;  /* 0x00006a0011007a0c */ /* 0x040fe40003f46270 */
[----:B------:R-:W-:Y:S01]  /*6290*/  ISETP.LT.AND P3, PT, R17, R16, PT ;  /* 0x000000101100720c */ /* 0x000fe20003f61270 */
[----:B0-----:R-:W-:-:S12]  /*62a0*/  IMAD.WIDE R12, R15, 0x8, R12 ;  /* 0x000000080f0c7825 */ /* 0x001fd800078e020c */
[----:B------:R-:W-:Y:S05]  /*62b0*/  @!P2 BRA P3, `(.L_x_3567) ;  /* 0xffffb5900000a947 */ /* 0x000fea000183ffff */
.L_x_3558:
        /* <DEDUP_REMOVED lines=9> */
.L_x_3577:
        /* <DEDUP_REMOVED lines=28> */
[----:B------:R-:W-:Y:S02]  /*6510*/  LOP3.LUT R36, R33, 0xf000f0, RZ, 0xc0, !PT ;  /* 0x00f000f021247812 */ /* 0x000fe400078ec0ff */
[----:B------:R-:W-:-:S02]  /*6520*/  SHF.R.U32.HI R37, RZ, 0x8, R33 ;  /* 0x00000008ff257819 */ /* 0x000fc40000011621 */
[----:B------:R-:W-:Y:S02]  /*6530*/  SHF.R.U32.HI R40, RZ, 0x8, R34 ;  /* 0x00000008ff287819 */ /* 0x000fe40000011622 */
[----:B------:R-:W-:Y:S02]  /*6540*/  SHF.R.U32.HI R45, RZ, 0x8, R35 ;  /* 0x00000008ff2d7819 */ /* 0x000fe40000011623 */
        /* <DEDUP_REMOVED lines=35> */
[-C--:B------:R-:W-:Y:S02]  /*6780*/  HFMA2 R27, R33, R14.reuse.H0_H0, -72, -72 ;  /* 0xd480d480211b7431 */ /* 0x080fe4000004000e */
[----:B------:R-:W-:Y:S02]  /*6790*/  HADD2 R36, R46, -1032, -1032 ;  /* 0xe408e4082e247430 */ /* 0x000fe40000000000 */
[-C--:B------:R-:W-:Y:S02]  /*67a0*/  HFMA2 R37, R47, R14.reuse.H0_H0, -72, -72 ;  /* 0xd480d4802f257431 */ /* 0x080fe4000004000e */
[----:B------:R-:W-:Y:S02]  /*67b0*/  HADD2 R38, R38, -1032, -1032 ;  /* 0xe408e40826267430 */ /* 0x000fe40000000000 */
[----:B------:R-:W-:Y:S02]  /*67c0*/  HFMA2 R39, R39, R14.H0_H0, -72, -72 ;  /* 0xd480d48027277431 */ /* 0x000fe4000004000e */
[----:B------:R-:W-:-:S02]  /*67d0*/  HADD2 R40, R40, -1032, -1032 ;  /* 0xe408e40828287430 */ /* 0x000fc40000000000 */
[-C--:B------:R-:W-:Y:S02]  /*67e0*/  HFMA2 R41, R41, R14.reuse.H0_H0, -72, -72 ;  /* 0xd480d48029297431 */ /* 0x080fe4000004000e */
        /* <DEDUP_REMOVED lines=94> */
.L_x_3570:
        /* <DEDUP_REMOVED lines=91> */
.L_x_3571:
[C---:B-----5:R-:W-:Y:S02]  /*7380*/  LOP3.LUT R15, R28.reuse, 0xf000f, RZ, 0xc0, !PT ;  /* 0x000f000f1c0f7812 */ /* 0x060fe400078ec0ff */
[----:B------:R-:W-:Y:S02]  /*7390*/  LOP3.LUT R25, R28, 0xf000f0, RZ, 0xc0, !PT ;  /* 0x00f000f01c197812 */ /* 0x000fe400078ec0ff */
[----:B------:R-:W-:Y:S02]  /*73a0*/  SHF.R.U32.HI R28, RZ, 0x8, R28 ;  /* 0x00000008ff1c7819 */ /* 0x000fe4000001161c */
[C---:B------:R-:W-:Y:S02]  /*73b0*/  LOP3.LUT R32, R29.reuse, 0xf000f, RZ, 0xc0, !PT ;  /* 0x000f000f1d207812 */ /* 0x040fe400078ec0ff */
        /* <DEDUP_REMOVED lines=51> */
[----:B------:R-:W-:Y:S02]  /*76f0*/  HADD2.F32 R52, -RZ, R27.H1_H1 ;  /* 0x3000001bff347230 */ /* 0x000fe40000004100 */
[----:B------:R-:W-:Y:S01]  /*7700*/  HADD2.F32 R43, -RZ, R23.H0_H0 ;  /* 0x20000017ff2b7230 */ /* 0x000fe20000004100 */
[----:B------:R-:W1:Y:S01]  /*7710*/  LDS.64 R28, [UR4+0x18] ;  /* 0x00001804ff1c7984 */ /* 0x000e620008000a00 */
[----:B------:R-:W-:Y:S02]  /*7720*/  HADD2.F32 R49, -RZ, R31.H0_H0 ;  /* 0x2000001fff317230 */ /* 0x000fe40000004100 */
[--C-:B------:R-:W-:Y:S02]  /*7730*/  HADD2.F32 R51, -RZ, R33.reuse.H0_H0 ;  /* 0x20000021ff337230 */ /* 0x100fe40000004100 */
[----:B------:R-:W-:-:S02]  /*7740*/  HADD2.F32 R54, -RZ, R33.H1_H1 ;  /* 0x30000021ff367230 */ /* 0x000fc40000004100 */
[----:B------:R-:W-:Y:S02]  /*7750*/  HADD2.F32 R55, -RZ, R34.H1_H1 ;  /* 0x30000022ff377230 */ /* 0x000fe40000004100 */
[--C-:B0-----:R-:W-:Y:S02]  /*7760*/  HADD2.F32 R48, -RZ, R45.reuse.H0_H0 ;  /* 0x2000002dff307230 */ /* 0x101fe40000004100 */
[----:B------:R-:W-:Y:S02]  /*7770*/  HADD2.F32 R50, -RZ, R45.H1_H1 ;  /* 0x3000002dff327230 */ /* 0x000fe40000004100 */
[--C-:B------:R-:W-:Y:S02]  /*7780*/  HADD2.F32 R46, -RZ, R44.reuse.H0_H0 ;  /* 0x2000002cff2e7230 */ /* 0x100fe40000004100 */
[----:B------:R-:W-:Y:S02]  /*7790*/  HADD2.F32 R45, -RZ, R27.H0_H0 ;  /* 0x2000001bff2d7230 */ /* 0x000fe40000004100 */
[----:B------:R-:W-:Y:S01]  /*77a0*/  HADD2.F32 R47, -RZ, R44.H1_H1 ;  /* 0x3000002cff2f7230 */ /* 0x000fe20000004100 */
[----:B------:R-:W-:Y:S01]  /*77b0*/  FFMA.FTZ R43, R43, R46, RZ ;  /* 0x0000002e2b2b7223 */ /* 0x000fe200000100ff */
[----:B------:R-:W-:Y:S01]  /*77c0*/  HADD2.F32 R44, -RZ, R23.H1_H1 ;  /* 0x30000017ff2c7230 */ /* 0x000fe20000004100 */
[----:B------:R-:W-:-:S02]  /*77d0*/  FFMA.FTZ R45, R46, R45, RZ ;  /* 0x0000002d2e2d7223 */ /* 0x000fc400000100ff */
        /* <DEDUP_REMOVED lines=74> */
.L_x_3572:
        /* <DEDUP_REMOVED lines=91> */
.L_x_3573:
[----:B------:R-:W-:Y:S02]  /*8230*/  LOP3.LUT R23, R8, 0xf000f0, RZ, 0xc0, !PT ;  /* 0x00f000f008177812 */ /* 0x000fe400078ec0ff */
[----:B------:R-:W-:Y:S02]  /*8240*/  SHF.R.U32.HI R8, RZ, 0x8, R8 ;  /* 0x00000008ff087819 */ /* 0x000fe40000011608 */
[----:B------:R-:W-:Y:S02]  /*8250*/  SHF.R.U32.HI R28, RZ, 0x8, R9 ;  /* 0x00000008ff1c7819 */ /* 0x000fe40000011609 */
[C---:B------:R-:W-:Y:S02]  /*8260*/  LOP3.LUT R30, R10.reuse, 0xf000f, RZ, 0xc0, !PT ;  /* 0x000f000f0a1e7812 */ /* 0x040fe400078ec0ff */
[----:B------:R-:W-:Y:S02]  /*8270*/  LOP3.LUT R31, R10, 0xf000f0, RZ, 0xc0, !PT ;  /* 0x00f000f00a1f7812 */ /* 0x000fe400078ec0ff */
[----:B------:R-:W-:-:S02]  /*8280*/  LOP3.LUT R33, R11, 0xf000f, RZ, 0xc0, !PT ;  /* 0x000f000f0b217812 */ /* 0x000fc400078ec0ff */
        /* <DEDUP_REMOVED lines=138> */
.L_x_3574:
        /* <DEDUP_REMOVED lines=91> */
.L_x_3575:
        /* <DEDUP_REMOVED lines=141> */
.L_x_3576:
[----:B------:R-:W-:Y:S05]  /*99b0*/  @P0 BRA `(.L_x_3569) ;  /* 0x000005a000000947 */ /* 0x000fea0003800000 */
[----:B------:R-:W0:Y:S01]  /*99c0*/  LDS.64 R34, [UR4+0xb0] ;  /* 0x0000b004ff227984 */ /* 0x000e220008000a00 */
[--C-:B------:R-:W-:Y:S02]  /*99d0*/  HADD2.F32 R38, -RZ, R10.reuse.H0_H0 ;  /* 0x2000000aff267230 */ /* 0x100fe40000004100 */
[----:B------:R-:W-:Y:S01]  /*99e0*/  HADD2.F32 R10, -RZ, R10.H1_H1 ;  /* 0x3000000aff0a7230 */ /* 0x000fe20000004100 */
[----:B------:R-:W1:Y:S01]  /*99f0*/  LDS.64 R4, [UR4+0xb8] ;  /* 0x0000b804ff047984 */ /* 0x000e620008000a00 */
[----:B------:R-:W-:Y:S02]  /*9a00*/  HADD2.F32 R40, -RZ, R25.H0_H0 ;  /* 0x20000019ff287230 */ /* 0x000fe40000004100 */
        /* <DEDUP_REMOVED lines=85> */
.L_x_3569:
[----:B------:R-:W-:Y:S01]  /*9f60*/  IADD3 R17, R17, 0x20, RZ ;  /* 0x0000002011117810 */ /* 0x000fe20007ffe0ff */
[----:B------:R-:W-:Y:S01]  /*9f70*/  IMAD.MOV.U32 R5, RZ, RZ, c[0x0][0x18c] ;  /* 0x00006300ff057624 */ /* 0x000fe200078e00ff */
[----:B------:R-:W-:Y:S02]  /*9f80*/  UIADD3 UR4, UR4, 0x40, URZ ;  /* 0x0000004004047890 */ /* 0x000fe4000fffe03f */
[----:B------:R-:W-:Y:S01]  /*9f90*/  ISETP.GE.AND P2, PT, R17, c[0x0][0x1b4], PT ;  /* 0x00006d0011007a0c */ /* 0x000fe20003f46270 */
[----:B------:R-:W-:Y:S01]  /*9fa0*/  IMAD.WIDE R12, R5, 0x10, R12 ;  /* 0x00000010050c7825 */ /* 0x000fe200078e020c */
[----:B------:R-:W-:-:S13]  /*9fb0*/  ISETP.LT.AND P3, PT, R17, R16, PT ;  /* 0x000000101100720c */ /* 0x000fda0003f61270 */
[----:B------:R-:W-:Y:S05]  /*9fc0*/  @!P2 BRA P3, `(.L_x_3577) ;  /* 0xffffc3800000a947 */ /* 0x000fea000183ffff */
.L_x_3568:
        /* <DEDUP_REMOVED lines=9> */
.L_x_3581:
[----:B------:R-:W-:Y:S01]  /*a060*/  ISETP.NE.AND P2, PT, R17, R26, PT ;  /* 0x0000001a1100720c */ /* 0x000fe20003f45270 */
[----:B------:R-:W-:-:S12]  /*a070*/  IMAD.MOV.U32 R23, RZ, RZ, c[0x0][0x18c] ;  /* 0x00006300ff177624 */ /* 0x000fd800078e00ff */
[----:B------:R-:W-:Y:S01]  /*a080*/  @!P2 IADD3 R24, R24, 0x1, RZ ;  /* 0x000000011818a810 */ /* 0x000fe20007ffe0ff */
[----:B------:R-:W-:Y:S01]  /*a090*/  @!P2 IMAD.MOV.U32 R5, RZ, RZ, 0x2 ;  /* 0x00000002ff05a424 */ /* 0x000fe200078e00ff */
[----:B------:R-:W-:-:S03]  /*a0a0*/  @!P2 LEA R4, R17, 0x1, 0x1 ;  /* 0x000000011104a811 */ /* 0x000fc600078e08ff */
[----:B------:R-:W-:Y:S02]  /*a0b0*/  @!P2 IMAD R25, R24, 0x8, R1 ;  /* 0x000000081819a824 */ /* 0x000fe400078e0201 */
[----:B------:R-:W-:-:S03]  /*a0c0*/  @!P2 IMAD.WIDE R4, R4, R5, c[0x0][0x198] ;  /* 0x000066000404a625 */ /* 0x000fc600078e0205 */
        /* <DEDUP_REMOVED lines=13> */
[--C-:B-----5:R-:W-:Y:S01]  /*a1a0*/  SHF.R.U32.HI R33, RZ, 0xf, R13.reuse ;  /* 0x0000000fff217819 */ /* 0x120fe2000001160d */
[----:B------:R-:W-:Y:S01]  /*a1b0*/  IMAD.MOV.U32 R46, RZ, RZ, 0x3000 ;  /* 0x00003000ff2e7424 */ /* 0x000fe200078e00ff */
[C---:B------:R-:W-:Y:S01]  /*a1c0*/  LOP3.LUT R31, R13.reuse, 0x380038, RZ, 0xc0, !PT ;  /* 0x003800380d1f7812 */ /* 0x040fe200078ec0ff */
[----:B------:R-:W-:Y:S01]  /*a1d0*/  IMAD.MOV.U32 R47, RZ, RZ, 0x2400 ;  /* 0x00002400ff2f7424 */ /* 0x000fe200078e00ff */
[----:B------:R-:W-:Y:S02]  /*a1e0*/  SHF.R.U32.HI R64, RZ, 0x6, R13 ;  /* 0x00000006ff407819 */ /* 0x000fe4000001160d */
[----:B------:R-:W-:-:S02]  /*a1f0*/  LOP3.LUT R66, R13, 0x70007, RZ, 0xc0, !PT ;  /* 0x000700070d427812 */ /* 0x000fc400078ec0ff */
        /* <DEDUP_REMOVED lines=22> */
[----:B------:R-:W-:Y:S02]  /*a360*/  LOP3.LUT R27, R27, 0x10001, RZ, 0xc0, !PT ;  /* 0x000100011b1b7812 */ /* 0x000fe400078ec0ff */
[----:B------:R-:W-:-:S02]  /*a370*/  PRMT R11, R18, 0x9910, RZ ;  /* 0x00009910120b7816 */ /* 0x000fc400000000ff */
[----:B------:R-:W-:Y:S02]  /*a380*/  LOP3.LUT R33, R33, 0x10001, RZ, 0xc0, !PT ;  /* 0x0001000121217812 */ /* 0x000fe400078ec0ff */
[----:B------:R-:W-:Y:S02]  /*a390*/  LOP3.LUT R34, R27, 0x20002, R32, 0xf8, !PT ;  /* 0x000200021b227812 */ /* 0x000fe400078ef820 */
[----:B------:R-:W-:Y:S02]  /*a3a0*/  LOP3.LUT R35, R35, 0x10001, RZ, 0xc0, !PT ;  /* 0x0001000123237812 */ /* 0x000fe400078ec0ff */
[----:B------:R-:W-:Y:S02]  /*a3b0*/  LOP3.LUT R39, R39, 0x10001, RZ, 0xc0, !PT ;  /* 0x0001000127277812 */ /* 0x000fe400078ec0ff */
[----:B------:R-:W-:Y:S02]  /*a3c0*/  ISETP.NE.AND P2, PT, R11, RZ, PT ;  /* 0x000000ff0b00720c */ /* 0x000fe40003f45270 */
[----:B------:R-:W-:-:S02]  /*a3d0*/  LOP3.LUT R33, R33, 0x20002, R38, 0xf8, !PT ;  /* 0x0002000221217812 */ /* 0x000fc400078ef826 */
[----:B------:R-:W-:Y:S02]  /*a3e0*/  LOP3.LUT R44, R35, 0x20002, R42, 0xf8, !PT ;  /* 0x00020002232c7812 */ /* 0x000fe400078ef82a */
[----:B------:R-:W-:Y:S02]  /*a3f0*/  LOP3.LUT R50, R39, 0x20002, R48, 0xf8, !PT ;  /* 0x0002000227327812 */ /* 0x000fe400078ef830 */
        /* <DEDUP_REMOVED lines=13> */
[----:B------:R-:W-:-:S02]  /*a4d0*/  SHF.R.U32.HI R12, RZ, 0x6, R14 ;  /* 0x00000006ff0c7819 */ /* 0x000fc4000001160e */
[----:B------:R-:W-:Y:S02]  /*a4e0*/  LOP3.LUT R57, R41, 0x64006400, RZ, 0xfc, !PT ;  /* 0x6400640029397812 */ /* 0x000fe400078efcff */
        /* <DEDUP_REMOVED lines=39> */
[----:B------:R-:W-:Y:S02]  /*a760*/  LOP3.LUT R6, R34, 0x40004, R27, 0xf8, !PT ;  /* 0x0004000422067812 */ /* 0x000fe400078ef81b */
[----:B------:R-:W-:Y:S02]  /*a770*/  LOP3.LUT R34, R8, 0x380038, RZ, 0xc0, !PT ;  /* 0x0038003808227812 */ /* 0x000fe400078ec0ff */
        /* <DEDUP_REMOVED lines=35> */
[----:B------:R-:W-:Y:S02]  /*a9b0*/  LOP3.LUT R5, R44, 0x40004, R5, 0xf8, !PT ;  /* 0x000400042c057812 */ /* 0x000fe400078ef805 */
        /* <DEDUP_REMOVED lines=175> */
.L_x_3580:
        /* <DEDUP_REMOVED lines=77> */
.L_x_3579:
[----:B0-----:R-:W-:Y:S01]  /*b980*/  IADD3 R17, R17, 0x20, RZ ;  /* 0x0000002011117810 */ /* 0x001fe20007ffe0ff */
[----:B------:R-:W-:Y:S01]  /*b990*/  UIADD3 UR4, UR4, 0x40, URZ ;  /* 0x0000004004047890 */ /* 0x000fe2000fffe03f */
[----:B-----5:R-:W-:Y:S02]  /*b9a0*/  IMAD.WIDE R12, R23, 0x4, R28 ;  /* 0x00000004170c7825 */ /* 0x020fe400078e021c */
[C---:B------:R-:W-:Y:S02]  /*b9b0*/  ISETP.GE.AND P2, PT, R17.reuse, c[0x0][0x1b8], PT ;  /* 0x00006e0011007a0c */ /* 0x040fe40003f46270 */
[----:B------:R-:W-:-:S13]  /*b9c0*/  ISETP.LT.AND P3, PT, R17, R16, PT ;  /* 0x000000101100720c */ /* 0x000fda0003f61270 */
[----:B------:R-:W-:Y:S05]  /*b9d0*/  @!P2 BRA P3, `(.L_x_3581) ;  /* 0xffffe6800000a947 */ /* 0x000fea000183ffff */
.L_x_3578:
        /* <DEDUP_REMOVED lines=20> */
.L_x_3585:
[----:B------:R-:W0:Y:S02]  /*bb20*/  LDS R8, [R6] ;  /* 0x0000000006087984 */ /* 0x000e240000000800 */
[----:B0-----:R-:W-:-:S06]  /*bb30*/  HADD2 R9, R8, R7 ;  /* 0x0000000708097230 */ /* 0x001fcc0000000000 */
[----:B------:R-:W0:Y:S02]  /*bb40*/  ATOMS.CAST.SPIN R9, [R6], R8, R9 ;  /* 0x000000080609738d */ /* 0x000e240001800009 */
[----:B0-----:R-:W-:-:S13]  /*bb50*/  ISETP.EQ.U32.AND P0, PT, R9, 0x1, PT ;  /* 0x000000010900780c */ /* 0x001fda0003f02070 */
[----:B------:R-:W-:Y:S05]  /*bb60*/  @!P0 BRA `(.L_x_3585) ;  /* 0xffffffb000008947 */ /* 0x000fea000383ffff */
[----:B------:R-:W-:Y:S05]  /*bb70*/  BRA `(.L_x_3583) ;  /* 0x0000003000007947 */ /* 0x000fea0003800000 */
.L_x_3584:
[----:B------:R-:W2:Y:S02]  /*bb80*/  LD.E R6, [R4.64] ;  /* 0x0000000604067980 */ /* 0x000ea4000c101900 */
[----:B--2---:R-:W-:-:S05]  /*bb90*/  IMAD.IADD R7, R7, 0x1, R6 ;  /* 0x0000000107077824 */ /* 0x004fca00078e0206 */
[----:B------:R0:W-:Y:S02]  /*bba0*/  ST.E [R4.64], R7 ;  /* 0x0000000704007985 */ /* 0x0001e4000c101906 */
.L_x_3583:
[----:B------:R-:W-:Y:S05]  /*bbb0*/  BSYNC B0 ;  /* 0x0000000000007941 */ /* 0x000fea0003800000 */
.L_x_3582:
[----:B------:R-:W2:Y:S01]  /*bbc0*/  ATOM.E.ADD.F16x2.RN.STRONG.GPU P0, RZ, [R4.64+0x4], R21 ;  /* 0x0000041504ff798a */ /* 0x000ea2000810e9c6 */
[----:B------:R-:W-:Y:S01]  /*bbd0*/  BSSY B0, `(.L_x_3586) ;  /* 0x000000f000007945 */ /* 0x000fe20003800000 */
[----:B--2---:R-:W-:Y:S05]  /*bbe0*/  @P0 BRA `(.L_x_3587) ;  /* 0x000000d000000947 */ /* 0x004fea0003800000 */
[----:B------:R-:W1:Y:S02]  /*bbf0*/  QSPC.E.S P0, RZ, [R4+0x4] ;  /* 0x0000040004ff73aa */ /* 0x000e640000000500 */
[----:B-1----:R-:W-:Y:S05]  /*bc00*/  @!P0 BRA `(.L_x_3588) ;  /* 0x0000008000008947 */ /* 0x002fea0003800000 */
[----:B0-----:R-:W-:-:S04]  /*bc10*/  IADD3 R4, R4, 0x4, RZ ;  /* 0x0000000404047810 */ /* 0x001fc80007ffe0ff */
[----:B------:R-:W-:-:S05]  /*bc20*/  LOP3.LUT R4, R4, 0xffffff, RZ, 0xc0, !PT ;  /* 0x00ffffff04047812 */ /* 0x000fca00078ec0ff */
.L_x_3589:
[----:B------:R-:W0:Y:S02]  /*bc30*/  LDS R6, [R4] ;  /* 0x0000000004067984 */ /* 0x000e240000000800 */
[----:B0-----:R-:W-:-:S10]  /*bc40*/  HFMA2.MMA R7, R6, 1, 1, R21 ;  /* 0x3c003c0006077835 */ /* 0x001fd40000000015 */
[----:B------:R-:W0:Y:S02]  /*bc50*/  ATOMS.CAST.SPIN R7, [R4], R6, R7 ;  /* 0x000000060407738d */ /* 0x000e240001800007 */
[----:B0-----:R-:W-:-:S13]  /*bc60*/  ISETP.EQ.U32.AND P0, PT, R7, 0x1, PT ;  /* 0x000000010700780c */ /* 0x001fda0003f02070 */
[----:B------:R-:W-:Y:S05]  /*bc70*/  @!P0 BRA `(.L_x_3589) ;  /* 0xffffffb000008947 */ /* 0x000fea000383ffff */
[----:B------:R-:W-:Y:S05]  /*bc80*/  BRA `(.L_x_3587) ;  /* 0x0000003000007947 */ /* 0x000fea0003800000 */
.L_x_3588:
[----:B------:R-:W2:Y:S02]  /*bc90*/  LD.E R6, [R4.64+0x4] ;  /* 0x0000040604067980 */ /* 0x000ea4000c101900 */
[----:B0-2---:R-:W-:-:S05]  /*bca0*/  IMAD.IADD R7, R21, 0x1, R6 ;  /* 0x0000000115077824 */ /* 0x005fca00078e0206 */
[----:B------:R0:W-:Y:S02]  /*bcb0*/  ST.E [R4.64+0x4], R7 ;  /* 0x0000040704007985 */ /* 0x0001e4000c101906 */
.L_x_3587:
[----:B------:R-:W-:Y:S05]  /*bcc0*/  BSYNC B0 ;  /* 0x0000000000007941 */ /* 0x000fea0003800000 */
.L_x_3586:
        /* <DEDUP_REMOVED lines=12> */
.L_x_3593:
[----:B------:R-:W0:Y:S02]  /*bd90*/  LDS R2, [R0] ;  /* 0x0000000000027984 */ /* 0x000e240000000800 */
[----:B0-----:R-:W-:-:S06]  /*bda0*/  HADD2 R3, R2, R7 ;  /* 0x0000000702037230 */ /* 0x001fcc0000000000 */
[----:B------:R-:W0:Y:S02]  /*bdb0*/  ATOMS.CAST.SPIN R3, [R0], R2, R3 ;  /* 0x000000020003738d */ /* 0x000e240001800003 */
[----:B0-----:R-:W-:-:S13]  /*bdc0*/  ISETP.EQ.U32.AND P0, PT, R3, 0x1, PT ;  /* 0x000000010300780c */ /* 0x001fda0003f02070 */
[----:B------:R-:W-:Y:S05]  /*bdd0*/  @!P0 BRA `(.L_x_3593) ;  /* 0xffffffb000008947 */ /* 0x000fea000383ffff */
[----:B------:R-:W-:Y:S05]  /*bde0*/  BRA `(.L_x_3591) ;  /* 0x0000003000007947 */ /* 0x000fea0003800000 */
.L_x_3592:
[----:B------:R-:W2:Y:S02]  /*bdf0*/  LD.E R0, [R4.64] ;  /* 0x0000000604007980 */ /* 0x000ea4000c101900 */
[----:B--2---:R-:W-:-:S05]  /*be00*/  IMAD.IADD R3, R7, 0x1, R0 ;  /* 0x0000000107037824 */ /* 0x004fca00078e0200 */
[----:B------:R0:W-:Y:S02]  /*be10*/  ST.E [R4.64], R3 ;  /* 0x0000000304007985 */ /* 0x0001e4000c101906 */
.L_x_3591:
[----:B------:R-:W-:Y:S05]  /*be20*/  BSYNC B0 ;  /* 0x0000000000007941 */ /* 0x000fea0003800000 */
.L_x_3590:
[----:B------:R-:W2:Y:S02]  /*be30*/  ATOM.E.ADD.F16x2.RN.STRONG.GPU P0, RZ, [R4.64+0x4], R19 ;  /* 0x0000041304ff798a */ /* 0x000ea4000810e9c6 */
[----:B--2---:R-:W-:Y:S05]  /*be40*/  @P0 EXIT ;  /* 0x000000000000094d */ /* 0x004fea0003800000 */
[----:B------:R-:W1:Y:S02]  /*be50*/  QSPC.E.S P0, RZ, [R4+0x4] ;  /* 0x0000040004ff73aa */ /* 0x000e640000000500 */
[----:B-1----:R-:W-:Y:S05]  /*be60*/  @!P0 BRA `(.L_x_3594) ;  /* 0x0000008000008947 */ /* 0x002fea0003800000 */
[----:B0-----:R-:W-:-:S04]  /*be70*/  IADD3 R4, R4, 0x4, RZ ;  /* 0x0000000404047810 */ /* 0x001fc80007ffe0ff */
[----:B------:R-:W-:-:S05]  /*be80*/  LOP3.LUT R4, R4, 0xffffff, RZ, 0xc0, !PT ;  /* 0x00ffffff04047812 */ /* 0x000fca00078ec0ff */
.L_x_3595:
[----:B------:R-:W0:Y:S02]  /*be90*/  LDS R2, [R4] ;  /* 0x0000000004027984 */ /* 0x000e240000000800 */
[----:B0-----:R-:W-:-:S10]  /*bea0*/  HFMA2.MMA R3, R2, 1, 1, R19 ;  /* 0x3c003c0002037835 */ /* 0x001fd40000000013 */
[----:B------:R-:W0:Y:S02]  /*beb0*/  ATOMS.CAST.SPIN R3, [R4], R2, R3 ;  /* 0x000000020403738d */ /* 0x000e240001800003 */
[----:B0-----:R-:W-:-:S13]  /*bec0*/  ISETP.EQ.U32.AND P0, PT, R3, 0x1, PT ;  /* 0x000000010300780c */ /* 0x001fda0003f02070 */
[----:B------:R-:W-:Y:S05]  /*bed0*/  @!P0 BRA `(.L_x_3595) ;  /* 0xffffffb000008947 */ /* 0x000fea000383ffff */
[----:B------:R-:W-:Y:S05]  /*bee0*/  EXIT ;  /* 0x000000000000794d */ /* 0x000fea0003800000 */
.L_x_3594:
[----:B------:R-:W2:Y:S02]  /*bef0*/  LD.E R0, [R4.64+0x4] ;  /* 0x0000040604007980 */ /* 0x000ea4000c101900 */
[----:B0-2---:R-:W-:-:S05]  /*bf00*/  IMAD.IADD R3, R19, 0x1, R0 ;  /* 0x0000000113037824 */ /* 0x005fca00078e0200 */
[----:B------:R-:W-:Y:S01]  /*bf10*/  ST.E [R4.64+0x4], R3 ;  /* 0x0000040304007985 */ /* 0x000fe2000c101906 */
[----:B------:R-:W-:Y:S05]  /*bf20*/  EXIT ;  /* 0x000000000000794d */ /* 0x000fea0003800000 */
.L_x_3596:
        /* <DEDUP_REMOVED lines=13> */
.L_x_4795:


//--------------------- .text._Z23gemm_half_q_half_kernelILi2ELi20ELb1ELb1ELi64EEvPK6__halfPKjS4_S2_PS0_iiiiPKtS7_iiiiiibS2_i --------------------------
	.section	.text._Z23gemm_half_q_half_kernelILi2ELi20ELb1ELb1ELi64EEvPK6__halfPKjS4_S2_PS0_iiiiPKtS7_iiiiiibS2_i,"ax",@progbits
	.sectioninfo	@"SHI_REGISTERS=108"
	.align	128
        .global         _Z23gemm_half_q_half_kernelILi2ELi20ELb1ELb1ELi64EEvPK6__halfPKjS4_S2_PS0_iiiiPKtS7_iiiiiibS2_i
        .type           _Z23gemm_half_q_half_kernelILi2ELi20ELb1ELb1ELi64EEvPK6__halfPKjS4_S2_PS0_iiiiPKtS7_iiiiiibS2_i,@function
        .size           _Z23gemm_half_q_half_kernelILi2ELi20ELb1ELb1ELi64EEvPK6__halfPKjS4_S2_PS0_iiiiPKtS7_iiiiiibS2_i,(.L_x_4796 - _Z23gemm_half_q_half_kernelILi2ELi20ELb1ELb1ELi64EEvPK6__halfPKjS4_S2_PS0_iiiiPKtS7_iiiiiibS2_i)
        .other          _Z23gemm_half_q_half_kernelILi2ELi20ELb1ELb1ELi64EEvPK6__halfPKjS4_S2_PS0_iiiiPKtS7_iiiiiibS2_i,@"STO_CUDA_ENTRY STV_DEFAULT"
_Z23gemm_half_q_half_kernelILi2ELi20ELb1ELb1ELi64EEvPK6__halfPKjS4_S2_PS0_iiiiPKtS7_iiiiiibS2_i:
.text._Z23gemm_half_q_half_kernelILi2ELi20ELb1ELb1ELi64EEvPK6__halfPKjS4_S2_PS0_iiiiPKtS7_iiiiiibS2_i:
        /* <DEDUP_REMOVED lines=25> */
.L_x_3597:
        /* <DEDUP_REMOVED lines=33> */
.L_x_3602:
        /* <DEDUP_REMOVED lines=17> */
.L_x_3601:
        /* <DEDUP_REMOVED lines=17> */
.L_x_3600:
        /* <DEDUP_REMOVED lines=13> */
.L_x_3604:
        /* <DEDUP_REMOVED lines=17> */
.L_x_3603:
        /* <DEDUP_REMOVED lines=15> */
.L_x_3599:
[----:B------:R-:W-:Y:S05]  /*0890*/  BSYNC B0 ;  /* 0x0000000000007941 */ /* 0x000fea0003800000 */
.L_x_3598:
        /* <DEDUP_REMOVED lines=18> */
.L_x_3607:
        /* <DEDUP_REMOVED lines=11> */
.L_x_3606:
        /* <DEDUP_REMOVED lines=10> */
.L_x_3605:
        /* <DEDUP_REMOVED lines=14> */
.L_x_3609:
        /* <DEDUP_REMOVED lines=43> */
.L_x_3608:
        /* <DEDUP_REMOVED lines=63> */
[----:B------:R-:W-:Y:S01]  /*1290*/  PRMT R0, R15, 0x7610, R15 ;  /* 0x000076100f007816 */ /* 0x000fe2000000000f */
[----:B----4-:R-:W-:Y:S01]  /*12a0*/  IMAD.IADD R26, R17, 0x1, R4 ;  /* 0x00000001111a7824 */ /* 0x010fe200078e0204 */
[----:B------:R-:W-:Y:S05]  /*12b0*/  @P0 BRA `(.L_x_3610) ;  /* 0x00001ba000000947 */ /* 0x000fea0003800000 */
[----:B------:R-:W-:Y:S01]  /*12c0*/  PRMT R4, R19, 0x9910, RZ ;  /* 0x0000991013047816 */ /* 0x000fe200000000ff */
[----:B------:R-:W-:Y:S01]  /*12d0*/  IMAD.MOV.U32 R22, RZ, RZ, RZ ;  /* 0x000000ffff167224 */ /* 0x000fe200078e00ff */
[----:B------:R-:W-:Y:S01]  /*12e0*/  PRMT R3, RZ, 0x7610, R3 ;  /* 0x00007610ff037816 */ /* 0x000fe20000000003 */
[----:B------:R-:W-:Y:S01]  /*12f0*/  UMOV UR4, URZ ;  /* 0x0000003f00047c82 */ /* 0x000fe20008000000 */
[----:B------:R-:W-:-:S04]  /*1300*/  ISETP.NE.AND P0, PT, R4, RZ, PT ;  /* 0x000000ff0400720c */ /* 0x000fc80003f05270 */
[----:B------:R-:W-:Y:S02]  /*1310*/  ISETP.LT.OR P0, PT, R5, 0x2, !P0 ;  /* 0x000000020500780c */ /* 0x000fe40004701670 */
.L_x_3613:
        /* <DEDUP_REMOVED lines=17> */
[----:B------:R-:W-:-:S02]  /*1430*/  @!P2 PRMT R0, R21, 0x7610, R0 ;  /* 0x000076101500a816 */ /* 0x000fc40000000000 */
[----:B------:R-:W-:Y:S01]  /*1440*/  @!P2 PRMT R2, R2, 0x7610, R20 ;  /* 0x000076100202a816 */ /* 0x000fe20000000014 */
[----:B---3--:R-:W-:Y:S01]  /*1450*/  @!P2 IMAD.IADD R26, R4, 0x1, R17 ;  /* 0x00000001041aa824 */ /* 0x008fe200078e0211 */
[----:B------:R-:W-:Y:S01]  /*1460*/  @!P2 PRMT R0, R0, 0x7610, R21 ;  /* 0x000076100000a816 */ /* 0x000fe20000000015 */
[----:B------:R-:W-:Y:S01]  /*1470*/  IMAD.WIDE R20, R27, c[0x0][0x18c], R6 ;  /* 0x000063001b147a25 */ /* 0x000fe200078e0206 */
[----:B------:R-:W-:Y:S05]  /*1480*/  @!P1 BRA `(.L_x_3611) ;  /* 0x0000197000009947 */ /* 0x000fea0003800000 */
[----:B0-----:R-:W2:Y:S01]  /*1490*/  LDG.E.128.CONSTANT R4, [R20.64] ;  /* 0x0000000614047981 */ /* 0x001ea2000c1e9d00 */
[----:B-----5:R-:W-:Y:S01]  /*14a0*/  SHF.R.U32.HI R38, RZ, 0xf, R32 ;  /* 0x0000000fff267819 */ /* 0x020fe20000011620 */
[----:B------:R-:W-:Y:S01]  /*14b0*/  IMAD.MOV.U32 R85, RZ, RZ, 0x2800 ;  /* 0x00002800ff557424 */ /* 0x000fe200078e00ff */
        /* <DEDUP_REMOVED lines=13> */
[----:B------:R-:W-:Y:S02]  /*1590*/  SHF.R.U32.HI R82, RZ, 0xd, R15 ;  /* 0x0000000dff527819 */ /* 0x000fe4000001160f */
[----:B------:R-:W-:-:S02]  /*15a0*/  LOP3.LUT R46, R45, 0x20002, R46, 0xf8, !PT ;  /* 0x000200022d2e7812 */ /* 0x000fc400078ef82e */
[----:B------:R-:W-:Y:S02]  /*15b0*/  LOP3.LUT R73, R73, 0x20002, R74, 0xf8, !PT ;  /* 0x0002000249497812 */ /* 0x000fe400078ef84a */
[----:B------:R-:W-:Y:S02]  /*15c0*/  LOP3.LUT R83, R80, 0x20002, R83, 0xf8, !PT ;  /* 0x0002000250537812 */ /* 0x000fe400078ef853 */
[----:B------:R-:W-:Y:S02]  /*15d0*/  SHF.R.U32.HI R71, RZ, 0xd, R13 ;  /* 0x0000000dff477819 */ /* 0x000fe4000001160d */
[----:B------:R-:W-:Y:S02]  /*15e0*/  LOP3.LUT R66, R65, 0x20002, R66, 0xf8, !PT ;  /* 0x0002000241427812 */ /* 0x000fe400078ef842 */
[C---:B------:R-:W-:Y:S02]  /*15f0*/  LOP3.LUT R37, R32.reuse, 0x3e003e0, RZ, 0xc0, !PT ;  /* 0x03e003e020257812 */ /* 0x040fe400078ec0ff */
[----:B------:R-:W-:-:S02]  /*1600*/  LOP3.LUT R61, R32, 0x1f001f, RZ, 0xc0, !PT ;  /* 0x001f001f203d7812 */ /* 0x000fc400078ec0ff */
[----:B------:R-:W-:Y:S02]  /*1610*/  SHF.R.U32.HI R60, RZ, 0xa, R32 ;  /* 0x0000000aff3c7819 */ /* 0x000fe40000011620 */
[----:B------:R-:W-:Y:S02]  /*1620*/  SHF.R.U32.HI R64, RZ, 0xc, R8 ;  /* 0x0000000cff407819 */ /* 0x000fe40000011608 */
        /* <DEDUP_REMOVED lines=14> */
[----:B------:R-:W-:Y:S02]  /*1710*/  PRMT R38, R85, 0x7610, R38 ;  /* 0x0000761055267816 */ /* 0x000fe40000000026 */
[----:B------:R-:W-:-:S02]  /*1720*/  PRMT R45, R18, 0x9910, RZ ;  /* 0x00009910122d7816 */ /* 0x000fc400000000ff */
[----:B------:R-:W-:Y:S02]  /*1730*/  LOP3.LUT R41, R28, 0x3e003e0, RZ, 0xc0, !PT ;  /* 0x03e003e01c297812 */ /* 0x000fe400078ec0ff */
[----:B------:R-:W-:Y:S02]  /*1740*/  LOP3.LUT R80, R47, 0x80008, R64, 0xf8, !PT ;  /* 0x000800082f507812 */ /* 0x000fe400078ef840 */
[----:B------:R-:W-:Y:S02]  /*1750*/  LOP3.LUT R86, R76, 0x80008, R81, 0xf8, !PT ;  /* 0x000800084c567812 */ /* 0x000fe400078ef851 */
[----:B------:R-:W-:Y:S02]  /*1760*/  LOP3.LUT R90, R83, 0x80008, R84, 0xf8, !PT ;  /* 0x00080008535a7812 */ /* 0x000fe400078ef854 */
[C---:B------:R-:W-:Y:S02]  /*1770*/  LOP3.LUT R36, R33.reuse, 0x3e003e0, RZ, 0xc0, !PT ;  /* 0x03e003e021247812 */ /* 0x040fe400078ec0ff */
[----:B------:R-:W-:-:S02]  /*1780*/  LOP3.LUT R54, R33, 0x1f001f, RZ, 0xc0, !PT ;  /* 0x001f001f21367812 */ /* 0x000fc400078ec0ff */
[----:B------:R-:W-:Y:S02]  /*1790*/  SHF.R.U32.HI R57, RZ, 0xa, R33 ;  /* 0x0000000aff397819 */ /* 0x000fe40000011621 */
[----:B------:R-:W-:Y:S02]  /*17a0*/  LOP3.LUT R82, R71, 0x80008, R72, 0xf8, !PT ;  /* 0x0008000847527812 */ /* 0x000fe400078ef848 */
[C---:B------:R-:W-:Y:S02]  /*17b0*/  LOP3.LUT R33, R35.reuse, 0x3e003e0, RZ, 0xc0, !PT ;  /* 0x03e003e023217812 */ /* 0x040fe400078ec0ff */
[----:B------:R-:W-:Y:S02]  /*17c0*/  LOP3.LUT R48, R35, 0x1f001f, RZ, 0xc0, !PT ;  /* 0x001f001f23307812 */ /* 0x000fe400078ec0ff */
[----:B------:R-:W-:Y:S02]  /*17d0*/  SHF.R.U32.HI R49, RZ, 0xa, R35 ;  /* 0x0000000aff317819 */ /* 0x000fe40000011623 */
[----:B------:R-:W-:-:S02]  /*17e0*/  LOP3.LUT R44, R8, 0x3e003e0, RZ, 0xc0, !PT ;  /* 0x03e003e0082c7812 */ /* 0x000fc400078ec0ff */
[----:B------:R-:W-:Y:S02]  /*17f0*/  LOP3.LUT R56, R30, 0x1f001f, RZ, 0xc0, !PT ;  /* 0x001f001f1e387812 */ /* 0x000fe400078ec0ff */
[----:B------:R-:W-:Y:S02]  /*1800*/  SHF.R.U32.HI R55, RZ, 0xa, R30 ;  /* 0x0000000aff377819 */ /* 0x000fe4000001161e */
[----:B------:R-:W-:Y:S02]  /*1810*/  LOP3.LUT R35, R13, 0x3e003e0, RZ, 0xc0, !PT ;  /* 0x03e003e00d237812 */ /* 0x000fe400078ec0ff */
[----:B------:R-:W-:Y:S02]  /*1820*/  ISETP.NE.AND P2, PT, R45, RZ, PT ;  /* 0x000000ff2d00720c */ /* 0x000fe40003f45270 */
        /* <DEDUP_REMOVED lines=8> */
[----:B------:R-:W-:Y:S02]  /*18b0*/  SHF.R.U32.HI R53, RZ, 0xa, R31 ;  /* 0x0000000aff357819 */ /* 0x000fe4000001161f */
[----:B------:R-:W-:Y:S02]  /*18c0*/  LOP3.LUT R77, R12, 0x1f001f, RZ, 0xc0, !PT ;  /* 0x001f001f0c4d7812 */ /* 0x000fe400078ec0ff */
        /* <DEDUP_REMOVED lines=17> */
[----:B------:R-:W-:Y:S02]  /*19e0*/  SHF.R.U32.HI R15, RZ, 0xa, R15 ;  /* 0x0000000aff0f7819 */ /* 0x000fe4000001160f */
[----:B------:R-:W-:Y:S02]  /*19f0*/  SHF.R.U32.HI R10, RZ, 0xa, R10 ;  /* 0x0000000aff0a7819 */ /* 0x000fe4000001160a */
[----:B------:R-:W-:Y:S02]  /*1a00*/  SHF.R.U32.HI R11, RZ, 0xa, R11 ;  /* 0x0000000aff0b7819 */ /* 0x000fe4000001160b */
[----:B------:R-:W-:Y:S01]  /*1a10*/  LOP3.LUT R87, R43, 0x64006400, RZ, 0xfc, !PT ;  /* 0x640064002b577812 */ /* 0x000fe200078efcff */
[----:B------:R-:W-:Y:S01]  /*1a20*/  HFMA2 R43, R41, R38.H0_H0, -48, -48 ;  /* 0xd200d200292b7431 */ /* 0x000fe20000040026 */
[----:B------:R-:W-:-:S02]  /*1a30*/  LOP3.LUT R101, R30, 0x64006400, RZ, 0xfc, !PT ;  /* 0x640064001e657812 */ /* 0x000fc400078efcff */
[----:B------:R-:W-:Y:S02]  /*1a40*/  SHF.R.U32.HI R14, RZ, 0xa, R14 ;  /* 0x0000000aff0e7819 */ /* 0x000fe4000001160e */
        /* <DEDUP_REMOVED lines=32> */
[----:B------:R-:W-:Y:S01]  /*1c50*/  LOP3.LUT R14, R14, 0x64006400, RZ, 0xfc, !PT ;  /* 0x640064000e0e7812 */ /* 0x000fe200078efcff */
[----:B------:R-:W-:Y:S01]  /*1c60*/  HADD2 R58, R58, -1040, -1040 ;  /* 0xe410e4103a3a7430 */ /* 0x000fe20000000000 */
[----:B--2---:R-:W-:-:S02]  /*1c70*/  LOP3.LUT R46, R4, 0x3e003e0, RZ, 0xc0, !PT ;  /* 0x03e003e0042e7812 */ /* 0x004fc400078ec0ff */
        /* <DEDUP_REMOVED lines=8> */
[----:B------:R-:W-:Y:S02]  /*1d00*/  LOP3.LUT R65, R5, 0x1f001f, RZ, 0xc0, !PT ;  /* 0x001f001f05417812 */ /* 0x000fe400078ec0ff */
[----:B------:R-:W-:Y:S02]  /*1d10*/  SHF.R.U32.HI R71, RZ, 0xa, R5 ;  /* 0x0000000aff477819 */ /* 0x000fe40000011605 */
[C---:B------:R-:W-:Y:S02]  /*1d20*/  LOP3.LUT R84, R6.reuse, 0x3e003e0, RZ, 0xc0, !PT ;  /* 0x03e003e006547812 */ /* 0x040fe400078ec0ff */
[----:B------:R-:W-:-:S02]  /*1d30*/  LOP3.LUT R72, R6, 0x1f001f, RZ, 0xc0, !PT ;  /* 0x001f001f06487812 */ /* 0x000fc400078ec0ff */
[----:B------:R-:W-:Y:S02]  /*1d40*/  SHF.R.U32.HI R73, RZ, 0xa, R6 ;  /* 0x0000000aff497819 */ /* 0x000fe40000011606 */
[----:B------:R-:W-:Y:S02]  /*1d50*/  LOP3.LUT R7, R90, 0x100010, R85, 0xf8, !PT ;  /* 0x001000105a077812 */ /* 0x000fe400078ef855 */
[----:B------:R-:W-:Y:S02]  /*1d60*/  LOP3.LUT R29, R46, 0x64006400, RZ, 0xfc, !PT ;  /* 0x640064002e1d7812 */ /* 0x000fe400078efcff */
        /* <DEDUP_REMOVED lines=188> */
.L_x_3612:
        /* <DEDUP_REMOVED lines=77> */
.L_x_3611:
[----:B0-----:R-:W-:Y:S01]  /*2e00*/  IADD3 R17, R17, 0x20, RZ ;  /* 0x0000002011117810 */ /* 0x001fe20007ffe0ff */
[----:B------:R-:W-:Y:S01]  /*2e10*/  UIADD3 UR4, UR4, 0x40, URZ ;  /* 0x0000004004047890 */ /* 0x000fe2000fffe03f */
[----:B-----5:R-:W-:Y:S02]  /*2e20*/  IMAD.WIDE R32, R27, c[0x0][0x18c], R20 ;  /* 0x000063001b207a25 */ /* 0x020fe400078e0214 */
[C---:B------:R-:W-:Y:S02]  /*2e30*/  ISETP.GE.AND P2, PT, R17.reuse, c[0x0][0x1b0], PT ;  /* 0x00006c0011007a0c */ /* 0x040fe40003f46270 */
[----:B------:R-:W-:-:S13]  /*2e40*/  ISETP.LT.AND P3, PT, R17, R16, PT ;  /* 0x000000101100720c */ /* 0x000fda0003f61270 */
[----:B------:R-:W-:Y:S05]  /*2e50*/  @!P2 BRA P3, `(.L_x_3613) ;  /* 0xffffe4c00000a947 */ /* 0x000fea000183ffff */
.L_x_3610:
        /* <DEDUP_REMOVED lines=9> */
.L_x_3617:
[C---:B------:R-:W-:Y:S01]  /*2ef0*/  ISETP.NE.AND P2, PT, R17.reuse, R26, PT ;  /* 0x0000001a1100720c */ /* 0x040fe20003f45270 */
[----:B------:R-:W-:Y:S01]  /*2f00*/  IMAD.MOV.U32 R27, RZ, RZ, 0x4 ;  /* 0x00000004ff1b7424 */ /* 0x000fe200078e00ff */
[----:B-----5:R0:W5:Y:S11]  /*2f10*/  LDG.E.128.CONSTANT R12, [R32.64] ;  /* 0x00000006200c7981 */ /* 0x020176000c1e9d00 */
[----:B------:R-:W-:Y:S01]  /*2f20*/  @!P2 IADD3 R22, R22, 0x1, RZ ;  /* 0x000000011616a810 */ /* 0x000fe20007ffe0ff */
[----:B------:R-:W-:Y:S01]  /*2f30*/  @!P2 IMAD.MOV.U32 R5, RZ, RZ, 0x2 ;  /* 0x00000002ff05a424 */ /* 0x000fe200078e00ff */
[----:B------:R-:W-:-:S03]  /*2f40*/  @!P2 LEA R4, R17, 0x1, 0x1 ;  /* 0x000000011104a811 */ /* 0x000fc600078e08ff */
[----:B------:R-:W-:Y:S02]  /*2f50*/  @!P2 IMAD R28, R22, 0x8, R1 ;  /* 0x00000008161ca824 */ /* 0x000fe400078e0201 */
[----:B------:R-:W-:-:S03]  /*2f60*/  @!P2 IMAD.WIDE R4, R4, R5, c[0x0][0x198] ;  /* 0x000066000404a625 */ /* 0x000fc600078e0205 */
[----:B------:R-:W2:Y:S01]  /*2f70*/  @!P2 LDL.64 R20, [R28] ;  /* 0x000000001c14a983 */ /* 0x000ea20000100a00 */
[----:B------:R-:W-:-:S03]  /*2f80*/  IMAD.WIDE R6, R27, c[0x0][0x18c], R32 ;  /* 0x000063001b067a25 */ /* 0x000fc600078e0220 */
[----:B------:R-:W3:Y:S04]  /*2f90*/  @!P2 LDG.E.U16.CONSTANT R4, [R4.64] ;  /* 0x000000060404a981 */ /* 0x000ee8000c1e9500 */
[----:B------:R0:W5:Y:S01]  /*2fa0*/  LDG.E.128.CONSTANT R8, [R6.64] ;  /* 0x0000000606087981 */ /* 0x000162000c1e9d00 */
[----:B--2---:R-:W-:Y:S02]  /*2fb0*/  @!P2 PRMT R2, R20, 0x7610, R2 ;  /* 0x000076101402a816 */ /* 0x004fe40000000002 */
[----:B------:R-:W-:Y:S02]  /*2fc0*/  @!P2 PRMT R0, R21, 0x7610, R0 ;  /* 0x000076101500a816 */ /* 0x000fe40000000000 */
[----:B------:R-:W-:Y:S01]  /*2fd0*/  @!P2 PRMT R2, R2, 0x7610, R20 ;  /* 0x000076100202a816 */ /* 0x000fe20000000014 */
[----:B---3--:R-:W-:Y:S01]  /*2fe0*/  @!P2 IMAD.IADD R26, R4, 0x1, R17 ;  /* 0x00000001041aa824 */ /* 0x008fe200078e0211 */
[----:B------:R-:W-:Y:S01]  /*2ff0*/  @!P2 PRMT R0, R0, 0x7610, R21 ;  /* 0x000076100000a816 */ /* 0x000fe20000000015 */
[----:B------:R-:W-:Y:S01]  /*3000*/  IMAD.WIDE R20, R27, c[0x0][0x18c], R6 ;  /* 0x000063001b147a25 */ /* 0x000fe200078e0206 */
        /* <DEDUP_REMOVED lines=32> */
[--C-:B------:R-:W-:Y:S02]  /*3210*/  SHF.R.U32.HI R9, RZ, 0xe, R10.reuse ;  /* 0x0000000eff097819 */ /* 0x100fe4000001160a */
[C---:B------:R-:W-:Y:S02]  /*3220*/  LOP3.LUT R37, R10.reuse, 0x380038, RZ, 0xc0, !PT ;  /* 0x003800380a257812 */ /* 0x040fe400078ec0ff */
[----:B------:R-:W-:Y:S02]  /*3230*/  SHF.R.U32.HI R67, RZ, 0x6, R10 ;  /* 0x00000006ff437819 */ /* 0x000fe4000001160a */
[----:B------:R-:W-:Y:S02]  /*3240*/  LOP3.LUT R76, R10, 0x70007, RZ, 0xc0, !PT ;  /* 0x000700070a4c7812 */ /* 0x000fe400078ec0ff */
[----:B------:R-:W-:-:S02]  /*3250*/  LOP3.LUT R36, R36, 0x10001, RZ, 0xc0, !PT ;  /* 0x0001000124247812 */ /* 0x000fc400078ec0ff */
[----:B------:R-:W-:Y:S02]  /*3260*/  PRMT R10, R18, 0x9910, RZ ;  /* 0x00009910120a7816 */ /* 0x000fe400000000ff */
[----:B------:R-:W-:Y:S02]  /*3270*/  LOP3.LUT R39, R30, 0x20002, R15, 0xf8, !PT ;  /* 0x000200021e277812 */ /* 0x000fe400078ef80f */
[----:B------:R-:W-:Y:S02]  /*3280*/  LOP3.LUT R41, R32, 0x20002, R35, 0xf8, !PT ;  /* 0x0002000220297812 */ /* 0x000fe400078ef823 */
[----:B------:R-:W-:Y:S02]  /*3290*/  LOP3.LUT R50, R8, 0x20002, R43, 0xf8, !PT ;  /* 0x0002000208327812 */ /* 0x000fe400078ef82b */
[----:B------:R-:W-:Y:S02]  /*32a0*/  LOP3.LUT R44, R36, 0x20002, R9, 0xf8, !PT ;  /* 0x00020002242c7812 */ /* 0x000fe400078ef809 */
[----:B------:R-:W-:-:S02]  /*32b0*/  ISETP.NE.AND P2, PT, R10, RZ, PT ;  /* 0x000000ff0a00720c */ /* 0x000fc40003f45270 */
[----:B------:R-:W-:Y:S02]  /*32c0*/  LOP3.LUT R63, R28, 0x64006400, RZ, 0xfc, !PT ;  /* 0x640064001c3f7812 */ /* 0x000fe400078efcff */
[C---:B------:R-:W-:Y:S02]  /*32d0*/  LOP3.LUT R40, R11.reuse, 0x380038, RZ, 0xc0, !PT ;  /* 0x003800380b287812 */ /* 0x040fe400078ec0ff */
[----:B------:R-:W-:Y:S01]  /*32e0*/  SHF.R.U32.HI R70, RZ, 0x6, R11 ;  /* 0x00000006ff467819 */ /* 0x000fe2000001160b */
[----:B------:R-:W-:Y:S01]  /*32f0*/  HFMA2 R63, R63, R46.H0_H0, -132, -132 ;  /* 0xd820d8203f3f7431 */ /* 0x000fe2000004002e */
        /* <DEDUP_REMOVED lines=27> */
[----:B--2---:R-:W-:-:S02]  /*34b0*/  SHF.R.U32.HI R30, RZ, 0xd, R4 ;  /* 0x0000000dff1e7819 */ /* 0x004fc40000011604 */
        /* <DEDUP_REMOVED lines=19> */
[----:B------:R-:W-:Y:S02]  /*35f0*/  LOP3.LUT R33, R12, 0x380038, RZ, 0xc0, !PT ;  /* 0x003800380c217812 */ /* 0x000fe400078ec0ff */
[----:B------:R-:W-:Y:S02]  /*3600*/  LOP3.LUT R7, R41, 0x40004, R4, 0xf8, !PT ;  /* 0x0004000429077812 */ /* 0x000fe400078ef804 */
[----:B------:R-:W-:Y:S01]  /*3610*/  LOP3.LUT R4, R50, 0x40004, R35, 0xf8, !PT ;  /* 0x0004000432047812 */ /* 0x000fe200078ef823 */
        /* <DEDUP_REMOVED lines=210> */
.L_x_3616:
        /* <DEDUP_REMOVED lines=77> */
.L_x_3615:
[----:B0-----:R-:W-:Y:S01]  /*4810*/  IADD3 R17, R17, 0x20, RZ ;  /* 0x0000002011117810 */ /* 0x001fe20007ffe0ff */
[----:B------:R-:W-:Y:S01]  /*4820*/  UIADD3 UR4, UR4, 0x40, URZ ;  /* 0x0000004004047890 */ /* 0x000fe2000fffe03f */
[----:B------:R-:W-:Y:S02]  /*4830*/  IMAD.WIDE R32, R27, c[0x0][0x18c], R20 ;  /* 0x000063001b207a25 */ /* 0x000fe400078e0214 */
[C---:B------:R-:W-:Y:S02]  /*4840*/  ISETP.GE.AND P2, PT, R17.reuse, c[0x0][0x1b8], PT ;  /* 0x00006e0011007a0c */ /* 0x040fe40003f46270 */
[----:B------:R-:W-:-:S13]  /*4850*/  ISETP.LT.AND P3, PT, R17, R16, PT ;  /* 0x000000101100720c */ /* 0x000fda0003f61270 */
[----:B------:R-:W-:Y:S05]  /*4860*/  @!P2 BRA P3, `(.L_x_3617) ;  /* 0xffffe6800000a947 */ /* 0x000fea000183ffff */
.L_x_3614:
        /* <DEDUP_REMOVED lines=20> */
.L_x_3621:
[----:B------:R-:W0:Y:S02]  /*49b0*/  LDS R6, [R4] ;  /* 0x0000000004067984 */ /* 0x000e240000000800 */
[----:B0-----:R-:W-:-:S06]  /*49c0*/  HADD2 R7, R6, R9 ;  /* 0x0000000906077230 */ /* 0x001fcc0000000000 */
[----:B------:R-:W0:Y:S02]  /*49d0*/  ATOMS.CAST.SPIN R7, [R4], R6, R7 ;  /* 0x000000060407738d */ /* 0x000e240001800007 */
[----:B0-----:R-:W-:-:S13]  /*49e0*/  ISETP.EQ.U32.AND P0, PT, R7, 0x1, PT ;  /* 0x000000010700780c */ /* 0x001fda0003f02070 */
[----:B------:R-:W-:Y:S05]  /*49f0*/  @!P0 BRA `(.L_x_3621) ;  /* 0xffffffb000008947 */ /* 0x000fea000383ffff */
[----:B------:R-:W-:Y:S05]  /*4a00*/  BRA `(.L_x_3619) ;  /* 0x0000003000007947 */ /* 0x000fea0003800000 */
.L_x_3620:
[----:B------:R-:W2:Y:S02]  /*4a10*/  LD.E R4, [R2.64] ;  /* 0x0000000602047980 */ /* 0x000ea4000c101900 */
[----:B--2---:R-:W-:-:S05]  /*4a20*/  IMAD.IADD R7, R9, 0x1, R4 ;  /* 0x0000000109077824 */ /* 0x004fca00078e0204 */
[----:B------:R0:W-:Y:S02]  /*4a30*/  ST.E [R2.64], R7 ;  /* 0x0000000702007985 */ /* 0x0001e4000c101906 */
.L_x_3619:
[----:B------:R-:W-:Y:S05]  /*4a40*/  BSYNC B0 ;  /* 0x0000000000007941 */ /* 0x000fea0003800000 */
.L_x_3618:
[----:B------:R-:W2:Y:S01]  /*4a50*/  ATOM.E.ADD.F16x2.RN.STRONG.GPU P0, RZ, [R2.64+0x4], R23 ;  /* 0x0000041702ff798a */ /* 0x000ea2000810e9c6 */
[----:B------:R-:W-:Y:S01]  /*4a60*/  BSSY B0, `(.L_x_3622) ;  /* 0x000000f000007945 */ /* 0x000fe20003800000 */
[----:B--2---:R-:W-:Y:S05]  /*4a70*/  @P0 BRA `(.L_x_3623) ;  /* 0x000000d000000947 */ /* 0x004fea0003800000 */
[----:B------:R-:W1:Y:S02]  /*4a80*/  QSPC.E.S P0, RZ, [R2+0x4] ;  /* 0x0000040002ff73aa */ /* 0x000e640000000500 */
[----:B-1----:R-:W-:Y:S05]  /*4a90*/  @!P0 BRA `(.L_x_3624) ;  /* 0x0000008000008947 */ /* 0x002fea0003800000 */
[----:B0-----:R-:W-:-:S04]  /*4aa0*/  IADD3 R2, R2, 0x4, RZ ;  /* 0x0000000402027810 */ /* 0x001fc80007ffe0ff */
[----:B------:R-:W-:-:S05]  /*4ab0*/  LOP3.LUT R2, R2, 0xffffff, RZ, 0xc0, !PT ;  /* 0x00ffffff02027812 */ /* 0x000fca00078ec0ff */
.L_x_3625:
[----:B------:R-:W0:Y:S02]  /*4ac0*/  LDS R6, [R2] ;  /* 0x0000000002067984 */ /* 0x000e240000000800 */
[----:B0-----:R-:W-:-:S10]  /*4ad0*/  HFMA2.MMA R7, R6, 1, 1, R23 ;  /* 0x3c003c0006077835 */ /* 0x001fd40000000017 */
[----:B------:R-:W0:Y:S02]  /*4ae0*/  ATOMS.CAST.SPIN R7, [R2], R6, R7 ;  /* 0x000000060207738d */ /* 0x000e240001800007 */
[----:B0-----:R-:W-:-:S13]  /*4af0*/  ISETP.EQ.U32.AND P0, PT, R7, 0x1, PT ;  /* 0x000000010700780c */ /* 0x001fda0003f02070 */
[----:B------:R-:W-:Y:S05]  /*4b00*/  @!P0 BRA `(.L_x_3625) ;  /* 0xffffffb000008947 */ /* 0x000fea000383ffff */
[----:B------:R-:W-:Y:S05]  /*4b10*/  BRA `(.L_x_3623) ;  /* 0x0000003000007947 */ /* 0x000fea0003800000 */
.L_x_3624:
[----:B------:R-:W2:Y:S02]  /*4b20*/  LD.E R4, [R2.64+0x4] ;  /* 0x0000040602047980 */ /* 0x000ea4000c101900 */
[----:B0-2---:R-:W-:-:S05]  /*4b30*/  IMAD.IADD R7, R23, 0x1, R4 ;  /* 0x0000000117077824 */ /* 0x005fca00078e0204 */
[----:B------:R0:W-:Y:S02]  /*4b40*/  ST.E [R2.64+0x4], R7 ;  /* 0x0000040702007985 */ /* 0x0001e4000c101906 */
.L_x_3623:
[----:B------:R-:W-:Y:S05]  /*4b50*/  BSYNC B0 ;  /* 0x0000000000007941 */ /* 0x000fea0003800000 */
.L_x_3622:
        /* <DEDUP_REMOVED lines=12> */
.L_x_3629:
[----:B------:R-:W0:Y:S02]  /*4c20*/  LDS R4, [R0] ;  /* 0x0000000000047984 */ /* 0x000e240000000800 */
[----:B0-----:R-:W-:-:S06]  /*4c30*/  HADD2 R5, R4, R7 ;  /* 0x0000000704057230 */ /* 0x001fcc0000000000 */
[----:B------:R-:W0:Y:S02]  /*4c40*/  ATOMS.CAST.SPIN R5, [R0], R4, R5 ;  /* 0x000000040005738d */ /* 0x000e240001800005 */
[----:B0-----:R-:W-:-:S13]  /*4c50*/  ISETP.EQ.U32.AND P0, PT, R5, 0x1, PT ;  /* 0x000000010500780c */ /* 0x001fda0003f02070 */
[----:B------:R-:W-:Y:S05]  /*4c60*/  @!P0 BRA `(.L_x_3629) ;  /* 0xffffffb000008947 */ /* 0x000fea000383ffff */
[----:B------:R-:W-:Y:S05]  /*4c70*/  BRA `(.L_x_3627) ;  /* 0x0000003000007947 */ /* 0x000fea0003800000 */
.L_x_3628:
[----:B------:R-:W2:Y:S02]  /*4c80*/  LD.E R0, [R2.64] ;  /* 0x0000000602007980 */ /* 0x000ea4000c101900 */
[----:B--2---:R-:W-:-:S05]  /*4c90*/  IMAD.IADD R5, R7, 0x1, R0 ;  /* 0x0000000107057824 */ /* 0x004fca00078e0200 */
[----:B------:R0:W-:Y:S02]  /*4ca0*/  ST.E [R2.64], R5 ;  /* 0x0000000502007985 */ /* 0x0001e4000c101906 */
.L_x_3627:
[----:B------:R-:W-:Y:S05]  /*4cb0*/  BSYNC B0 ;  /* 0x0000000000007941 */ /* 0x000fea0003800000 */
.L_x_3626:
[----:B------:R-:W2:Y:S02]  /*4cc0*/  ATOM.E.ADD.F16x2.RN.STRONG.GPU P0, RZ, [R2.64+0x4], R19 ;  /* 0x0000041302ff798a */ /* 0x000ea4000810e9c6 */
[----:B--2---:R-:W-:Y:S05]  /*4cd0*/  @P0 EXIT ;  /* 0x000000000000094d */ /* 0x004fea0003800000 */
[----:B------:R-:W1:Y:S02]  /*4ce0*/  QSPC.E.S P0, RZ, [R2+0x4] ;  /* 0x0000040002ff73aa */ /* 0x000e640000000500 */
[----:B-1----:R-:W-:Y:S05]  /*4cf0*/  @!P0 BRA `(.L_x_3630) ;  /* 0x0000008000008947 */ /* 0x002fea0003800000 */
[----:B0-----:R-:W-:-:S04]  /*4d00*/  IADD3 R2, R2, 0x4, RZ ;  /* 0x0000000402027810 */ /* 0x001fc80007ffe0ff */
[----:B------:R-:W-:-:S05]  /*4d10*/  LOP3.LUT R2, R2, 0xffffff, RZ, 0xc0, !PT ;  /* 0x00ffffff02027812 */ /* 0x000fca00078ec0ff */
.L_x_3631:
[----:B------:R-:W0:Y:S02]  /*4d20*/  LDS R4, [R2] ;  /* 0x0000000002047984 */ /* 0x000e240000000800 */
[----:B0-----:R-:W-:-:S10]  /*4d30*/  HFMA2.MMA R5, R4, 1, 1, R19 ;  /* 0x3c003c0004057835 */ /* 0x001fd40000000013 */
[----:B------:R-:W0:Y:S02]  /*4d40*/  ATOMS.CAST.SPIN R5, [R2], R4, R5 ;  /* 0x000000040205738d */ /* 0x000e240001800005 */
[----:B0-----:R-:W-:-:S13]  /*4d50*/  ISETP.EQ.U32.AND P0, PT, R5, 0x1, PT ;  /* 0x000000010500780c */ /* 0x001fda0003f02070 */
[----:B------:R-:W-:Y:S05]  /*4d60*/  @!P0 BRA `(.L_x_3631) ;  /* 0xffffffb000008947 */ /* 0x000fea000383ffff */
[----:B------:R-:W-:Y:S05]  /*4d70*/  EXIT ;  /* 0x000000000000794d */ /* 0x000fea0003800000 */
.L_x_3630:
[----:B------:R-:W2:Y:S02]  /*4d80*/  LD.E R0, [R2.64+0x4] ;  /* 0x0000040602007980 */ /* 0x000ea4000c101900 */
[----:B0-2---:R-:W-:-:S05]  /*4d90*/  IMAD.IADD R5, R19, 0x1, R0 ;  /* 0x0000000113057824 */ /* 0x005fca00078e0200 */
[----:B------:R-:W-:Y:S01]  /*4da0*/  ST.E [R2.64+0x4], R5 ;  /* 0x0000040502007985 */ /* 0x000fe2000c101906 */
[----:B------:R-:W-:Y:S05]  /*4db0*/  EXIT ;  /* 0x000000000000794d */ /* 0x000fea0003800000 */
.L_x_3632:
        /* <DEDUP_REMOVED lines=12> */
.L_x_4796:


//--------------------- .text._Z23gemm_half_q_half_kernelILi2ELi38ELb1ELb1ELi64EEvPK6__halfPKjS4_S2_PS0_iiiiPKtS7_iiiiiibS2_i --------------------------
	.section	.text._Z23gemm_half_q_half_kernelILi2ELi38ELb1ELb1ELi64EEvPK6__halfPKjS4_S2_PS0_iiiiPKtS7_iiiiiibS2_i,"ax",@progbits
	.sectioninfo	@"SHI_REGISTERS=95"
	.align	128
        .global         _Z23gemm_half_q_half_kernelILi2ELi38ELb1ELb1ELi64EEvPK6__halfPKjS4_S2_PS0_iiiiPKtS7_iiiiiibS2_i
        .type           _Z23gemm_half_q_half_kernelILi2ELi38ELb1ELb1ELi64EEvPK6__halfPKjS4_S2_PS0_iiiiPKtS7_iiiiiibS2_i,@function
        .size           _Z23gemm_half_q_half_kernelILi2ELi38ELb1ELb1ELi64EEvPK6__halfPKjS4_S2_PS0_iiiiPKtS7_iiiiiibS2_i,(.L_x_4797 - _Z23gemm_half_q_half_kernelILi2ELi38ELb1ELb1ELi64EEvPK6__halfPKjS4_S2_PS0_iiiiPKtS7_iiiiiibS2_i)
        .other          _Z23gemm_half_q_half_kernelILi2ELi38ELb1ELb1ELi64EEvPK6__halfPKjS4_S2_PS0_iiiiPKtS7_iiiiiibS2_i,@"STO_CUDA_ENTRY STV_DEFAULT"
_Z23gemm_half_q_half_kernelILi2ELi38ELb1ELb1ELi64EEvPK6__halfPKjS4_S2_PS0_iiiiPKtS7_iiiiiibS2_i:
.text._Z23gemm_half_q_half_kernelILi2ELi38ELb1ELb1ELi64EEvPK6__halfPKjS4_S2_PS0_iiiiPKtS7_iiiiiibS2_i:
        /* <DEDUP_REMOVED lines=25> */
.L_x_3633:
        /* <DEDUP_REMOVED lines=33> */
.L_x_3638:
        /* <DEDUP_REMOVED lines=17> */
.L_x_3637:
        /* <DEDUP_REMOVED lines=17> */
.L_x_3636:
        /* <DEDUP_REMOVED lines=13> */
.L_x_3640:
        /* <DEDUP_REMOVED lines=17> */
.L_x_3639:
        /* <DEDUP_REMOVED lines=15> */
.L_x_3635:
[----:B------:R-:W-:Y:S05]  /*0890*/  BSYNC B0 ;  /* 0x0000000000007941 */ /* 0x000fea0003800000 */
.L_x_3634:
        /* <DEDUP_REMOVED lines=18> */
.L_x_3643:
        /* <DEDUP_REMOVED lines=11> */
.L_x_3642:
        /* <DEDUP_REMOVED lines=10> */
.L_x_3641:
        /* <DEDUP_REMOVED lines=14> */
.L_x_3645:
        /* <DEDUP_REMOVED lines=43> */
.L_x_3644:
        /* <DEDUP_REMOVED lines=69> */
[----:B------:R-:W-:Y:S01]  /*12f0*/  ULDC UR5, c[0x0][0x18c] ;  /* 0x0000630000057ab9 */ /* 0x000fe20000000800 */
[----:B------:R-:W-:Y:S01]  /*1300*/  ISETP.NE.AND P0, PT, R4, RZ, PT ;  /* 0x000000ff0400720c */ /* 0x000fe20003f05270 */
[----:B------:R-:W-:-:S02]  /*1310*/  USHF.R.S32.HI UR5, URZ, 0x1f, UR5 ;  /* 0x0000001f3f057899 */ /* 0x000fc40008011405 */
[----:B------:R-:W-:Y:S01]  /*1320*/  UMOV UR4, URZ ;  /* 0x0000003f00047c82 */ /* 0x000fe20008000000 */
[----:B------:R-:W-:Y:S02]  /*1330*/  ISETP.LT.OR P0, PT, R5, 0x2, !P0 ;  /* 0x000000020500780c */ /* 0x000fe40004701670 */
.L_x_3651:
[----:B------:R-:W-:Y:S01]  /*1340*/  ISETP.NE.AND P2, PT, R19, R28, PT ;  /* 0x0000001c1300720c */ /* 0x000fe20003f45270 */
[----:B-----5:R0:W5:-:S12]  /*1350*/  LDG.E.128.CONSTANT R32, [R12.64] ;  /* 0x000000060c207981 */ /* 0x020158000c1e9d00 */
[----:B------:R-:W-:Y:S01]  /*1360*/  @!P2 IADD3 R26, R26, 0x1, RZ ;  /* 0x000000011a1aa810 */ /* 0x000fe20007ffe0ff */
[----:B------:R-:W-:Y:S02]  /*1370*/  @!P2 IMAD.SHL.U32 R4, R19, 0x2, RZ ;  /* 0x000000021304a824 */ /* 0x000fe400078e00ff */
[----:B------:R-:W-:Y:S02]  /*1380*/  @!P2 IMAD.MOV.U32 R5, RZ, RZ, 0x2 ;  /* 0x00000002ff05a424 */ /* 0x000fe400078e00ff */
[----:B------:R-:W-:Y:S02]  /*1390*/  @!P2 IMAD R6, R26, 0x8, R1 ;  /* 0x000000081a06a824 */ /* 0x000fe400078e0201 */
[----:B------:R-:W-:-:S04]  /*13a0*/  @!P2 IMAD.WIDE R4, R4, R5, c[0x0][0x198] ;  /* 0x000066000404a625 */ /* 0x000fc800078e0205 */
[----:B------:R-:W2:Y:S04]  /*13b0*/  @!P2 LDL.64 R6, [R6] ;  /* 0x000000000606a983 */ /* 0x000ea80000100a00 */
[----:B------:R-:W3:Y:S01]  /*13c0*/  @!P2 LDG.E.U16.CONSTANT R4, [R4.64+0x2] ;  /* 0x000002060404a981 */ /* 0x000ee2000c1e9500 */
        /* <DEDUP_REMOVED lines=32> */
[----:B------:R-:W-:-:S03]  /*15d0*/  LOP3.LUT R29, R29, 0x64006400, RZ, 0xfc, !PT ;  /* 0x640064001d1d7812 */ /* 0x000fc600078efcff */
[----:B------:R-:W-:Y:S02]  /*15e0*/  HADD2 R14, R14, -1056, -1056 ;  /* 0xe420e4200e0e7430 */ /* 0x000fe40000000000 */
[----:B------:R-:W-:Y:S01]  /*15f0*/  HADD2 R29, R29, -1056, -1056 ;  /* 0xe420e4201d1d7430 */ /* 0x000fe20000000000 */
        /* <DEDUP_REMOVED lines=18> */
[----:B------:R-:W-:Y:S02]  /*1720*/  LOP3.LUT R10, R16, 0x300030, R17, 0xf8, !PT ;  /* 0x00300030100a7812 */ /* 0x000fe400078ef811 */
[----:B--2---:R-:W-:Y:S02]  /*1730*/  SHF.R.U32.HI R30, RZ, 0xc, R7 ;  /* 0x0000000cff1e7819 */ /* 0x004fe40000011607 */
[----:B------:R-:W-:Y:S02]  /*1740*/  LOP3.LUT R39, R9, 0x300030, R8, 0xf8, !PT ;  /* 0x0030003009277812 */ /* 0x000fe400078ef808 */
[----:B------:R-:W-:Y:S02]  /*1750*/  SHF.R.U32.HI R17, RZ, 0xc, R6 ;  /* 0x0000000cff117819 */ /* 0x000fe40000011606 */
[----:B------:R-:W-:-:S02]  /*1760*/  SHF.R.U32.HI R9, RZ, 0xc, R4 ;  /* 0x0000000cff097819 */ /* 0x000fc40000011604 */
[----:B------:R-:W-:Y:S02]  /*1770*/  SHF.R.U32.HI R16, RZ, 0xc, R5 ;  /* 0x0000000cff107819 */ /* 0x000fe40000011605 */
[----:B------:R-:W-:Y:S02]  /*1780*/  LOP3.LUT R45, R11, 0x300030, R40, 0xf8, !PT ;  /* 0x003000300b2d7812 */ /* 0x000fe400078ef828 */
[----:B------:R-:W-:Y:S02]  /*1790*/  LOP3.LUT R49, R7, 0x3f003f, RZ, 0xc0, !PT ;  /* 0x003f003f07317812 */ /* 0x000fe400078ec0ff */
[----:B------:R-:W-:Y:S02]  /*17a0*/  SHF.R.U32.HI R50, RZ, 0x6, R7 ;  /* 0x00000006ff327819 */ /* 0x000fe40000011607 */
[----:B------:R-:W-:Y:S02]  /*17b0*/  LOP3.LUT R54, R41, 0x300030, R48, 0xf8, !PT ;  /* 0x0030003029367812 */ /* 0x000fe400078ef830 */
[----:B------:R-:W-:-:S02]  /*17c0*/  LOP3.LUT R8, R4, 0x3f003f, RZ, 0xc0, !PT ;  /* 0x003f003f04087812 */ /* 0x000fc400078ec0ff */
[----:B------:R-:W-:Y:S02]  /*17d0*/  LOP3.LUT R11, R5, 0x3f003f, RZ, 0xc0, !PT ;  /* 0x003f003f050b7812 */ /* 0x000fe400078ec0ff */
        /* <DEDUP_REMOVED lines=123> */
.L_x_3648:
        /* <DEDUP_REMOVED lines=43> */
.L_x_3647:
        /* <DEDUP_REMOVED lines=16> */
[----:B------:R-:W-:Y:S02]  /*2340*/  SHF.R.U32.HI R40, RZ, 0x6, R34 ;  /* 0x00000006ff287819 */ /* 0x000fe40000011622 */
[--C-:B----4-:R-:W-:Y:S02]  /*2350*/  SHF.R.U32.HI R16, RZ, 0x8, R8.reuse ;  /* 0x00000008ff107819 */ /* 0x110fe40000011608 */
[----:B------:R-:W-:Y:S02]  /*2360*/  LOP3.LUT R46, R35, 0x3f003f, RZ, 0xc0, !PT ;  /* 0x003f003f232e7812 */ /* 0x000fe400078ec0ff */
[----:B------:R-:W-:Y:S02]  /*2370*/  SHF.R.U32.HI R48, RZ, 0x6, R35 ;  /* 0x00000006ff307819 */ /* 0x000fe40000011623 */
[----:B------:R-:W-:Y:S02]  /*2380*/  SHF.R.U32.HI R17, RZ, 0xa, R8 ;  /* 0x0000000aff117819 */ /* 0x000fe40000011608 */
[----:B------:R-:W-:-:S02]  /*2390*/  LOP3.LUT R29, R8, 0x3f003f, RZ, 0xc0, !PT ;  /* 0x003f003f081d7812 */ /* 0x000fc400078ec0ff */
[----:B------:R-:W-:Y:S02]  /*23a0*/  SHF.R.U32.HI R30, RZ, 0x6, R8 ;  /* 0x00000006ff1e7819 */ /* 0x000fe40000011608 */
[----:B------:R-:W-:Y:S02]  /*23b0*/  SHF.R.U32.HI R47, RZ, 0x8, R11 ;  /* 0x00000008ff2f7819 */ /* 0x000fe4000001160b */
[----:B------:R-:W-:Y:S02]  /*23c0*/  LOP3.LUT R50, R39, 0xf000f, RZ, 0xc0, !PT ;  /* 0x000f000f27327812 */ /* 0x000fe400078ec0ff */
[--C-:B------:R-:W-:Y:S02]  /*23d0*/  SHF.R.U32.HI R8, RZ, 0x8, R9.reuse ;  /* 0x00000008ff087819 */ /* 0x100fe40000011609 */
[----:B------:R-:W-:Y:S02]  /*23e0*/  SHF.R.U32.HI R36, RZ, 0xa, R9 ;  /* 0x0000000aff247819 */ /* 0x000fe40000011609 */
[----:B------:R-:W-:-:S02]  /*23f0*/  LOP3.LUT R34, R9, 0x3f003f, RZ, 0xc0, !PT ;  /* 0x003f003f09227812 */ /* 0x000fc400078ec0ff */
[----:B------:R-:W-:Y:S02]  /*2400*/  SHF.R.U32.HI R35, RZ, 0x6, R9 ;  /* 0x00000006ff237819 */ /* 0x000fe40000011609 */
[----:B------:R-:W-:Y:S02]  /*2410*/  SHF.R.U32.HI R31, RZ, 0xc, R33 ;  /* 0x0000000cff1f7819 */ /* 0x000fe40000011621 */
[--C-:B------:R-:W-:Y:S02]  /*2420*/  SHF.R.U32.HI R9, RZ, 0x8, R10.reuse ;  /* 0x00000008ff097819 */ /* 0x100fe4000001160a */
[--C-:B------:R-:W-:Y:S02]  /*2430*/  SHF.R.U32.HI R41, RZ, 0xa, R10.reuse ;  /* 0x0000000aff297819 */ /* 0x100fe4000001160a */
[----:B------:R-:W-:Y:S02]  /*2440*/  LOP3.LUT R42, R10, 0x3f003f, RZ, 0xc0, !PT ;  /* 0x003f003f0a2a7812 */ /* 0x000fe400078ec0ff */
[----:B------:R-:W-:-:S02]  /*2450*/  SHF.R.U32.HI R43, RZ, 0x6, R10 ;  /* 0x00000006ff2b7819 */ /* 0x000fc4000001160a */
[----:B------:R-:W-:Y:S02]  /*2460*/  LOP3.LUT R44, R38, 0xf000f, RZ, 0xc0, !PT ;  /* 0x000f000f262c7812 */ /* 0x000fe400078ec0ff */
[----:B------:R-:W-:Y:S02]  /*2470*/  LOP3.LUT R10, R25, 0x300030, R16, 0xf8, !PT ;  /* 0x00300030190a7812 */ /* 0x000fe400078ef810 */
[----:B------:R-:W-:Y:S02]  /*2480*/  LOP3.LUT R54, R50, 0x300030, R47, 0xf8, !PT ;  /* 0x0030003032367812 */ /* 0x000fe400078ef82f */
[----:B---3--:R-:W-:Y:S02]  /*2490*/  SHF.R.U32.HI R16, RZ, 0xc, R5 ;  /* 0x0000000cff107819 */ /* 0x008fe40000011605 */
[----:B------:R-:W-:Y:S02]  /*24a0*/  SHF.R.U32.HI R39, RZ, 0xc, R6 ;  /* 0x0000000cff277819 */ /* 0x000fe40000011606 */
[----:B------:R-:W-:-:S02]  /*24b0*/  SHF.R.U32.HI R47, RZ, 0xc, R7 ;  /* 0x0000000cff2f7819 */ /* 0x000fc40000011607 */
[----:B------:R-:W-:Y:S02]  /*24c0*/  LOP3.LUT R31, R31, 0xf000f, RZ, 0xc0, !PT ;  /* 0x000f000f1f1f7812 */ /* 0x000fe400078ec0ff */
[----:B------:R-:W-:Y:S02]  /*24d0*/  LOP3.LUT R45, R44, 0x300030, R9, 0xf8, !PT ;  /* 0x003000302c2d7812 */ /* 0x000fe400078ef809 */
[----:B------:R-:W-:Y:S02]  /*24e0*/  LOP3.LUT R44, R7, 0x3f003f, RZ, 0xc0, !PT ;  /* 0x003f003f072c7812 */ /* 0x000fe400078ec0ff */
[----:B------:R-:W-:Y:S02]  /*24f0*/  SHF.R.U32.HI R50, RZ, 0x6, R7 ;  /* 0x00000006ff327819 */ /* 0x000fe40000011607 */
[----:B------:R-:W-:Y:S02]  /*2500*/  SHF.R.U32.HI R9, RZ, 0xc, R4 ;  /* 0x0000000cff097819 */ /* 0x000fe40000011604 */
[----:B------:R-:W-:-:S02]  /*2510*/  LOP3.LUT R7, R16, 0xf000f, RZ, 0xc0, !PT ;  /* 0x000f000f10077812 */ /* 0x000fc400078ec0ff */
[--C-:B------:R-:W-:Y:S02]  /*2520*/  SHF.R.U32.HI R49, RZ, 0xa, R11.reuse ;  /* 0x0000000aff317819 */ /* 0x100fe4000001160b */
[----:B------:R-:W-:Y:S02]  /*2530*/  LOP3.LUT R51, R11, 0x3f003f, RZ, 0xc0, !PT ;  /* 0x003f003f0b337812 */ /* 0x000fe400078ec0ff */
[----:B------:R-:W-:Y:S02]  /*2540*/  SHF.R.U32.HI R52, RZ, 0x6, R11 ;  /* 0x00000006ff347819 */ /* 0x000fe4000001160b */
[----:B------:R-:W-:Y:S02]  /*2550*/  LOP3.LUT R16, R39, 0xf000f, RZ, 0xc0, !PT ;  /* 0x000f000f27107812 */ /* 0x000fe400078ec0ff */
        /* <DEDUP_REMOVED lines=9> */
[----:B------:R-:W-:Y:S02]  /*25f0*/  SHF.R.U32.HI R31, RZ, 0x6, R6 ;  /* 0x00000006ff1f7819 */ /* 0x000fe40000011606 */
[----:B------:R-:W-:Y:S02]  /*2600*/  SHF.R.U32.HI R32, RZ, 0x6, R32 ;  /* 0x00000006ff207819 */ /* 0x000fe40000011620 */
[----:B------:R-:W-:Y:S02]  /*2610*/  SHF.R.U32.HI R4, RZ, 0x6, R4 ;  /* 0x00000006ff047819 */ /* 0x000fe40000011604 */
[----:B------:R-:W-:Y:S02]  /*2620*/  LOP3.LUT R6, R9, 0xf000f, RZ, 0xc0, !PT ;  /* 0x000f000f09067812 */ /* 0x000fe400078ec0ff */
[----:B------:R-:W-:-:S02]  /*2630*/  LOP3.LUT R47, R16, 0x300030, R41, 0xf8, !PT ;  /* 0x00300030102f7812 */ /* 0x000fc400078ef829 */
[----:B------:R-:W-:Y:S02]  /*2640*/  LOP3.LUT R56, R56, 0x300030, R49, 0xf8, !PT ;  /* 0x0030003038387812 */ /* 0x000fe400078ef831 */
        /* <DEDUP_REMOVED lines=121> */
.L_x_3650:
        /* <DEDUP_REMOVED lines=43> */
.L_x_3649:
        /* <DEDUP_REMOVED lines=8> */
.L_x_3646:
        /* <DEDUP_REMOVED lines=9> */
.L_x_3655:
        /* <DEDUP_REMOVED lines=10> */
[----:B-----5:R-:W5:Y:S04]  /*3240*/  LDG.E.128.CONSTANT R12, [R12.64] ;  /* 0x000000060c0c7981 */ /* 0x020f68000c1e9d00 */
        /* <DEDUP_REMOVED lines=314> */
.L_x_3654:
        /* <DEDUP_REMOVED lines=77> */
.L_x_3653:
[----:B0-----:R-:W-:Y:S01]  /*4ac0*/  IADD3 R19, R19, 0x20, RZ ;  /* 0x0000002013137810 */ /* 0x001fe20007ffe0ff */
[----:B------:R-:W-:Y:S01]  /*4ad0*/  UIADD3 UR4, UR4, 0x40, URZ ;  /* 0x0000004004047890 */ /* 0x000fe2000fffe03f */
[----:B-----5:R-:W-:Y:S02]  /*4ae0*/  IMAD.WIDE R12, R25, 0x4, R16 ;  /* 0x00000004190c7825 */ /* 0x020fe400078e0210 */
[C---:B------:R-:W-:Y:S02]  /*4af0*/  ISETP.GE.AND P2, PT, R19.reuse, c[0x0][0x1b8], PT ;  /* 0x00006e0013007a0c */ /* 0x040fe40003f46270 */
[----:B------:R-:W-:-:S13]  /*4b00*/  ISETP.LT.AND P3, PT, R19, R18, PT ;  /* 0x000000121300720c */ /* 0x000fda0003f61270 */
[----:B------:R-:W-:Y:S05]  /*4b10*/  @!P2 BRA P3, `(.L_x_3655) ;  /* 0xffffe6800000a947 */ /* 0x000fea000183ffff */
.L_x_3652:
[----:B------:R-:W-:-:S04]  /*4b20*/  ISETP.GE.AND P0, PT, R19, R18, PT ;  /* 0x000000121300720c */ /* 0x000fc80003f06270 */
[----:B------:R-:W-:-:S13]  /*4b30*/  ISETP.GE.OR P0, PT, R19, c[0x0][0x1bc], P0 ;  /* 0x00006f0013007a0c */ /* 0x000fda0000706670 */
[----:B------:R-:W-:Y:S05]  /*4b40*/  @P0 BRA `(.L_x_3656) ;  /* 0x00000df000000947 */ /* 0x000fea0003800000 */
[----:B------:R-:W0:Y:S01]  /*4b50*/  S2R R4, SR_CTAID.Y ;  /* 0x0000000000047919 */ /* 0x000e220000002600 */
[----:B------:R-:W-:Y:S01]  /*4b60*/  IMAD.MOV.U32 R5, RZ, RZ, -0x2 ;  /* 0xfffffffeff057424 */ /* 0x000fe200078e00ff */
[----:B------:R-:W-:Y:S01]  /*4b70*/  PRMT R6, R21, 0x9910, RZ ;  /* 0x0000991015067816 */ /* 0x000fe200000000ff */
[----:B------:R-:W-:-:S03]  /*4b80*/  IMAD.MOV.U32 R15, RZ, RZ, c[0x0][0x18c] ;  /* 0x00006300ff0f7624 */ /* 0x000fc600078e00ff */
[----:B------:R-:W-:Y:S02]  /*4b90*/  ISETP.NE.AND P0, PT, R6, RZ, PT ;  /* 0x000000ff0600720c */ /* 0x000fe40003f05270 */
[----:B------:R-:W-:-:S04]  /*4ba0*/  SHF.R.S32.HI R14, RZ, 0x1f, R15 ;  /* 0x0000001fff0e7819 */ /* 0x000fc8000001140f */
[----:B------:R-:W-:Y:S01]  /*4bb0*/  SHF.L.U64.HI R14, R15, 0x2, R14 ;  /* 0x000000020f0e7819 */ /* 0x000fe2000001020e */
[----:B0-----:R-:W-:-:S05]  /*4bc0*/  IMAD R4, R4, R5, c[0x0][0x188] ;  /* 0x0000620004047624 */ /* 0x001fca00078e0205 */
[----:B------:R-:W-:Y:S02]  /*4bd0*/  ISETP.LT.OR P0, PT, R4, 0x2, !P0 ;  /* 0x000000020400780c */ /* 0x000fe40004701670 */
.L_x_3659:
        /* <DEDUP_REMOVED lines=16> */
[----:B-----5:R-:W-:-:S02]  /*4ce0*/  IMAD.MOV.U32 R34, RZ, RZ, 0x3400 ;  /* 0x00003400ff227424 */ /* 0x020fc400078e00ff */
[----:B------:R-:W-:Y:S01]  /*4cf0*/  IMAD.MOV.U32 R40, RZ, RZ, 0x2c00 ;  /* 0x00002c00ff287424 */ /* 0x000fe200078e00ff */
[----:B------:R-:W-:Y:S01]  /*4d00*/  ISETP.NE.AND P2, PT, R9, RZ, PT ;  /* 0x000000ff0900720c */ /* 0x000fe20003f45270 */
[----:B------:R-:W-:Y:S01]  /*4d10*/  IMAD.MOV.U32 R8, RZ, RZ, 0x2400 ;  /* 0x00002400ff087424 */ /* 0x000fe200078e00ff */
[C---:B--2---:R-:W-:Y:S02]  /*4d20*/  LOP3.LUT R16, R5.reuse, 0xc000c, RZ, 0xc0, !PT ;  /* 0x000c000c05107812 */ /* 0x044fe400078ec0ff */
[----:B------:R-:W-:Y:S02]  /*4d30*/  SHF.R.U32.HI R51, RZ, 0x8, R5 ;  /* 0x00000008ff337819 */ /* 0x000fe40000011605 */
[C---:B------:R-:W-:Y:S02]  /*4d40*/  LOP3.LUT R33, R5.reuse, 0x300030, RZ, 0xc0, !PT ;  /* 0x0030003005217812 */ /* 0x040fe400078ec0ff */
[C---:B------:R-:W-:Y:S02]  /*4d50*/  LOP3.LUT R41, R5.reuse, 0xc000c0, RZ, 0xc0, !PT ;  /* 0x00c000c005297812 */ /* 0x040fe400078ec0ff */
[----:B------:R-:W-:-:S02]  /*4d60*/  LOP3.LUT R50, R5, 0x30003, RZ, 0xc0, !PT ;  /* 0x0003000305327812 */ /* 0x000fc400078ec0ff */
[C---:B------:R-:W-:Y:S02]  /*4d70*/  LOP3.LUT R5, R6.reuse, 0xc000c, RZ, 0xc0, !PT ;  /* 0x000c000c06057812 */ /* 0x040fe400078ec0ff */
[----:B------:R-:W-:Y:S02]  /*4d80*/  SHF.R.U32.HI R49, RZ, 0x8, R4 ;  /* 0x00000008ff317819 */ /* 0x000fe40000011604 */
[----:B------:R-:W-:Y:S02]  /*4d90*/  SHF.R.U32.HI R53, RZ, 0x8, R6 ;  /* 0x00000008ff357819 */ /* 0x000fe40000011606 */
[C---:B------:R-:W-:Y:S02]  /*4da0*/  LOP3.LUT R35, R6.reuse, 0x300030, RZ, 0xc0, !PT ;  /* 0x0030003006237812 */ /* 0x040fe400078ec0ff */
[C---:B------:R-:W-:Y:S02]  /*4db0*/  LOP3.LUT R42, R6.reuse, 0xc000c0, RZ, 0xc0, !PT ;  /* 0x00c000c0062a7812 */ /* 0x040fe400078ec0ff */
[----:B------:R-:W-:-:S02]  /*4dc0*/  LOP3.LUT R52, R6, 0x30003, RZ, 0xc0, !PT ;  /* 0x0003000306347812 */ /* 0x000fc400078ec0ff */
[----:B------:R-:W-:Y:S02]  /*4dd0*/  LOP3.LUT R25, R5, 0x64006400, RZ, 0xfc, !PT ;  /* 0x6400640005197812 */ /* 0x000fe400078efcff */
[----:B------:R-:W-:Y:S02]  /*4de0*/  LOP3.LUT R6, R7, 0xc000c, RZ, 0xc0, !PT ;  /* 0x000c000c07067812 */ /* 0x000fe400078ec0ff */
[----:B------:R-:W-:Y:S01]  /*4df0*/  LOP3.LUT R5, R49, 0xc000c, RZ, 0xc0, !PT ;  /* 0x000c000c31057812 */ /* 0x000fe200078ec0ff */
[----:B------:R-:W-:Y:S01]  /*4e00*/  HFMA2 R25, R25, R34.H0_H0, -258, -258 ;  /* 0xdc08dc0819197431 */ /* 0x000fe20000040022 */
        /* <DEDUP_REMOVED lines=26> */
[-C--:B------:R-:W-:Y:S01]  /*4fb0*/  HFMA2 R16, R9, R34.reuse.H0_H0, -258, -258 ;  /* 0xdc08dc0809107431 */ /* 0x080fe20000040022 */
[----:B------:R-:W-:Y:S02]  /*4fc0*/  LOP3.LUT R7, R7, 0x64006400, RZ, 0xfc, !PT ;  /* 0x6400640007077812 */ /* 0x000fe400078efcff */
[----:B------:R-:W-:Y:S01]  /*4fd0*/  LOP3.LUT R10, R10, 0x64006400, RZ, 0xfc, !PT ;  /* 0x640064000a0a7812 */ /* 0x000fe200078efcff */
[----:B------:R-:W-:Y:S01]  /*4fe0*/  HFMA2 R32, R32, R34.H0_H0, -258, -258 ;  /* 0xdc08dc0820207431 */ /* 0x000fe20000040022 */
        /* <DEDUP_REMOVED lines=49> */
[----:B------:R-:W-:Y:S02]  /*5300*/  HFMA2 R48, R57, R8.H0_H0, -18, -18 ;  /* 0xcc80cc8039307431 */ /* 0x000fe40000040008 */
        /* <DEDUP_REMOVED lines=48> */
.L_x_3658:
        /* <DEDUP_REMOVED lines=44> */
.L_x_3657:
[----:B------:R-:W-:Y:S01]  /*58d0*/  IADD3 R19, R19, 0x10, RZ ;  /* 0x0000001013137810 */ /* 0x000fe20007ffe0ff */
[----:B------:R-:W-:Y:S01]  /*58e0*/  UIADD3 UR4, UR4, 0x20, URZ ;  /* 0x0000002004047890 */ /* 0x000fe2000fffe03f */
[----:B------:R-:W-:Y:S02]  /*58f0*/  LEA R12, P3, R15, R12, 0x2 ;  /* 0x0000000c0f0c7211 */ /* 0x000fe400078610ff */
[C---:B------:R-:W-:Y:S02]  /*5900*/  ISETP.GE.AND P2, PT, R19.reuse, c[0x0][0x1bc], PT ;  /* 0x00006f0013007a0c */ /* 0x040fe40003f46270 */
[----:B------:R-:W-:Y:S01]  /*5910*/  ISETP.LT.AND P4, PT, R19, R18, PT ;  /* 0x000000121300720c */ /* 0x000fe20003f81270 */
[----:B------:R-:W-:-:S12]  /*5920*/  IMAD.X R13, R13, 0x1, R14, P3 ;  /* 0x000000010d0d7824 */ /* 0x000fd800018e060e */
[----:B------:R-:W-:Y:S05]  /*5930*/  @!P2 BRA P4, `(.L_x_3659) ;  /* 0xfffff2a00000a947 */ /* 0x000fea000203ffff */
.L_x_3656:
        /* <DEDUP_REMOVED lines=20> */
.L_x_3663:
[----:B------:R-:W0:Y:S02]  /*5a80*/  LDS R8, [R2] ;  /* 0x0000000002087984 */ /* 0x000e240000000800 */
[----:B0-----:R-:W-:-:S06]  /*5a90*/  HADD2 R9, R8, R11 ;  /* 0x0000000b08097230 */ /* 0x001fcc0000000000 */
[----:B------:R-:W0:Y:S02]  /*5aa0*/  ATOMS.CAST.SPIN R9, [R2], R8, R9 ;  /* 0x000000080209738d */ /* 0x000e240001800009 */
[----:B0-----:R-:W-:-:S13]  /*5ab0*/  ISETP.EQ.U32.AND P0, PT, R9, 0x1, PT ;  /* 0x000000010900780c */ /* 0x001fda0003f02070 */
[----:B------:R-:W-:Y:S05]  /*5ac0*/  @!P0 BRA `(.L_x_3663) ;  /* 0xffffffb000008947 */ /* 0x000fea000383ffff */
[----:B------:R-:W-:Y:S05]  /*5ad0*/  BRA `(.L_x_3661) ;  /* 0x0000003000007947 */ /* 0x000fea0003800000 */
.L_x_3662:
[----:B------:R-:W2:Y:S02]  /*5ae0*/  LD.E R2, [R4.64] ;  /* 0x0000000604027980 */ /* 0x000ea4000c101900 */
[----:B--2---:R-:W-:-:S05]  /*5af0*/  IMAD.IADD R9, R11, 0x1, R2 ;  /* 0x000000010b097824 */ /* 0x004fca00078e0202 */
[----:B------:R0:W-:Y:S02]  /*5b00*/  ST.E [R4.64], R9 ;  /* 0x0000000904007985 */ /* 0x0001e4000c101906 */
.L_x_3661:
[----:B------:R-:W-:Y:S05]  /*5b10*/  BSYNC B0 ;  /* 0x0000000000007941 */ /* 0x000fea0003800000 */
.L_x_3660:
[----:B------:R-:W2:Y:S01]  /*5b20*/  ATOM.E.ADD.F16x2.RN.STRONG.GPU P0, RZ, [R4.64+0x4], R23 ;  /* 0x0000041704ff798a */ /* 0x000ea2000810e9c6 */
[----:B------:R-:W-:Y:S01]  /*5b30*/  BSSY B0, `(.L_x_3664) ;  /* 0x000000f000007945 */ /* 0x000fe20003800000 */
[----:B--2---:R-:W-:Y:S05]  /*5b40*/  @P0 BRA `(.L_x_3665) ;  /* 0x000000d000000947 */ /* 0x004fea0003800000 */
[----:B------:R-:W1:Y:S02]  /*5b50*/  QSPC.E.S P0, RZ, [R4+0x4] ;  /* 0x0000040004ff73aa */ /* 0x000e640000000500 */
[----:B-1----:R-:W-:Y:S05]  /*5b60*/  @!P0 BRA `(.L_x_3666) ;  /* 0x0000008000008947 */ /* 0x002fea0003800000 */
[----:B0-----:R-:W-:-:S04]  /*5b70*/  IADD3 R4, R4, 0x4, RZ ;  /* 0x0000000404047810 */ /* 0x001fc80007ffe0ff */
[----:B------:R-:W-:-:S05]  /*5b80*/  LOP3.LUT R4, R4, 0xffffff, RZ, 0xc0, !PT ;  /* 0x00ffffff04047812 */ /* 0x000fca00078ec0ff */
.L_x_3667:
[----:B------:R-:W0:Y:S02]  /*5b90*/  LDS R8, [R4] ;  /* 0x0000000004087984 */ /* 0x000e240000000800 */
[----:B0-----:R-:W-:-:S10]  /*5ba0*/  HFMA2.MMA R9, R8, 1, 1, R23 ;  /* 0x3c003c0008097835 */ /* 0x001fd40000000017 */
[----:B------:R-:W0:Y:S02]  /*5bb0*/  ATOMS.CAST.SPIN R9, [R4], R8, R9 ;  /* 0x000000080409738d */ /* 0x000e240001800009 */
[----:B0-----:R-:W-:-:S13]  /*5bc0*/  ISETP.EQ.U32.AND P0, PT, R9, 0x1, PT ;  /* 0x000000010900780c */ /* 0x001fda0003f02070 */
[----:B------:R-:W-:Y:S05]  /*5bd0*/  @!P0 BRA `(.L_x_3667) ;  /* 0xffffffb000008947 */ /* 0x000fea000383ffff */
[----:B------:R-:W-:Y:S05]  /*5be0*/  BRA `(.L_x_3665) ;  /* 0x0000003000007947 */ /* 0x000fea0003800000 */
.L_x_3666:
[----:B------:R-:W2:Y:S02]  /*5bf0*/  LD.E R2, [R4.64+0x4] ;  /* 0x0000040604027980 */ /* 0x000ea4000c101900 */
[----:B0-2---:R-:W-:-:S05]  /*5c00*/  IMAD.IADD R9, R23, 0x1, R2 ;  /* 0x0000000117097824 */ /* 0x005fca00078e0202 */
[----:B------:R0:W-:Y:S02]  /*5c10*/  ST.E [R4.64+0x4], R9 ;  /* 0x0000040904007985 */ /* 0x0001e4000c101906 */
.L_x_3665:
[----:B------:R-:W-:Y:S05]  /*5c20*/  BSYNC B0 ;  /* 0x0000000000007941 */ /* 0x000fea0003800000 */
.L_x_3664:
        /* <DEDUP_REMOVED lines=12> */
.L_x_3671:
[----:B------:R-:W0:Y:S02]  /*5cf0*/  LDS R2, [R0] ;  /* 0x0000000000027984 */ /* 0x000e240000000800 */
[----:B0-----:R-:W-:-:S06]  /*5d00*/  HADD2 R3, R2, R7 ;  /* 0x0000000702037230 */ /* 0x001fcc0000000000 */
[----:B------:R-:W0:Y:S02]  /*5d10*/  ATOMS.CAST.SPIN R3, [R0], R2, R3 ;  /* 0x000000020003738d */ /* 0x000e240001800003 */
[----:B0-----:R-:W-:-:S13]  /*5d20*/  ISETP.EQ.U32.AND P0, PT, R3, 0x1, PT ;  /* 0x000000010300780c */ /* 0x001fda0003f02070 */
[----:B------:R-:W-:Y:S05]  /*5d30*/  @!P0 BRA `(.L_x_3671) ;  /* 0xffffffb000008947 */ /* 0x000fea000383ffff */
[----:B------:R-:W-:Y:S05]  /*5d40*/  BRA `(.L_x_3669) ;  /* 0x0000003000007947 */ /* 0x000fea0003800000 */
.L_x_3670:
[----:B------:R-:W2:Y:S02]  /*5d50*/  LD.E R0, [R4.64] ;  /* 0x0000000604007980 */ /* 0x000ea4000c101900 */
[----:B--2---:R-:W-:-:S05]  /*5d60*/  IMAD.IADD R3, R7, 0x1, R0 ;  /* 0x0000000107037824 */ /* 0x004fca00078e0200 */
[----:B------:R0:W-:Y:S02]  /*5d70*/  ST.E [R4.64], R3 ;  /* 0x0000000304007985 */ /* 0x0001e4000c101906 */
.L_x_3669:
[----:B------:R-:W-:Y:S05]  /*5d80*/  BSYNC B0 ;  /* 0x0000000000007941 */ /* 0x000fea0003800000 */
.L_x_3668:
[----:B------:R-:W2:Y:S02]  /*5d90*/  ATOM.E.ADD.F16x2.RN.STRONG.GPU P0, RZ, [R4.64+0x4], R21 ;  /* 0x0000041504ff798a */ /* 0x000ea4000810e9c6 */
[----:B--2---:R-:W-:Y:S05]  /*5da0*/  @P0 EXIT ;  /* 0x000000000000094d */ /* 0x004fea0003800000 */
[----:B------:R-:W1:Y:S02]  /*5db0*/  QSPC.E.S P0, RZ, [R4+0x4] ;  /* 0x0000040004ff73aa */ /* 0x000e640000000500 */
[----:B-1----:R-:W-:Y:S05]  /*5dc0*/  @!P0 BRA `(.L_x_3672) ;  /* 0x0000008000008947 */ /* 0x002fea0003800000 */
[----:B0-----:R-:W-:-:S04]  /*5dd0*/  IADD3 R4, R4, 0x4, RZ ;  /* 0x0000000404047810 */ /* 0x001fc80007ffe0ff */
[----:B------:R-:W-:-:S05]  /*5de0*/  LOP3.LUT R4, R4, 0xffffff, RZ, 0xc0, !PT ;  /* 0x00ffffff04047812 */ /* 0x000fca00078ec0ff */
.L_x_3673:
[----:B------:R-:W0:Y:S02]  /*5df0*/  LDS R2, [R4] ;  /* 0x0000000004027984 */ /* 0x000e240000000800 */
[----:B0-----:R-:W-:-:S10]  /*5e00*/  HFMA2.MMA R3, R2, 1, 1, R21 ;  /* 0x3c003c0002037835 */ /* 0x001fd40000000015 */
[----:B------:R-:W0:Y:S02]  /*5e10*/  ATOMS.CAST.SPIN R3, [R4], R2, R3 ;  /* 0x000000020403738d */ /* 0x000e240001800003 */
[----:B0-----:R-:W-:-:S13]  /*5e20*/  ISETP.EQ.U32.AND P0, PT, R3, 0x1, PT ;  /* 0x000000010300780c */ /* 0x001fda0003f02070 */
[----:B------:R-:W-:Y:S05]  /*5e30*/  @!P0 BRA `(.L_x_3673) ;  /* 0xffffffb000008947 */ /* 0x000fea000383ffff */
[----:B------:R-:W-:Y:S05]  /*5e40*/  EXIT ;  /* 0x000000000000794d */ /* 0x000fea0003800000 */
.L_x_3672:
[----:B------:R-:W2:Y:S02]  /*5e50*/  LD.E R0, [R4.64+0x4] ;  /* 0x0000040604007980 */ /* 0x000ea4000c101900 */
[----:B0-2---:R-:W-:-:S05]  /*5e60*/  IMAD.IADD R3, R21, 0x1, R0 ;  /* 0x0000000115037824 */ /* 0x005fca00078e0200 */
[----:B------:R-:W-:Y:S01]  /*5e70*/  ST.E [R4.64+0x4], R3 ;  /* 0x0000040304007985 */ /* 0x000fe2000c101906 */
[----:B------:R-:W-:Y:S05]  /*5e80*/  EXIT ;  /* 0x000000000000794d */ /* 0x000fea0003800000 */
.L_x_3674:
        /* <DEDUP_REMOVED lines=15> */
.L_x_4797:


//--------------------- .text._Z23gemm_half_q_half_kernelILi2ELi128ELb1ELb1ELi64EEvPK6__halfPKjS4_S2_PS0_iiiiPKtS7_iiiiiibS2_i --------------------------
	.section	.text._Z23gemm_half_q_half_kernelILi2ELi128ELb1ELb1ELi64EEvPK6__halfPKjS4_S2_PS0_iiiiPKtS7_iiiiiibS2_i,"ax",@progbits
	.sectioninfo	@"SHI_REGISTERS=63"
	.align	128
        .global         _Z23gemm_half_q_half_kernelILi2ELi128ELb1ELb1ELi64EEvPK6__halfPKjS4_S2_PS0_iiiiPKtS7_iiiiiibS2_i
        .type           _Z23gemm_half_q_half_kernelILi2ELi128ELb1ELb1ELi64EEvPK6__halfPKjS4_S2_PS0_iiiiPKtS7_iiiiiibS2_i,@function
        .size           _Z23gemm_half_q_half_kernelILi2ELi128ELb1ELb1ELi64EEvPK6__halfPKjS4_S2_PS0_iiiiPKtS7_iiiiiibS2_i,(.L_x_4798 - _Z23gemm_half_q_half_kernelILi2ELi128ELb1ELb1ELi64EEvPK6__halfPKjS4_S2_PS0_iiiiPKtS7_iiiiiibS2_i)
        .other          _Z23gemm_half_q_half_kernelILi2ELi128ELb1ELb1ELi64EEvPK6__halfPKjS4_S2_PS0_iiiiPKtS7_iiiiiibS2_i,@"STO_CUDA_ENTRY STV_DEFAULT"
_Z23gemm_half_q_half_kernelILi2ELi128ELb1ELb1ELi64EEvPK6__halfPKjS4_S2_PS0_iiiiPKtS7_iiiiiibS2_i:
.text._Z23gemm_half_q_half_kernelILi2ELi128ELb1ELb1ELi64EEvPK6__halfPKjS4_S2_PS0_iiiiPKtS7_iiiiiibS2_i:
        /* <DEDUP_REMOVED lines=24> */
[----:B------:R-:W-:-:S04]  /*0180*/  @P0 PRMT R5, R9, 0x7610, R5 ;  /* 0x0000761009050816 */ /* 0x000fc80000000005 */
.L_x_3675:
[----:B-12---:R-:W-:Y:S01]  /*0190*/  PRMT R6, R5, 0x9910, RZ ;  /* 0x0000991005067816 */ /* 0x006fe200000000ff */
[----:B------:R-:W-:Y:S01]  /*01a0*/  IMAD.SHL.U32 R17, R0, 0x40, RZ ;  /* 0x0000004000117824 */ /* 0x000fe200078e00ff */
[----:B------:R-:W0:Y:S02]  /*01b0*/  S2R R5, SR_CTAID.X ;  /* 0x0000000000057919 */ /* 0x000e240000002500 */
        /* <DEDUP_REMOVED lines=30> */
.L_x_3680:
        /* <DEDUP_REMOVED lines=17> */
.L_x_3679:
        /* <DEDUP_REMOVED lines=17> */
.L_x_3678:
        /* <DEDUP_REMOVED lines=13> */
.L_x_3682:
        /* <DEDUP_REMOVED lines=17> */
.L_x_3681:
        /* <DEDUP_REMOVED lines=15> */
.L_x_3677:
[----:B------:R-:W-:Y:S05]  /*0890*/  BSYNC B0 ;  /* 0x0000000000007941 */ /* 0x000fea0003800000 */
.L_x_3676:
[----:B------:R-:W-:-:S13]  /*08a0*/  ISETP.GE.AND P0, PT, R9, c[0x0][0x18c], PT ;  /* 0x0000630009007a0c */ /* 0x000fda0003f06270 */
[----:B------:R-:W-:Y:S05]  /*08b0*/  @P0 EXIT ;  /* 0x000000000000094d */ /* 0x000fea0003800000 */
[----:B------:R-:W1:Y:S02]  /*08c0*/  LDC.S8 R6, c[0x0][0x1c0] ;  /* 0x00007000ff067b82 */ /* 0x000e640000000200 */
[----:B-1----:R-:W-:-:S04]  /*08d0*/  ISETP.NE.AND P0, PT, R6, RZ, PT ;  /* 0x000000ff0600720c */ /* 0x002fc80003f05270 */
        /* <DEDUP_REMOVED lines=15> */
.L_x_3685:
[----:B01----:R-:W-:Y:S01]  /*09d0*/  IMAD.WIDE R6, R15, c[0x0][0x18c], R4 ;  /* 0x000063000f067a25 */ /* 0x003fe200078e0204 */
        /* <DEDUP_REMOVED lines=10> */
.L_x_3684:
[----:B-1----:R-:W-:-:S05]  /*0a80*/  IMAD.IADD R6, R2, 0x1, -R3 ;  /* 0x0000000102067824 */ /* 0x002fca00078e0a03 */
[----:B------:R-:W-:-:S13]  /*0a90*/  ISETP.GT.AND P2, PT, R6, 0x1, PT ;  /* 0x000000010600780c */ /* 0x000fda0003f44270 */
[----:B------:R-:W-:Y:S01]  /*0aa0*/  @P2 PLOP3.LUT P0, PT, PT, PT, PT, 0x8, 0x0 ;  /* 0x000000000000281c */ /* 0x000fe20003f0e170 */
[----:B------:R1:W-:Y:S01]  /*0ab0*/  @P2 STG.E.64 [R4.64], RZ ;  /* 0x000000ff04002986 */ /* 0x0003e2000c101b06 */
[----:B------:R-:W-:-:S11]  /*0ac0*/  @P2 IADD3 R3, R3, 0x2, RZ ;  /* 0x0000000203032810 */ /* 0x000fd60007ffe0ff */
[----:B------:R-:W-:Y:S01]  /*0ad0*/  ISETP.LT.OR P0, PT, R3, R2, P0 ;  /* 0x000000020300720c */ /* 0x000fe20000701670 */
[----:B------:R-:W-:-:S05]  /*0ae0*/  @P2 IMAD.WIDE R2, R15, c[0x0][0x18c], R4 ;  /* 0x000063000f022a25 */ /* 0x000fca00078e0204 */
[----:B------:R2:W-:Y:S01]  /*0af0*/  @P2 STG.E.64 [R2.64], RZ ;  /* 0x000000ff02002986 */ /* 0x0005e2000c101b06 */
[----:B-1----:R-:W-:-:S06]  /*0b00*/  @P2 IMAD.WIDE R4, R15, c[0x0][0x18c], R2 ;  /* 0x000063000f042a25 */ /* 0x002fcc00078e0202 */
[----:B------:R2:W-:Y:S02]  /*0b10*/  @P0 STG.E.64 [R4.64], RZ ;  /* 0x000000ff04000986 */ /* 0x0005e4000c101b06 */
.L_x_3683:
[----:B------:R-:W-:Y:S01]  /*0b20*/  BAR.SYNC.DEFER_BLOCKING 0x0 ;  /* 0x0000000000007b1d */ /* 0x000fe20000010000 */
[C---:B------:R-:W-:Y:S02]  /*0b30*/  ISETP.GT.AND P0, PT, R17.reuse, c[0x0][0x1a8], PT ;  /* 0x00006a0011007a0c */ /* 0x040fe40003f04270 */
[C---:B------:R-:W-:Y:S02]  /*0b40*/  ISETP.GT.AND P3, PT, R17.reuse, c[0x0][0x1ac], PT ;  /* 0x00006b0011007a0c */ /* 0x040fe40003f64270 */
[C---:B------:R-:W-:Y:S02]  /*0b50*/  ISETP.GT.AND P4, PT, R17.reuse, c[0x0][0x1b0], PT ;  /* 0x00006c0011007a0c */ /* 0x040fe40003f84270 */
[C---:B------:R-:W-:Y:S02]  /*0b60*/  ISETP.GT.AND P5, PT, R17.reuse, c[0x0][0x1b4], PT ;  /* 0x00006d0011007a0c */ /* 0x040fe40003fa4270 */
[C---:B--2---:R-:W-:Y:S02]  /*0b70*/  IMNMX R3, R17.reuse, c[0x0][0x1a8], PT ;  /* 0x00006a0011037a17 */ /* 0x044fe40003800200 */
[----:B------:R-:W-:-:S02]  /*0b80*/  ISETP.GT.AND P2, PT, R17, c[0x0][0x1b8], PT ;  /* 0x00006e0011007a0c */ /* 0x000fc40003f44270 */
[----:B------:R-:W-:Y:S02]  /*0b90*/  SHF.R.S32.HI R4, RZ, 0x1f, R3 ;  /* 0x0000001fff047819 */ /* 0x000fe40000011403 */
[C---:B------:R-:W-:Y:S02]  /*0ba0*/  @P0 IMNMX R2, R17.reuse, c[0x0][0x1ac], PT ;  /* 0x00006b0011020a17 */ /* 0x040fe40003800200 */
[----:B0-----:R-:W-:Y:S02]  /*0bb0*/  LEA.HI R13, R4, R3, RZ, 0x5 ;  /* 0x00000003040d7211 */ /* 0x001fe400078f28ff */
[C---:B------:R-:W-:Y:S02]  /*0bc0*/  @P3 IMNMX R3, R17.reuse, c[0x0][0x1b0], PT ;  /* 0x00006c0011033a17 */ /* 0x040fe40003800200 */
[----:B------:R-:W-:Y:S02]  /*0bd0*/  @P0 IADD3 R2, R2, -c[0x0][0x1a8], RZ ;  /* 0x80006a0002020a10 */ /* 0x000fe40007ffe0ff */
[----:B------:R-:W-:-:S02]  /*0be0*/  @P4 IMNMX R5, R17, c[0x0][0x1b4], PT ;  /* 0x00006d0011054a17 */ /* 0x000fc40003800200 */
[----:B------:R-:W-:Y:S02]  /*0bf0*/  @P5 IMNMX R6, R17, c[0x0][0x1b8], PT ;  /* 0x00006e0011065a17 */ /* 0x000fe40003800200 */
[----:B------:R-:W-:Y:S02]  /*0c00*/  @P3 IADD3 R4, R3, -c[0x0][0x1ac], RZ ;  /* 0x80006b0003043a10 */ /* 0x000fe40007ffe0ff */
[----:B------:R-:W-:Y:S02]  /*0c10*/  @P0 SHF.R.S32.HI R3, RZ, 0x1f, R2 ;  /* 0x0000001fff030819 */ /* 0x000fe40000011402 */
[----:B------:R-:W-:Y:S02]  /*0c20*/  @P4 IADD3 R7, R5, -c[0x0][0x1b0], RZ ;  /* 0x80006c0005074a10 */ /* 0x000fe40007ffe0ff */
[----:B------:R-:W-:Y:S02]  /*0c30*/  @P5 IADD3 R11, R6, -c[0x0][0x1b4], RZ ;  /* 0x80006d00060b5a10 */ /* 0x000fe40007ffe0ff */
[----:B------:R-:W-:-:S02]  /*0c40*/  @P3 SHF.R.S32.HI R5, RZ, 0x1f, R4 ;  /* 0x0000001fff053819 */ /* 0x000fc40000011404 */
[----:B------:R-:W-:Y:S02]  /*0c50*/  @P0 LEA.HI R3, R3, R2, RZ, 0x5 ;  /* 0x0000000203030211 */ /* 0x000fe400078f28ff */
[----:B------:R-:W-:Y:S02]  /*0c60*/  @P5 SHF.R.S32.HI R12, RZ, 0x1f, R11 ;  /* 0x0000001fff0c5819 */ /* 0x000fe4000001140b */
[----:B------:R-:W-:Y:S02]  /*0c70*/  @P3 LEA.HI R6, R5, R4, RZ, 0x5 ;  /* 0x0000000405063211 */ /* 0x000fe400078f28ff */
[----:B------:R-:W-:Y:S02]  /*0c80*/  @P2 IMNMX R4, R17, c[0x0][0x1bc], PT ;  /* 0x00006f0011042a17 */ /* 0x000fe40003800200 */
[----:B------:R-:W-:Y:S02]  /*0c90*/  @P0 SHF.R.S32.HI R3, RZ, 0x5, R3 ;  /* 0x00000005ff030819 */ /* 0x000fe40000011403 */
[----:B------:R-:W-:-:S02]  /*0ca0*/  @P5 LEA.HI R12, R12, R11, RZ, 0x5 ;  /* 0x0000000b0c0c5211 */ /* 0x000fc400078f28ff */
[----:B------:R-:W-:Y:S02]  /*0cb0*/  @P2 IADD3 R11, R4, -c[0x0][0x1b8], RZ ;  /* 0x80006e00040b2a10 */ /* 0x000fe40007ffe0ff */
[----:B------:R-:W-:Y:S01]  /*0cc0*/  @P4 SHF.R.S32.HI R2, RZ, 0x1f, R7 ;  /* 0x0000001fff024819 */ /* 0x000fe20000011407 */
[----:B------:R-:W-:Y:S01]  /*0cd0*/  CS2R R4, SRZ ;  /* 0x0000000000047805 */ /* 0x000fe2000001ff00 */
[----:B------:R-:W-:Y:S01]  /*0ce0*/  @P3 SHF.R.S32.HI R6, RZ, 0x5, R6 ;  /* 0x00000005ff063819 */ /* 0x000fe20000011406 */
[----:B------:R-:W-:Y:S01]  /*0cf0*/  @P0 IMAD R5, R3, 0x6, RZ ;  /* 0x0000000603050824 */ /* 0x000fe200078e02ff */
[----:B------:R-:W-:Y:S01]  /*0d00*/  ISETP.GE.AND P0, PT, R17, R16, PT ;  /* 0x000000101100720c */ /* 0x000fe20003f06270 */
[----:B------:R-:W-:Y:S01]  /*0d10*/  IMAD.MOV.U32 R3, RZ, RZ, RZ ;  /* 0x000000ffff037224 */ /* 0x000fe200078e00ff */
[----:B------:R-:W-:Y:S01]  /*0d20*/  @P4 LEA.HI R10, R2, R7, RZ, 0x5 ;  /* 0x00000007020a4211 */ /* 0x000fe200078f28ff */
[----:B------:R-:W-:Y:S01]  /*0d30*/  @P3 IMAD R4, R6, 0x5, RZ ;  /* 0x0000000506043824 */ /* 0x000fe200078e02ff */
[----:B------:R-:W-:Y:S01]  /*0d40*/  @P2 SHF.R.S32.HI R14, RZ, 0x1f, R11 ;  /* 0x0000001fff0e2819 */ /* 0x000fe2000001140b */
[----:B------:R-:W-:Y:S01]  /*0d50*/  IMAD.MOV.U32 R7, RZ, RZ, RZ ;  /* 0x000000ffff077224 */ /* 0x000fe200078e00ff */
[----:B------:R-:W-:Y:S01]  /*0d60*/  @P4 SHF.R.S32.HI R10, RZ, 0x5, R10 ;  /* 0x00000005ff0a4819 */ /* 0x000fe2000001140a */
[----:B------:R-:W-:Y:S01]  /*0d70*/  IMAD.MOV.U32 R2, RZ, RZ, RZ ;  /* 0x000000ffff027224 */ /* 0x000fe200078e00ff */
[----:B------:R-:W-:-:S02]  /*0d80*/  SHF.R.S32.HI R6, RZ, 0x5, R13 ;  /* 0x00000005ff067819 */ /* 0x000fc4000001140d */
[----:B------:R-:W-:Y:S01]  /*0d90*/  @P2 LEA.HI R14, R14, R11, RZ, 0x5 ;  /* 0x0000000b0e0e2211 */ /* 0x000fe200078f28ff */
[----:B------:R-:W-:Y:S01]  /*0da0*/  @P4 IMAD.SHL.U32 R7, R10, 0x4, RZ ;  /* 0x000000040a074824 */ /* 0x000fe200078e00ff */
[----:B------:R-:W-:Y:S01]  /*0db0*/  @P5 SHF.R.S32.HI R12, RZ, 0x5, R12 ;  /* 0x00000005ff0c5819 */ /* 0x000fe2000001140c */
[----:B------:R-:W-:Y:S01]  /*0dc0*/  IMAD R5, R6, 0x8, R5 ;  /* 0x0000000806057824 */ /* 0x000fe200078e0205 */
[----:B------:R-:W-:Y:S01]  /*0dd0*/  @P2 SHF.R.S32.HI R14, RZ, 0x5, R14 ;  /* 0x00000005ff0e2819 */ /* 0x000fe2000001140e */
[----:B------:R-:W-:Y:S02]  /*0de0*/  IMAD.SHL.U32 R11, R0, 0x80, RZ ;  /* 0x00000080000b7824 */ /* 0x000fe400078e00ff */
[----:B------:R-:W-:Y:S01]  /*0df0*/  IMAD.MOV.U32 R0, RZ, RZ, 0x2 ;  /* 0x00000002ff007424 */ /* 0x000fe200078e00ff */
[----:B------:R-:W-:Y:S01]  /*0e00*/  IADD3 R4, R7, R5, R4 ;  /* 0x0000000507047210 */ /* 0x000fe20007ffe004 */
[----:B------:R-:W-:Y:S02]  /*0e10*/  @P5 IMAD R2, R12, 0x3, RZ ;  /* 0x000000030c025824 */ /* 0x000fe400078e02ff */
        /* <DEDUP_REMOVED lines=11> */
.L_x_3687:
[----:B-----5:R-:W-:-:S04]  /*0ed0*/  IMAD.IADD R13, R5, 0x1, R22 ;  /* 0x00000001050d7824 */ /* 0x020fc800078e0216 */
        /* <DEDUP_REMOVED lines=42> */
.L_x_3686:
[----:B------:R-:W-:Y:S02]  /*1180*/  ISETP.GE.OR P0, PT, R17, c[0x0][0x1a8], P0 ;  /* 0x00006a0011007a0c */ /* 0x000fe40000706670 */
[----:B------:R-:W-:Y:S02]  /*1190*/  IADD3 R0, R3, R4, R2 ;  /* 0x0000000403007210 */ /* 0x000fe40007ffe002 */
[----:B------:R-:W-:Y:S02]  /*11a0*/  PRMT R15, RZ, 0x5410, RZ ;  /* 0x00005410ff0f7816 */ /* 0x000fe400000000ff */
[----:B------:R-:W-:Y:S02]  /*11b0*/  PRMT R14, RZ, 0x5410, RZ ;  /* 0x00005410ff0e7816 */ /* 0x000fe400000000ff */
[----:B------:R-:W-:Y:S02]  /*11c0*/  PRMT R13, RZ, 0x5410, RZ ;  /* 0x00005410ff0d7816 */ /* 0x000fe400000000ff */
[----:B------:R-:W-:-:S03]  /*11d0*/  PRMT R3, RZ, 0x5410, RZ ;  /* 0x00005410ff037816 */ /* 0x000fc600000000ff */
[----:B------:R-:W-:Y:S05]  /*11e0*/  @P0 BRA `(.L_x_3688) ;  /* 0x00004c3000000947 */ /* 0x000fea0003800000 */
[----:B------:R-:W2:Y:S04]  /*11f0*/  LDL.64 R20, [R1] ;  /* 0x0000000001147983 */ /* 0x000ea80000100a00 */
[----:B------:R-:W3:Y:S01]  /*1200*/  LDG.E.U16.CONSTANT R2, [R10.64+0x2] ;  /* 0x000002060a027981 */ /* 0x000ee2000c1e9500 */
[----:B------:R-:W-:Y:S01]  /*1210*/  IMAD R0, R0, c[0x0][0x18c], RZ ;  /* 0x0000630000007a24 */ /* 0x000fe200078e02ff */
[----:B------:R-:W-:Y:S01]  /*1220*/  ULDC UR4, c[0x0][0x18c] ;  /* 0x0000630000047ab9 */ /* 0x000fe20000000800 */
[----:B------:R-:W-:Y:S01]  /*1230*/  PRMT R4, R19, 0x9910, RZ ;  /* 0x0000991013047816 */ /* 0x000fe200000000ff */
[----:B------:R-:W-:Y:S01]  /*1240*/  USHF.R.S32.HI UR4, URZ, 0x1f, UR4 ;  /* 0x0000001f3f047899 */ /* 0x000fe20008011404 */
[----:B-1----:R-:W-:Y:S01]  /*1250*/  SHF.R.S32.HI R6, RZ, 0x1f, R9 ;  /* 0x0000001fff067819 */ /* 0x002fe20000011409 */
[----:B------:R-:W-:Y:S01]  /*1260*/  IMAD.MOV.U32 R12, RZ, RZ, RZ ;  /* 0x000000ffff0c7224 */ /* 0x000fe200078e00ff */
[----:B------:R-:W-:-:S02]  /*1270*/  SHF.R.S32.HI R5, RZ, 0x1f, R0 ;  /* 0x0000001fff057819 */ /* 0x000fc40000011400 */
[C---:B------:R-:W-:Y:S02]  /*1280*/  IADD3 R7, P2, P3, R9.reuse, c[0x0][0x18c], R0 ;  /* 0x0000630009077a10 */ /* 0x040fe40007b5e000 */
[----:B------:R-:W-:Y:S02]  /*1290*/  IADD3 R0, P4, R9, R0, RZ ;  /* 0x0000000009007210 */ /* 0x000fe40007f9e0ff */
[----:B------:R-:W-:Y:S02]  /*12a0*/  ISETP.NE.AND P0, PT, R4, RZ, PT ;  /* 0x000000ff0400720c */ /* 0x000fe40003f05270 */
[----:B------:R-:W-:Y:S01]  /*12b0*/  IADD3.X R4, R6, UR4, R5, P2, P3 ;  /* 0x0000000406047c10 */ /* 0x000fe200097e6405 */
[----:B------:R-:W-:Y:S01]  /*12c0*/  IMAD.X R5, R5, 0x1, R6, P4 ;  /* 0x0000000105057824 */ /* 0x000fe200020e0606 */
[----:B------:R-:W-:Y:S01]  /*12d0*/  LEA R32, P3, R0, c[0x0][0x168], 0x2 ;  /* 0x00005a0000207a11 */ /* 0x000fe200078610ff */
[----:B------:R-:W-:Y:S01]  /*12e0*/  UMOV UR4, URZ ;  /* 0x0000003f00047c82 */ /* 0x000fe20008000000 */
[----:B------:R-:W-:-:S02]  /*12f0*/  LEA R28, P2, R7, c[0x0][0x168], 0x2 ;  /* 0x00005a00071c7a11 */ /* 0x000fc400078410ff */
[----:B------:R-:W-:Y:S02]  /*1300*/  LEA.HI.X R33, R0, c[0x0][0x16c], R5, 0x2, P3 ;  /* 0x00005b0000217a11 */ /* 0x000fe400018f1405 */
[----:B------:R-:W-:Y:S02]  /*1310*/  ISETP.LT.OR P0, PT, R8, 0x2, !P0 ;  /* 0x000000020800780c */ /* 0x000fe40004701670 */
[----:B------:R-:W-:Y:S02]  /*1320*/  LEA.HI.X R29, R7, c[0x0][0x16c], R4, 0x2, P2 ;  /* 0x00005b00071d7a11 */ /* 0x000fe400010f1404 */
[----:B------:R-:W-:Y:S02]  /*1330*/  PRMT R15, R15, 0x5410, RZ ;  /* 0x000054100f0f7816 */ /* 0x000fe400000000ff */
[----:B--2---:R-:W-:Y:S02]  /*1340*/  PRMT R0, R20, 0x7610, R20 ;  /* 0x0000761014007816 */ /* 0x004fe40000000014 */
[----:B------:R-:W-:Y:S01]  /*1350*/  PRMT R60, R21, 0x7610, R21 ;  /* 0x00007610153c7816 */ /* 0x000fe20000000015 */
[----:B---3--:R-:W-:-:S05]  /*1360*/  IMAD.IADD R2, R17, 0x1, R2 ;  /* 0x0000000111027824 */ /* 0x008fca00078e0202 */
.L_x_3697:
        /* <DEDUP_REMOVED lines=136> */
[----:B------:R-:W-:-:S05]  /*1bf0*/  HADD2.F32 R5, -RZ, R39.H0_H0 ;  /* 0x20000027ff057230 */ /* 0x000fca0000004100 */
        /* <DEDUP_REMOVED lines=8> */
[----:B------:R-:W-:Y:S02]  /*1c80*/  HADD2.F32 R6, -RZ, R7.H0_H0 ;  /* 0x20000007ff067230 */ /* 0x000fe40000004100 */
[----:B------:R-:W-:-:S03]  /*1c90*/  HADD2.F32 R7, -RZ, R35.H0_H0 ;  /* 0x20000023ff077230 */ /* 0x000fc60000004100 */
[----:B------:R-:W-:Y:S01]  /*1ca0*/  FFMA.FTZ R57, R56, R6, R57 ;  /* 0x0000000638397223 */ /* 0x000fe20000010039 */
[----:B------:R-:W-:-:S03]  /*1cb0*/  HADD2.F32 R56, -RZ, R0.H0_H0 ;  /* 0x20000000ff387230 */ /* 0x000fc60000004100 */
        /* <DEDUP_REMOVED lines=24> */
[----:B------:R-:W-:-:S05]  /*1e40*/  FFMA.FTZ R56, R52, R57, RZ ;  /* 0x0000003934387223 */ /* 0x000fca00000100ff */
        /* <DEDUP_REMOVED lines=28> */
[----:B------:R-:W-:Y:S02]  /*2010*/  HADD2.F32 R7, -RZ, R30.H0_H0 ;  /* 0x2000001eff077230 */ /* 0x000fe40000004100 */
[--C-:B------:R-:W-:Y:S01]  /*2020*/  HADD2.F32 R6, -RZ, R60.reuse.H1_H1 ;  /* 0x3000003cff067230 */ /* 0x100fe20000004100 */
[C---:B------:R-:W-:Y:S01]  /*2030*/  FFMA.FTZ R4, R58.reuse, R5, R4 ;  /* 0x000000053a047223 */ /* 0x040fe20000010004 */
[----:B------:R-:W-:Y:S01]  /*2040*/  HADD2.F32 R5, -RZ, R60.H0_H0 ;  /* 0x2000003cff057230 */ /* 0x000fe20000004100 */
[----:B------:R-:W-:-:S04]  /*2050*/  FFMA.FTZ R7, R58, R7, R53 ;  /* 0x000000073a077223 */ /* 0x000fc80000010035 */
[----:B------:R-:W-:Y:S02]  /*2060*/  FMUL.FTZ R4, R4, R5 ;  /* 0x0000000504047220 */ /* 0x000fe40000410000 */
[----:B------:R-:W-:-:S03]  /*2070*/  FMUL.FTZ R6, R7, R6 ;  /* 0x0000000607067220 */ /* 0x000fc60000410000 */
[----:B------:R-:W-:Y:S02]  /*2080*/  F2FP.PACK_AB R4, RZ, R4 ;  /* 0x00000004ff04723e */ /* 0x000fe400000000ff */
[----:B------:R-:W-:-:S04]  /*2090*/  F2FP.PACK_AB R6, RZ, R6 ;  /* 0x00000006ff06723e */ /* 0x000fc800000000ff */
[----:B------:R-:W-:-:S06]  /*20a0*/  PRMT R4, R4, 0x5410, R6 ;  /* 0x0000541004047816 */ /* 0x000fcc0000000006 */
[----:B------:R-:W-:-:S06]  /*20b0*/  HFMA2.MMA R13, R4, 1, 1, R13 ;  /* 0x3c003c00040d7835 */ /* 0x000fcc000000000d */
.L_x_3690:
        /* <DEDUP_REMOVED lines=91> */
.L_x_3689:
        /* <DEDUP_REMOVED lines=133> */
[----:B------:R-:W-:-:S03]  /*2ec0*/  HADD2.F32 R6, -RZ, R7.H0_H0 ;  /* 0x20000007ff067230 */ /* 0x000fc60000004100 */
        /* <DEDUP_REMOVED lines=30> */
[----:B------:R-:W-:Y:S01]  /*30b0*/  HADD2.F32 R57, -RZ, R26.H0_H0 ;  /* 0x2000001aff397230 */ /* 0x000fe20000004100 */
[----:B------:R-:W-:-:S04]  /*30c0*/  FFMA.FTZ R7, R53, R7, RZ ;  /* 0x0000000735077223 */ /* 0x000fc800000100ff */
[----:B------:R-:W-:Y:S01]  /*30d0*/  FFMA.FTZ R57, R53, R57, RZ ;  /* 0x0000003935397223 */ /* 0x000fe200000100ff */
[----:B------:R-:W-:-:S05]  /*30e0*/  HADD2.F32 R53, -RZ, R42.H0_H0 ;  /* 0x2000002aff357230 */ /* 0x000fca0000004100 */
        /* <DEDUP_REMOVED lines=25> */
[--C-:B------:R-:W-:Y:S01]  /*3280*/  HADD2.F32 R6, -RZ, R60.reuse.H1_H1 ;  /* 0x3000003cff067230 */ /* 0x100fe20000004100 */
[C---:B------:R-:W-:Y:S02]  /*3290*/  FFMA.FTZ R7, R58.reuse, R7, R53 ;  /* 0x000000073a077223 */ /* 0x040fe40000010035 */
[----:B------:R-:W-:Y:S01]  /*32a0*/  FFMA.FTZ R4, R58, R5, R4 ;  /* 0x000000053a047223 */ /* 0x000fe20000010004 */
[----:B------:R-:W-:Y:S01]  /*32b0*/  HADD2.F32 R5, -RZ, R60.H0_H0 ;  /* 0x2000003cff057230 */ /* 0x000fe20000004100 */
[----:B------:R-:W-:-:S04]  /*32c0*/  FMUL.FTZ R7, R6, R7 ;  /* 0x0000000706077220 */ /* 0x000fc80000410000 */
[----:B------:R-:W-:Y:S01]  /*32d0*/  FMUL.FTZ R4, R5, R4 ;  /* 0x0000000405047220 */ /* 0x000fe20000410000 */
[----:B------:R-:W-:-:S04]  /*32e0*/  F2FP.PACK_AB R7, RZ, R7 ;  /* 0x00000007ff07723e */ /* 0x000fc800000000ff */
[----:B------:R-:W-:-:S04]  /*32f0*/  F2FP.PACK_AB R4, RZ, R4 ;  /* 0x00000004ff04723e */ /* 0x000fc800000000ff */
[----:B------:R-:W-:-:S06]  /*3300*/  PRMT R4, R4, 0x5410, R7 ;  /* 0x0000541004047816 */ /* 0x000fcc0000000007 */
[----:B------:R-:W-:-:S06]  /*3310*/  HFMA2.MMA R13, R4, 1, 1, R13 ;  /* 0x3c003c00040d7835 */ /* 0x000fcc000000000d */
.L_x_3692:
        /* <DEDUP_REMOVED lines=47> */
[----:B------:R-:W-:Y:S01]  /*3610*/  HADD2.F32 R27, -RZ, R46.H0_H0 ;  /* 0x2000002eff1b7230 */ /* 0x000fe20000004100 */
[-C--:B------:R-:W-:Y:S01]  /*3620*/  FFMA.FTZ R24, R36, R5.reuse, R4 ;  /* 0x0000000524187223 */ /* 0x080fe20000010004 */
[--C-:B-1----:R-:W-:Y:S01]  /*3630*/  HADD2.F32 R4, -RZ, R7.reuse.H0_H0 ;  /* 0x20000007ff047230 */ /* 0x102fe20000004100 */
[-C--:B------:R-:W-:Y:S01]  /*3640*/  FFMA.FTZ R26, R35, R5.reuse, R26 ;  /* 0x00000005231a7223 */ /* 0x080fe2000001001a */
[----:B------:R-:W-:Y:S01]  /*3650*/  HADD2.F32 R35, -RZ, R44.H0_H0 ;  /* 0x2000002cff237230 */ /* 0x000fe20000004100 */
[-C--:B------:R-:W-:Y:S01]  /*3660*/  FFMA.FTZ R30, R37, R5.reuse, R30 ;  /* 0x00000005251e7223 */ /* 0x080fe2000001001e */
[----:B------:R-:W-:Y:S01]  /*3670*/  HADD2.F32 R7, -RZ, R7.H1_H1 ;  /* 0x30000007ff077230 */ /* 0x000fe20000004100 */
[----:B------:R-:W-:Y:S01]  /*3680*/  FFMA.FTZ R34, R31, R5, R34 ;  /* 0x000000051f227223 */ /* 0x000fe20000010022 */
[----:B------:R-:W-:-:S02]  /*3690*/  HADD2.F32 R5, -RZ, R6.H0_H0 ;  /* 0x20000006ff057230 */ /* 0x000fc40000004100 */
[----:B------:R-:W-:Y:S02]  /*36a0*/  HADD2.F32 R31, -RZ, R45.H0_H0 ;  /* 0x2000002dff1f7230 */ /* 0x000fe40000004100 */
[----:B------:R-:W-:Y:S01]  /*36b0*/  HADD2.F32 R6, -RZ, R6.H1_H1 ;  /* 0x30000006ff067230 */ /* 0x000fe20000004100 */
[-C--:B------:R-:W-:Y:S02]  /*36c0*/  FFMA.FTZ R27, R27, R5.reuse, R24 ;  /* 0x000000051b1b7223 */ /* 0x080fe40000010018 */
[-C--:B------:R-:W-:Y:S02]  /*36d0*/  FFMA.FTZ R35, R35, R5.reuse, R30 ;  /* 0x0000000523237223 */ /* 0x080fe4000001001e */
[-C--:B------:R-:W-:Y:S02]  /*36e0*/  FFMA.FTZ R31, R31, R5.reuse, R26 ;  /* 0x000000051f1f7223 */ /* 0x080fe4000001001a */
[----:B------:R-:W-:Y:S02]  /*36f0*/  FFMA.FTZ R5, R43, R5, R34 ;  /* 0x000000052b057223 */ /* 0x000fe40000010022 */
[----:B------:R-:W-:-:S02]  /*3700*/  FFMA.FTZ R27, R49, R6, R27 ;  /* 0x00000006311b7223 */ /* 0x000fc4000001001b */
[-C--:B------:R-:W-:Y:S01]  /*3710*/  FFMA.FTZ R35, R10, R6.reuse, R35 ;  /* 0x000000060a237223 */ /* 0x080fe20000010023 */
[----:B------:R-:W-:Y:S01]  /*3720*/  HADD2.F32 R10, -RZ, R51.H0_H0 ;  /* 0x20000033ff0a7230 */ /* 0x000fe20000004100 */
[-C--:B------:R-:W-:Y:S02]  /*3730*/  FFMA.FTZ R31, R50, R6.reuse, R31 ;  /* 0x00000006321f7223 */ /* 0x080fe4000001001f */
[----:B------:R-:W-:Y:S01]  /*3740*/  FFMA.FTZ R5, R11, R6, R5 ;  /* 0x000000060b057223 */ /* 0x000fe20000010005 */
[----:B------:R-:W-:Y:S01]  /*3750*/  HADD2.F32 R11, -RZ, R60.H0_H0 ;  /* 0x2000003cff0b7230 */ /* 0x000fe20000004100 */
[-C--:B------:R-:W-:Y:S02]  /*3760*/  FFMA.FTZ R6, R8, R4.reuse, R27 ;  /* 0x0000000408067223 */ /* 0x080fe4000001001b */
[-C--:B------:R-:W-:Y:S01]  /*3770*/  FFMA.FTZ R8, R9, R4.reuse, R31 ;  /* 0x0000000409087223 */ /* 0x080fe2000001001f */
[----:B------:R-:W-:Y:S01]  /*3780*/  HADD2.F32 R9, -RZ, R0.H1_H1 ;  /* 0x30000000ff097230 */ /* 0x000fe20000004100 */
[----:B------:R-:W-:-:S02]  /*3790*/  FFMA.FTZ R10, R10, R4, R35 ;  /* 0x000000040a0a7223 */ /* 0x000fc40000010023 */
[----:B------:R-:W-:Y:S01]  /*37a0*/  FFMA.FTZ R4, R52, R4, R5 ;  /* 0x0000000434047223 */ /* 0x000fe20000010005 */
[----:B------:R-:W-:Y:S01]  /*37b0*/  HADD2.F32 R5, -RZ, R0.H0_H0 ;  /* 0x20000000ff057230 */ /* 0x000fe20000004100 */
[-C--:B------:R-:W-:Y:S02]  /*37c0*/  FFMA.FTZ R6, R23, R7.reuse, R6 ;  /* 0x0000000717067223 */ /* 0x080fe40000010006 */
[-C--:B------:R-:W-:Y:S02]  /*37d0*/  FFMA.FTZ R8, R22, R7.reuse, R8 ;  /* 0x0000000716087223 */ /* 0x080fe40000010008 */
[-C--:B------:R-:W-:Y:S01]  /*37e0*/  FFMA.FTZ R10, R21, R7.reuse, R10 ;  /* 0x00000007150a7223 */ /* 0x080fe2000001000a */
[----:B------:R-:W-:Y:S01]  /*37f0*/  HADD2.F32 R21, -RZ, R60.H1_H1 ;  /* 0x3000003cff157230 */ /* 0x000fe20000004100 */
        /* <DEDUP_REMOVED lines=13> */
.L_x_3691:
        /* <DEDUP_REMOVED lines=202> */
.L_x_3694:
        /* <DEDUP_REMOVED lines=91> */
.L_x_3693:
[----:B------:R-:W-:-:S05]  /*4b20*/  IMAD.WIDE R22, R25, 0x8, R32 ;  /* 0x0000000819167825 */ /* 0x000fca00078e0220 */
[----:B0----5:R0:W5:Y:S01]  /*4b30*/  LDG.E.128.CONSTANT R4, [R22.64] ;  /* 0x0000000616047981 */ /* 0x021162000c1e9d00 */
        /* <DEDUP_REMOVED lines=162> */
[----:B------:R-:W-:-:S05]  /*5560*/  HADD2.F32 R57, -RZ, R30.H0_H0 ;  /* 0x2000001eff397230 */ /* 0x000fca0000004100 */
[C---:B------:R-:W-:Y:S02]  /*5570*/  FFMA.FTZ R57, R53.reuse, R57, RZ ;  /* 0x0000003935397223 */ /* 0x040fe400000100ff */
[----:B------:R-:W-:Y:S02]  /*5580*/  FFMA.FTZ R53, R53, R58, RZ ;  /* 0x0000003a35357223 */ /* 0x000fe400000100ff */
[----:B------:R-:W-:Y:S01]  /*5590*/  FFMA.FTZ R59, R54, R59, R57 ;  /* 0x0000003b363b7223 */ /* 0x000fe20000010039 */
[----:B------:R-:W-:-:S05]  /*55a0*/  HADD2.F32 R57, -RZ, R48.H0_H0 ;  /* 0x20000030ff397230 */ /* 0x000fca0000004100 */
[----:B------:R-:W-:Y:S01]  /*55b0*/  FFMA.FTZ R53, R54, R57, R53 ;  /* 0x0000003936357223 */ /* 0x000fe20000010035 */
        /* <DEDUP_REMOVED lines=32> */
.L_x_3696:
        /* <DEDUP_REMOVED lines=52> */
[----:B-1----:R-:W-:-:S02]  /*5b00*/  HADD2.F32 R5, -RZ, R6.H0_H0 ;  /* 0x20000006ff057230 */ /* 0x002fc40000004100 */
[----:B------:R-:W-:Y:S02]  /*5b10*/  HADD2.F32 R33, -RZ, R44.H0_H0 ;  /* 0x2000002cff217230 */ /* 0x000fe40000004100 */
[----:B------:R-:W-:Y:S01]  /*5b20*/  HADD2.F32 R6, -RZ, R6.H1_H1 ;  /* 0x30000006ff067230 */ /* 0x000fe20000004100 */
[-C--:B------:R-:W-:Y:S01]  /*5b30*/  FFMA.FTZ R29, R29, R5.reuse, R30 ;  /* 0x000000051d1d7223 */ /* 0x080fe2000001001e */
[--C-:B------:R-:W-:Y:S01]  /*5b40*/  HADD2.F32 R4, -RZ, R7.reuse.H0_H0 ;  /* 0x20000007ff047230 */ /* 0x100fe20000004100 */
[-C--:B------:R-:W-:Y:S01]  /*5b50*/  FFMA.FTZ R33, R33, R5.reuse, R38 ;  /* 0x0000000521217223 */ /* 0x080fe20000010026 */
[----:B------:R-:W-:Y:S01]  /*5b60*/  HADD2.F32 R7, -RZ, R7.H1_H1 ;  /* 0x30000007ff077230 */ /* 0x000fe20000004100 */
[-C--:B------:R-:W-:Y:S02]  /*5b70*/  FFMA.FTZ R31, R31, R5.reuse, R32 ;  /* 0x000000051f1f7223 */ /* 0x080fe40000010020 */
[----:B------:R-:W-:Y:S02]  /*5b80*/  FFMA.FTZ R5, R43, R5, R34 ;  /* 0x000000052b057223 */ /* 0x000fe40000010022 */
        /* <DEDUP_REMOVED lines=14> */
[-C--:B------:R-:W-:Y:S01]  /*5c70*/  FFMA.FTZ R8, R27, R7.reuse, R8 ;  /* 0x000000071b087223 */ /* 0x080fe20000010008 */
[----:B------:R-:W-:Y:S01]  /*5c80*/  HADD2.F32 R27, -RZ, R60.H1_H1 ;  /* 0x3000003cff1b7230 */ /* 0x000fe20000004100 */
        /* <DEDUP_REMOVED lines=14> */
.L_x_3695:
[----:B------:R-:W-:Y:S01]  /*5d70*/  IADD3 R17, R17, 0x20, RZ ;  /* 0x0000002011117810 */ /* 0x000fe20007ffe0ff */
[----:B------:R-:W-:Y:S01]  /*5d80*/  IMAD.WIDE R20, R25, 0x8, R20 ;  /* 0x0000000819147825 */ /* 0x000fe200078e0214 */
[----:B------:R-:W-:Y:S02]  /*5d90*/  UIADD3 UR4, UR4, 0x40, URZ ;  /* 0x0000004004047890 */ /* 0x000fe4000fffe03f */
[----:B------:R-:W-:Y:S01]  /*5da0*/  ISETP.GE.AND P2, PT, R17, c[0x0][0x1a8], PT ;  /* 0x00006a0011007a0c */ /* 0x000fe20003f46270 */
[----:B0-----:R-:W-:Y:S01]  /*5db0*/  IMAD.WIDE R22, R25, 0x8, R22 ;  /* 0x0000000819167825 */ /* 0x001fe200078e0216 */
[----:B------:R-:W-:-:S03]  /*5dc0*/  ISETP.LT.AND P3, PT, R17, R16, PT ;  /* 0x000000101100720c */ /* 0x000fc60003f61270 */
[----:B------:R-:W-:Y:S02]  /*5dd0*/  IMAD.MOV.U32 R28, RZ, RZ, R20 ;  /* 0x000000ffff1c7224 */ /* 0x000fe400078e0014 */
[----:B------:R-:W-:Y:S02]  /*5de0*/  IMAD.MOV.U32 R29, RZ, RZ, R21 ;  /* 0x000000ffff1d7224 */ /* 0x000fe400078e0015 */
[----:B------:R-:W-:Y:S02]  /*5df0*/  IMAD.MOV.U32 R32, RZ, RZ, R22 ;  /* 0x000000ffff207224 */ /* 0x000fe400078e0016 */
[----:B------:R-:W-:-:S04]  /*5e00*/  IMAD.MOV.U32 R33, RZ, RZ, R23 ;  /* 0x000000ffff217224 */ /* 0x000fc800078e0017 */
[----:B------:R-:W-:Y:S05]  /*5e10*/  @!P2 BRA P3, `(.L_x_3697) ;  /* 0xffffb5500000a947 */ /* 0x000fea000183ffff */
.L_x_3688:
[----:B------:R-:W-:Y:S05]  /*5e20*/  @!P1 EXIT ;  /* 0x000000000000994d */ /* 0x000fea0003800000 */
[----:B------:R-:W2:Y:S01]  /*5e30*/  S2R R0, SR_CTAID.X ;  /* 0x0000000000007919 */ /* 0x000ea20000002500 */
[----:B0-----:R-:W-:Y:S01]  /*5e40*/  IMAD.MOV.U32 R11, RZ, RZ, 0x2 ;  /* 0x00000002ff0b7424 */ /* 0x001fe200078e00ff */
[----:B------:R-:W-:Y:S02]  /*5e50*/  HMUL2 R9, R3, R18.H0_H0 ;  /* 0x2000001203097232 */ /* 0x000fe40000000000 */
[----:B-----5:R-:W2:Y:S04]  /*5e60*/  S2R R5, SR_TID.X ;  /* 0x0000000000057919 */ /* 0x020ea80000002100 */
[----:B------:R-:W0:Y:S01]  /*5e70*/  S2R R2, SR_CTAID.Y ;  /* 0x0000000000027919 */ /* 0x000e220000002600 */
[----:B--2---:R-:W-:Y:S02]  /*5e80*/  IMAD R5, R0, 0x40, R5 ;  /* 0x0000004000057824 */ /* 0x004fe400078e0205 */
        /* <DEDUP_REMOVED lines=13> */
.L_x_3701:
[----:B-1----:R-:W0:Y:S02]  /*5f60*/  LDS R6, [R5] ;  /* 0x0000000005067984 */ /* 0x002e240000000800 */
[----:B0-----:R-:W-:-:S10]  /*5f70*/  HFMA2.MMA R7, R6, 1, 1, R9 ;  /* 0x3c003c0006077835 */ /* 0x001fd40000000009 */
[----:B------:R-:W0:Y:S02]  /*5f80*/  ATOMS.CAST.SPIN R7, [R5], R6, R7 ;  /* 0x000000060507738d */ /* 0x000e240001800007 */
[----:B0-----:R-:W-:-:S13]  /*5f90*/  ISETP.EQ.U32.AND P0, PT, R7, 0x1, PT ;  /* 0x000000010700780c */ /* 0x001fda0003f02070 */
[----:B------:R-:W-:Y:S05]  /*5fa0*/  @!P0 BRA `(.L_x_3701) ;  /* 0xffffffb000008947 */ /* 0x000fea000383ffff */
[----:B------:R-:W-:Y:S05]  /*5fb0*/  BRA `(.L_x_3699) ;  /* 0x0000003000007947 */ /* 0x000fea0003800000 */
.L_x_3700:
[----:B------:R-:W2:Y:S02]  /*5fc0*/  LD.E R5, [R2.64] ;  /* 0x0000000602057980 */ /* 0x000ea4000c101900 */
[----:B--2---:R-:W-:-:S05]  /*5fd0*/  IMAD.IADD R5, R9, 0x1, R5 ;  /* 0x0000000109057824 */ /* 0x004fca00078e0205 */
[----:B------:R0:W-:Y:S02]  /*5fe0*/  ST.E [R2.64], R5 ;  /* 0x0000000502007985 */ /* 0x0001e4000c101906 */
.L_x_3699:
[----:B------:R-:W-:Y:S05]  /*5ff0*/  BSYNC B0 ;  /* 0x0000000000007941 */ /* 0x000fea0003800000 */
.L_x_3698:
[----:B------:R-:W2:Y:S01]  /*6000*/  ATOM.E.ADD.F16x2.RN.STRONG.GPU P0, RZ, [R2.64+0x4], R13 ;  /* 0x0000040d02ff798a */ /* 0x000ea2000810e9c6 */
[----:B------:R-:W-:Y:S01]  /*6010*/  BSSY B0, `(.L_x_3702) ;  /* 0x000000f000007945 */ /* 0x000fe20003800000 */
[----:B--2---:R-:W-:Y:S05]  /*6020*/  @P0 BRA `(.L_x_3703) ;  /* 0x000000d000000947 */ /* 0x004fea0003800000 */
[----:B------:R-:W2:Y:S02]  /*6030*/  QSPC.E.S P0, RZ, [R2+0x4] ;  /* 0x0000040002ff73aa */ /* 0x000ea40000000500 */
[----:B--2---:R-:W-:Y:S05]  /*6040*/  @!P0 BRA `(.L_x_3704) ;  /* 0x0000008000008947 */ /* 0x004fea0003800000 */
[----:B0-----:R-:W-:-:S04]  /*6050*/  IADD3 R2, R2, 0x4, RZ ;  /* 0x0000000402027810 */ /* 0x001fc80007ffe0ff */
[----:B------:R-:W-:-:S05]  /*6060*/  LOP3.LUT R2, R2, 0xffffff, RZ, 0xc0, !PT ;  /* 0x00ffffff02027812 */ /* 0x000fca00078ec0ff */
.L_x_3705:
[----:B-1----:R-:W0:Y:S02]  /*6070*/  LDS R6, [R2] ;  /* 0x0000000002067984 */ /* 0x002e240000000800 */
[----:B0-----:R-:W-:-:S06]  /*6080*/  HADD2 R7, R6, R13 ;  /* 0x0000000d06077230 */ /* 0x001fcc0000000000 */
[----:B------:R-:W0:Y:S02]  /*6090*/  ATOMS.CAST.SPIN R7, [R2], R6, R7 ;  /* 0x000000060207738d */ /* 0x000e240001800007 */
[----:B0-----:R-:W-:-:S13]  /*60a0*/  ISETP.EQ.U32.AND P0, PT, R7, 0x1, PT ;  /* 0x000000010700780c */ /* 0x001fda0003f02070 */
[----:B------:R-:W-:Y:S05]  /*60b0*/  @!P0 BRA `(.L_x_3705) ;  /* 0xffffffb000008947 */ /* 0x000fea000383ffff */
[----:B------:R-:W-:Y:S05]  /*60c0*/  BRA `(.L_x_3703) ;  /* 0x0000003000007947 */ /* 0x000fea0003800000 */
.L_x_3704:
[----:B0-----:R-:W2:Y:S02]  /*60d0*/  LD.E R5, [R2.64+0x4] ;  /* 0x0000040602057980 */ /* 0x001ea4000c101900 */
[----:B--2---:R-:W-:-:S05]  /*60e0*/  IMAD.IADD R5, R13, 0x1, R5 ;  /* 0x000000010d057824 */ /* 0x004fca00078e0205 */
[----:B------:R0:W-:Y:S02]  /*60f0*/  ST.E [R2.64+0x4], R5 ;  /* 0x0000040502007985 */ /* 0x0001e4000c101906 */
.L_x_3703:
[----:B------:R-:W-:Y:S05]  /*6100*/  BSYNC B0 ;  /* 0x0000000000007941 */ /* 0x000fea0003800000 */
.L_x_3702:
[----:B------:R-:W-:-:S13]  /*6110*/  ISETP.GE.AND P0, PT, R0, 0x2, PT ;  /* 0x000000020000780c */ /* 0x000fda0003f06270 */
[----:B------:R-:W-:Y:S05]  /*6120*/  @!P0 EXIT ;  /* 0x000000000000894d */ /* 0x000fea0003800000 */
[----:B0-----:R-:W-:Y:S01]  /*6130*/  IADD3 R2, R4, c[0x0][0x18c], RZ ;  /* 0x0000630004027a10 */ /* 0x001fe20007ffe0ff */
[----:B-1----:R-:W-:-:S04]  /*6140*/  HMUL2 R7, R14, R19.H0_H0 ;  /* 0x200000130e077232 */ /* 0x002fc80000000000 */
        /* <DEDUP_REMOVED lines=8> */
.L_x_3709:
[----:B------:R-:W0:Y:S02]  /*61d0*/  LDS R4, [R0] ;  /* 0x0000000000047984 */ /* 0x000e240000000800 */
[----:B0-----:R-:W-:-:S10]  /*61e0*/  HFMA2.MMA R5, R4, 1, 1, R7 ;  /* 0x3c003c0004057835 */ /* 0x001fd40000000007 */
[----:B------:R-:W0:Y:S02]  /*61f0*/  ATOMS.CAST.SPIN R5, [R0], R4, R5 ;  /* 0x000000040005738d */ /* 0x000e240001800005 */
[----:B0-----:R-:W-:-:S13]  /*6200*/  ISETP.EQ.U32.AND P0, PT, R5, 0x1, PT ;  /* 0x000000010500780c */ /* 0x001fda0003f02070 */
[----:B------:R-:W-:Y:S05]  /*6210*/  @!P0 BRA `(.L_x_3709) ;  /* 0xffffffb000008947 */ /* 0x000fea000383ffff */
[----:B------:R-:W-:Y:S05]  /*6220*/  BRA `(.L_x_3707) ;  /* 0x0000003000007947 */ /* 0x000fea0003800000 */
.L_x_3708:
[----:B------:R-:W2:Y:S02]  /*6230*/  LD.E R0, [R2.64] ;  /* 0x0000000602007980 */ /* 0x000ea4000c101900 */
[----:B--2---:R-:W-:-:S05]  /*6240*/  IMAD.IADD R5, R7, 0x1, R0 ;  /* 0x0000000107057824 */ /* 0x004fca00078e0200 */
[----:B------:R0:W-:Y:S02]  /*6250*/  ST.E [R2.64], R5 ;  /* 0x0000000502007985 */ /* 0x0001e4000c101906 */
.L_x_3707:
[----:B------:R-:W-:Y:S05]  /*6260*/  BSYNC B0 ;  /* 0x0000000000007941 */ /* 0x000fea0003800000 */
.L_x_3706:
[----:B------:R-:W2:Y:S02]  /*6270*/  ATOM.E.ADD.F16x2.RN.STRONG.GPU P0, RZ, [R2.64+0x4], R15 ;  /* 0x0000040f02ff798a */ /* 0x000ea4000810e9c6 */
[----:B--2---:R-:W-:Y:S05]  /*6280*/  @P0 EXIT ;  /* 0x000000000000094d */ /* 0x004fea0003800000 */
[----:B------:R-:W1:Y:S02]  /*6290*/  QSPC.E.S P0, RZ, [R2+0x4] ;  /* 0x0000040002ff73aa */ /* 0x000e640000000500 */
[----:B-1----:R-:W-:Y:S05]  /*62a0*/  @!P0 BRA `(.L_x_3710) ;  /* 0x0000008000008947 */ /* 0x002fea0003800000 */
[----:B0-----:R-:W-:-:S04]  /*62b0*/  IADD3 R2, R2, 0x4, RZ ;  /* 0x0000000402027810 */ /* 0x001fc80007ffe0ff */
[----:B------:R-:W-:-:S05]  /*62c0*/  LOP3.LUT R2, R2, 0xffffff, RZ, 0xc0, !PT ;  /* 0x00ffffff02027812 */ /* 0x000fca00078ec0ff */
.L_x_3711:
[----:B------:R-:W0:Y:S02]  /*62d0*/  LDS R4, [R2] ;  /* 0x0000000002047984 */ /* 0x000e240000000800 */
[----:B0-----:R-:W-:-:S06]  /*62e0*/  HADD2 R5, R4, R15 ;  /* 0x0000000f04057230 */ /* 0x001fcc0000000000 */
[----:B------:R-:W0:Y:S02]  /*62f0*/  ATOMS.CAST.SPIN R5, [R2], R4, R5 ;  /* 0x000000040205738d */ /* 0x000e240001800005 */
[----:B0-----:R-:W-:-:S13]  /*6300*/  ISETP.EQ.U32.AND P0, PT, R5, 0x1, PT ;  /* 0x000000010500780c */ /* 0x001fda0003f02070 */
[----:B------:R-:W-:Y:S05]  /*6310*/  @!P0 BRA `(.L_x_3711) ;  /* 0xffffffb000008947 */ /* 0x000fea000383ffff */
[----:B------:R-:W-:Y:S05]  /*6320*/  EXIT ;  /* 0x000000000000794d */ /* 0x000fea0003800000 */
.L_x_3710:
[----:B------:R-:W2:Y:S02]  /*6330*/  LD.E R0, [R2.64+0x4] ;  /* 0x0000040602007980 */ /* 0x000ea4000c101900 */
[----:B0-2---:R-:W-:-:S05]  /*6340*/  IMAD.IADD R5, R15, 0x1, R0 ;  /* 0x000000010f057824 */ /* 0x005fca00078e0200 */
[----:B------:R-:W-:Y:S01]  /*6350*/  ST.E [R2.64+0x4], R5 ;  /* 0x0000040502007985 */ /* 0x000fe2000c101906 */
[----:B------:R-:W-:Y:S05]  /*6360*/  EXIT ;  /* 0x000000000000794d */ /* 0x000fea0003800000 */
.L_x_3712:
        /* <DEDUP_REMOVED lines=9> */
.L_x_4798:


//--------------------- .text._Z23gemm_half_q_half_kernelILi2ELi190ELb1ELb1ELi32EEvPK6__halfPKjS4_S2_PS0_iiiiPKtS7_iiiiiibS2_i --------------------------
	.section	.text._Z23gemm_half_q_half_kernelILi2ELi190ELb1ELb1ELi32EEvPK6__halfPKjS4_S2_PS0_iiiiPKtS7_iiiiiibS2_i,"ax",@progbits
	.sectioninfo	@"SHI_REGISTERS=96"
	.align	128
        .global         _Z23gemm_half_q_half_kernelILi2ELi190ELb1ELb1ELi32EEvPK6__halfPKjS4_S2_PS0_iiiiPKtS7_iiiiiibS2_i
        .type           _Z23gemm_half_q_half_kernelILi2ELi190ELb1ELb1ELi32EEvPK6__halfPKjS4_S2_PS0_iiiiPKtS7_iiiiiibS2_i,@function
        .size           _Z23gemm_half_q_half_kernelILi2ELi190ELb1ELb1ELi32EEvPK6__halfPKjS4_S2_PS0_iiiiPKtS7_iiiiiibS2_i,(.L_x_4799 - _Z23gemm_half_q_half_kernelILi2ELi190ELb1ELb1ELi32EEvPK6__halfPKjS4_S2_PS0_iiiiPKtS7_iiiiiibS2_i)
        .other          _Z23gemm_half_q_half_kernelILi2ELi190ELb1ELb1ELi32EEvPK6__halfPKjS4_S2_PS0_iiiiPKtS7_iiiiiibS2_i,@"STO_CUDA_ENTRY STV_DEFAULT"
_Z23gemm_half_q_half_kernelILi2ELi190ELb1ELb1ELi32EEvPK6__halfPKjS4_S2_PS0_iiiiPKtS7_iiiiiibS2_i:
.text._Z23gemm_half_q_half_kernelILi2ELi190ELb1ELb1ELi32EEvPK6__halfPKjS4_S2_PS0_iiiiPKtS7_iiiiiibS2_i:
[----:B------:R-:W-:Y:S02]  /*0000*/  IMAD.MOV.U32 R1, RZ, RZ, c[0x0][0x28] ;  /* 0x00000a00ff017624 */ /* 0x000fe400078e00ff */
[----:B------:R-:W0:Y:S01]  /*0010*/  S2R R3, SR_CTAID.Y ;  /* 0x0000000000037919 */ /* 0x000e220000002600 */
[----:B------:R-:W-:Y:S01]  /*0020*/  IMAD.MOV.U32 R0, RZ, RZ, -0x2 ;  /* 0xfffffffeff007424 */ /* 0x000fe200078e00ff */
[----:B------:R-:W-:Y:S01]  /*0030*/  ULDC.64 UR6, c[0x0][0x118] ;  /* 0x0000460000067ab9 */ /* 0x000fe20000000a00 */
[----:B------:R-:W-:Y:S01]  /*0040*/  PRMT R86, RZ, 0x7610, R86 ;  /* 0x00007610ff567816 */ /* 0x000fe20000000056 */
[----:B------:R-:W1:Y:S01]  /*0050*/  S2R R10, SR_TID.X ;  /* 0x00000000000a7919 */ /* 0x000e620000002100 */
[----:B------:R-:W-:-:S03]  /*0060*/  PRMT R85, RZ, 0x7610, R85 ;  /* 0x00007610ff557816 */ /* 0x000fc60000000055 */
        /* <DEDUP_REMOVED lines=17> */
.L_x_3713:
        /* <DEDUP_REMOVED lines=27> */
.L_x_3718:
        /* <DEDUP_REMOVED lines=36> */
.L_x_3717:
        /* <DEDUP_REMOVED lines=22> */
.L_x_3719:
        /* <DEDUP_REMOVED lines=12> */
.L_x_3716:
[----:B------:R-:W-:Y:S01]  /*0790*/  ISETP.GT.AND P2, PT, R4, 0x3, PT ;  /* 0x000000030400780c */ /* 0x000fe20003f44270 */
[----:B------:R-:W-:Y:S01]  /*07a0*/  IMAD.SHL.U32 R17, R10, 0x2, RZ ;  /* 0x000000020a117824 */ /* 0x000fe200078e00ff */
[----:B------:R-:W-:Y:S01]  /*07b0*/  PLOP3.LUT P0, PT, PT, PT, PT, 0x80, 0x0 ;  /* 0x000000000000781c */ /* 0x000fe20003f0f070 */
[----:B------:R-:W-:-:S10]  /*07c0*/  IMAD.MOV.U32 R14, RZ, RZ, RZ ;  /* 0x000000ffff0e7224 */ /* 0x000fd400078e00ff */
[----:B------:R-:W-:Y:S05]  /*07d0*/  @!P2 BRA `(.L_x_3720) ;  /* 0x000002600000a947 */ /* 0x000fea0003800000 */
[----:B------:R-:W-:Y:S02]  /*07e0*/  PLOP3.LUT P0, PT, PT, PT, PT, 0x8, 0x0 ;  /* 0x000000000000781c */ /* 0x000fe40003f0e170 */
[----:B------:R-:W-:Y:S02]  /*07f0*/  IADD3 R19, R4, -0x3, RZ ;  /* 0xfffffffd04137810 */ /* 0x000fe40007ffe0ff */
.L_x_3721:
        /* <DEDUP_REMOVED lines=36> */
.L_x_3720:
        /* <DEDUP_REMOVED lines=22> */
.L_x_3722:
        /* <DEDUP_REMOVED lines=11> */
.L_x_3715:
[----:B------:R-:W-:Y:S05]  /*0c50*/  BSYNC B0 ;  /* 0x0000000000007941 */ /* 0x000fea0003800000 */
.L_x_3714:
        /* <DEDUP_REMOVED lines=14> */
.L_x_3725:
        /* <DEDUP_REMOVED lines=19> */
.L_x_3724:
        /* <DEDUP_REMOVED lines=14> */
.L_x_3726:
[----:B------:R-:W-:-:S13]  /*0f50*/  ISETP.LT.OR P0, PT, R14, R4, P0 ;  /* 0x000000040e00720c */ /* 0x000fda0000701670 */
[----:B------:R-:W-:Y:S02]  /*0f60*/  @P0 IMAD R3, R3, 0x2, R14 ;  /* 0x0000000203030824 */ /* 0x000fe400078e020e */
[----:B------:R-:W-:Y:S02]  /*0f70*/  @P0 IMAD.MOV.U32 R4, RZ, RZ, 0x2 ;  /* 0x00000002ff040424 */ /* 0x000fe400078e00ff */
[----:B------:R-:W-:-:S04]  /*0f80*/  @P0 IMAD R3, R3, c[0x0][0x18c], R0 ;  /* 0x0000630003030a24 */ /* 0x000fc800078e0200 */
[----:B------:R-:W-:-:S05]  /*0f90*/  @P0 IMAD.WIDE R4, R3, R4, c[0x0][0x180] ;  /* 0x0000600003040625 */ /* 0x000fca00078e0204 */
[----:B------:R1:W-:Y:S02]  /*0fa0*/  @P0 STG.E.64 [R4.64], RZ ;  /* 0x000000ff04000986 */ /* 0x0003e4000c101b06 */
.L_x_3723:
        /* <DEDUP_REMOVED lines=9> */
[----:B0-----:R-:W-:Y:S02]  /*1040*/  @P3 IMNMX R7, R87, c[0x0][0x1b4], PT ;  /* 0x00006d0057073a17 */ /* 0x001fe40003800200 */
        /* <DEDUP_REMOVED lines=57> */
.L_x_3728:
        /* <DEDUP_REMOVED lines=41> */
.L_x_3727:
[----:B------:R-:W-:Y:S01]  /*1670*/  ISETP.GE.OR P0, PT, R87, c[0x0][0x1a8], P0 ;  /* 0x00006a0057007a0c */ /* 0x000fe20000706670 */
[----:B------:R-:W-:Y:S01]  /*1680*/  UMOV UR4, URZ ;  /* 0x0000003f00047c82 */ /* 0x000fe20008000000 */
[----:B------:R-:W-:Y:S02]  /*1690*/  PRMT R5, RZ, 0x5410, RZ ;  /* 0x00005410ff057816 */ /* 0x000fe400000000ff */
[----:B------:R-:W-:-:S02]  /*16a0*/  LEA.HI.X R29, R29, c[0x0][0x16c], R18, 0x2, P3 ;  /* 0x00005b001d1d7a11 */ /* 0x000fc400018f1412 */
[----:B------:R-:W-:Y:S02]  /*16b0*/  PRMT R4, RZ, 0x5410, RZ ;  /* 0x00005410ff047816 */ /* 0x000fe400000000ff */
[----:B------:R-:W-:Y:S02]  /*16c0*/  PRMT R3, RZ, 0x5410, RZ ;  /* 0x00005410ff037816 */ /* 0x000fe400000000ff */
[----:B------:R-:W-:-:S03]  /*16d0*/  PRMT R2, RZ, 0x5410, RZ ;  /* 0x00005410ff027816 */ /* 0x000fc600000000ff */
        /* <DEDUP_REMOVED lines=13> */
.L_x_3738:
[----:B-----5:R-:W-:Y:S05]  /*17b0*/  @!P1 BRA `(.L_x_3730) ;  /* 0x000011d000009947 */ /* 0x020fea0003800000 */
[----:B------:R-:W2:Y:S04]  /*17c0*/  LDG.E.128.CONSTANT R12, [R28.64] ;  /* 0x000000061c0c7981 */ /* 0x000ea8000c1e9d00 */
[----:B------:R-:W3:Y:S01]  /*17d0*/  LDG.E.128.CONSTANT R20, [R18.64] ;  /* 0x0000000612147981 */ /* 0x000ee2000c1e9d00 */
[----:B------:R-:W-:-:S04]  /*17e0*/  PRMT R52, R86, 0x9910, RZ ;  /* 0x0000991056347816 */ /* 0x000fc800000000ff */
[----:B------:R-:W-:-:S04]  /*17f0*/  ISETP.NE.AND P0, PT, R52, RZ, PT ;  /* 0x000000ff3400720c */ /* 0x000fc80003f05270 */
[----:B------:R-:W-:Y:S02]  /*1800*/  ISETP.LT.OR P0, PT, R89, 0x2, !P0 ;  /* 0x000000025900780c */ /* 0x000fe40004701670 */
[C---:B--2---:R-:W-:Y:S02]  /*1810*/  LEA.HI R17, R12.reuse, 0xffffff80, RZ, 0x8 ;  /* 0xffffff800c117811 */ /* 0x044fe400078f40ff */
[----:B------:R-:W-:Y:S02]  /*1820*/  LOP3.LUT R33, R12, 0xff, RZ, 0xc0, !PT ;  /* 0x000000ff0c217812 */ /* 0x000fe400078ec0ff */
[--C-:B------:R-:W-:Y:S02]  /*1830*/  SHF.R.U32.HI R40, RZ, 0x8, R12.reuse ;  /* 0x00000008ff287819 */ /* 0x100fe4000001160c */
[----:B------:R-:W-:Y:S01]  /*1840*/  SHF.R.U32.HI R12, RZ, 0x10, R12 ;  /* 0x00000010ff0c7819 */ /* 0x000fe2000001160c */
[----:B------:R-:W0:Y:S01]  /*1850*/  I2F.F16 R17, R17 ;  /* 0x0000001100117306 */ /* 0x000e220000200c00 */
[----:B------:R-:W-:-:S02]  /*1860*/  SHF.R.U32.HI R42, RZ, 0x8, R13 ;  /* 0x00000008ff2a7819 */ /* 0x000fc4000001160d */
[----:B------:R-:W-:Y:S02]  /*1870*/  LOP3.LUT R12, R12, 0xff, RZ, 0xc0, !PT ;  /* 0x000000ff0c0c7812 */ /* 0x000fe400078ec0ff */
[----:B---3--:R-:W-:Y:S02]  /*1880*/  LOP3.LUT R41, R23, 0xff, RZ, 0xc0, !PT ;  /* 0x000000ff17297812 */ /* 0x008fe400078ec0ff */
[----:B------:R-:W-:Y:S02]  /*1890*/  IADD3 R12, R12, -0x80, RZ ;  /* 0xffffff800c0c7810 */ /* 0x000fe40007ffe0ff */
[----:B------:R-:W-:Y:S02]  /*18a0*/  LOP3.LUT R43, R42, 0xff, RZ, 0xc0, !PT ;  /* 0x000000ff2a2b7812 */ /* 0x000fe400078ec0ff */
[----:B------:R-:W-:Y:S01]  /*18b0*/  IADD3 R44, R41, -0x80, RZ ;  /* 0xffffff80292c7810 */ /* 0x000fe20007ffe0ff */
[----:B------:R1:W2:Y:S01]  /*18c0*/  I2F.F16 R42, R12 ;  /* 0x0000000c002a7306 */ /* 0x0002a20000200c00 */
[----:B------:R-:W-:-:S02]  /*18d0*/  LOP3.LUT R41, R40, 0xff, RZ, 0xc0, !PT ;  /* 0x000000ff28297812 */ /* 0x000fc400078ec0ff */
[C---:B------:R-:W-:Y:S02]  /*18e0*/  LEA.HI R25, R14.reuse, 0xffffff80, RZ, 0x8 ;  /* 0xffffff800e197811 */ /* 0x040fe400078f40ff */
[----:B------:R-:W-:Y:S02]  /*18f0*/  LOP3.LUT R35, R14, 0xff, RZ, 0xc0, !PT ;  /* 0x000000ff0e237812 */ /* 0x000fe400078ec0ff */
[C---:B------:R-:W-:Y:S01]  /*1900*/  LEA.HI R24, R13.reuse, 0xffffff80, RZ, 0x8 ;  /* 0xffffff800d187811 */ /* 0x040fe200078f40ff */
[----:B------:R3:W4:Y:S01]  /*1910*/  I2F.F16 R40, R44 ;  /* 0x0000002c00287306 */ /* 0x0007220000200c00 */
[----:B-1----:R-:W-:Y:S02]  /*1920*/  SHF.R.U32.HI R12, RZ, 0x8, R15 ;  /* 0x00000008ff0c7819 */ /* 0x002fe4000001160f */
[----:B------:R-:W-:Y:S02]  /*1930*/  LOP3.LUT R34, R13, 0xff, RZ, 0xc0, !PT ;  /* 0x000000ff0d227812 */ /* 0x000fe400078ec0ff */
[----:B------:R-:W-:-:S02]  /*1940*/  LOP3.LUT R12, R12, 0xff, RZ, 0xc0, !PT ;  /* 0x000000ff0c0c7812 */ /* 0x000fc400078ec0ff */
[----:B------:R-:W-:Y:S01]  /*1950*/  SHF.R.U32.HI R13, RZ, 0x10, R13 ;  /* 0x00000010ff0d7819 */ /* 0x000fe2000001160d */
[----:B------:R-:W1:Y:S01]  /*1960*/  I2F.F16 R24, R24 ;  /* 0x0000001800187306 */ /* 0x000e620000200c00 */
[--C-:B---3--:R-:W-:Y:S02]  /*1970*/  SHF.R.U32.HI R44, RZ, 0x8, R14.reuse ;  /* 0x00000008ff2c7819 */ /* 0x108fe4000001160e */
[----:B------:R-:W-:Y:S02]  /*1980*/  SHF.R.U32.HI R14, RZ, 0x10, R14 ;  /* 0x00000010ff0e7819 */ /* 0x000fe4000001160e */
[----:B------:R-:W-:Y:S02]  /*1990*/  IADD3 R47, R12, -0x80, RZ ;  /* 0xffffff800c2f7810 */ /* 0x000fe40007ffe0ff */
[C---:B------:R-:W-:Y:S01]  /*19a0*/  LEA.HI R26, R15.reuse, 0xffffff80, RZ, 0x8 ;  /* 0xffffff800f1a7811 */ /* 0x040fe200078f40ff */
[----:B------:R-:W3:Y:S01]  /*19b0*/  I2F.F16 R25, R25 ;  /* 0x0000001900197306 */ /* 0x000ee20000200c00 */
[----:B------:R-:W-:-:S02]  /*19c0*/  LOP3.LUT R36, R15, 0xff, RZ, 0xc0, !PT ;  /* 0x000000ff0f247812 */ /* 0x000fc400078ec0ff */
[----:B------:R-:W-:Y:S02]  /*19d0*/  LOP3.LUT R14, R14, 0xff, RZ, 0xc0, !PT ;  /* 0x000000ff0e0e7812 */ /* 0x000fe400078ec0ff */
[----:B------:R-:W-:Y:S02]  /*19e0*/  SHF.R.U32.HI R12, RZ, 0x8, R20 ;  /* 0x00000008ff0c7819 */ /* 0x000fe40000011614 */
[----:B------:R-:W-:Y:S01]  /*19f0*/  SHF.R.U32.HI R15, RZ, 0x10, R15 ;  /* 0x00000010ff0f7819 */ /* 0x000fe2000001160f */
[----:B------:R-:W0:Y:S01]  /*1a00*/  I2F.F16 R26, R26 ;  /* 0x0000001a001a7306 */ /* 0x000e220000200c00 */
[----:B------:R-:W-:Y:S02]  /*1a10*/  LOP3.LUT R13, R13, 0xff, RZ, 0xc0, !PT ;  /* 0x000000ff0d0d7812 */ /* 0x000fe400078ec0ff */
[----:B------:R-:W-:Y:S02]  /*1a20*/  IADD3 R14, R14, -0x80, RZ ;  /* 0xffffff800e0e7810 */ /* 0x000fe40007ffe0ff */
[----:B------:R-:W-:-:S02]  /*1a30*/  LOP3.LUT R12, R12, 0xff, RZ, 0xc0, !PT ;  /* 0x000000ff0c0c7812 */ /* 0x000fc400078ec0ff */
[C---:B------:R-:W-:Y:S01]  /*1a40*/  LEA.HI R27, R20.reuse, 0xffffff80, RZ, 0x8 ;  /* 0xffffff80141b7811 */ /* 0x040fe200078f40ff */
[----:B------:R5:W0:Y:S01]  /*1a50*/  I2F.F16 R46, R14 ;  /* 0x0000000e002e7306 */ /* 0x000a220000200c00 */
[----:B------:R-:W-:Y:S02]  /*1a60*/  LOP3.LUT R37, R20, 0xff, RZ, 0xc0, !PT ;  /* 0x000000ff14257812 */ /* 0x000fe400078ec0ff */
[----:B------:R-:W-:Y:S02]  /*1a70*/  LOP3.LUT R15, R15, 0xff, RZ, 0xc0, !PT ;  /* 0x000000ff0f0f7812 */ /* 0x000fe400078ec0ff */
[----:B------:R-:W-:Y:S02]  /*1a80*/  IADD3 R13, R13, -0x80, RZ ;  /* 0xffffff800d0d7810 */ /* 0x000fe40007ffe0ff */
[----:B------:R-:W-:Y:S01]  /*1a90*/  SHF.R.U32.HI R20, RZ, 0x10, R20 ;  /* 0x00000010ff147819 */ /* 0x000fe20000011614 */
[----:B------:R-:W0:Y:S01]  /*1aa0*/  I2F.F16 R27, R27 ;  /* 0x0000001b001b7306 */ /* 0x000e220000200c00 */
[----:B------:R-:W-:-:S02]  /*1ab0*/  IADD3 R12, R12, -0x80, RZ ;  /* 0xffffff800c0c7810 */ /* 0x000fc40007ffe0ff */
[C---:B------:R-:W-:Y:S02]  /*1ac0*/  LEA.HI R30, R21.reuse, 0xffffff80, RZ, 0x8 ;  /* 0xffffff80151e7811 */ /* 0x040fe400078f40ff */
[----:B------:R-:W-:Y:S02]  /*1ad0*/  LOP3.LUT R38, R21, 0xff, RZ, 0xc0, !PT ;  /* 0x000000ff15267812 */ /* 0x000fe400078ec0ff */
[----:B------:R-:W-:Y:S01]  /*1ae0*/  LOP3.LUT R45, R44, 0xff, RZ, 0xc0, !PT ;  /* 0x000000ff2c2d7812 */ /* 0x000fe200078ec0ff */
[----:B------:R-:W0:Y:S01]  /*1af0*/  I2F.F16 R47, R47 ;  /* 0x0000002f002f7306 */ /* 0x000e220000200c00 */
[----:B------:R-:W-:Y:S02]  /*1b00*/  IADD3 R15, R15, -0x80, RZ ;  /* 0xffffff800f0f7810 */ /* 0x000fe40007ffe0ff */
[----:B-----5:R-:W-:Y:S02]  /*1b10*/  SHF.R.U32.HI R14, RZ, 0x8, R21 ;  /* 0x00000008ff0e7819 */ /* 0x020fe40000011615 */
[----:B------:R-:W-:-:S02]  /*1b20*/  SHF.R.U32.HI R50, RZ, 0x8, R22 ;  /* 0x00000008ff327819 */ /* 0x000fc40000011616 */
[----:B------:R-:W-:Y:S01]  /*1b30*/  SHF.R.U32.HI R21, RZ, 0x10, R21 ;  /* 0x00000010ff157819 */ /* 0x000fe20000011615 */
[----:B------:R5:W0:Y:S01]  /*1b40*/  I2F.F16 R44, R13 ;  /* 0x0000000d002c7306 */ /* 0x000a220000200c00 */
[----:B------:R-:W-:Y:S02]  /*1b50*/  LOP3.LUT R14, R14, 0xff, RZ, 0xc0, !PT ;  /* 0x000000ff0e0e7812 */ /* 0x000fe400078ec0ff */
[C---:B------:R-:W-:Y:S02]  /*1b60*/  LEA.HI R31, R22.reuse, 0xffffff80, RZ, 0x8 ;  /* 0xffffff80161f7811 */ /* 0x040fe400078f40ff */
[----:B------:R-:W-:Y:S02]  /*1b70*/  LOP3.LUT R39, R22, 0xff, RZ, 0xc0, !PT ;  /* 0x000000ff16277812 */ /* 0x000fe400078ec0ff */
[----:B------:R-:W-:Y:S01]  /*1b80*/  SHF.R.U32.HI R22, RZ, 0x10, R22 ;  /* 0x00000010ff167819 */ /* 0x000fe20000011616 */
[----:B------:R0:W1:Y:S01]  /*1b90*/  I2F.F16 R48, R15 ;  /* 0x0000000f00307306 */ /* 0x0000620000200c00 */
[----:B-----5:R-:W-:-:S02]  /*1ba0*/  LOP3.LUT R13, R20, 0xff, RZ, 0xc0, !PT ;  /* 0x000000ff140d7812 */ /* 0x020fc400078ec0ff */
[----:B------:R-:W-:Y:S02]  /*1bb0*/  LEA.HI R32, R23, 0xffffff80, RZ, 0x8 ;  /* 0xffffff8017207811 */ /* 0x000fe400078f40ff */
[----:B------:R-:W-:Y:S02]  /*1bc0*/  IADD3 R13, R13, -0x80, RZ ;  /* 0xffffff800d0d7810 */ /* 0x000fe40007ffe0ff */
[----:B------:R-:W-:Y:S01]  /*1bd0*/  IADD3 R14, R14, -0x80, RZ ;  /* 0xffffff800e0e7810 */ /* 0x000fe20007ffe0ff */
[----:B------:R5:W1:Y:S01]  /*1be0*/  I2F.F16 R20, R12 ;  /* 0x0000000c00147306 */ /* 0x000a620000200c00 */
[----:B0-----:R-:W-:Y:S02]  /*1bf0*/  LOP3.LUT R15, R21, 0xff, RZ, 0xc0, !PT ;  /* 0x000000ff150f7812 */ /* 0x001fe400078ec0ff */
[----:B------:R-:W-:Y:S02]  /*1c00*/  SHF.R.U32.HI R51, RZ, 0x8, R23 ;  /* 0x00000008ff337819 */ /* 0x000fe40000011617 */
[----:B------:R-:W-:-:S02]  /*1c10*/  IADD3 R15, R15, -0x80, RZ ;  /* 0xffffff800f0f7810 */ /* 0x000fc40007ffe0ff */
[----:B------:R-:W-:Y:S01]  /*1c20*/  SHF.R.U32.HI R23, RZ, 0x10, R23 ;  /* 0x00000010ff177819 */ /* 0x000fe20000011617 */
[----:B------:R0:W1:Y:S01]  /*1c30*/  I2F.F16 R49, R13 ;  /* 0x0000000d00317306 */ /* 0x0000620000200c00 */
[----:B-----5:R-:W-:Y:S02]  /*1c40*/  LOP3.LUT R12, R50, 0xff, RZ, 0xc0, !PT ;  /* 0x000000ff320c7812 */ /* 0x020fe400078ec0ff */
[----:B------:R-:W-:Y:S02]  /*1c50*/  IADD3 R33, R33, -0x80, RZ ;  /* 0xffffff8021217810 */ /* 0x000fe40007ffe0ff */
[----:B------:R-:W-:Y:S02]  /*1c60*/  IADD3 R12, R12, -0x80, RZ ;  /* 0xffffff800c0c7810 */ /* 0x000fe40007ffe0ff */
[----:B------:R-:W-:Y:S01]  /*1c70*/  IADD3 R34, R34, -0x80, RZ ;  /* 0xffffff8022227810 */ /* 0x000fe20007ffe0ff */
[----:B------:R5:W1:Y:S01]  /*1c80*/  I2F.F16 R21, R14 ;  /* 0x0000000e00157306 */ /* 0x000a620000200c00 */
[----:B0-----:R-:W-:-:S02]  /*1c90*/  LOP3.LUT R13, R22, 0xff, RZ, 0xc0, !PT ;  /* 0x000000ff160d7812 */ /* 0x001fc400078ec0ff */
[----:B------:R-:W-:Y:S02]  /*1ca0*/  IADD3 R35, R35, -0x80, RZ ;  /* 0xffffff8023237810 */ /* 0x000fe40007ffe0ff */
[----:B------:R-:W-:Y:S02]  /*1cb0*/  IADD3 R36, R36, -0x80, RZ ;  /* 0xffffff8024247810 */ /* 0x000fe40007ffe0ff */
[----:B------:R-:W-:Y:S01]  /*1cc0*/  IADD3 R37, R37, -0x80, RZ ;  /* 0xffffff8025257810 */ /* 0x000fe20007ffe0ff */
[----:B------:R0:W1:Y:S01]  /*1cd0*/  I2F.F16 R22, R12 ;  /* 0x0000000c00167306 */ /* 0x0000620000200c00 */
[----:B-----5:R-:W-:Y:S02]  /*1ce0*/  LOP3.LUT R14, R51, 0xff, RZ, 0xc0, !PT ;  /* 0x000000ff330e7812 */ /* 0x020fe400078ec0ff */
[----:B------:R-:W-:Y:S02]  /*1cf0*/  IADD3 R38, R38, -0x80, RZ ;  /* 0xffffff8026267810 */ /* 0x000fe40007ffe0ff */
[----:B------:R-:W-:-:S02]  /*1d00*/  IADD3 R39, R39, -0x80, RZ ;  /* 0xffffff8027277810 */ /* 0x000fc40007ffe0ff */
[----:B------:R-:W-:Y:S01]  /*1d10*/  IADD3 R41, R41, -0x80, RZ ;  /* 0xffffff8029297810 */ /* 0x000fe20007ffe0ff */
[----:B------:R5:W1:Y:S01]  /*1d20*/  I2F.F16 R50, R15 ;  /* 0x0000000f00327306 */ /* 0x000a620000200c00 */
[----:B0-----:R-:W-:Y:S02]  /*1d30*/  LOP3.LUT R12, R23, 0xff, RZ, 0xc0, !PT ;  /* 0x000000ff170c7812 */ /* 0x001fe400078ec0ff */
[----:B------:R-:W-:Y:S02]  /*1d40*/  IADD3 R43, R43, -0x80, RZ ;  /* 0xffffff802b2b7810 */ /* 0x000fe40007ffe0ff */
[----:B------:R-:W-:Y:S02]  /*1d50*/  IADD3 R45, R45, -0x80, RZ ;  /* 0xffffff802d2d7810 */ /* 0x000fe40007ffe0ff */
[----:B------:R-:W-:Y:S01]  /*1d60*/  IADD3 R13, R13, -0x80, RZ ;  /* 0xffffff800d0d7810 */ /* 0x000fe20007ffe0ff */
[----:B------:R-:W0:Y:S01]  /*1d70*/  I2F.F16 R30, R30 ;  /* 0x0000001e001e7306 */ /* 0x000e220000200c00 */
[----:B-----5:R-:W-:-:S02]  /*1d80*/  PRMT R15, R85, 0x9910, RZ ;  /* 0x00009910550f7816 */ /* 0x020fc400000000ff */
        /* <DEDUP_REMOVED lines=55> */
[--C-:B-1----:R-:W-:Y:S01]  /*2100*/  HADD2.F32 R55, -RZ, R14.reuse.H1_H1 ;  /* 0x3000000eff377230 */ /* 0x102fe20000004100 */
        /* <DEDUP_REMOVED lines=49> */
.L_x_3731:
[----:B-1234-:R-:W-:Y:S05]  /*2420*/  @P0 BRA `(.L_x_3730) ;  /* 0x0000056000000947 */ /* 0x01efea0003800000 */
[----:B0-----:R-:W0:Y:S01]  /*2430*/  LDS.64 R12, [UR4+0x40] ;  /* 0x00004004ff0c7984 */ /* 0x001e220008000a00 */
        /* <DEDUP_REMOVED lines=44> */
[----:B------:R-:W-:Y:S01]  /*2700*/  FFMA.FTZ R12, R17, R55, R12 ;  /* 0x00000037110c7223 */ /* 0x000fe2000001000c */
[----:B------:R-:W-:Y:S01]  /*2710*/  HADD2.F32 R17, -RZ, R15.H1_H1 ;  /* 0x3000000fff117230 */ /* 0x000fe20000004100 */
[----:B------:R-:W-:-:S02]  /*2720*/  FFMA.FTZ R36, R36, R54, R35 ;  /* 0x0000003624247223 */ /* 0x000fc40000010023 */
[----:B------:R-:W-:Y:S01]  /*2730*/  FFMA.FTZ R34, R24, R55, R34 ;  /* 0x0000003718227223 */ /* 0x000fe20000010022 */
[----:B------:R-:W-:Y:S01]  /*2740*/  HADD2.F32 R24, -RZ, R15.H0_H0 ;  /* 0x2000000fff187230 */ /* 0x000fe20000004100 */
[----:B------:R-:W-:Y:S01]  /*2750*/  FFMA.FTZ R15, R37, R13, R12 ;  /* 0x0000000d250f7223 */ /* 0x000fe2000001000c */
[----:B------:R-:W-:Y:S01]  /*2760*/  HADD2.F32 R12, -RZ, R21.H0_H0 ;  /* 0x20000015ff0c7230 */ /* 0x000fe20000004100 */
[----:B------:R-:W-:Y:S02]  /*2770*/  FFMA.FTZ R54, R48, R54, R53 ;  /* 0x0000003630367223 */ /* 0x000fe40000010035 */
[----:B------:R-:W-:Y:S01]  /*2780*/  FFMA.FTZ R36, R25, R55, R36 ;  /* 0x0000003719247223 */ /* 0x000fe20000010024 */
[----:B------:R-:W-:Y:S01]  /*2790*/  HADD2.F32 R25, -RZ, R39.H0_H0 ;  /* 0x20000027ff197230 */ /* 0x000fe20000004100 */
[----:B------:R-:W-:Y:S02]  /*27a0*/  FFMA.FTZ R21, R38, R13, R34 ;  /* 0x0000000d26157223 */ /* 0x000fe40000010022 */
[----:B------:R-:W-:-:S02]  /*27b0*/  FFMA.FTZ R54, R26, R55, R54 ;  /* 0x000000371a367223 */ /* 0x000fc40000010036 */
[-C--:B------:R-:W-:Y:S01]  /*27c0*/  FFMA.FTZ R21, R12, R14.reuse, R21 ;  /* 0x0000000e0c157223 */ /* 0x080fe20000010015 */
[----:B------:R-:W-:Y:S01]  /*27d0*/  HADD2.F32 R12, -RZ, R49.H0_H0 ;  /* 0x20000031ff0c7230 */ /* 0x000fe20000004100 */
[-C--:B------:R-:W-:Y:S02]  /*27e0*/  FFMA.FTZ R25, R25, R13.reuse, R36 ;  /* 0x0000000d19197223 */ /* 0x080fe40000010024 */
[-C--:B------:R-:W-:Y:S01]  /*27f0*/  FFMA.FTZ R15, R20, R14.reuse, R15 ;  /* 0x0000000e140f7223 */ /* 0x080fe2000001000f */
[----:B------:R-:W-:Y:S01]  /*2800*/  HADD2.F32 R20, -RZ, R51.H0_H0 ;  /* 0x20000033ff147230 */ /* 0x000fe20000004100 */
[----:B------:R-:W-:Y:S02]  /*2810*/  FFMA.FTZ R13, R40, R13, R54 ;  /* 0x0000000d280d7223 */ /* 0x000fe40000010036 */
        /* <DEDUP_REMOVED lines=23> */
.L_x_3730:
[----:B------:R-:W-:-:S04]  /*2990*/  IMAD.MOV.U32 R17, RZ, RZ, c[0x0][0x18c] ;  /* 0x00006300ff117624 */ /* 0x000fc800078e00ff */
[----:B------:R-:W-:-:S05]  /*29a0*/  IMAD.WIDE R28, R17, 0x8, R28 ;  /* 0x00000008111c7825 */ /* 0x000fca00078e021c */
[----:B0-----:R0:W5:Y:S01]  /*29b0*/  LDG.E.128.CONSTANT R12, [R28.64] ;  /* 0x000000061c0c7981 */ /* 0x001162000c1e9d00 */
[----:B------:R-:W-:Y:S01]  /*29c0*/  IMAD.WIDE R18, R17, 0x8, R18 ;  /* 0x0000000811127825 */ /* 0x000fe200078e0212 */
[----:B------:R-:W-:Y:S05]  /*29d0*/  @!P1 BRA `(.L_x_3732) ;  /* 0x000011c000009947 */ /* 0x000fea0003800000 */
[----:B------:R-:W2:Y:S01]  /*29e0*/  LDG.E.128.CONSTANT R20, [R18.64] ;  /* 0x0000000612147981 */ /* 0x000ea2000c1e9d00 */
[C---:B-----5:R-:W-:Y:S02]  /*29f0*/  LEA.HI R25, R13.reuse, 0xffffff80, RZ, 0x8 ;  /* 0xffffff800d197811 */ /* 0x060fe400078f40ff */
[----:B------:R-:W-:Y:S02]  /*2a00*/  LOP3.LUT R31, R13, 0xff, RZ, 0xc0, !PT ;  /* 0x000000ff0d1f7812 */ /* 0x000fe400078ec0ff */
[----:B------:R-:W-:Y:S02]  /*2a10*/  SHF.R.U32.HI R37, RZ, 0x8, R12 ;  /* 0x00000008ff257819 */ /* 0x000fe4000001160c */
[--C-:B------:R-:W-:Y:S01]  /*2a20*/  SHF.R.U32.HI R39, RZ, 0x8, R13.reuse ;  /* 0x00000008ff277819 */ /* 0x100fe2000001160d */
[----:B------:R-:W1:Y:S01]  /*2a30*/  I2F.F16 R25, R25 ;  /* 0x0000001900197306 */ /* 0x000e620000200c00 */
[----:B------:R-:W-:-:S02]  /*2a40*/  SHF.R.U32.HI R13, RZ, 0x10, R13 ;  /* 0x00000010ff0d7819 */ /* 0x000fc4000001160d */
[C---:B------:R-:W-:Y:S02]  /*2a50*/  LEA.HI R24, R12.reuse, 0xffffff80, RZ, 0x8 ;  /* 0xffffff800c187811 */ /* 0x040fe400078f40ff */
[----:B------:R-:W-:Y:S02]  /*2a60*/  LOP3.LUT R30, R12, 0xff, RZ, 0xc0, !PT ;  /* 0x000000ff0c1e7812 */ /* 0x000fe400078ec0ff */
[----:B------:R-:W-:Y:S02]  /*2a70*/  SHF.R.U32.HI R12, RZ, 0x10, R12 ;  /* 0x00000010ff0c7819 */ /* 0x000fe4000001160c */
[----:B------:R-:W-:Y:S01]  /*2a80*/  LOP3.LUT R38, R37, 0xff, RZ, 0xc0, !PT ;  /* 0x000000ff25267812 */ /* 0x000fe200078ec0ff */
[----:B------:R-:W3:Y:S01]  /*2a90*/  I2F.F16 R24, R24 ;  /* 0x0000001800187306 */ /* 0x000ee20000200c00 */
[----:B------:R-:W-:Y:S02]  /*2aa0*/  LOP3.LUT R13, R13, 0xff, RZ, 0xc0, !PT ;  /* 0x000000ff0d0d7812 */ /* 0x000fe400078ec0ff */
[----:B------:R-:W-:-:S02]  /*2ab0*/  LOP3.LUT R12, R12, 0xff, RZ, 0xc0, !PT ;  /* 0x000000ff0c0c7812 */ /* 0x000fc400078ec0ff */
[----:B------:R-:W-:Y:S02]  /*2ac0*/  IADD3 R13, R13, -0x80, RZ ;  /* 0xffffff800d0d7810 */ /* 0x000fe40007ffe0ff */
[----:B------:R-:W-:Y:S02]  /*2ad0*/  IADD3 R12, R12, -0x80, RZ ;  /* 0xffffff800c0c7810 */ /* 0x000fe40007ffe0ff */
[C---:B------:R-:W-:Y:S02]  /*2ae0*/  LEA.HI R26, R14.reuse, 0xffffff80, RZ, 0x8 ;  /* 0xffffff800e1a7811 */ /* 0x040fe400078f40ff */
[----:B------:R-:W-:Y:S02]  /*2af0*/  LOP3.LUT R32, R14, 0xff, RZ, 0xc0, !PT ;  /* 0x000000ff0e207812 */ /* 0x000fe400078ec0ff */
[----:B------:R-:W-:Y:S02]  /*2b00*/  LOP3.LUT R40, R39, 0xff, RZ, 0xc0, !PT ;  /* 0x000000ff27287812 */ /* 0x000fe400078ec0ff */
[----:B------:R4:W0:Y:S01]  /*2b10*/  I2F.F16 R39, R12 ;  /* 0x0000000c00277306 */ /* 0x0008220000200c00 */
[----:B------:R-:W-:-:S02]  /*2b20*/  LEA.HI R27, R15, 0xffffff80, RZ, 0x8 ;  /* 0xffffff800f1b7811 */ /* 0x000fc400078f40ff */
[----:B------:R-:W-:Y:S02]  /*2b30*/  LOP3.LUT R33, R15, 0xff, RZ, 0xc0, !PT ;  /* 0x000000ff0f217812 */ /* 0x000fe400078ec0ff */
[----:B------:R-:W-:Y:S02]  /*2b40*/  IADD3 R30, R30, -0x80, RZ ;  /* 0xffffff801e1e7810 */ /* 0x000fe40007ffe0ff */
[----:B------:R-:W-:Y:S01]  /*2b50*/  IADD3 R31, R31, -0x80, RZ ;  /* 0xffffff801f1f7810 */ /* 0x000fe20007ffe0ff */
[----:B------:R-:W0:Y:S01]  /*2b60*/  I2F.F16 R26, R26 ;  /* 0x0000001a001a7306 */ /* 0x000e220000200c00 */
[--C-:B----4-:R-:W-:Y:S02]  /*2b70*/  SHF.R.U32.HI R12, RZ, 0x8, R15.reuse ;  /* 0x00000008ff0c7819 */ /* 0x110fe4000001160f */
[----:B------:R-:W-:Y:S02]  /*2b80*/  SHF.R.U32.HI R15, RZ, 0x10, R15 ;  /* 0x00000010ff0f7819 */ /* 0x000fe4000001160f */
[----:B------:R-:W-:-:S02]  /*2b90*/  LOP3.LUT R12, R12, 0xff, RZ, 0xc0, !PT ;  /* 0x000000ff0c0c7812 */ /* 0x000fc400078ec0ff */
[----:B------:R-:W-:Y:S01]  /*2ba0*/  LOP3.LUT R15, R15, 0xff, RZ, 0xc0, !PT ;  /* 0x000000ff0f0f7812 */ /* 0x000fe200078ec0ff */
[----:B------:R-:W4:Y:S01]  /*2bb0*/  I2F.F16 R27, R27 ;  /* 0x0000001b001b7306 */ /* 0x000f220000200c00 */
[----:B------:R-:W-:Y:S02]  /*2bc0*/  IADD3 R44, R12, -0x80, RZ ;  /* 0xffffff800c2c7810 */ /* 0x000fe40007ffe0ff */
[----:B------:R-:W-:Y:S02]  /*2bd0*/  IADD3 R15, R15, -0x80, RZ ;  /* 0xffffff800f0f7810 */ /* 0x000fe40007ffe0ff */
[----:B------:R-:W-:Y:S02]  /*2be0*/  IADD3 R32, R32, -0x80, RZ ;  /* 0xffffff8020207810 */ /* 0x000fe40007ffe0ff */
[----:B------:R-:W-:Y:S01]  /*2bf0*/  IADD3 R33, R33, -0x80, RZ ;  /* 0xffffff8021217810 */ /* 0x000fe20007ffe0ff */
[----:B------:R-:W0:Y:S01]  /*2c00*/  I2F.F16 R45, R15 ;  /* 0x0000000f002d7306 */ /* 0x000e220000200c00 */
[----:B------:R-:W-:-:S02]  /*2c10*/  IADD3 R38, R38, -0x80, RZ ;  /* 0xffffff8026267810 */ /* 0x000fc40007ffe0ff */
[----:B------:R-:W-:Y:S02]  /*2c20*/  IADD3 R40, R40, -0x80, RZ ;  /* 0xffffff8028287810 */ /* 0x000fe40007ffe0ff */
[----:B------:R-:W-:-:S03]  /*2c30*/  PRMT R53, R86, 0x9910, RZ ;  /* 0x0000991056357816 */ /* 0x000fc600000000ff */
[----:B------:R-:W0:Y:S01]  /*2c40*/  I2F.F16 R30, R30 ;  /* 0x0000001e001e7306 */ /* 0x000e220000200c00 */
[----:B------:R-:W-:-:S04]  /*2c50*/  ISETP.NE.AND P0, PT, R53, RZ, PT ;  /* 0x000000ff3500720c */ /* 0x000fc80003f05270 */
[----:B------:R-:W-:-:S03]  /*2c60*/  ISETP.LT.OR P0, PT, R89, 0x2, !P0 ;  /* 0x000000025900780c */ /* 0x000fc60004701670 */
        /* <DEDUP_REMOVED lines=11> */
[----:B------:R-:W-:Y:S02]  /*2d20*/  LEA.HI R35, R21, 0xffffff80, RZ, 0x8 ;  /* 0xffffff8015237811 */ /* 0x000fe400078f40ff */
        /* <DEDUP_REMOVED lines=15> */
[----:B------:R-:W2:Y:S01]  /*2e20*/  I2F.F16 R34, R34 ;  /* 0x0000002200227306 */ /* 0x000ea20000200c00 */
[----:B0-----:R-:W-:Y:S02]  /*2e30*/  LOP3.LUT R14, R23, 0xff, RZ, 0xc0, !PT ;  /* 0x000000ff170e7812 */ /* 0x001fe400078ec0ff */
[----:B------:R-:W-:Y:S02]  /*2e40*/  IADD3 R48, R13, -0x80, RZ ;  /* 0xffffff800d307810 */ /* 0x000fe40007ffe0ff */
[--C-:B------:R-:W-:Y:S02]  /*2e50*/  SHF.R.U32.HI R13, RZ, 0x8, R20.reuse ;  /* 0x00000008ff0d7819 */ /* 0x100fe40000011614 */
[----:B------:R-:W-:Y:S01]  /*2e60*/  SHF.R.U32.HI R20, RZ, 0x10, R20 ;  /* 0x00000010ff147819 */ /* 0x000fe20000011614 */
[----:B------:R-:W0:Y:S01]  /*2e70*/  I2F.F16 R35, R35 ;  /* 0x0000002300237306 */ /* 0x000e220000200c00 */
[----:B------:R-:W-:-:S02]  /*2e80*/  LOP3.LUT R13, R13, 0xff, RZ, 0xc0, !PT ;  /* 0x000000ff0d0d7812 */ /* 0x000fc400078ec0ff */
[----:B------:R-:W-:Y:S02]  /*2e90*/  IADD3 R49, R14, -0x80, RZ ;  /* 0xffffff800e317810 */ /* 0x000fe40007ffe0ff */
[----:B------:R-:W-:Y:S02]  /*2ea0*/  IADD3 R13, R13, -0x80, RZ ;  /* 0xffffff800d0d7810 */ /* 0x000fe40007ffe0ff */
[--C-:B------:R-:W-:Y:S01]  /*2eb0*/  SHF.R.U32.HI R14, RZ, 0x8, R21.reuse ;  /* 0x00000008ff0e7819 */ /* 0x100fe20000011615 */
[----:B------:R-:W0:Y:S01]  /*2ec0*/  I2F.F16 R36, R36 ;  /* 0x0000002400247306 */ /* 0x000e220000200c00 */
[----:B------:R-:W-:Y:S02]  /*2ed0*/  SHF.R.U32.HI R21, RZ, 0x10, R21 ;  /* 0x00000010ff157819 */ /* 0x000fe40000011615 */
[----:B------:R-:W-:Y:S02]  /*2ee0*/  LOP3.LUT R12, R20, 0xff, RZ, 0xc0, !PT ;  /* 0x000000ff140c7812 */ /* 0x000fe400078ec0ff */
[----:B------:R-:W-:-:S02]  /*2ef0*/  LOP3.LUT R14, R14, 0xff, RZ, 0xc0, !PT ;  /* 0x000000ff0e0e7812 */ /* 0x000fc400078ec0ff */
[----:B------:R-:W-:Y:S01]  /*2f00*/  LOP3.LUT R15, R21, 0xff, RZ, 0xc0, !PT ;  /* 0x000000ff150f7812 */ /* 0x000fe200078ec0ff */
[----:B------:R0:W1:Y:S01]  /*2f10*/  I2F.F16 R20, R13 ;  /* 0x0000000d00147306 */ /* 0x0000620000200c00 */
[----:B------:R-:W-:Y:S02]  /*2f20*/  IADD3 R12, R12, -0x80, RZ ;  /* 0xffffff800c0c7810 */ /* 0x000fe40007ffe0ff */
[----:B------:R-:W-:Y:S02]  /*2f30*/  SHF.R.U32.HI R22, RZ, 0x10, R22 ;  /* 0x00000010ff167819 */ /* 0x000fe40000011616 */
[----:B------:R-:W-:Y:S02]  /*2f40*/  IADD3 R14, R14, -0x80, RZ ;  /* 0xffffff800e0e7810 */ /* 0x000fe40007ffe0ff */
[----:B------:R-:W-:Y:S01]  /*2f50*/  IADD3 R15, R15, -0x80, RZ ;  /* 0xffffff800f0f7810 */ /* 0x000fe20007ffe0ff */
        /* <DEDUP_REMOVED lines=13> */
[----:B------:R-:W1:Y:S01]  /*3030*/  I2F.F16 R42, R42 ;  /* 0x0000002a002a7306 */ /* 0x000e620000200c00 */
[----:B0-----:R-:W-:-:S04]  /*3040*/  PRMT R15, R85, 0x9910, RZ ;  /* 0x00009910550f7816 */ /* 0x001fc800000000ff */
[----:B------:R-:W-:-:S03]  /*3050*/  ISETP.NE.AND P2, PT, R15, RZ, PT ;  /* 0x000000ff0f00720c */ /* 0x000fc60003f45270 */
[----:B------:R-:W0:Y:S08]  /*3060*/  I2F.F16 R47, R47 ;  /* 0x0000002f002f7306 */ /* 0x000e300000200c00 */
[----:B------:R-:W0:Y:S08]  /*3070*/  I2F.F16 R48, R48 ;  /* 0x0000003000307306 */ /* 0x000e300000200c00 */
[----:B------:R-:W0:Y:S08]  /*3080*/  I2F.F16 R49, R49 ;  /* 0x0000003100317306 */ /* 0x000e300000200c00 */
        /* <DEDUP_REMOVED lines=90> */
.L_x_3733:
        /* <DEDUP_REMOVED lines=62> */
[-C--:B------:R-:W-:Y:S02]  /*3a10*/  FFMA.FTZ R27, R27, R13.reuse, R26 ;  /* 0x0000000d1b1b7223 */ /* 0x080fe4000001001a */
        /* <DEDUP_REMOVED lines=24> */
.L_x_3732:
[----:B0-----:R-:W-:-:S05]  /*3ba0*/  IMAD.WIDE R28, R17, 0x8, R28 ;  /* 0x00000008111c7825 */ /* 0x001fca00078e021c */
[----:B-----5:R0:W5:Y:S01]  /*3bb0*/  LDG.E.128.CONSTANT R12, [R28.64] ;  /* 0x000000061c0c7981 */ /* 0x020162000c1e9d00 */
        /* <DEDUP_REMOVED lines=199> */
.L_x_3735:
        /* <DEDUP_REMOVED lines=87> */
.L_x_3734:
        /* <DEDUP_REMOVED lines=201> */
.L_x_3737:
        /* <DEDUP_REMOVED lines=87> */
.L_x_3736:
[----:B------:R-:W-:Y:S01]  /*5fa0*/  IADD3 R87, R87, 0x20, RZ ;  /* 0x0000002057577810 */ /* 0x000fe20007ffe0ff */
[----:B------:R-:W-:Y:S01]  /*5fb0*/  UIADD3 UR4, UR4, 0x40, URZ ;  /* 0x0000004004047890 */ /* 0x000fe2000fffe03f */
[----:B------:R-:W-:Y:S02]  /*5fc0*/  IMAD.WIDE R18, R17, 0x8, R18 ;  /* 0x0000000811127825 */ /* 0x000fe400078e0212 */
[C---:B------:R-:W-:Y:S02]  /*5fd0*/  ISETP.GE.AND P0, PT, R87.reuse, c[0x0][0x1a8], PT ;  /* 0x00006a0057007a0c */ /* 0x040fe40003f06270 */
[----:B------:R-:W-:Y:S01]  /*5fe0*/  ISETP.LT.AND P2, PT, R87, R88, PT ;  /* 0x000000585700720c */ /* 0x000fe20003f41270 */
[----:B0-----:R-:W-:-:S12]  /*5ff0*/  IMAD.WIDE R28, R17, 0x8, R28 ;  /* 0x00000008111c7825 */ /* 0x001fd800078e021c */
[----:B------:R-:W-:Y:S05]  /*6000*/  @!P0 BRA P2, `(.L_x_3738) ;  /* 0xffffb7a000008947 */ /* 0x000fea000103ffff */
.L_x_3729:
        /* <DEDUP_REMOVED lines=8> */
.L_x_3744:
        /* <DEDUP_REMOVED lines=50> */
[----:B------:R-:W-:-:S02]  /*63b0*/  LOP3.LUT R18, R17, 0x300030, R16, 0xf8, !PT ;  /* 0x0030003011127812 */ /* 0x000fc400078ef810 */
[----:B------:R-:W-:Y:S02]  /*63c0*/  LOP3.LUT R19, R10, 0x300030, R21, 0xf8, !PT ;  /* 0x003000300a137812 */ /* 0x000fe400078ef815 */
[----:B------:R-:W-:Y:S02]  /*63d0*/  LOP3.LUT R17, R38, 0x300030, R23, 0xf8, !PT ;  /* 0x0030003026117812 */ /* 0x000fe400078ef817 */
[--C-:B--2---:R-:W-:Y:S02]  /*63e0*/  SHF.R.U32.HI R10, RZ, 0xc, R12.reuse ;  /* 0x0000000cff0a7819 */ /* 0x104fe4000001160c */
[----:B------:R-:W-:Y:S02]  /*63f0*/  LOP3.LUT R23, R12, 0x3f003f, RZ, 0xc0, !PT ;  /* 0x003f003f0c177812 */ /* 0x000fe400078ec0ff */
[----:B------:R-:W-:Y:S02]  /*6400*/  SHF.R.U32.HI R24, RZ, 0x6, R12 ;  /* 0x00000006ff187819 */ /* 0x000fe4000001160c */
[----:B------:R-:W-:-:S02]  /*6410*/  SHF.R.U32.HI R12, RZ, 0xc, R13 ;  /* 0x0000000cff0c7819 */ /* 0x000fc4000001160d */
[----:B------:R-:W-:Y:S02]  /*6420*/  LOP3.LUT R16, R39, 0x300030, R42, 0xf8, !PT ;  /* 0x0030003027107812 */ /* 0x000fe400078ef82a */
        /* <DEDUP_REMOVED lines=9> */
[----:B------:R-:W-:Y:S02]  /*64c0*/  LOP3.LUT R13, R10, 0x300030, R37, 0xf8, !PT ;  /* 0x003000300a0d7812 */ /* 0x000fe400078ef825 */
[----:B------:R-:W-:-:S02]  /*64d0*/  LOP3.LUT R14, R14, 0xf000f, RZ, 0xc0, !PT ;  /* 0x000f000f0e0e7812 */ /* 0x000fc400078ec0ff */
[----:B------:R-:W-:Y:S02]  /*64e0*/  LOP3.LUT R10, R25, 0x64006400, RZ, 0xfc, !PT ;  /* 0x64006400190a7812 */ /* 0x000fe400078efcff */
[----:B------:R-:W-:Y:S02]  /*64f0*/  LOP3.LUT R47, R15, 0x3f003f, RZ, 0xc0, !PT ;  /* 0x003f003f0f2f7812 */ /* 0x000fe400078ec0ff */
[----:B------:R-:W-:Y:S02]  /*6500*/  SHF.R.U32.HI R48, RZ, 0x6, R15 ;  /* 0x00000006ff307819 */ /* 0x000fe4000001160f */
[----:B------:R-:W-:Y:S02]  /*6510*/  LOP3.LUT R25, R36, 0x64006400, RZ, 0xfc, !PT ;  /* 0x6400640024197812 */ /* 0x000fe400078efcff */
[----:B------:R-:W-:Y:S02]  /*6520*/  LOP3.LUT R15, R21, 0xf000f, RZ, 0xc0, !PT ;  /* 0x000f000f150f7812 */ /* 0x000fe400078ec0ff */
[----:B------:R-:W-:Y:S01]  /*6530*/  LOP3.LUT R37, R24, 0x3f003f, RZ, 0xc0, !PT ;  /* 0x003f003f18257812 */ /* 0x000fe200078ec0ff */
[----:B------:R-:W-:Y:S01]  /*6540*/  HADD2 R24, R41, -1056, -1056 ;  /* 0xe420e42029187430 */ /* 0x000fe20000000000 */
[----:B------:R-:W-:-:S02]  /*6550*/  LOP3.LUT R14, R14, 0x300030, R49, 0xf8, !PT ;  /* 0x003000300e0e7812 */ /* 0x000fc400078ef831 */
        /* <DEDUP_REMOVED lines=9> */
[----:B------:R-:W-:Y:S01]  /*65f0*/  HADD2 R25, R46, -1056, -1056 ;  /* 0xe420e4202e197430 */ /* 0x000fe20000000000 */
[----:B------:R-:W-:Y:S02]  /*6600*/  LOP3.LUT R15, R15, 0x300030, R44, 0xf8, !PT ;  /* 0x003000300f0f7812 */ /* 0x000fe400078ef82c */
        /* <DEDUP_REMOVED lines=98> */
.L_x_3741:
        /* <DEDUP_REMOVED lines=45> */
.L_x_3740:
        /* <DEDUP_REMOVED lines=11> */
[--C-:B--2---:R-:W-:Y:S02]  /*6fb0*/  SHF.R.U32.HI R32, RZ, 0xc, R21.reuse ;  /* 0x0000000cff207819 */ /* 0x104fe40000011615 */
[----:B------:R-:W-:Y:S02]  /*6fc0*/  SHF.R.U32.HI R35, RZ, 0xc, R22 ;  /* 0x0000000cff237819 */ /* 0x000fe40000011616 */
[----:B------:R-:W-:Y:S02]  /*6fd0*/  LOP3.LUT R34, R21, 0x3f003f, RZ, 0xc0, !PT ;  /* 0x003f003f15227812 */ /* 0x000fe400078ec0ff */
        /* <DEDUP_REMOVED lines=20> */
[--C-:B---3--:R-:W-:Y:S02]  /*7120*/  SHF.R.U32.HI R41, RZ, 0xc, R14.reuse ;  /* 0x0000000cff297819 */ /* 0x108fe4000001160e */
[----:B------:R-:W-:Y:S02]  /*7130*/  LOP3.LUT R43, R14, 0x3f003f, RZ, 0xc0, !PT ;  /* 0x003f003f0e2b7812 */ /* 0x000fe400078ec0ff */
        /* <DEDUP_REMOVED lines=9> */
[----:B------:R-:W-:-:S02]  /*71d0*/  SHF.R.U32.HI R35, RZ, 0xc, R13 ;  /* 0x0000000cff237819 */ /* 0x000fc4000001160d */
[----:B------:R-:W-:Y:S02]  /*71e0*/  LOP3.LUT R50, R15, 0x3f003f, RZ, 0xc0, !PT ;  /* 0x003f003f0f327812 */ /* 0x000fe400078ec0ff */
[----:B------:R-:W-:Y:S02]  /*71f0*/  SHF.R.U32.HI R51, RZ, 0x6, R15 ;  /* 0x00000006ff337819 */ /* 0x000fe4000001160f */
[----:B------:R-:W-:Y:S02]  /*7200*/  LOP3.LUT R14, R14, 0xf000f, RZ, 0xc0, !PT ;  /* 0x000f000f0e0e7812 */ /* 0x000fe400078ec0ff */
[----:B------:R-:W-:Y:S02]  /*7210*/  SHF.R.U32.HI R20, RZ, 0x6, R20 ;  /* 0x00000006ff147819 */ /* 0x000fe40000011614 */
[----:B------:R-:W-:Y:S02]  /*7220*/  SHF.R.U32.HI R44, RZ, 0xa, R18 ;  /* 0x0000000aff2c7819 */ /* 0x000fe40000011612 */
[----:B------:R-:W-:-:S02]  /*7230*/  LOP3.LUT R23, R18, 0x3f003f, RZ, 0xc0, !PT ;  /* 0x003f003f12177812 */ /* 0x000fc400078ec0ff */
[----:B------:R-:W-:Y:S02]  /*7240*/  SHF.R.U32.HI R24, RZ, 0x6, R18 ;  /* 0x00000006ff187819 */ /* 0x000fe40000011612 */
[----:B------:R-:W-:Y:S02]  /*7250*/  LOP3.LUT R19, R19, 0x300030, R16, 0xf8, !PT ;  /* 0x0030003013137812 */ /* 0x000fe400078ef810 */
[----:B------:R-:W-:Y:S02]  /*7260*/  LOP3.LUT R15, R41, 0xf000f, RZ, 0xc0, !PT ;  /* 0x000f000f290f7812 */ /* 0x000fe400078ec0ff */
[----:B------:R-:W-:Y:S02]  /*7270*/  LOP3.LUT R18, R10, 0x300030, R21, 0xf8, !PT ;  /* 0x003000300a127812 */ /* 0x000fe400078ef815 */
[----:B------:R-:W-:Y:S02]  /*7280*/  LOP3.LUT R16, R37, 0x300030, R40, 0xf8, !PT ;  /* 0x0030003025107812 */ /* 0x000fe400078ef828 */
[----:B------:R-:W-:-:S02]  /*7290*/  LOP3.LUT R42, R42, 0x3f003f, RZ, 0xc0, !PT ;  /* 0x003f003f2a2a7812 */ /* 0x000fc400078ec0ff */
[----:B------:R-:W-:Y:S02]  /*72a0*/  LOP3.LUT R10, R12, 0x3f003f, RZ, 0xc0, !PT ;  /* 0x003f003f0c0a7812 */ /* 0x000fe400078ec0ff */
[----:B------:R-:W-:Y:S02]  /*72b0*/  SHF.R.U32.HI R21, RZ, 0x6, R12 ;  /* 0x00000006ff157819 */ /* 0x000fe4000001160c */
[----:B------:R-:W-:Y:S02]  /*72c0*/  LOP3.LUT R37, R13, 0x3f003f, RZ, 0xc0, !PT ;  /* 0x003f003f0d257812 */ /* 0x000fe400078ec0ff */
        /* <DEDUP_REMOVED lines=127> */
.L_x_3743:
        /* <DEDUP_REMOVED lines=45> */
.L_x_3742:
        /* <DEDUP_REMOVED lines=8> */
.L_x_3739:
[----:B------:R-:W-:-:S04]  /*7e10*/  ISETP.GE.AND P0, PT, R87, R88, PT ;  /* 0x000000585700720c */ /* 0x000fc80003f06270 */
[----:B------:R-:W-:-:S13]  /*7e20*/  ISETP.GE.OR P0, PT, R87, c[0x0][0x1b0], P0 ;  /* 0x00006c0057007a0c */ /* 0x000fda0000706670 */
[----:B------:R-:W-:Y:S05]  /*7e30*/  @P0 BRA `(.L_x_3745) ;  /* 0x00001af000000947 */ /* 0x000fea0003800000 */
[----:B------:R-:W-:-:S04]  /*7e40*/  PRMT R0, R86, 0x9910, RZ ;  /* 0x0000991056007816 */ /* 0x000fc800000000ff */
[----:B------:R-:W-:-:S04]  /*7e50*/  ISETP.NE.AND P0, PT, R0, RZ, PT ;  /* 0x000000ff0000720c */ /* 0x000fc80003f05270 */
[----:B------:R-:W-:Y:S02]  /*7e60*/  ISETP.LT.OR P0, PT, R89, 0x2, !P0 ;  /* 0x000000025900780c */ /* 0x000fe40004701670 */
.L_x_3748:
[----:B------:R-:W-:Y:S01]  /*7e70*/  IMAD.MOV.U32 R90, RZ, RZ, c[0x0][0x18c] ;  /* 0x00006300ff5a7624 */ /* 0x000fe200078e00ff */
[----:B-----5:R0:W5:Y:S03]  /*7e80*/  LDG.E.128.CONSTANT R24, [R28.64] ;  /* 0x000000061c187981 */ /* 0x020166000c1e9d00 */
[----:B------:R-:W-:-:S06]  /*7e90*/  IMAD.WIDE R20, R90, 0x4, R28 ;  /* 0x000000045a147825 */ /* 0x000fcc00078e021c */
[C---:B------:R-:W-:Y:S02]  /*7ea0*/  IMAD.WIDE R16, R90.reuse, 0x4, R20 ;  /* 0x000000045a107825 */ /* 0x040fe400078e0214 */
[----:B------:R-:W5:Y:S04]  /*7eb0*/  LDG.E.128.CONSTANT R20, [R20.64] ;  /* 0x0000000614147981 */ /* 0x000f68000c1e9d00 */
[C---:B------:R-:W-:Y:S02]  /*7ec0*/  IMAD.WIDE R10, R90.reuse, 0x4, R16 ;  /* 0x000000045a0a7825 */ /* 0x040fe400078e0210 */
[----:B------:R-:W5:Y:S04]  /*7ed0*/  LDG.E.128.CONSTANT R16, [R16.64] ;  /* 0x0000000610107981 */ /* 0x000f68000c1e9d00 */
[----:B------:R0:W5:Y:S01]  /*7ee0*/  LDG.E.128.CONSTANT R12, [R10.64] ;  /* 0x000000060a0c7981 */ /* 0x000162000c1e9d00 */
[----:B------:R-:W-:Y:S01]  /*7ef0*/  IMAD.WIDE R92, R90, 0x4, R10 ;  /* 0x000000045a5c7825 */ /* 0x000fe200078e020a */
[----:B------:R-:W-:Y:S05]  /*7f00*/  @!P1 BRA `(.L_x_3746) ;  /* 0x000019c000009947 */ /* 0x000fea0003800000 */
[----:B------:R-:W2:Y:S01]  /*7f10*/  LDG.E.128.CONSTANT R48, [R92.64] ;  /* 0x000000065c307981 */ /* 0x000ea2000c1e9d00 */
[----:B-----5:R-:W-:Y:S01]  /*7f20*/  SHF.R.U32.HI R44, RZ, 0xf, R26 ;  /* 0x0000000fff2c7819 */ /* 0x020fe2000001161a */
[----:B------:R-:W-:Y:S01]  /*7f30*/  IMAD.MOV.U32 R53, RZ, RZ, 0x2800 ;  /* 0x00002800ff357424 */ /* 0x000fe200078e00ff */
[----:B0-----:R-:W-:-:S02]  /*7f40*/  LOP3.LUT R11, R26, 0x3e003e0, RZ, 0xc0, !PT ;  /* 0x03e003e01a0b7812 */ /* 0x001fc400078ec0ff */
        /* <DEDUP_REMOVED lines=65> */
[----:B------:R-:W-:-:S02]  /*8360*/  LOP3.LUT R15, R26, 0x10001, RZ, 0xc0, !PT ;  /* 0x000100011a0f7812 */ /* 0x000fc400078ec0ff */
[----:B------:R-:W-:Y:S02]  /*8370*/  LOP3.LUT R54, R54, 0x20002, R27, 0xf8, !PT ;  /* 0x0002000236367812 */ /* 0x000fe400078ef81b */
[----:B------:R-:W-:Y:S02]  /*8380*/  PRMT R27, R85, 0x9910, RZ ;  /* 0x00009910551b7816 */ /* 0x000fe400000000ff */
[----:B------:R-:W-:Y:S02]  /*8390*/  LOP3.LUT R20, R31, 0x20002, R20, 0xf8, !PT ;  /* 0x000200021f147812 */ /* 0x000fe400078ef814 */
[----:B------:R-:W-:Y:S01]  /*83a0*/  LOP3.LUT R21, R44, 0x20002, R21, 0xf8, !PT ;  /* 0x000200022c157812 */ /* 0x000fe200078ef815 */
[----:B------:R-:W-:Y:S01]  /*83b0*/  IMAD.MOV.U32 R26, RZ, RZ, R27 ;  /* 0x000000ffff1a7224 */ /* 0x000fe200078e001b */
[----:B------:R-:W-:Y:S02]  /*83c0*/  LOP3.LUT R22, R15, 0x20002, R22, 0xf8, !PT ;  /* 0x000200020f167812 */ /* 0x000fe400078ef816 */
[----:B------:R-:W-:-:S02]  /*83d0*/  LOP3.LUT R54, R54, 0x40004, R23, 0xf8, !PT ;  /* 0x0004000436367812 */ /* 0x000fc400078ef817 */
[----:B------:R-:W-:Y:S02]  /*83e0*/  LOP3.LUT R45, R20, 0x40004, R45, 0xf8, !PT ;  /* 0x00040004142d7812 */ /* 0x000fe400078ef82d */
[----:B------:R-:W-:Y:S02]  /*83f0*/  LOP3.LUT R46, R21, 0x40004, R46, 0xf8, !PT ;  /* 0x00040004152e7812 */ /* 0x000fe400078ef82e */
[----:B------:R-:W-:Y:S02]  /*8400*/  LOP3.LUT R47, R22, 0x40004, R47, 0xf8, !PT ;  /* 0x00040004162f7812 */ /* 0x000fe400078ef82f */
[----:B------:R-:W-:Y:S02]  /*8410*/  LOP3.LUT R19, R54, 0x80008, R19, 0xf8, !PT ;  /* 0x0008000836137812 */ /* 0x000fe400078ef813 */
[----:B------:R-:W-:Y:S02]  /*8420*/  ISETP.NE.AND P2, PT, R26, RZ, PT ;  /* 0x000000ff1a00720c */ /* 0x000fe40003f45270 */
[----:B------:R-:W-:-:S02]  /*8430*/  LOP3.LUT R22, R45, 0x80008, R12, 0xf8, !PT ;  /* 0x000800082d167812 */ /* 0x000fc400078ef80c */
        /* <DEDUP_REMOVED lines=20> */
[----:B------:R-:W-:Y:S02]  /*8580*/  PRMT R6, R6, 0x5410, R53 ;  /* 0x0000541006067816 */ /* 0x000fe40000000035 */
        /* <DEDUP_REMOVED lines=88> */
[----:B--2---:R-:W-:Y:S02]  /*8b10*/  SHF.R.U32.HI R20, RZ, 0xb, R48 ;  /* 0x0000000bff147819 */ /* 0x004fe40000011630 */
        /* <DEDUP_REMOVED lines=84> */
[-C--:B------:R-:W-:Y:S01]  /*9060*/  HFMA2 R29, R68, R21.reuse, R29 ;  /* 0x00000015441d7231 */ /* 0x080fe2000000001d */
[----:B------:R-:W0:Y:S01]  /*9070*/  LDS.128 R24, [UR4+0x20] ;  /* 0x00002004ff187984 */ /* 0x000e220008000c00 */
[----:B------:R-:W-:Y:S01]  /*9080*/  HFMA2 R91, R70, R21, R91 ;  /* 0x00000015465b7231 */ /* 0x000fe2000000005b */
[-C--:B------:R-:W-:Y:S02]  /*9090*/  HFMA2.MMA R30, R57, R20.reuse, R30 ;  /* 0x00000014391e7235 */ /* 0x080fe4000000001e */
[----:B------:R-:W-:-:S04]  /*90a0*/  HFMA2.MMA R28, R59, R20, R28 ;  /* 0x000000143b1c7235 */ /* 0x000fc8000000001c */
        /* <DEDUP_REMOVED lines=51> */
.L_x_3747:
        /* <DEDUP_REMOVED lines=79> */
.L_x_3746:
[----:B------:R-:W-:Y:S01]  /*98d0*/  IADD3 R87, R87, 0x20, RZ ;  /* 0x0000002057577810 */ /* 0x000fe20007ffe0ff */
[----:B------:R-:W-:Y:S01]  /*98e0*/  UIADD3 UR4, UR4, 0x40, URZ ;  /* 0x0000004004047890 */ /* 0x000fe2000fffe03f */
[----:B0-----:R-:W-:Y:S02]  /*98f0*/  IMAD.WIDE R28, R90, 0x4, R92 ;  /* 0x000000045a1c7825 */ /* 0x001fe400078e025c */
[C---:B------:R-:W-:Y:S02]  /*9900*/  ISETP.GE.AND P2, PT, R87.reuse, c[0x0][0x1b0], PT ;  /* 0x00006c0057007a0c */ /* 0x040fe40003f46270 */
[----:B------:R-:W-:-:S13]  /*9910*/  ISETP.LT.AND P3, PT, R87, R88, PT ;  /* 0x000000585700720c */ /* 0x000fda0003f61270 */
[----:B------:R-:W-:Y:S05]  /*9920*/  @!P2 BRA P3, `(.L_x_3748) ;  /* 0xffffe5400000a947 */ /* 0x000fea000183ffff */
.L_x_3745:
        /* <DEDUP_REMOVED lines=10> */
.L_x_3758:
[----:B------:R-:W-:Y:S05]  /*99d0*/  @!P1 BRA `(.L_x_3750) ;  /* 0x0000393000009947 */ /* 0x000fea0003800000 */
[----:B-----5:R-:W-:Y:S01]  /*99e0*/  IMAD.MOV.U32 R21, RZ, RZ, c[0x0][0x18c] ;  /* 0x00006300ff157624 */ /* 0x020fe200078e00ff */
        /* <DEDUP_REMOVED lines=149> */
.L_x_3751:
        /* <DEDUP_REMOVED lines=17> */
[----:B------:R-:W-:Y:S02]  /*a450*/  FFMA.FTZ R53, R53, R48, RZ ;  /* 0x0000003035357223 */ /* 0x000fe400000100ff */
[----:B------:R-:W-:Y:S01]  /*a460*/  FFMA.FTZ R27, R32, R26, R27 ;  /* 0x0000001a201b7223 */ /* 0x000fe2000001001b */
[--C-:B------:R-:W-:Y:S01]  /*a470*/  HADD2.F32 R32, -RZ, R33.reuse.H0_H0 ;  /* 0x20000021ff207230 */ /* 0x100fe20000004100 */
[----:B------:R-:W-:Y:S01]  /*a480*/  FFMA.FTZ R55, R55, R48, RZ ;  /* 0x0000003037377223 */ /* 0x000fe200000100ff */
[----:B------:R-:W-:Y:S01]  /*a490*/  HADD2.F32 R33, -RZ, R33.H1_H1 ;  /* 0x30000021ff217230 */ /* 0x000fe20000004100 */
        /* <DEDUP_REMOVED lines=14> */
[-C--:B------:R-:W-:Y:S01]  /*a580*/  FFMA.FTZ R26, R33, R49.reuse, R26 ;  /* 0x00000031211a7223 */ /* 0x080fe2000001001a */
[----:B------:R-:W-:Y:S01]  /*a590*/  HADD2.F32 R39, -RZ, R39.H1_H1 ;  /* 0x30000027ff277230 */ /* 0x000fe20000004100 */
[-C--:B------:R-:W-:Y:S01]  /*a5a0*/  FFMA.FTZ R34, R34, R49.reuse, R32 ;  /* 0x0000003122227223 */ /* 0x080fe20000010020 */
[--C-:B------:R-:W-:Y:S01]  /*a5b0*/  HADD2.F32 R32, -RZ, R25.reuse.H0_H0 ;  /* 0x20000019ff207230 */ /* 0x100fe20000004100 */
[----:B------:R-:W-:Y:S01]  /*a5c0*/  FFMA.FTZ R36, R37, R49, R36 ;  /* 0x0000003125247223 */ /* 0x000fe20000010024 */
        /* <DEDUP_REMOVED lines=46> */
.L_x_3752:
[C---:B-----5:R-:W-:Y:S02]  /*a8b0*/  LOP3.LUT R24, R12.reuse, 0xf000f, RZ, 0xc0, !PT ;  /* 0x000f000f0c187812 */ /* 0x060fe400078ec0ff */
        /* <DEDUP_REMOVED lines=45> */
[----:B------:R-:W-:-:S02]  /*ab90*/  HFMA2 R32, R35, R0.H0_H0, -72, -72 ;  /* 0xd480d48023207431 */ /* 0x000fc40000040000 */
[-C--:B------:R-:W-:Y:S02]  /*aba0*/  HFMA2 R36, R37, R0.reuse.H0_H0, -72, -72 ;  /* 0xd480d48025247431 */ /* 0x080fe40000040000 */
[----:B------:R-:W-:Y:S02]  /*abb0*/  HADD2 R41, R42, -1032, -1032 ;  /* 0xe408e4082a297430 */ /* 0x000fe40000000000 */
[-C--:B------:R-:W-:Y:S02]  /*abc0*/  HFMA2 R34, R43, R0.reuse.H0_H0, -72, -72 ;  /* 0xd480d4802b227431 */ /* 0x080fe40000040000 */
[----:B------:R-:W-:Y:S02]  /*abd0*/  HADD2 R35, R13, -1032, -1032 ;  /* 0xe408e4080d237430 */ /* 0x000fe40000000000 */
        /* <DEDUP_REMOVED lines=89> */
.L_x_3753:
        /* <DEDUP_REMOVED lines=87> */
.L_x_3754:
[----:B------:R-:W-:Y:S02]  /*b6e0*/  LOP3.LUT R12, R16, 0xf000f0, RZ, 0xc0, !PT ;  /* 0x00f000f0100c7812 */ /* 0x000fe400078ec0ff */
[----:B------:R-:W-:Y:S02]  /*b6f0*/  LOP3.LUT R24, R17, 0xf000f0, RZ, 0xc0, !PT ;  /* 0x00f000f011187812 */ /* 0x000fe400078ec0ff */
[----:B------:R-:W-:Y:S02]  /*b700*/  SHF.R.U32.HI R13, RZ, 0x8, R16 ;  /* 0x00000008ff0d7819 */ /* 0x000fe40000011610 */
[----:B------:R-:W-:Y:S02]  /*b710*/  SHF.R.U32.HI R25, RZ, 0x8, R17 ;  /* 0x00000008ff197819 */ /* 0x000fe40000011611 */
[----:B------:R-:W-:Y:S02]  /*b720*/  SHF.R.U32.HI R32, RZ, 0x8, R18 ;  /* 0x00000008ff207819 */ /* 0x000fe40000011612 */
[----:B------:R-:W-:-:S02]  /*b730*/  SHF.R.U32.HI R36, RZ, 0x8, R19 ;  /* 0x00000008ff247819 */ /* 0x000fc40000011613 */
[----:B------:R-:W-:Y:S02]  /*b740*/  LOP3.LUT R15, R17, 0xf000f, RZ, 0xc0, !PT ;  /* 0x000f000f110f7812 */ /* 0x000fe400078ec0ff */
[C---:B------:R-:W-:Y:S02]  /*b750*/  LOP3.LUT R34, R19.reuse, 0xf000f, RZ, 0xc0, !PT ;  /* 0x000f000f13227812 */ /* 0x040fe400078ec0ff */
        /* <DEDUP_REMOVED lines=132> */
.L_x_3755:
        /* <DEDUP_REMOVED lines=87> */
.L_x_3756:
[----:B------:R-:W-:Y:S02]  /*c510*/  LOP3.LUT R16, R22, 0xf000f0, RZ, 0xc0, !PT ;  /* 0x00f000f016107812 */ /* 0x000fe400078ec0ff */
        /* <DEDUP_REMOVED lines=8> */
[C---:B------:R-:W-:Y:S02]  /*c5a0*/  LOP3.LUT R13, R21.reuse, 0xf000f0, RZ, 0xc0, !PT ;  /* 0x00f000f0150d7812 */ /* 0x040fe400078ec0ff */
[----:B------:R-:W-:Y:S02]  /*c5b0*/  SHF.R.U32.HI R12, RZ, 0x8, R20 ;  /* 0x00000008ff0c7819 */ /* 0x000fe40000011614 */
        /* <DEDUP_REMOVED lines=126> */
.L_x_3757:
        /* <DEDUP_REMOVED lines=87> */
.L_x_3750:
[----:B------:R-:W-:Y:S01]  /*d310*/  IADD3 R87, R87, 0x20, RZ ;  /* 0x0000002057577810 */ /* 0x000fe20007ffe0ff */
[----:B-----5:R-:W-:Y:S01]  /*d320*/  IMAD.MOV.U32 R13, RZ, RZ, c[0x0][0x18c] ;  /* 0x00006300ff0d7624 */ /* 0x020fe200078e00ff */
[----:B------:R-:W-:Y:S02]  /*d330*/  UIADD3 UR4, UR4, 0x40, URZ ;  /* 0x0000004004047890 */ /* 0x000fe4000fffe03f */
[----:B------:R-:W-:Y:S01]  /*d340*/  ISETP.GE.AND P2, PT, R87, c[0x0][0x1b4], PT ;  /* 0x00006d0057007a0c */ /* 0x000fe20003f46270 */
[----:B------:R-:W-:Y:S01]  /*d350*/  IMAD.WIDE R28, R13, 0x10, R28 ;  /* 0x000000100d1c7825 */ /* 0x000fe200078e021c */
[----:B------:R-:W-:-:S13]  /*d360*/  ISETP.LT.AND P3, PT, R87, R88, PT ;  /* 0x000000585700720c */ /* 0x000fda0003f61270 */
[----:B------:R-:W-:Y:S05]  /*d370*/  @!P2 BRA P3, `(.L_x_3758) ;  /* 0xffffc6500000a947 */ /* 0x000fea000183ffff */
.L_x_3749:
[----:B------:R-:W-:-:S04]  /*d380*/  ISETP.GE.AND P0, PT, R87, R88, PT ;  /* 0x000000585700720c */ /* 0x000fc80003f06270 */
[----:B------:R-:W-:-:S13]  /*d390*/  ISETP.GE.OR P0, PT, R87, c[0x0][0x1b8], P0 ;  /* 0x00006e0057007a0c */ /* 0x000fda0000706670 */
[----:B------:R-:W-:Y:S05]  /*d3a0*/  @P0 BRA `(.L_x_3759) ;  /* 0x0000192000000947 */ /* 0x000fea0003800000 */
[----:B------:R-:W-:-:S04]  /*d3b0*/  PRMT R0, R86, 0x9910, RZ ;  /* 0x0000991056007816 */ /* 0x000fc800000000ff */
[----:B------:R-:W-:-:S04]  /*d3c0*/  ISETP.NE.AND P0, PT, R0, RZ, PT ;  /* 0x000000ff0000720c */ /* 0x000fc80003f05270 */
[----:B------:R-:W-:Y:S02]  /*d3d0*/  ISETP.LT.OR P0, PT, R89, 0x2, !P0 ;  /* 0x000000025900780c */ /* 0x000fe40004701670 */
.L_x_3762:
[----:B------:R-:W-:Y:S01]  /*d3e0*/  IMAD.MOV.U32 R90, RZ, RZ, c[0x0][0x18c] ;  /* 0x00006300ff5a7624 */ /* 0x000fe200078e00ff */
[----:B-----5:R0:W5:Y:S03]  /*d3f0*/  LDG.E.128.CONSTANT R20, [R28.64] ;  /* 0x000000061c147981 */ /* 0x020166000c1e9d00 */
[----:B------:R-:W-:-:S05]  /*d400*/  IMAD.WIDE R10, R90, 0x4, R28 ;  /* 0x000000045a0a7825 */ /* 0x000fca00078e021c */
[----:B------:R0:W5:Y:S01]  /*d410*/  LDG.E.128.CONSTANT R16, [R10.64] ;  /* 0x000000060a107981 */ /* 0x000162000c1e9d00 */
[----:B------:R-:W-:Y:S01]  /*d420*/  IMAD.WIDE R92, R90, 0x4, R10 ;  /* 0x000000045a5c7825 */ /* 0x000fe200078e020a */
[----:B------:R-:W-:Y:S05]  /*d430*/  @!P1 BRA `(.L_x_3760) ;  /* 0x0000183000009947 */ /* 0x000fea0003800000 */
[----:B------:R-:W2:Y:S01]  /*d440*/  LDG.E.128.CONSTANT R12, [R92.64] ;  /* 0x000000065c0c7981 */ /* 0x000ea2000c1e9d00 */
[--C-:B-----5:R-:W-:Y:S01]  /*d450*/  SHF.R.U32.HI R0, RZ, 0xf, R20.reuse ;  /* 0x0000000fff007819 */ /* 0x120fe20000011614 */
[----:B------:R-:W-:Y:S01]  /*d460*/  IMAD.MOV.U32 R32, RZ, RZ, 0x3000 ;  /* 0x00003000ff207424 */ /* 0x000fe200078e00ff */
[C---:B------:R-:W-:Y:S01]  /*d470*/  LOP3.LUT R36, R20.reuse, 0x380038, RZ, 0xc0, !PT ;  /* 0x0038003814247812 */ /* 0x040fe200078ec0ff */
[----:B------:R-:W-:Y:S01]  /*d480*/  IMAD.MOV.U32 R40, RZ, RZ, 0x2400 ;  /* 0x00002400ff287424 */ /* 0x000fe200078e00ff */
[----:B0-----:R-:W-:Y:S02]  /*d490*/  SHF.R.U32.HI R28, RZ, 0x6, R20 ;  /* 0x00000006ff1c7819 */ /* 0x001fe40000011614 */
        /* <DEDUP_REMOVED lines=8> */
[--C-:B------:R-:W-:Y:S02]  /*d520*/  SHF.R.U32.HI R11, RZ, 0xe, R16.reuse ;  /* 0x0000000eff0b7819 */ /* 0x100fe40000011610 */
        /* <DEDUP_REMOVED lines=23> */
[----:B------:R-:W-:Y:S02]  /*d6a0*/  PRMT R0, R85, 0x9910, RZ ;  /* 0x0000991055007816 */ /* 0x000fe400000000ff */
[----:B------:R-:W-:Y:S02]  /*d6b0*/  LOP3.LUT R10, R10, 0x10001, RZ, 0xc0, !PT ;  /* 0x000100010a0a7812 */ /* 0x000fe400078ec0ff */
[----:B------:R-:W-:Y:S02]  /*d6c0*/  LOP3.LUT R50, R20, 0x20002, R23, 0xf8, !PT ;  /* 0x0002000214327812 */ /* 0x000fe400078ef817 */
[----:B------:R-:W-:Y:S02]  /*d6d0*/  SHF.R.U32.HI R43, RZ, 0x6, R18 ;  /* 0x00000006ff2b7819 */ /* 0x000fe40000011612 */
[----:B------:R-:W-:Y:S02]  /*d6e0*/  LOP3.LUT R68, R18, 0x70007, RZ, 0xc0, !PT ;  /* 0x0007000712447812 */ /* 0x000fe400078ec0ff */
[----:B------:R-:W-:-:S02]  /*d6f0*/  ISETP.NE.AND P2, PT, R0, RZ, PT ;  /* 0x000000ff0000720c */ /* 0x000fc40003f45270 */
        /* <DEDUP_REMOVED lines=57> */
[----:B--2---:R-:W-:Y:S02]  /*da90*/  SHF.R.U32.HI R22, RZ, 0xd, R12 ;  /* 0x0000000dff167819 */ /* 0x004fe4000001160c */
[----:B------:R-:W-:Y:S02]  /*daa0*/  SHF.R.U32.HI R20, RZ, 0xd, R15 ;  /* 0x0000000dff147819 */ /* 0x000fe4000001160f */
[----:B------:R-:W-:Y:S02]  /*dab0*/  LOP3.LUT R22, R19, 0x40004, R22, 0xf8, !PT ;  /* 0x0004000413167812 */ /* 0x000fe400078ef816 */
[----:B------:R-:W-:Y:S02]  /*dac0*/  LOP3.LUT R19, R17, 0x64006400, RZ, 0xfc, !PT ;  /* 0x6400640011137812 */ /* 0x000fe400078efcff */
[----:B------:R-:W-:-:S02]  /*dad0*/  LOP3.LUT R17, R42, 0x380038, RZ, 0xc0, !PT ;  /* 0x003800382a117812 */ /* 0x000fc400078ec0ff */
[C---:B------:R-:W-:Y:S01]  /*dae0*/  LOP3.LUT R0, R12.reuse, 0x380038, RZ, 0xc0, !PT ;  /* 0x003800380c007812 */ /* 0x040fe200078ec0ff */
[----:B------:R-:W-:Y:S01]  /*daf0*/  HFMA2 R58, R19, R32.H0_H0, -132, -132 ;  /* 0xd820d820133a7431 */ /* 0x000fe20000040020 */
        /* <DEDUP_REMOVED lines=9> */
[----:B------:R-:W-:Y:S02]  /*db90*/  LOP3.LUT R20, R39, 0x40004, R20, 0xf8, !PT ;  /* 0x0004000427147812 */ /* 0x000fe400078ef814 */
[----:B------:R-:W-:-:S02]  /*dba0*/  SHF.R.U32.HI R27, RZ, 0x6, R15 ;  /* 0x00000006ff1b7819 */ /* 0x000fc4000001160f */
[----:B------:R-:W-:Y:S02]  /*dbb0*/  LOP3.LUT R13, R28, 0x380038, RZ, 0xc0, !PT ;  /* 0x003800381c0d7812 */ /* 0x000fe400078ec0ff */
[----:B------:R-:W-:Y:S02]  /*dbc0*/  LOP3.LUT R39, R17, 0x64006400, RZ, 0xfc, !PT ;  /* 0x6400640011277812 */ /* 0x000fe400078efcff */
[----:B------:R-:W-:Y:S02]  /*dbd0*/  SHF.R.U32.HI R21, RZ, 0xd, R14 ;  /* 0x0000000dff157819 */ /* 0x000fe4000001160e */
        /* <DEDUP_REMOVED lines=186> */
.L_x_3761:
        /* <DEDUP_REMOVED lines=79> */
.L_x_3760:
[----:B------:R-:W-:Y:S01]  /*ec70*/  IADD3 R87, R87, 0x20, RZ ;  /* 0x0000002057577810 */ /* 0x000fe20007ffe0ff */
[----:B------:R-:W-:Y:S01]  /*ec80*/  UIADD3 UR4, UR4, 0x40, URZ ;  /* 0x0000004004047890 */ /* 0x000fe2000fffe03f */
[----:B0-----:R-:W-:Y:S02]  /*ec90*/  IMAD.WIDE R28, R90, 0x4, R92 ;  /* 0x000000045a1c7825 */ /* 0x001fe400078e025c */
[C---:B------:R-:W-:Y:S02]  /*eca0*/  ISETP.GE.AND P2, PT, R87.reuse, c[0x0][0x1b8], PT ;  /* 0x00006e0057007a0c */ /* 0x040fe40003f46270 */
[----:B------:R-:W-:-:S13]  /*ecb0*/  ISETP.LT.AND P3, PT, R87, R88, PT ;  /* 0x000000585700720c */ /* 0x000fda0003f61270 */
[----:B------:R-:W-:Y:S05]  /*ecc0*/  @!P2 BRA P3, `(.L_x_3762) ;  /* 0xffffe7100000a947 */ /* 0x000fea000183ffff */
.L_x_3759:
        /* <DEDUP_REMOVED lines=8> */
[----:B-----5:R-:W-:-:S06]  /*ed50*/  SHF.L.U64.HI R21, R11, 0x2, R0 ;  /* 0x000000020b157819 */ /* 0x020fcc0000010200 */
.L_x_3766:
[----:B------:R-:W-:Y:S05]  /*ed60*/  @!P1 BRA `(.L_x_3764) ;  /* 0x00000c8000009947 */ /* 0x000fea0003800000 */
[----:B------:R-:W-:Y:S02]  /*ed70*/  IMAD.MOV.U32 R12, RZ, RZ, R28 ;  /* 0x000000ffff0c7224 */ /* 0x000fe400078e001c */
[----:B------:R-:W-:-:S06]  /*ed80*/  IMAD.MOV.U32 R13, RZ, RZ, R29 ;  /* 0x000000ffff0d7224 */ /* 0x000fcc00078e001d */
[----:B------:R-:W2:Y:S01]  /*ed90*/  LDG.E.128.CONSTANT R12, [R12.64] ;  /* 0x000000060c0c7981 */ /* 0x000ea2000c1e9d00 */
[----:B------:R-:W-:Y:S01]  /*eda0*/  IMAD.MOV.U32 R0, RZ, RZ, 0x3400 ;  /* 0x00003400ff007424 */ /* 0x000fe200078e00ff */
[----:B------:R-:W-:Y:S01]  /*edb0*/  PRMT R10, R85, 0x9910, RZ ;  /* 0x00009910550a7816 */ /* 0x000fe200000000ff */
[----:B------:R-:W-:Y:S02]  /*edc0*/  IMAD.MOV.U32 R16, RZ, RZ, 0x2400 ;  /* 0x00002400ff107424 */ /* 0x000fe400078e00ff */
        /* <DEDUP_REMOVED lines=13> */
[----:B------:R-:W-:Y:S02]  /*eea0*/  SHF.R.U32.HI R13, RZ, 0x8, R14 ;  /* 0x00000008ff0d7819 */ /* 0x000fe4000001160e */
        /* <DEDUP_REMOVED lines=66> */
[-C--:B------:R-:W-:Y:S01]  /*f2d0*/  HFMA2 R10, R10, R0.reuse.H1_H1, -258, -258 ;  /* 0xdc08dc080a0a7431 */ /* 0x080fe20000060000 */
        /* <DEDUP_REMOVED lines=67> */
.L_x_3765:
        /* <DEDUP_REMOVED lines=46> */
.L_x_3764:
[----:B------:R-:W-:Y:S01]  /*f9f0*/  IADD3 R87, R87, 0x10, RZ ;  /* 0x0000001057577810 */ /* 0x000fe20007ffe0ff */
[----:B------:R-:W-:Y:S01]  /*fa00*/  UIADD3 UR4, UR4, 0x20, URZ ;  /* 0x0000002004047890 */ /* 0x000fe2000fffe03f */
[----:B------:R-:W-:Y:S02]  /*fa10*/  LEA R28, P3, R11, R28, 0x2 ;  /* 0x0000001c0b1c7211 */ /* 0x000fe400078610ff */
[C---:B------:R-:W-:Y:S02]  /*fa20*/  ISETP.GE.AND P2, PT, R87.reuse, c[0x0][0x1bc], PT ;  /* 0x00006f0057007a0c */ /* 0x040fe40003f46270 */
[----:B------:R-:W-:Y:S01]  /*fa30*/  ISETP.LT.AND P4, PT, R87, R88, PT ;  /* 0x000000585700720c */ /* 0x000fe20003f81270 */
[----:B------:R-:W-:-:S12]  /*fa40*/  IMAD.X R29, R29, 0x1, R21, P3 ;  /* 0x000000011d1d7824 */ /* 0x000fd800018e0615 */
[----:B------:R-:W-:Y:S05]  /*fa50*/  @!P2 BRA P4, `(.L_x_3766) ;  /* 0xfffff3000000a947 */ /* 0x000fea000203ffff */
.L_x_3763:
        /* <DEDUP_REMOVED lines=20> */
.L_x_3770:
[----:B------:R-:W0:Y:S02]  /*fba0*/  LDS R10, [R4] ;  /* 0x00000000040a7984 */ /* 0x000e240000000800 */
[----:B0-----:R-:W-:-:S06]  /*fbb0*/  HADD2 R11, R10, R5 ;  /* 0x000000050a0b7230 */ /* 0x001fcc0000000000 */
[----:B------:R-:W0:Y:S02]  /*fbc0*/  ATOMS.CAST.SPIN R11, [R4], R10, R11 ;  /* 0x0000000a040b738d */ /* 0x000e24000180000b */
[----:B0-----:R-:W-:-:S13]  /*fbd0*/  ISETP.EQ.U32.AND P0, PT, R11, 0x1, PT ;  /* 0x000000010b00780c */ /* 0x001fda0003f02070 */
[----:B------:R-:W-:Y:S05]  /*fbe0*/  @!P0 BRA `(.L_x_3770) ;  /* 0xffffffb000008947 */ /* 0x000fea000383ffff */
[----:B------:R-:W-:Y:S05]  /*fbf0*/  BRA `(.L_x_3768) ;  /* 0x0000003000007947 */ /* 0x000fea0003800000 */
.L_x_3769:
[----:B------:R-:W2:Y:S02]  /*fc00*/  LD.E R4, [R6.64] ;  /* 0x0000000606047980 */ /* 0x000ea4000c101900 */
[----:B--2---:R-:W-:-:S05]  /*fc10*/  IMAD.IADD R5, R5, 0x1, R4 ;  /* 0x0000000105057824 */ /* 0x004fca00078e0204 */
[----:B------:R0:W-:Y:S02]  /*fc20*/  ST.E [R6.64], R5 ;  /* 0x0000000506007985 */ /* 0x0001e4000c101906 */
.L_x_3768:
[----:B------:R-:W-:Y:S05]  /*fc30*/  BSYNC B0 ;  /* 0x0000000000007941 */ /* 0x000fea0003800000 */
.L_x_3767:
[----:B------:R-:W2:Y:S01]  /*fc40*/  ATOM.E.ADD.F16x2.RN.STRONG.GPU P0, RZ, [R6.64+0x4], R85 ;  /* 0x0000045506ff798a */ /* 0x000ea2000810e9c6 */
[----:B------:R-:W-:Y:S01]  /*fc50*/  BSSY B0, `(.L_x_3771) ;  /* 0x000000f000007945 */ /* 0x000fe20003800000 */
[----:B--2---:R-:W-:Y:S05]  /*fc60*/  @P0 BRA `(.L_x_3772) ;  /* 0x000000d000000947 */ /* 0x004fea0003800000 */
[----:B------:R-:W1:Y:S02]  /*fc70*/  QSPC.E.S P0, RZ, [R6+0x4] ;  /* 0x0000040006ff73aa */ /* 0x000e640000000500 */
[----:B-1----:R-:W-:Y:S05]  /*fc80*/  @!P0 BRA `(.L_x_3773) ;  /* 0x0000008000008947 */ /* 0x002fea0003800000 */
[----:B0-----:R-:W-:-:S04]  /*fc90*/  IADD3 R6, R6, 0x4, RZ ;  /* 0x0000000406067810 */ /* 0x001fc80007ffe0ff */
[----:B------:R-:W-:-:S05]  /*fca0*/  LOP3.LUT R6, R6, 0xffffff, RZ, 0xc0, !PT ;  /* 0x00ffffff06067812 */ /* 0x000fca00078ec0ff */
.L_x_3774:
[----:B------:R-:W0:Y:S02]  /*fcb0*/  LDS R4, [R6] ;  /* 0x0000000006047984 */ /* 0x000e240000000800 */
[----:B0-----:R-:W-:-:S10]  /*fcc0*/  HFMA2.MMA R5, R4, 1, 1, R85 ;  /* 0x3c003c0004057835 */ /* 0x001fd40000000055 */
[----:B------:R-:W0:Y:S02]  /*fcd0*/  ATOMS.CAST.SPIN R5, [R6], R4, R5 ;  /* 0x000000040605738d */ /* 0x000e240001800005 */
[----:B0-----:R-:W-:-:S13]  /*fce0*/  ISETP.EQ.U32.AND P0, PT, R5, 0x1, PT ;  /* 0x000000010500780c */ /* 0x001fda0003f02070 */
[----:B------:R-:W-:Y:S05]  /*fcf0*/  @!P0 BRA `(.L_x_3774) ;  /* 0xffffffb000008947 */ /* 0x000fea000383ffff */
[----:B------:R-:W-:Y:S05]  /*fd00*/  BRA `(.L_x_3772) ;  /* 0x0000003000007947 */ /* 0x000fea0003800000 */
.L_x_3773:
[----:B------:R-:W2:Y:S02]  /*fd10*/  LD.E R4, [R6.64+0x4] ;  /* 0x0000040606047980 */ /* 0x000ea4000c101900 */
[----:B0-2---:R-:W-:-:S05]  /*fd20*/  IMAD.IADD R5, R85, 0x1, R4 ;  /* 0x0000000155057824 */ /* 0x005fca00078e0204 */
[----:B------:R0:W-:Y:S02]  /*fd30*/  ST.E [R6.64+0x4], R5 ;  /* 0x0000040506007985 */ /* 0x0001e4000c101906 */
.L_x_3772:
[----:B------:R-:W-:Y:S05]  /*fd40*/  BSYNC B0 ;  /* 0x0000000000007941 */ /* 0x000fea0003800000 */
.L_x_3771:
        /* <DEDUP_REMOVED lines=12> */
.L_x_3778:
[----:B------:R-:W0:Y:S02]  /*fe10*/  LDS R2, [R0] ;  /* 0x0000000000027984 */ /* 0x000e240000000800 */
[----:B0-----:R-:W-:-:S06]  /*fe20*/  HADD2 R3, R2, R7 ;  /* 0x0000000702037230 */ /* 0x001fcc0000000000 */
[----:B------:R-:W0:Y:S02]  /*fe30*/  ATOMS.CAST.SPIN R3, [R0], R2, R3 ;  /* 0x000000020003738d */ /* 0x000e240001800003 */
[----:B0-----:R-:W-:-:S13]  /*fe40*/  ISETP.EQ.U32.AND P0, PT, R3, 0x1, PT ;  /* 0x000000010300780c */ /* 0x001fda0003f02070 */
[----:B------:R-:W-:Y:S05]  /*fe50*/  @!P0 BRA `(.L_x_3778) ;  /* 0xffffffb000008947 */ /* 0x000fea000383ffff */
[----:B------:R-:W-:Y:S05]  /*fe60*/  BRA `(.L_x_3776) ;  /* 0x0000003000007947 */ /* 0x000fea0003800000 */
.L_x_3777:
[----:B------:R-:W2:Y:S02]  /*fe70*/  LD.E R0, [R4.64] ;  /* 0x0000000604007980 */ /* 0x000ea4000c101900 */
[----:B--2---:R-:W-:-:S05]  /*fe80*/  IMAD.IADD R3, R7, 0x1, R0 ;  /* 0x0000000107037824 */ /* 0x004fca00078e0200 */
[----:B------:R0:W-:Y:S02]  /*fe90*/  ST.E [R4.64], R3 ;  /* 0x0000000304007985 */ /* 0x0001e4000c101906 */
.L_x_3776:
[----:B------:R-:W-:Y:S05]  /*fea0*/  BSYNC B0 ;  /* 0x0000000000007941 */ /* 0x000fea0003800000 */
.L_x_3775:
[----:B------:R-:W2:Y:S02]  /*feb0*/  ATOM.E.ADD.F16x2.RN.STRONG.GPU P0, RZ, [R4.64+0x4], R9 ;  /* 0x0000040904ff798a */ /* 0x000ea4000810e9c6 */
[----:B--2---:R-:W-:Y:S05]  /*fec0*/  @P0 EXIT ;  /* 0x000000000000094d */ /* 0x004fea0003800000 */
[----:B------:R-:W1:Y:S02]  /*fed0*/  QSPC.E.S P0, RZ, [R4+0x4] ;  /* 0x0000040004ff73aa */ /* 0x000e640000000500 */
[----:B-1----:R-:W-:Y:S05]  /*fee0*/  @!P0 BRA `(.L_x_3779) ;  /* 0x0000008000008947 */ /* 0x002fea0003800000 */
[----:B0-----:R-:W-:-:S04]  /*fef0*/  IADD3 R4, R4, 0x4, RZ ;  /* 0x0000000404047810 */ /* 0x001fc80007ffe0ff */
[----:B------:R-:W-:-:S05]  /*ff00*/  LOP3.LUT R4, R4, 0xffffff, RZ, 0xc0, !PT ;  /* 0x00ffffff04047812 */ /* 0x000fca00078ec0ff */
.L_x_3780:
[----:B------:R-:W0:Y:S02]  /*ff10*/  LDS R2, [R4] ;  /* 0x0000000004027984 */ /* 0x000e240000000800 */
[----:B0-----:R-:W-:-:S10]  /*ff20*/  HFMA2.MMA R3, R2, 1, 1, R9 ;  /* 0x3c003c0002037835 */ /* 0x001fd40000000009 */
[----:B------:R-:W0:Y:S02]  /*ff30*/  ATOMS.CAST.SPIN R3, [R4], R2, R3 ;  /* 0x000000020403738d */ /* 0x000e240001800003 */
[----:B0-----:R-:W-:-:S13]  /*ff40*/  ISETP.EQ.U32.AND P0, PT, R3, 0x1, PT ;  /* 0x000000010300780c */ /* 0x001fda0003f02070 */
[----:B------:R-:W-:Y:S05]  /*ff50*/  @!P0 BRA `(.L_x_3780) ;  /* 0xffffffb000008947 */ /* 0x000fea000383ffff */
[----:B------:R-:W-:Y:S05]  /*ff60*/  EXIT ;  /* 0x000000000000794d */ /* 0x000fea0003800000 */
.L_x_3779:
[----:B------:R-:W2:Y:S02]  /*ff70*/  LD.E R0, [R4.64+0x4] ;  /* 0x0000040604007980 */ /* 0x000ea4000c101900 */
[----:B0-2---:R-:W-:-:S05]  /*ff80*/  IMAD.IADD R3, R9, 0x1, R0 ;  /* 0x0000000109037824 */ /* 0x005fca00078e0200 */
[----:B------:R-:W-:Y:S01]  /*ff90*/  ST.E [R4.64+0x4], R3 ;  /* 0x0000040304007985 */ /* 0x000fe2000c101906 */
[----:B------:R-:W-:Y:S05]  /*ffa0*/  EXIT ;  /* 0x000000000000794d */ /* 0x000fea0003800000 */
.L_x_3781:
        /* <DEDUP_REMOVED lines=13> */
.L_x_4799:


//--------------------- .text._Z23gemm_half_q_half_kernelILi2ELi160ELb1ELb1ELi32EEvPK6__halfPKjS4_S2_PS0_iiiiPKtS7_iiiiiibS2_i --------------------------
	.section	.text._Z23gemm_half_q_half_kernelILi2ELi160ELb1ELb1ELi32EEvPK6__halfPKjS4_S2_PS0_iiiiPKtS7_iiiiiibS2_i,"ax",@progbits
	.sectioninfo	@"SHI_REGISTERS=68"
	.align	128
        .global         _Z23gemm_half_q_half_kernelILi2ELi160ELb1ELb1ELi32EEvPK6__halfPKjS4_S2_PS0_iiiiPKtS7_iiiiiibS2_i
        .type           _Z23gemm_half_q_half_kernelILi2ELi160ELb1ELb1ELi32EEvPK6__halfPKjS4_S2_PS0_iiiiPKtS7_iiiiiibS2_i,@function
        .size           _Z23gemm_half_q_half_kernelILi2ELi160ELb1ELb1ELi32EEvPK6__halfPKjS4_S2_PS0_iiiiPKtS7_iiiiiibS2_i,(.L_x_4800 - _Z23gemm_half_q_half_kernelILi2ELi160ELb1ELb1ELi32EEvPK6__halfPKjS4_S2_PS0_iiiiPKtS7_iiiiiibS2_i)
        .other          _Z23gemm_half_q_half_kernelILi2ELi160ELb1ELb1ELi32EEvPK6__halfPKjS4_S2_PS0_iiiiPKtS7_iiiiiibS2_i,@"STO_CUDA_ENTRY STV_DEFAULT"
_Z23gemm_half_q_half_kernelILi2ELi160ELb1ELb1ELi32EEvPK6__halfPKjS4_S2_PS0_iiiiPKtS7_iiiiiibS2_i:
.text._Z23gemm_half_q_half_kernelILi2ELi160ELb1ELb1ELi32EEvPK6__halfPKjS4_S2_PS0_iiiiPKtS7_iiiiiibS2_i:
        /* <DEDUP_REMOVED lines=24> */
.L_x_3782:
        /* <DEDUP_REMOVED lines=22> */
[----:B------:R-:W-:-:S05]  /*02e0*/  IMAD.SHL.U32 R5, R5, 0x2, RZ ;  /* 0x0000000205057824 */ /* 0x000fca00078e00ff */
        /* <DEDUP_REMOVED lines=10> */
.L_x_3787:
        /* <DEDUP_REMOVED lines=17> */
.L_x_3786:
        /* <DEDUP_REMOVED lines=17> */
.L_x_3785:
[----:B------:R-:W-:Y:S01]  /*05b0*/  IMAD R5, R4, c[0x0][0x190], RZ ;  /* 0x0000640004057a24 */ /* 0x000fe200078e02ff */
[----:B------:R-:W-:-:S03]  /*05c0*/  ISETP.GT.AND P2, PT, R2, 0x3, PT ;  /* 0x000000030200780c */ /* 0x000fc60003f44270 */
[----:B------:R-:W-:-:S05]  /*05d0*/  IMAD.SHL.U32 R15, R5, 0x2, RZ ;  /* 0x00000002050f7824 */ /* 0x000fca00078e00ff */
        /* <DEDUP_REMOVED lines=10> */
.L_x_3789:
        /* <DEDUP_REMOVED lines=17> */
.L_x_3788:
        /* <DEDUP_REMOVED lines=15> */
.L_x_3784:
[----:B------:R-:W-:Y:S05]  /*0880*/  BSYNC B0 ;  /* 0x0000000000007941 */ /* 0x000fea0003800000 */
.L_x_3783:
        /* <DEDUP_REMOVED lines=11> */
[----:B------:R-:W-:-:S04]  /*0940*/  IMAD R6, R6, 0x40, R5 ;  /* 0x0000004006067824 */ /* 0x000fc800078e0205 */
[----:B------:R-:W-:Y:S02]  /*0950*/  IMAD R4, R3, 0x2, R6 ;  /* 0x0000000203047824 */ /* 0x000fe400078e0206 */
[----:B------:R-:W-:Y:S02]  /*0960*/  IMAD.MOV.U32 R3, RZ, RZ, RZ ;  /* 0x000000ffff037224 */ /* 0x000fe400078e00ff */
[----:B------:R-:W-:-:S04]  /*0970*/  IMAD.SHL.U32 R4, R4, 0x2, RZ ;  /* 0x0000000204047824 */ /* 0x000fc800078e00ff */
[----:B------:R-:W-:Y:S01]  /*0980*/  IMAD.WIDE R4, R4, R15, c[0x0][0x180] ;  /* 0x0000600004047625 */ /* 0x000fe200078e020f */
[----:B------:R-:W-:Y:S05]  /*0990*/  @!P2 BRA `(.L_x_3791) ;  /* 0x000000d00000a947 */ /* 0x000fea0003800000 */
[----:B------:R-:W-:Y:S02]  /*09a0*/  PLOP3.LUT P0, PT, PT, PT, PT, 0x8, 0x0 ;  /* 0x000000000000781c */ /* 0x000fe40003f0e170 */
[----:B------:R-:W-:Y:S02]  /*09b0*/  IADD3 R8, R2, -0x3, RZ ;  /* 0xfffffffd02087810 */ /* 0x000fe40007ffe0ff */
.L_x_3792:
        /* <DEDUP_REMOVED lines=11> */
.L_x_3791:
        /* <DEDUP_REMOVED lines=8> */
[----:B0-----:R-:W-:-:S06]  /*0af0*/  @P2 IMAD.WIDE R4, R15, c[0x0][0x18c], R2 ;  /* 0x000063000f042a25 */ /* 0x001fcc00078e0202 */
[----:B------:R1:W-:Y:S02]  /*0b00*/  @P0 STG.E.64 [R4.64], RZ ;  /* 0x000000ff04000986 */ /* 0x0003e4000c101b06 */
.L_x_3790:
        /* <DEDUP_REMOVED lines=65> */
.L_x_3794:
        /* <DEDUP_REMOVED lines=41> */
.L_x_3793:
        /* <DEDUP_REMOVED lines=9> */
[----:B------:R-:W-:Y:S01]  /*1240*/  PRMT R18, R12, 0x9910, RZ ;  /* 0x000099100c127816 */ /* 0x000fe200000000ff */
[----:B------:R-:W-:Y:S01]  /*1250*/  USHF.R.S32.HI UR4, URZ, 0x1f, UR4 ;  /* 0x0000001f3f047899 */ /* 0x000fe20008011404 */
[----:B------:R-:W-:Y:S01]  /*1260*/  IADD3 R14, P2, P3, R14, c[0x0][0x18c], R17 ;  /* 0x000063000e0e7a10 */ /* 0x000fe20007b5e011 */
[----:B------:R-:W-:Y:S01]  /*1270*/  HADD2.F32 R24, -RZ, R5.H0_H0 ;  /* 0x20000005ff187230 */ /* 0x000fe20000004100 */
[----:B------:R-:W-:Y:S02]  /*1280*/  ISETP.NE.AND P0, PT, R18, RZ, PT ;  /* 0x000000ff1200720c */ /* 0x000fe40003f05270 */
[C---:B------:R-:W-:Y:S02]  /*1290*/  LEA R26, P4, R14.reuse, c[0x0][0x168], 0x2 ;  /* 0x00005a000e1a7a11 */ /* 0x040fe400078810ff */
[----:B------:R-:W-:Y:S01]  /*12a0*/  IADD3.X R15, R15, UR4, R16, P2, P3 ;  /* 0x000000040f0f7c10 */ /* 0x000fe200097e6410 */
[----:B------:R-:W-:Y:S01]  /*12b0*/  UMOV UR4, URZ ;  /* 0x0000003f00047c82 */ /* 0x000fe20008000000 */
[----:B------:R-:W-:Y:S01]  /*12c0*/  ISETP.LT.OR P0, PT, R13, 0x2, !P0 ;  /* 0x000000020d00780c */ /* 0x000fe20004701670 */
[----:B------:R-:W-:Y:S01]  /*12d0*/  HADD2.F32 R13, -RZ, R8.H0_H0 ;  /* 0x20000008ff0d7230 */ /* 0x000fe20000004100 */
[----:B------:R-:W-:Y:S01]  /*12e0*/  LEA.HI.X R27, R14, c[0x0][0x16c], R15, 0x2, P4 ;  /* 0x00005b000e1b7a11 */ /* 0x000fe200020f140f */
[----:B------:R-:W-:Y:S01]  /*12f0*/  HADD2.F32 R14, -RZ, R7.H0_H0 ;  /* 0x20000007ff0e7230 */ /* 0x000fe20000004100 */
[----:B------:R-:W-:Y:S01]  /*1300*/  PRMT R4, R4, 0x5410, RZ ;  /* 0x0000541004047816 */ /* 0x000fe200000000ff */
[----:B------:R-:W-:-:S03]  /*1310*/  HADD2.F32 R15, -RZ, R6.H0_H0 ;  /* 0x20000006ff0f7230 */ /* 0x000fc60000004100 */
.L_x_3804:
[----:B-----5:R-:W-:Y:S05]  /*1320*/  @!P1 BRA `(.L_x_3796) ;  /* 0x000011a000009947 */ /* 0x020fea0003800000 */
[----:B------:R-:W2:Y:S04]  /*1330*/  LDG.E.128.CONSTANT R16, [R28.64] ;  /* 0x000000061c107981 */ /* 0x000ea8000c1e9d00 */
[----:B------:R-:W3:Y:S01]  /*1340*/  LDG.E.128.CONSTANT R20, [R26.64] ;  /* 0x000000061a147981 */ /* 0x000ee2000c1e9d00 */
[----:B------:R-:W-:-:S04]  /*1350*/  PRMT R56, R11, 0x9910, RZ ;  /* 0x000099100b387816 */ /* 0x000fc800000000ff */
[----:B------:R-:W-:Y:S02]  /*1360*/  ISETP.NE.AND P2, PT, R56, RZ, PT ;  /* 0x000000ff3800720c */ /* 0x000fe40003f45270 */
[C---:B--2---:R-:W-:Y:S02]  /*1370*/  LEA.HI R25, R16.reuse, 0xffffff80, RZ, 0x8 ;  /* 0xffffff8010197811 */ /* 0x044fe400078f40ff */
[----:B------:R-:W-:Y:S02]  /*1380*/  LOP3.LUT R37, R16, 0xff, RZ, 0xc0, !PT ;  /* 0x000000ff10257812 */ /* 0x000fe400078ec0ff */
[--C-:B------:R-:W-:Y:S02]  /*1390*/  SHF.R.U32.HI R44, RZ, 0x8, R16.reuse ;  /* 0x00000008ff2c7819 */ /* 0x100fe40000011610 */
[----:B---3--:R-:W-:Y:S01]  /*13a0*/  LOP3.LUT R45, R23, 0xff, RZ, 0xc0, !PT ;  /* 0x000000ff172d7812 */ /* 0x008fe200078ec0ff */
[----:B------:R-:W0:Y:S01]  /*13b0*/  I2F.F16 R25, R25 ;  /* 0x0000001900197306 */ /* 0x000e220000200c00 */
[----:B------:R-:W-:-:S02]  /*13c0*/  SHF.R.U32.HI R16, RZ, 0x10, R16 ;  /* 0x00000010ff107819 */ /* 0x000fc40000011610 */
[----:B------:R-:W-:Y:S02]  /*13d0*/  IADD3 R48, R45, -0x80, RZ ;  /* 0xffffff802d307810 */ /* 0x000fe40007ffe0ff */
[----:B------:R-:W-:Y:S02]  /*13e0*/  LOP3.LUT R16, R16, 0xff, RZ, 0xc0, !PT ;  /* 0x000000ff10107812 */ /* 0x000fe400078ec0ff */
[----:B------:R-:W-:Y:S02]  /*13f0*/  SHF.R.U32.HI R46, RZ, 0x8, R17 ;  /* 0x00000008ff2e7819 */ /* 0x000fe40000011611 */
[----:B------:R-:W-:Y:S02]  /*1400*/  LOP3.LUT R45, R44, 0xff, RZ, 0xc0, !PT ;  /* 0x000000ff2c2d7812 */ /* 0x000fe400078ec0ff */
[----:B------:R1:W2:Y:S01]  /*1410*/  I2F.F16 R44, R48 ;  /* 0x00000030002c7306 */ /* 0x0002a20000200c00 */
[----:B------:R-:W-:Y:S02]  /*1420*/  IADD3 R16, R16, -0x80, RZ ;  /* 0xffffff8010107810 */ /* 0x000fe40007ffe0ff */
[----:B------:R-:W-:-:S02]  /*1430*/  LEA.HI R31, R18, 0xffffff80, RZ, 0x8 ;  /* 0xffffff80121f7811 */ /* 0x000fc400078f40ff */
[----:B------:R-:W-:Y:S02]  /*1440*/  LOP3.LUT R39, R18, 0xff, RZ, 0xc0, !PT ;  /* 0x000000ff12277812 */ /* 0x000fe400078ec0ff */
[----:B------:R-:W-:Y:S02]  /*1450*/  LOP3.LUT R47, R46, 0xff, RZ, 0xc0, !PT ;  /* 0x000000ff2e2f7812 */ /* 0x000fe400078ec0ff */
[--C-:B-1----:R-:W-:Y:S01]  /*1460*/  SHF.R.U32.HI R48, RZ, 0x8, R18.reuse ;  /* 0x00000008ff307819 */ /* 0x102fe20000011612 */
[----:B------:R1:W3:Y:S01]  /*1470*/  I2F.F16 R46, R16 ;  /* 0x00000010002e7306 */ /* 0x0002e20000200c00 */
[----:B------:R-:W-:Y:S02]  /*1480*/  SHF.R.U32.HI R18, RZ, 0x10, R18 ;  /* 0x00000010ff127819 */ /* 0x000fe40000011612 */
[----:B------:R-:W-:Y:S02]  /*1490*/  LEA.HI R30, R17, 0xffffff80, RZ, 0x8 ;  /* 0xffffff80111e7811 */ /* 0x000fe400078f40ff */
[----:B------:R-:W-:-:S02]  /*14a0*/  LEA.HI R32, R19, 0xffffff80, RZ, 0x8 ;  /* 0xffffff8013207811 */ /* 0x000fc400078f40ff */
[----:B------:R-:W-:Y:S01]  /*14b0*/  LOP3.LUT R38, R17, 0xff, RZ, 0xc0, !PT ;  /* 0x000000ff11267812 */ /* 0x000fe200078ec0ff */
[----:B------:R-:W4:Y:S01]  /*14c0*/  I2F.F16 R31, R31 ;  /* 0x0000001f001f7306 */ /* 0x000f220000200c00 */
[----:B-1----:R-:W-:Y:S02]  /*14d0*/  SHF.R.U32.HI R16, RZ, 0x8, R19 ;  /* 0x00000008ff107819 */ /* 0x002fe40000011613 */
[----:B------:R-:W-:Y:S02]  /*14e0*/  LOP3.LUT R40, R19, 0xff, RZ, 0xc0, !PT ;  /* 0x000000ff13287812 */ /* 0x000fe400078ec0ff */
[----:B------:R-:W-:Y:S02]  /*14f0*/  LOP3.LUT R18, R18, 0xff, RZ, 0xc0, !PT ;  /* 0x000000ff12127812 */ /* 0x000fe400078ec0ff */
[----:B------:R-:W-:Y:S01]  /*1500*/  SHF.R.U32.HI R17, RZ, 0x10, R17 ;  /* 0x00000010ff117819 */ /* 0x000fe20000011611 */
[----:B------:R-:W1:Y:S01]  /*1510*/  I2F.F16 R30, R30 ;  /* 0x0000001e001e7306 */ /* 0x000e620000200c00 */
[----:B------:R-:W-:-:S02]  /*1520*/  SHF.R.U32.HI R19, RZ, 0x10, R19 ;  /* 0x00000010ff137819 */ /* 0x000fc40000011613 */
[----:B------:R-:W-:Y:S02]  /*1530*/  LOP3.LUT R16, R16, 0xff, RZ, 0xc0, !PT ;  /* 0x000000ff10107812 */ /* 0x000fe400078ec0ff */
[----:B------:R-:W-:Y:S02]  /*1540*/  IADD3 R18, R18, -0x80, RZ ;  /* 0xffffff8012127810 */ /* 0x000fe40007ffe0ff */
[----:B------:R-:W-:Y:S01]  /*1550*/  LOP3.LUT R17, R17, 0xff, RZ, 0xc0, !PT ;  /* 0x000000ff11117812 */ /* 0x000fe200078ec0ff */
[----:B------:R-:W0:Y:S01]  /*1560*/  I2F.F16 R32, R32 ;  /* 0x0000002000207306 */ /* 0x000e220000200c00 */
[----:B------:R-:W-:Y:S02]  /*1570*/  LOP3.LUT R19, R19, 0xff, RZ, 0xc0, !PT ;  /* 0x000000ff13137812 */ /* 0x000fe400078ec0ff */
[----:B------:R-:W-:Y:S02]  /*1580*/  IADD3 R51, R16, -0x80, RZ ;  /* 0xffffff8010337810 */ /* 0x000fe40007ffe0ff */
[----:B------:R-:W-:-:S02]  /*1590*/  SHF.R.U32.HI R16, RZ, 0x8, R20 ;  /* 0x00000008ff107819 */ /* 0x000fc40000011614 */
[C---:B------:R-:W-:Y:S01]  /*15a0*/  LEA.HI R33, R20.reuse, 0xffffff80, RZ, 0x8 ;  /* 0xffffff8014217811 */ /* 0x040fe200078f40ff */
[----:B------:R5:W0:Y:S01]  /*15b0*/  I2F.F16 R50, R18 ;  /* 0x0000001200327306 */ /* 0x000a220000200c00 */
[C---:B------:R-:W-:Y:S02]  /*15c0*/  LEA.HI R34, R21.reuse, 0xffffff80, RZ, 0x8 ;  /* 0xffffff8015227811 */ /* 0x040fe400078f40ff */
[----:B------:R-:W-:Y:S02]  /*15d0*/  LOP3.LUT R41, R20, 0xff, RZ, 0xc0, !PT ;  /* 0x000000ff14297812 */ /* 0x000fe400078ec0ff */
[----:B------:R-:W-:Y:S02]  /*15e0*/  LOP3.LUT R42, R21, 0xff, RZ, 0xc0, !PT ;  /* 0x000000ff152a7812 */ /* 0x000fe400078ec0ff */
[----:B------:R-:W-:Y:S01]  /*15f0*/  IADD3 R17, R17, -0x80, RZ ;  /* 0xffffff8011117810 */ /* 0x000fe20007ffe0ff */
[----:B------:R-:W0:Y:S01]  /*1600*/  I2F.F16 R33, R33 ;  /* 0x0000002100217306 */ /* 0x000e220000200c00 */
[----:B------:R-:W-:-:S02]  /*1610*/  IADD3 R19, R19, -0x80, RZ ;  /* 0xffffff8013137810 */ /* 0x000fc40007ffe0ff */
[--C-:B-----5:R-:W-:Y:S02]  /*1620*/  SHF.R.U32.HI R18, RZ, 0x8, R21.reuse ;  /* 0x00000008ff127819 */ /* 0x120fe40000011615 */
[----:B------:R-:W-:Y:S02]  /*1630*/  SHF.R.U32.HI R20, RZ, 0x10, R20 ;  /* 0x00000010ff147819 */ /* 0x000fe40000011614 */
[----:B------:R-:W-:Y:S01]  /*1640*/  SHF.R.U32.HI R21, RZ, 0x10, R21 ;  /* 0x00000010ff157819 */ /* 0x000fe20000011615 */
[----:B------:R5:W0:Y:S01]  /*1650*/  I2F.F16 R52, R19 ;  /* 0x0000001300347306 */ /* 0x000a220000200c00 */
[----:B------:R-:W-:Y:S02]  /*1660*/  LOP3.LUT R49, R48, 0xff, RZ, 0xc0, !PT ;  /* 0x000000ff30317812 */ /* 0x000fe400078ec0ff */
[----:B------:R-:W-:Y:S02]  /*1670*/  LOP3.LUT R16, R16, 0xff, RZ, 0xc0, !PT ;  /* 0x000000ff10107812 */ /* 0x000fe400078ec0ff */
[----:B------:R-:W-:-:S02]  /*1680*/  LOP3.LUT R18, R18, 0xff, RZ, 0xc0, !PT ;  /* 0x000000ff12127812 */ /* 0x000fc400078ec0ff */
[----:B------:R-:W-:Y:S01]  /*1690*/  IADD3 R16, R16, -0x80, RZ ;  /* 0xffffff8010107810 */ /* 0x000fe20007ffe0ff */
[----:B------:R0:W1:Y:S01]  /*16a0*/  I2F.F16 R48, R17 ;  /* 0x0000001100307306 */ /* 0x0000620000200c00 */
[----:B-----5:R-:W-:Y:S02]  /*16b0*/  LOP3.LUT R19, R21, 0xff, RZ, 0xc0, !PT ;  /* 0x000000ff15137812 */ /* 0x020fe400078ec0ff */
[----:B------:R-:W-:Y:S02]  /*16c0*/  SHF.R.U32.HI R54, RZ, 0x8, R22 ;  /* 0x00000008ff367819 */ /* 0x000fe40000011616 */
[----:B------:R-:W-:Y:S02]  /*16d0*/  LEA.HI R35, R22, 0xffffff80, RZ, 0x8 ;  /* 0xffffff8016237811 */ /* 0x000fe400078f40ff */
[----:B------:R-:W-:Y:S01]  /*16e0*/  LEA.HI R36, R23, 0xffffff80, RZ, 0x8 ;  /* 0xffffff8017247811 */ /* 0x000fe200078f40ff */
[----:B------:R-:W1:Y:S01]  /*16f0*/  I2F.F16 R34, R34 ;  /* 0x0000002200227306 */ /* 0x000e620000200c00 */
[----:B0-----:R-:W-:-:S02]  /*1700*/  LOP3.LUT R17, R20, 0xff, RZ, 0xc0, !PT ;  /* 0x000000ff14117812 */ /* 0x001fc400078ec0ff */
[----:B------:R-:W-:Y:S02]  /*1710*/  LOP3.LUT R43, R22, 0xff, RZ, 0xc0, !PT ;  /* 0x000000ff162b7812 */ /* 0x000fe400078ec0ff */
[----:B------:R-:W-:Y:S02]  /*1720*/  IADD3 R17, R17, -0x80, RZ ;  /* 0xffffff8011117810 */ /* 0x000fe40007ffe0ff */
[----:B------:R-:W-:Y:S01]  /*1730*/  IADD3 R18, R18, -0x80, RZ ;  /* 0xffffff8012127810 */ /* 0x000fe20007ffe0ff */
[----:B------:R0:W1:Y:S01]  /*1740*/  I2F.F16 R20, R16 ;  /* 0x0000001000147306 */ /* 0x0000620000200c00 */
[----:B------:R-:W-:Y:S02]  /*1750*/  IADD3 R19, R19, -0x80, RZ ;  /* 0xffffff8013137810 */ /* 0x000fe40007ffe0ff */
[----:B------:R-:W-:Y:S02]  /*1760*/  SHF.R.U32.HI R55, RZ, 0x8, R23 ;  /* 0x00000008ff377819 */ /* 0x000fe40000011617 */
[----:B------:R-:W-:-:S02]  /*1770*/  SHF.R.U32.HI R22, RZ, 0x10, R22 ;  /* 0x00000010ff167819 */ /* 0x000fc40000011616 */
[----:B------:R-:W-:Y:S01]  /*1780*/  SHF.R.U32.HI R23, RZ, 0x10, R23 ;  /* 0x00000010ff177819 */ /* 0x000fe20000011617 */
[----:B------:R5:W1:Y:S01]  /*1790*/  I2F.F16 R53, R17 ;  /* 0x0000001100357306 */ /* 0x000a620000200c00 */
[----:B0-----:R-:W-:Y:S02]  /*17a0*/  LOP3.LUT R16, R54, 0xff, RZ, 0xc0, !PT ;  /* 0x000000ff36107812 */ /* 0x001fe400078ec0ff */
[----:B------:R-:W-:Y:S02]  /*17b0*/  IADD3 R37, R37, -0x80, RZ ;  /* 0xffffff8025257810 */ /* 0x000fe40007ffe0ff */
[----:B------:R-:W-:Y:S02]  /*17c0*/  IADD3 R38, R38, -0x80, RZ ;  /* 0xffffff8026267810 */ /* 0x000fe40007ffe0ff */
[----:B------:R-:W-:Y:S01]  /*17d0*/  IADD3 R39, R39, -0x80, RZ ;  /* 0xffffff8027277810 */ /* 0x000fe20007ffe0ff */
[----:B------:R0:W1:Y:S01]  /*17e0*/  I2F.F16 R21, R18 ;  /* 0x0000001200157306 */ /* 0x0000620000200c00 */
[----:B-----5:R-:W-:-:S02]  /*17f0*/  LOP3.LUT R17, R22, 0xff, RZ, 0xc0, !PT ;  /* 0x000000ff16117812 */ /* 0x020fc400078ec0ff */
[----:B------:R-:W-:Y:S02]  /*1800*/  IADD3 R40, R40, -0x80, RZ ;  /* 0xffffff8028287810 */ /* 0x000fe40007ffe0ff */
[----:B------:R-:W-:Y:S02]  /*1810*/  IADD3 R41, R41, -0x80, RZ ;  /* 0xffffff8029297810 */ /* 0x000fe40007ffe0ff */
[----:B------:R-:W-:Y:S01]  /*1820*/  IADD3 R42, R42, -0x80, RZ ;  /* 0xffffff802a2a7810 */ /* 0x000fe20007ffe0ff */
[----:B------:R5:W1:Y:S01]  /*1830*/  I2F.F16 R54, R19 ;  /* 0x0000001300367306 */ /* 0x000a620000200c00 */
[----:B0-----:R-:W-:Y:S02]  /*1840*/  LOP3.LUT R18, R55, 0xff, RZ, 0xc0, !PT ;  /* 0x000000ff37127812 */ /* 0x001fe400078ec0ff */
[----:B------:R-:W-:Y:S02]  /*1850*/  IADD3 R43, R43, -0x80, RZ ;  /* 0xffffff802b2b7810 */ /* 0x000fe40007ffe0ff */
[----:B------:R-:W-:-:S02]  /*1860*/  IADD3 R45, R45, -0x80, RZ ;  /* 0xffffff802d2d7810 */ /* 0x000fc40007ffe0ff */
[----:B------:R-:W-:Y:S01]  /*1870*/  IADD3 R47, R47, -0x80, RZ ;  /* 0xffffff802f2f7810 */ /* 0x000fe20007ffe0ff */
[----:B------:R-:W0:Y:S01]  /*1880*/  I2F.F16 R35, R35 ;  /* 0x0000002300237306 */ /* 0x000e220000200c00 */
[----:B-----5:R-:W-:Y:S02]  /*1890*/  LOP3.LUT R19, R23, 0xff, RZ, 0xc0, !PT ;  /* 0x000000ff17137812 */ /* 0x020fe400078ec0ff */
[----:B------:R-:W-:Y:S02]  /*18a0*/  IADD3 R49, R49, -0x80, RZ ;  /* 0xffffff8031317810 */ /* 0x000fe40007ffe0ff */
[----:B------:R-:W-:Y:S02]  /*18b0*/  IADD3 R16, R16, -0x80, RZ ;  /* 0xffffff8010107810 */ /* 0x000fe40007ffe0ff */
[----:B------:R-:W-:Y:S01]  /*18c0*/  IADD3 R17, R17, -0x80, RZ ;  /* 0xffffff8011117810 */ /* 0x000fe20007ffe0ff */
[----:B------:R-:W0:Y:S01]  /*18d0*/  I2F.F16 R36, R36 ;  /* 0x0000002400247306 */ /* 0x000e220000200c00 */
[----:B------:R-:W-:-:S02]  /*18e0*/  IADD3 R18, R18, -0x80, RZ ;  /* 0xffffff8012127810 */ /* 0x000fc40007ffe0ff */
        /* <DEDUP_REMOVED lines=103> */
.L_x_3797:
        /* <DEDUP_REMOVED lines=47> */
[--C-:B-1----:R-:W-:Y:S01]  /*2250*/  HADD2.F32 R25, -RZ, R18.reuse.H0_H0 ;  /* 0x20000012ff197230 */ /* 0x102fe20000004100 */
[----:B------:R-:W-:Y:S01]  /*2260*/  FFMA.FTZ R16, R52, R16, R57 ;  /* 0x0000001034107223 */ /* 0x000fe20000010039 */
[----:B------:R-:W-:Y:S01]  /*2270*/  HADD2.F32 R18, -RZ, R18.H1_H1 ;  /* 0x30000012ff127230 */ /* 0x000fe20000004100 */
[-C--:B------:R-:W-:Y:S01]  /*2280*/  FFMA.FTZ R46, R31, R17.reuse, R46 ;  /* 0x000000111f2e7223 */ /* 0x080fe2000001002e */
[----:B------:R-:W-:Y:S01]  /*2290*/  HADD2.F32 R31, -RZ, R43.H0_H0 ;  /* 0x2000002bff1f7230 */ /* 0x000fe20000004100 */
[-C--:B------:R-:W-:Y:S02]  /*22a0*/  FFMA.FTZ R40, R30, R17.reuse, R40 ;  /* 0x000000111e287223 */ /* 0x080fe40000010028 */
[----:B------:R-:W-:Y:S01]  /*22b0*/  FFMA.FTZ R30, R32, R17, R16 ;  /* 0x00000011201e7223 */ /* 0x000fe20000010010 */
[----:B------:R-:W-:Y:S01]  /*22c0*/  HADD2.F32 R32, -RZ, R21.H0_H0 ;  /* 0x20000015ff207230 */ /* 0x000fe20000004100 */
[-C--:B------:R-:W-:Y:S01]  /*22d0*/  FFMA.FTZ R17, R41, R25.reuse, R38 ;  /* 0x0000001929117223 */ /* 0x080fe20000010026 */
[--C-:B------:R-:W-:Y:S01]  /*22e0*/  HADD2.F32 R16, -RZ, R19.reuse.H0_H0 ;  /* 0x20000013ff107230 */ /* 0x100fe20000004100 */
        /* <DEDUP_REMOVED lines=30> */
.L_x_3796:
        /* <DEDUP_REMOVED lines=44> */
[----:B------:R-:W-:-:S07]  /*2790*/  ISETP.NE.AND P2, PT, R57, RZ, PT ;  /* 0x000000ff3900720c */ /* 0x000fce0003f45270 */
        /* <DEDUP_REMOVED lines=154> */
.L_x_3799:
        /* <DEDUP_REMOVED lines=48> */
[--C-:B-1----:R-:W-:Y:S01]  /*3440*/  HADD2.F32 R31, -RZ, R18.reuse.H0_H0 ;  /* 0x20000012ff1f7230 */ /* 0x102fe20000004100 */
        /* <DEDUP_REMOVED lines=38> */
.L_x_3798:
        /* <DEDUP_REMOVED lines=198> */
.L_x_3801:
        /* <DEDUP_REMOVED lines=87> */
.L_x_3800:
        /* <DEDUP_REMOVED lines=198> */
.L_x_3803:
        /* <DEDUP_REMOVED lines=87> */
.L_x_3802:
[----:B------:R-:W-:Y:S01]  /*5a50*/  IADD3 R10, R10, 0x20, RZ ;  /* 0x000000200a0a7810 */ /* 0x000fe20007ffe0ff */
[----:B------:R-:W-:Y:S01]  /*5a60*/  UIADD3 UR4, UR4, 0x40, URZ ;  /* 0x0000004004047890 */ /* 0x000fe2000fffe03f */
[C---:B------:R-:W-:Y:S02]  /*5a70*/  IMAD.WIDE R26, R25.reuse, 0x8, R26 ;  /* 0x00000008191a7825 */ /* 0x040fe400078e021a */
[C---:B------:R-:W-:Y:S02]  /*5a80*/  ISETP.GE.AND P2, PT, R10.reuse, c[0x0][0x1a8], PT ;  /* 0x00006a000a007a0c */ /* 0x040fe40003f46270 */
[----:B------:R-:W-:Y:S01]  /*5a90*/  ISETP.LT.AND P3, PT, R10, R9, PT ;  /* 0x000000090a00720c */ /* 0x000fe20003f61270 */
[----:B0-----:R-:W-:-:S12]  /*5aa0*/  IMAD.WIDE R28, R25, 0x8, R28 ;  /* 0x00000008191c7825 */ /* 0x001fd800078e021c */
[----:B------:R-:W-:Y:S05]  /*5ab0*/  @!P2 BRA P3, `(.L_x_3804) ;  /* 0xffffb8600000a947 */ /* 0x000fea000183ffff */
.L_x_3795:
[----:B------:R-:W-:-:S04]  /*5ac0*/  ISETP.GE.AND P0, PT, R10, R9, PT ;  /* 0x000000090a00720c */ /* 0x000fc80003f06270 */
[----:B------:R-:W-:-:S13]  /*5ad0*/  ISETP.GE.OR P0, PT, R10, c[0x0][0x1ac], P0 ;  /* 0x00006b000a007a0c */ /* 0x000fda0000706670 */
[----:B------:R-:W-:Y:S05]  /*5ae0*/  @P0 BRA `(.L_x_3805) ;  /* 0x00001e6000000947 */ /* 0x000fea0003800000 */
[----:B------:R-:W0:Y:S01]  /*5af0*/  S2R R13, SR_CTAID.Y ;  /* 0x00000000000d7919 */ /* 0x000e220000002600 */
[----:B------:R-:W-:Y:S01]  /*5b00*/  IMAD.MOV.U32 R14, RZ, RZ, -0x2 ;  /* 0xfffffffeff0e7424 */ /* 0x000fe200078e00ff */
[----:B------:R-:W-:Y:S01]  /*5b10*/  PRMT R15, R12, 0x9910, RZ ;  /* 0x000099100c0f7816 */ /* 0x000fe200000000ff */
[----:B------:R-:W-:Y:S02]  /*5b20*/  ULDC UR5, c[0x0][0x18c] ;  /* 0x0000630000057ab9 */ /* 0x000fe40000000800 */
[----:B------:R-:W-:Y:S01]  /*5b30*/  USHF.R.S32.HI UR5, URZ, 0x1f, UR5 ;  /* 0x0000001f3f057899 */ /* 0x000fe20008011405 */
[----:B------:R-:W-:Y:S01]  /*5b40*/  ISETP.NE.AND P0, PT, R15, RZ, PT ;  /* 0x000000ff0f00720c */ /* 0x000fe20003f05270 */
[----:B0-----:R-:W-:-:S05]  /*5b50*/  IMAD R13, R13, R14, c[0x0][0x188] ;  /* 0x000062000d0d7624 */ /* 0x001fca00078e020e */
[----:B------:R-:W-:Y:S02]  /*5b60*/  ISETP.LT.OR P0, PT, R13, 0x2, !P0 ;  /* 0x000000020d00780c */ /* 0x000fe40004701670 */
.L_x_3810:
        /* <DEDUP_REMOVED lines=31> */
[--C-:B---3--:R-:W-:Y:S02]  /*5d60*/  SHF.R.U32.HI R16, RZ, 0x8, R20.reuse ;  /* 0x00000008ff107819 */ /* 0x108fe40000011614 */
[--C-:B------:R-:W-:Y:S02]  /*5d70*/  SHF.R.U32.HI R55, RZ, 0xa, R20.reuse ;  /* 0x0000000aff377819 */ /* 0x100fe40000011614 */
[----:B------:R-:W-:Y:S02]  /*5d80*/  LOP3.LUT R32, R20, 0x3f003f, RZ, 0xc0, !PT ;  /* 0x003f003f14207812 */ /* 0x000fe400078ec0ff */
[----:B------:R-:W-:Y:S02]  /*5d90*/  SHF.R.U32.HI R39, RZ, 0x6, R20 ;  /* 0x00000006ff277819 */ /* 0x000fe40000011614 */
[----:B------:R-:W-:-:S02]  /*5da0*/  SHF.R.U32.HI R20, RZ, 0x8, R23 ;  /* 0x00000008ff147819 */ /* 0x000fc40000011617 */
[----:B------:R-:W-:Y:S02]  /*5db0*/  LOP3.LUT R16, R17, 0x300030, R16, 0xf8, !PT ;  /* 0x0030003011107812 */ /* 0x000fe400078ef810 */
[--C-:B------:R-:W-:Y:S02]  /*5dc0*/  SHF.R.U32.HI R19, RZ, 0x8, R22.reuse ;  /* 0x00000008ff137819 */ /* 0x100fe40000011616 */
[--C-:B------:R-:W-:Y:S02]  /*5dd0*/  SHF.R.U32.HI R52, RZ, 0xa, R22.reuse ;  /* 0x0000000aff347819 */ /* 0x100fe40000011616 */
[----:B------:R-:W-:Y:S02]  /*5de0*/  LOP3.LUT R33, R22, 0x3f003f, RZ, 0xc0, !PT ;  /* 0x003f003f16217812 */ /* 0x000fe400078ec0ff */
[----:B------:R-:W-:Y:S02]  /*5df0*/  SHF.R.U32.HI R36, RZ, 0x6, R22 ;  /* 0x00000006ff247819 */ /* 0x000fe40000011616 */
[----:B------:R-:W-:-:S02]  /*5e00*/  LOP3.LUT R17, R47, 0x300030, R20, 0xf8, !PT ;  /* 0x003000302f117812 */ /* 0x000fc400078ef814 */
[----:B------:R-:W-:Y:S02]  /*5e10*/  SHF.R.U32.HI R18, RZ, 0x8, R21 ;  /* 0x00000008ff127819 */ /* 0x000fe40000011615 */
[--C-:B--2---:R-:W-:Y:S02]  /*5e20*/  SHF.R.U32.HI R20, RZ, 0xc, R24.reuse ;  /* 0x0000000cff147819 */ /* 0x104fe40000011618 */
[----:B------:R-:W-:Y:S02]  /*5e30*/  LOP3.LUT R49, R24, 0x3f003f, RZ, 0xc0, !PT ;  /* 0x003f003f18317812 */ /* 0x000fe400078ec0ff */
[----:B------:R-:W-:Y:S02]  /*5e40*/  SHF.R.U32.HI R50, RZ, 0x6, R24 ;  /* 0x00000006ff327819 */ /* 0x000fe40000011618 */
[----:B------:R-:W-:Y:S02]  /*5e50*/  SHF.R.U32.HI R22, RZ, 0xc, R26 ;  /* 0x0000000cff167819 */ /* 0x000fe4000001161a */
[----:B------:R-:W-:-:S02]  /*5e60*/  SHF.R.U32.HI R24, RZ, 0xc, R27 ;  /* 0x0000000cff187819 */ /* 0x000fc4000001161b */
[--C-:B------:R-:W-:Y:S02]  /*5e70*/  SHF.R.U32.HI R53, RZ, 0xa, R23.reuse ;  /* 0x0000000aff357819 */ /* 0x100fe40000011617 */
[----:B------:R-:W-:Y:S02]  /*5e80*/  LOP3.LUT R37, R23, 0x3f003f, RZ, 0xc0, !PT ;  /* 0x003f003f17257812 */ /* 0x000fe400078ec0ff */
[----:B------:R-:W-:Y:S02]  /*5e90*/  SHF.R.U32.HI R38, RZ, 0x6, R23 ;  /* 0x00000006ff267819 */ /* 0x000fe40000011617 */
[----:B------:R-:W-:Y:S02]  /*5ea0*/  LOP3.LUT R19, R46, 0x300030, R19, 0xf8, !PT ;  /* 0x003000302e137812 */ /* 0x000fe400078ef813 */
[----:B------:R-:W-:Y:S02]  /*5eb0*/  SHF.R.U32.HI R54, RZ, 0xa, R21 ;  /* 0x0000000aff367819 */ /* 0x000fe40000011615 */
[----:B------:R-:W-:-:S02]  /*5ec0*/  LOP3.LUT R34, R21, 0x3f003f, RZ, 0xc0, !PT ;  /* 0x003f003f15227812 */ /* 0x000fc400078ec0ff */
[----:B------:R-:W-:Y:S02]  /*5ed0*/  SHF.R.U32.HI R35, RZ, 0x6, R21 ;  /* 0x00000006ff237819 */ /* 0x000fe40000011615 */
[----:B------:R-:W-:Y:S02]  /*5ee0*/  LOP3.LUT R18, R45, 0x300030, R18, 0xf8, !PT ;  /* 0x003000302d127812 */ /* 0x000fe400078ef812 */
[----:B------:R-:W-:Y:S02]  /*5ef0*/  LOP3.LUT R46, R25, 0x3f003f, RZ, 0xc0, !PT ;  /* 0x003f003f192e7812 */ /* 0x000fe400078ec0ff */
[----:B------:R-:W-:Y:S02]  /*5f00*/  LOP3.LUT R23, R22, 0xf000f, RZ, 0xc0, !PT ;  /* 0x000f000f16177812 */ /* 0x000fe400078ec0ff */
[--C-:B------:R-:W-:Y:S02]  /*5f10*/  SHF.R.U32.HI R21, RZ, 0xc, R25.reuse ;  /* 0x0000000cff157819 */ /* 0x100fe40000011619 */
        /* <DEDUP_REMOVED lines=129> */
.L_x_3807:
[----:B------:R-:W-:Y:S05]  /*6730*/  @P0 BRA `(.L_x_3806) ;  /* 0x000002e000000947 */ /* 0x000fea0003800000 */
[----:B------:R-:W1:Y:S01]  /*6740*/  LDS.128 R16, [UR4+0x40] ;  /* 0x00004004ff107984 */ /* 0x000e620008000c00 */
[----:B------:R-:W-:Y:S01]  /*6750*/  IMAD.MOV.U32 R57, RZ, RZ, R25 ;  /* 0x000000ffff397224 */ /* 0x000fe200078e0019 */
[----:B------:R-:W-:Y:S01]  /*6760*/  PRMT R8, R8, 0x5410, R7 ;  /* 0x0000541008087816 */ /* 0x000fe20000000007 */
[----:B------:R-:W-:Y:S01]  /*6770*/  IMAD.MOV.U32 R59, RZ, RZ, R24 ;  /* 0x000000ffff3b7224 */ /* 0x000fe200078e0018 */
        /* <DEDUP_REMOVED lines=42> */
.L_x_3806:
        /* <DEDUP_REMOVED lines=15> */
[----:B------:R-:W-:-:S02]  /*6b10*/  SHF.R.U32.HI R45, RZ, 0xc, R17 ;  /* 0x0000000cff2d7819 */ /* 0x000fc40000011611 */
[----:B------:R-:W-:Y:S02]  /*6b20*/  LOP3.LUT R37, R17, 0x3f003f, RZ, 0xc0, !PT ;  /* 0x003f003f11257812 */ /* 0x000fe400078ec0ff */
[----:B------:R-:W-:Y:S02]  /*6b30*/  SHF.R.U32.HI R38, RZ, 0x6, R17 ;  /* 0x00000006ff267819 */ /* 0x000fe40000011611 */
[--C-:B----4-:R-:W-:Y:S02]  /*6b40*/  SHF.R.U32.HI R16, RZ, 0x8, R20.reuse ;  /* 0x00000008ff107819 */ /* 0x110fe40000011614 */
[--C-:B------:R-:W-:Y:S02]  /*6b50*/  SHF.R.U32.HI R51, RZ, 0xa, R20.reuse ;  /* 0x0000000aff337819 */ /* 0x100fe40000011614 */
[----:B------:R-:W-:Y:S02]  /*6b60*/  LOP3.LUT R28, R20, 0x3f003f, RZ, 0xc0, !PT ;  /* 0x003f003f141c7812 */ /* 0x000fe400078ec0ff */
[----:B------:R-:W-:-:S02]  /*6b70*/  SHF.R.U32.HI R35, RZ, 0x6, R20 ;  /* 0x00000006ff237819 */ /* 0x000fc40000011614 */
[----:B------:R-:W-:Y:S02]  /*6b80*/  LOP3.LUT R17, R44, 0xf000f, RZ, 0xc0, !PT ;  /* 0x000f000f2c117812 */ /* 0x000fe400078ec0ff */
[----:B------:R-:W-:Y:S02]  /*6b90*/  LOP3.LUT R40, R19, 0x3f003f, RZ, 0xc0, !PT ;  /* 0x003f003f13287812 */ /* 0x000fe400078ec0ff */
[----:B------:R-:W-:Y:S02]  /*6ba0*/  SHF.R.U32.HI R41, RZ, 0x6, R19 ;  /* 0x00000006ff297819 */ /* 0x000fe40000011613 */
[----:B------:R-:W-:Y:S02]  /*6bb0*/  SHF.R.U32.HI R20, RZ, 0x8, R23 ;  /* 0x00000008ff147819 */ /* 0x000fe40000011617 */
[----:B------:R-:W-:Y:S02]  /*6bc0*/  LOP3.LUT R47, R47, 0xf000f, RZ, 0xc0, !PT ;  /* 0x000f000f2f2f7812 */ /* 0x000fe400078ec0ff */
[----:B------:R-:W-:-:S02]  /*6bd0*/  SHF.R.U32.HI R46, RZ, 0xc, R18 ;  /* 0x0000000cff2e7819 */ /* 0x000fc40000011612 */
[--C-:B------:R-:W-:Y:S02]  /*6be0*/  SHF.R.U32.HI R19, RZ, 0x8, R22.reuse ;  /* 0x00000008ff137819 */ /* 0x100fe40000011616 */
[--C-:B------:R-:W-:Y:S02]  /*6bf0*/  SHF.R.U32.HI R48, RZ, 0xa, R22.reuse ;  /* 0x0000000aff307819 */ /* 0x100fe40000011616 */
[----:B------:R-:W-:Y:S02]  /*6c00*/  LOP3.LUT R29, R22, 0x3f003f, RZ, 0xc0, !PT ;  /* 0x003f003f161d7812 */ /* 0x000fe400078ec0ff */
[----:B------:R-:W-:Y:S02]  /*6c10*/  SHF.R.U32.HI R32, RZ, 0x6, R22 ;  /* 0x00000006ff207819 */ /* 0x000fe40000011616 */
[----:B------:R-:W-:Y:S02]  /*6c20*/  LOP3.LUT R36, R18, 0x3f003f, RZ, 0xc0, !PT ;  /* 0x003f003f12247812 */ /* 0x000fe400078ec0ff */
[----:B------:R-:W-:-:S02]  /*6c30*/  SHF.R.U32.HI R39, RZ, 0x6, R18 ;  /* 0x00000006ff277819 */ /* 0x000fc40000011612 */
[----:B---3--:R-:W-:Y:S02]  /*6c40*/  SHF.R.U32.HI R22, RZ, 0xc, R26 ;  /* 0x0000000cff167819 */ /* 0x008fe4000001161a */
[--C-:B------:R-:W-:Y:S02]  /*6c50*/  SHF.R.U32.HI R18, RZ, 0x8, R21.reuse ;  /* 0x00000008ff127819 */ /* 0x100fe40000011615 */
[--C-:B------:R-:W-:Y:S02]  /*6c60*/  SHF.R.U32.HI R50, RZ, 0xa, R21.reuse ;  /* 0x0000000aff327819 */ /* 0x100fe40000011615 */
[----:B------:R-:W-:Y:S02]  /*6c70*/  LOP3.LUT R30, R21, 0x3f003f, RZ, 0xc0, !PT ;  /* 0x003f003f151e7812 */ /* 0x000fe400078ec0ff */
[----:B------:R-:W-:Y:S02]  /*6c80*/  SHF.R.U32.HI R31, RZ, 0x6, R21 ;  /* 0x00000006ff1f7819 */ /* 0x000fe40000011615 */
[----:B------:R-:W-:-:S02]  /*6c90*/  LOP3.LUT R16, R17, 0x300030, R16, 0xf8, !PT ;  /* 0x0030003011107812 */ /* 0x000fc400078ef810 */
[----:B------:R-:W-:Y:S02]  /*6ca0*/  SHF.R.U32.HI R52, RZ, 0xc, R27 ;  /* 0x0000000cff347819 */ /* 0x000fe4000001161b */
[----:B------:R-:W-:Y:S02]  /*6cb0*/  LOP3.LUT R17, R47, 0x300030, R20, 0xf8, !PT ;  /* 0x003000302f117812 */ /* 0x000fe400078ef814 */
        /* <DEDUP_REMOVED lines=10> */
[----:B------:R-:W-:Y:S02]  /*6d60*/  LOP3.LUT R19, R46, 0x300030, R19, 0xf8, !PT ;  /* 0x003000302e137812 */ /* 0x000fe400078ef813 */
[----:B------:R-:W-:Y:S02]  /*6d70*/  LOP3.LUT R20, R20, 0xf000f, RZ, 0xc0, !PT ;  /* 0x000f000f14147812 */ /* 0x000fe400078ec0ff */
[----:B------:R-:W-:Y:S02]  /*6d80*/  LOP3.LUT R18, R45, 0x300030, R18, 0xf8, !PT ;  /* 0x003000302d127812 */ /* 0x000fe400078ef812 */
[----:B------:R-:W-:Y:S02]  /*6d90*/  LOP3.LUT R46, R24, 0x3f003f, RZ, 0xc0, !PT ;  /* 0x003f003f182e7812 */ /* 0x000fe400078ec0ff */
[----:B------:R-:W-:Y:S02]  /*6da0*/  SHF.R.U32.HI R47, RZ, 0x6, R24 ;  /* 0x00000006ff2f7819 */ /* 0x000fe40000011618 */
[----:B------:R-:W-:-:S02]  /*6db0*/  LOP3.LUT R22, R23, 0x300030, R48, 0xf8, !PT ;  /* 0x0030003017167812 */ /* 0x000fc400078ef830 */
[----:B------:R-:W-:Y:S02]  /*6dc0*/  LOP3.LUT R44, R25, 0x3f003f, RZ, 0xc0, !PT ;  /* 0x003f003f192c7812 */ /* 0x000fe400078ec0ff */
[----:B------:R-:W-:Y:S02]  /*6dd0*/  SHF.R.U32.HI R45, RZ, 0x6, R25 ;  /* 0x00000006ff2d7819 */ /* 0x000fe40000011619 */
[----:B------:R-:W-:Y:S02]  /*6de0*/  LOP3.LUT R24, R27, 0x3f003f, RZ, 0xc0, !PT ;  /* 0x003f003f1b187812 */ /* 0x000fe400078ec0ff */
[----:B------:R-:W-:Y:S02]  /*6df0*/  LOP3.LUT R23, R52, 0x300030, R49, 0xf8, !PT ;  /* 0x0030003034177812 */ /* 0x000fe400078ef831 */
[----:B------:R-:W-:Y:S02]  /*6e00*/  LOP3.LUT R25, R26, 0x3f003f, RZ, 0xc0, !PT ;  /* 0x003f003f1a197812 */ /* 0x000fe400078ec0ff */
[----:B------:R-:W-:-:S02]  /*6e10*/  SHF.R.U32.HI R27, RZ, 0x6, R27 ;  /* 0x00000006ff1b7819 */ /* 0x000fc4000001161b */
[----:B------:R-:W-:Y:S02]  /*6e20*/  LOP3.LUT R21, R21, 0x300030, R50, 0xf8, !PT ;  /* 0x0030003015157812 */ /* 0x000fe400078ef832 */
[----:B------:R-:W-:Y:S02]  /*6e30*/  LOP3.LUT R52, R40, 0x64006400, RZ, 0xfc, !PT ;  /* 0x6400640028347812 */ /* 0x000fe400078efcff */
[----:B------:R-:W-:Y:S02]  /*6e40*/  SHF.R.U32.HI R26, RZ, 0x6, R26 ;  /* 0x00000006ff1a7819 */ /* 0x000fe4000001161a */
        /* <DEDUP_REMOVED lines=121> */
.L_x_3809:
        /* <DEDUP_REMOVED lines=47> */
.L_x_3808:
        /* <DEDUP_REMOVED lines=8> */
.L_x_3805:
[----:B------:R-:W-:Y:S05]  /*7950*/  @!P1 EXIT ;  /* 0x000000000000994d */ /* 0x000fea0003800000 */
[----:B------:R-:W1:Y:S01]  /*7960*/  S2R R5, SR_CTAID.X ;  /* 0x0000000000057919 */ /* 0x000e620000002500 */
[----:B0-----:R-:W-:Y:S01]  /*7970*/  IMAD.MOV.U32 R15, RZ, RZ, 0x2 ;  /* 0x00000002ff0f7424 */ /* 0x001fe200078e00ff */
[----:B------:R-:W-:Y:S02]  /*7980*/  HMUL2 R9, R0, R11.H0_H0 ;  /* 0x2000000b00097232 */ /* 0x000fe40000000000 */
        /* <DEDUP_REMOVED lines=16> */
.L_x_3814:
[----:B------:R-:W0:Y:S02]  /*7a90*/  LDS R10, [R0] ;  /* 0x00000000000a7984 */ /* 0x000e240000000800 */
[----:B0-----:R-:W-:-:S06]  /*7aa0*/  HADD2 R11, R10, R9 ;  /* 0x000000090a0b7230 */ /* 0x001fcc0000000000 */
[----:B------:R-:W0:Y:S02]  /*7ab0*/  ATOMS.CAST.SPIN R11, [R0], R10, R11 ;  /* 0x0000000a000b738d */ /* 0x000e24000180000b */
[----:B0-----:R-:W-:-:S13]  /*7ac0*/  ISETP.EQ.U32.AND P0, PT, R11, 0x1, PT ;  /* 0x000000010b00780c */ /* 0x001fda0003f02070 */
[----:B------:R-:W-:Y:S05]  /*7ad0*/  @!P0 BRA `(.L_x_3814) ;  /* 0xffffffb000008947 */ /* 0x000fea000383ffff */
[----:B------:R-:W-:Y:S05]  /*7ae0*/  BRA `(.L_x_3812) ;  /* 0x0000003000007947 */ /* 0x000fea0003800000 */
.L_x_3813:
[----:B------:R-:W2:Y:S02]  /*7af0*/  LD.E R0, [R6.64] ;  /* 0x0000000606007980 */ /* 0x000ea4000c101900 */
[----:B--2---:R-:W-:-:S05]  /*7b00*/  IMAD.IADD R9, R9, 0x1, R0 ;  /* 0x0000000109097824 */ /* 0x004fca00078e0200 */
[----:B------:R0:W-:Y:S02]  /*7b10*/  ST.E [R6.64], R9 ;  /* 0x0000000906007985 */ /* 0x0001e4000c101906 */
.L_x_3812:
[----:B------:R-:W-:Y:S05]  /*7b20*/  BSYNC B0 ;  /* 0x0000000000007941 */ /* 0x000fea0003800000 */
.L_x_3811:
[----:B------:R-:W2:Y:S01]  /*7b30*/  ATOM.E.ADD.F16x2.RN.STRONG.GPU P0, RZ, [R6.64+0x4], R13 ;  /* 0x0000040d06ff798a */ /* 0x000ea2000810e9c6 */
[----:B------:R-:W-:Y:S01]  /*7b40*/  BSSY B0, `(.L_x_3815) ;  /* 0x000000f000007945 */ /* 0x000fe20003800000 */
[----:B--2---:R-:W-:Y:S05]  /*7b50*/  @P0 BRA `(.L_x_3816) ;  /* 0x000000d000000947 */ /* 0x004fea0003800000 */
[----:B------:R-:W1:Y:S02]  /*7b60*/  QSPC.E.S P0, RZ, [R6+0x4] ;  /* 0x0000040006ff73aa */ /* 0x000e640000000500 */
[----:B-1----:R-:W-:Y:S05]  /*7b70*/  @!P0 BRA `(.L_x_3817) ;  /* 0x0000008000008947 */ /* 0x002fea0003800000 */
[----:B0-----:R-:W-:-:S04]  /*7b80*/  IADD3 R6, R6, 0x4, RZ ;  /* 0x0000000406067810 */ /* 0x001fc80007ffe0ff */
[----:B------:R-:W-:-:S05]  /*7b90*/  LOP3.LUT R6, R6, 0xffffff, RZ, 0xc0, !PT ;  /* 0x00ffffff06067812 */ /* 0x000fca00078ec0ff */
.L_x_3818:
[----:B------:R-:W0:Y:S02]  /*7ba0*/  LDS R10, [R6] ;  /* 0x00000000060a7984 */ /* 0x000e240000000800 */
[----:B0-----:R-:W-:-:S10]  /*7bb0*/  HFMA2.MMA R11, R10, 1, 1, R13 ;  /* 0x3c003c000a0b7835 */ /* 0x001fd4000000000d */
[----:B------:R-:W0:Y:S02]  /*7bc0*/  ATOMS.CAST.SPIN R11, [R6], R10, R11 ;  /* 0x0000000a060b738d */ /* 0x000e24000180000b */
[----:B0-----:R-:W-:-:S13]  /*7bd0*/  ISETP.EQ.U32.AND P0, PT, R11, 0x1, PT ;  /* 0x000000010b00780c */ /* 0x001fda0003f02070 */
[----:B------:R-:W-:Y:S05]  /*7be0*/  @!P0 BRA `(.L_x_3818) ;  /* 0xffffffb000008947 */ /* 0x000fea000383ffff */
[----:B------:R-:W-:Y:S05]  /*7bf0*/  BRA `(.L_x_3816) ;  /* 0x0000003000007947 */ /* 0x000fea0003800000 */
.L_x_3817:
[----:B------:R-:W2:Y:S02]  /*7c00*/  LD.E R0, [R6.64+0x4] ;  /* 0x0000040606007980 */ /* 0x000ea4000c101900 */
[----:B0-2---:R-:W-:-:S05]  /*7c10*/  IMAD.IADD R9, R13, 0x1, R0 ;  /* 0x000000010d097824 */ /* 0x005fca00078e0200 */
[----:B------:R0:W-:Y:S02]  /*7c20*/  ST.E [R6.64+0x4], R9 ;  /* 0x0000040906007985 */ /* 0x0001e4000c101906 */
.L_x_3816:
[----:B------:R-:W-:Y:S05]  /*7c30*/  BSYNC B0 ;  /* 0x0000000000007941 */ /* 0x000fea0003800000 */
.L_x_3815:
[----:B------:R-:W-:-:S13]  /*7c40*/  ISETP.GE.AND P0, PT, R5, 0x2, PT ;  /* 0x000000020500780c */ /* 0x000fda0003f06270 */
[----:B------:R-:W-:Y:S05]  /*7c50*/  @!P0 EXIT ;  /* 0x000000000000894d */ /* 0x000fea0003800000 */
[----:B------:R-:W-:Y:S01]  /*7c60*/  IADD3 R2, R8, c[0x0][0x18c], RZ ;  /* 0x0000630008027a10 */ /* 0x000fe20007ffe0ff */
[----:B------:R-:W-:-:S04]  /*7c70*/  IMAD.MOV.U32 R5, RZ, RZ, R3 ;  /* 0x000000ffff057224 */ /* 0x000fc800078e0003 */
[----:B------:R-:W-:Y:S01]  /*7c80*/  IMAD.WIDE R2, R2, R15, c[0x0][0x180] ;  /* 0x0000600002027625 */ /* 0x000fe200078e020f */
        /* <DEDUP_REMOVED lines=8> */
.L_x_3822:
[----:B------:R-:W0:Y:S02]  /*7d10*/  LDS R4, [R0] ;  /* 0x0000000000047984 */ /* 0x000e240000000800 */
[----:B0-----:R-:W-:-:S06]  /*7d20*/  HADD2 R5, R4, R7 ;  /* 0x0000000704057230 */ /* 0x001fcc0000000000 */
[----:B------:R-:W0:Y:S02]  /*7d30*/  ATOMS.CAST.SPIN R5, [R0], R4, R5 ;  /* 0x000000040005738d */ /* 0x000e240001800005 */
[----:B0-----:R-:W-:-:S13]  /*7d40*/  ISETP.EQ.U32.AND P0, PT, R5, 0x1, PT ;  /* 0x000000010500780c */ /* 0x001fda0003f02070 */
[----:B------:R-:W-:Y:S05]  /*7d50*/  @!P0 BRA `(.L_x_3822) ;  /* 0xffffffb000008947 */ /* 0x000fea000383ffff */
[----:B------:R-:W-:Y:S05]  /*7d60*/  BRA `(.L_x_3820) ;  /* 0x0000003000007947 */ /* 0x000fea0003800000 */
.L_x_3821:
[----:B------:R-:W2:Y:S02]  /*7d70*/  LD.E R0, [R2.64] ;  /* 0x0000000602007980 */ /* 0x000ea4000c101900 */
[----:B--2---:R-:W-:-:S05]  /*7d80*/  IMAD.IADD R5, R7, 0x1, R0 ;  /* 0x0000000107057824 */ /* 0x004fca00078e0200 */
[----:B------:R0:W-:Y:S02]  /*7d90*/  ST.E [R2.64], R5 ;  /* 0x0000000502007985 */ /* 0x0001e4000c101906 */
.L_x_3820:
[----:B------:R-:W-:Y:S05]  /*7da0*/  BSYNC B0 ;  /* 0x0000000000007941 */ /* 0x000fea0003800000 */
.L_x_3819:
[----:B------:R-:W2:Y:S02]  /*7db0*/  ATOM.E.ADD.F16x2.RN.STRONG.GPU P0, RZ, [R2.64+0x4], R9 ;  /* 0x0000040902ff798a */ /* 0x000ea4000810e9c6 */
[----:B--2---:R-:W-:Y:S05]  /*7dc0*/  @P0 EXIT ;  /* 0x000000000000094d */ /* 0x004fea0003800000 */
[----:B------:R-:W1:Y:S02]  /*7dd0*/  QSPC.E.S P0, RZ, [R2+0x4] ;  /* 0x0000040002ff73aa */ /* 0x000e640000000500 */
[----:B-1----:R-:W-:Y:S05]  /*7de0*/  @!P0 BRA `(.L_x_3823) ;  /* 0x0000008000008947 */ /* 0x002fea0003800000 */
[----:B0-----:R-:W-:-:S04]  /*7df0*/  IADD3 R2, R2, 0x4, RZ ;  /* 0x0000000402027810 */ /* 0x001fc80007ffe0ff */
[----:B------:R-:W-:-:S05]  /*7e00*/  LOP3.LUT R2, R2, 0xffffff, RZ, 0xc0, !PT ;  /* 0x00ffffff02027812 */ /* 0x000fca00078ec0ff */
.L_x_3824:
[----:B------:R-:W0:Y:S02]  /*7e10*/  LDS R4, [R2] ;  /* 0x0000000002047984 */ /* 0x000e240000000800 */
[----:B0-----:R-:W-:-:S10]  /*7e20*/  HFMA2.MMA R5, R4, 1, 1, R9 ;  /* 0x3c003c0004057835 */ /* 0x001fd40000000009 */
[----:B------:R-:W0:Y:S02]  /*7e30*/  ATOMS.CAST.SPIN R5, [R2], R4, R5 ;  /* 0x000000040205738d */ /* 0x000e240001800005 */
[----:B0-----:R-:W-:-:S13]  /*7e40*/  ISETP.EQ.U32.AND P0, PT, R5, 0x1, PT ;  /* 0x000000010500780c */ /* 0x001fda0003f02070 */
[----:B------:R-:W-:Y:S05]  /*7e50*/  @!P0 BRA `(.L_x_3824) ;  /* 0xffffffb000008947 */ /* 0x000fea000383ffff */
[----:B------:R-:W-:Y:S05]  /*7e60*/  EXIT ;  /* 0x000000000000794d */ /* 0x000fea0003800000 */
.L_x_3823:
[----:B------:R-:W2:Y:S02]  /*7e70*/  LD.E R0, [R2.64+0x4] ;  /* 0x0000040602007980 */ /* 0x000ea4000c101900 */
[----:B0-2---:R-:W-:-:S05]  /*7e80*/  IMAD.IADD R5, R9, 0x1, R0 ;  /* 0x0000000109057824 */ /* 0x005fca00078e0200 */
[----:B------:R-:W-:Y:S01]  /*7e90*/  ST.E [R2.64+0x4], R5 ;  /* 0x0000040502007985 */ /* 0x000fe2000c101906 */
[----:B------:R-:W-:Y:S05]  /*7ea0*/  EXIT ;  /* 0x000000000000794d */ /* 0x000fea0003800000 */
.L_x_3825:
        /* <DEDUP_REMOVED lines=13> */
.L_x_4800:


//--------------------- .text._Z23gemm_half_q_half_kernelILi2ELi40ELb1ELb1ELi32EEvPK6__halfPKjS4_S2_PS0_iiiiPKtS7_iiiiiibS2_i --------------------------
	.section	.text._Z23gemm_half_q_half_kernelILi2ELi40ELb1ELb1ELi32EEvPK6__halfPKjS4_S2_PS0_iiiiPKtS7_iiiiiibS2_i,"ax",@progbits
	.sectioninfo	@"SHI_REGISTERS=61"
	.align	128
        .global         _Z23gemm_half_q_half_kernelILi2ELi40ELb1ELb1ELi32EEvPK6__halfPKjS4_S2_PS0_iiiiPKtS7_iiiiiibS2_i
        .type           _Z23gemm_half_q_half_kernelILi2ELi40ELb1ELb1ELi32EEvPK6__halfPKjS4_S2_PS0_iiiiPKtS7_iiiiiibS2_i,@function
        .size           _Z23gemm_half_q_half_kernelILi2ELi40ELb1ELb1ELi32EEvPK6__halfPKjS4_S2_PS0_iiiiPKtS7_iiiiiibS2_i,(.L_x_4801 - _Z23gemm_half_q_half_kernelILi2ELi40ELb1ELb1ELi32EEvPK6__halfPKjS4_S2_PS0_iiiiPKtS7_iiiiiibS2_i)
        .other          _Z23gemm_half_q_half_kernelILi2ELi40ELb1ELb1ELi32EEvPK6__halfPKjS4_S2_PS0_iiiiPKtS7_iiiiiibS2_i,@"STO_CUDA_ENTRY STV_DEFAULT"
_Z23gemm_half_q_half_kernelILi2ELi40ELb1ELb1ELi32EEvPK6__halfPKjS4_S2_PS0_iiiiPKtS7_iiiiiibS2_i:
.text._Z23gemm_half_q_half_kernelILi2ELi40ELb1ELb1ELi32EEvPK6__halfPKjS4_S2_PS0_iiiiPKtS7_iiiiiibS2_i:
        /* <DEDUP_REMOVED lines=24> */
.L_x_3826:
[----:B-12---:R-:W0:Y:S01]  /*0180*/  S2R R10, SR_CTAID.X ;  /* 0x00000000000a7919 */ /* 0x006e220000002500 */
[----:B------:R-:W-:-:S04]  /*0190*/  PRMT R2, R5, 0x9910, RZ ;  /* 0x0000991005027816 */ /* 0x000fc800000000ff */
[----:B------:R-:W-:Y:S01]  /*01a0*/  ISETP.NE.AND P0, PT, R2, RZ, PT ;  /* 0x000000ff0200720c */ /* 0x000fe20003f05270 */
[----:B------:R-:W-:-:S05]  /*01b0*/  IMAD.SHL.U32 R2, R4, 0x20, RZ ;  /* 0x0000002004027824 */ /* 0x000fca00078e00ff */
[----:B------:R-:W-:-:S04]  /*01c0*/  IADD3 R25, R2, 0x20, RZ ;  /* 0x0000002002197810 */ /* 0x000fc80007ffe0ff */
[----:B------:R-:W-:-:S03]  /*01d0*/  IMNMX R25, R25, c[0x0][0x190], PT ;  /* 0x0000640019197a17 */ /* 0x000fc60003800200 */
        /* <DEDUP_REMOVED lines=27> */
.L_x_3831:
        /* <DEDUP_REMOVED lines=17> */
.L_x_3830:
        /* <DEDUP_REMOVED lines=17> */
.L_x_3829:
        /* <DEDUP_REMOVED lines=13> */
.L_x_3833:
        /* <DEDUP_REMOVED lines=17> */
.L_x_3832:
        /* <DEDUP_REMOVED lines=15> */
.L_x_3828:
[----:B------:R-:W-:Y:S05]  /*0880*/  BSYNC B0 ;  /* 0x0000000000007941 */ /* 0x000fea0003800000 */
.L_x_3827:
        /* <DEDUP_REMOVED lines=9> */
[----:B------:R-:W-:-:S03]  /*0920*/  PLOP3.LUT P0, PT, PT, PT, PT, 0x80, 0x0 ;  /* 0x000000000000781c */ /* 0x000fc60003f0f070 */
[----:B------:R-:W-:Y:S02]  /*0930*/  IMAD R10, R9, 0x2, R10 ;  /* 0x00000002090a7824 */ /* 0x000fe400078e020a */
[----:B------:R-:W-:Y:S02]  /*0940*/  IMAD.MOV.U32 R9, RZ, RZ, 0x2 ;  /* 0x00000002ff097424 */ /* 0x000fe400078e00ff */
[----:B------:R-:W-:Y:S02]  /*0950*/  IMAD R10, R7, 0x4, R10 ;  /* 0x00000004070a7824 */ /* 0x000fe400078e020a */
[----:B------:R-:W-:Y:S02]  /*0960*/  IMAD.MOV.U32 R7, RZ, RZ, RZ ;  /* 0x000000ffff077224 */ /* 0x000fe400078e00ff */
[----:B------:R-:W-:Y:S01]  /*0970*/  IMAD.WIDE R10, R10, R9, c[0x0][0x180] ;  /* 0x000060000a0a7625 */ /* 0x000fe200078e0209 */
[----:B------:R-:W-:Y:S05]  /*0980*/  @!P2 BRA `(.L_x_3835) ;  /* 0x000000d00000a947 */ /* 0x000fea0003800000 */
[----:B------:R-:W-:Y:S02]  /*0990*/  PLOP3.LUT P0, PT, PT, PT, PT, 0x8, 0x0 ;  /* 0x000000000000781c */ /* 0x000fe40003f0e170 */
[----:B------:R-:W-:-:S02]  /*09a0*/  IADD3 R18, R6, -0x3, RZ ;  /* 0xfffffffd06127810 */ /* 0x000fc40007ffe0ff */
.L_x_3836:
        /* <DEDUP_REMOVED lines=11> */
.L_x_3835:
        /* <DEDUP_REMOVED lines=10> */
.L_x_3834:
        /* <DEDUP_REMOVED lines=28> */
[----:B------:R-:W-:Y:S01]  /*0cc0*/  @P3 IMAD.SHL.U32 R11, R12, 0x4, RZ ;  /* 0x000000040c0b3824 */ /* 0x000fe200078e00ff */
[----:B------:R-:W-:Y:S01]  /*0cd0*/  @P5 SHF.R.S32.HI R16, RZ, 0x1f, R15 ;  /* 0x0000001fff105819 */ /* 0x000fe2000001140f */
[----:B------:R-:W-:Y:S01]  /*0ce0*/  CS2R R6, SRZ ;  /* 0x0000000000067805 */ /* 0x000fe2000001ff00 */
[----:B------:R-:W-:Y:S02]  /*0cf0*/  @P0 SHF.R.S32.HI R9, RZ, 0x5, R9 ;  /* 0x00000005ff090819 */ /* 0x000fe40000011409 */
[----:B------:R-:W-:Y:S02]  /*0d00*/  @P4 LEA.HI R14, R14, R13, RZ, 0x5 ;  /* 0x0000000d0e0e4211 */ /* 0x000fe400078f28ff */
[----:B------:R-:W-:Y:S01]  /*0d10*/  @P2 SHF.R.S32.HI R10, RZ, 0x5, R10 ;  /* 0x00000005ff0a2819 */ /* 0x000fe2000001140a */
[----:B------:R-:W-:Y:S01]  /*0d20*/  @P0 IMAD R7, R9, 0x6, RZ ;  /* 0x0000000609070824 */ /* 0x000fe200078e02ff */
[----:B------:R-:W-:Y:S01]  /*0d30*/  @P5 LEA.HI R16, R16, R15, RZ, 0x5 ;  /* 0x0000000f10105211 */ /* 0x000fe200078f28ff */
[----:B------:R-:W-:Y:S01]  /*0d40*/  IMAD.MOV.U32 R9, RZ, RZ, RZ ;  /* 0x000000ffff097224 */ /* 0x000fe200078e00ff */
[----:B------:R-:W-:Y:S01]  /*0d50*/  SHF.R.S32.HI R12, RZ, 0x5, R17 ;  /* 0x00000005ff0c7819 */ /* 0x000fe20000011411 */
[----:B------:R-:W-:Y:S01]  /*0d60*/  @P2 IMAD R6, R10, 0x5, RZ ;  /* 0x000000050a062824 */ /* 0x000fe200078e02ff */
[----:B------:R-:W-:Y:S01]  /*0d70*/  @P4 SHF.R.S32.HI R14, RZ, 0x5, R14 ;  /* 0x00000005ff0e4819 */ /* 0x000fe2000001140e */
[----:B------:R-:W-:Y:S01]  /*0d80*/  IMAD.MOV.U32 R10, RZ, RZ, RZ ;  /* 0x000000ffff0a7224 */ /* 0x000fe200078e00ff */
        /* <DEDUP_REMOVED lines=24> */
.L_x_3838:
        /* <DEDUP_REMOVED lines=31> */
[----:B0-----:R-:W4:Y:S01]  /*1100*/  I2F.F16 R6, R21 ;  /* 0x0000001500067306 */ /* 0x001f220000200c00 */
        /* <DEDUP_REMOVED lines=9> */
.L_x_3837:
[----:B------:R-:W-:Y:S01]  /*11a0*/  ISETP.GE.OR P0, PT, R2, c[0x0][0x1ac], P0 ;  /* 0x00006b0002007a0c */ /* 0x000fe20000706670 */
[----:B------:R-:W-:Y:S01]  /*11b0*/  UMOV UR4, URZ ;  /* 0x0000003f00047c82 */ /* 0x000fe20008000000 */
[----:B------:R-:W-:Y:S02]  /*11c0*/  LEA.HI.X R21, R9, c[0x0][0x16c], R10, 0x2, P3 ;  /* 0x00005b0009157a11 */ /* 0x000fe400018f140a */
[----:B------:R-:W-:-:S02]  /*11d0*/  PRMT R11, RZ, 0x5410, RZ ;  /* 0x00005410ff0b7816 */ /* 0x000fc400000000ff */
[----:B------:R-:W-:Y:S02]  /*11e0*/  PRMT R24, RZ, 0x5410, RZ ;  /* 0x00005410ff187816 */ /* 0x000fe400000000ff */
[----:B------:R-:W-:Y:S02]  /*11f0*/  PRMT R9, RZ, 0x5410, RZ ;  /* 0x00005410ff097816 */ /* 0x000fe400000000ff */
[----:B------:R-:W-:-:S03]  /*1200*/  PRMT R10, RZ, 0x5410, RZ ;  /* 0x00005410ff0a7816 */ /* 0x000fc600000000ff */
[----:B------:R-:W-:Y:S05]  /*1210*/  @P0 BRA `(.L_x_3839) ;  /* 0x00001e2000000947 */ /* 0x000fea0003800000 */
[----:B------:R-:W-:Y:S01]  /*1220*/  PRMT R12, R0, 0x9910, RZ ;  /* 0x00009910000c7816 */ /* 0x000fe200000000ff */
[----:B------:R-:W-:Y:S01]  /*1230*/  ULDC UR5, c[0x0][0x18c] ;  /* 0x0000630000057ab9 */ /* 0x000fe20000000800 */
[----:B------:R-:W-:Y:S01]  /*1240*/  PRMT R11, R11, 0x5410, RZ ;  /* 0x000054100b0b7816 */ /* 0x000fe200000000ff */
[----:B------:R-:W-:Y:S01]  /*1250*/  USHF.R.S32.HI UR5, URZ, 0x1f, UR5 ;  /* 0x0000001f3f057899 */ /* 0x000fe20008011405 */
[----:B------:R-:W-:Y:S01]  /*1260*/  ISETP.NE.AND P0, PT, R12, RZ, PT ;  /* 0x000000ff0c00720c */ /* 0x000fe20003f05270 */
[----:B------:R-:W-:-:S03]  /*1270*/  UMOV UR4, URZ ;  /* 0x0000003f00047c82 */ /* 0x000fc60008000000 */
[----:B------:R-:W-:Y:S02]  /*1280*/  ISETP.LT.OR P0, PT, R8, 0x2, !P0 ;  /* 0x000000020800780c */ /* 0x000fe40004701670 */
.L_x_3844:
        /* <DEDUP_REMOVED lines=16> */
[----:B------:R-:W-:Y:S02]  /*1390*/  SHF.R.U32.HI R13, RZ, 0xc, R14 ;  /* 0x0000000cff0d7819 */ /* 0x000fe4000001160e */
[----:B------:R-:W-:-:S02]  /*13a0*/  SHF.R.U32.HI R31, RZ, 0xc, R15 ;  /* 0x0000000cff1f7819 */ /* 0x000fc4000001160f */
[----:B------:R-:W-:Y:S02]  /*13b0*/  LOP3.LUT R38, R14, 0x3f003f, RZ, 0xc0, !PT ;  /* 0x003f003f0e267812 */ /* 0x000fe400078ec0ff */
[----:B------:R-:W-:Y:S01]  /*13c0*/  SHF.R.U32.HI R39, RZ, 0x6, R14 ;  /* 0x00000006ff277819 */ /* 0x000fe2000001160e */
[----:B------:R-:W-:Y:S01]  /*13d0*/  IMAD.MOV.U32 R14, RZ, RZ, R30 ;  /* 0x000000ffff0e7224 */ /* 0x000fe200078e001e */
[----:B------:R-:W-:Y:S02]  /*13e0*/  LOP3.LUT R30, R13, 0xf000f, RZ, 0xc0, !PT ;  /* 0x000f000f0d1e7812 */ /* 0x000fe400078ec0ff */
[----:B------:R-:W-:Y:S02]  /*13f0*/  LOP3.LUT R32, R31, 0xf000f, RZ, 0xc0, !PT ;  /* 0x000f000f1f207812 */ /* 0x000fe400078ec0ff */
[----:B------:R-:W-:Y:S02]  /*1400*/  LOP3.LUT R28, R28, 0xf000f, RZ, 0xc0, !PT ;  /* 0x000f000f1c1c7812 */ /* 0x000fe400078ec0ff */
[----:B------:R-:W-:-:S02]  /*1410*/  LOP3.LUT R40, R15, 0x3f003f, RZ, 0xc0, !PT ;  /* 0x003f003f0f287812 */ /* 0x000fc400078ec0ff */
[----:B------:R-:W-:Y:S02]  /*1420*/  SHF.R.U32.HI R41, RZ, 0x6, R15 ;  /* 0x00000006ff297819 */ /* 0x000fe4000001160f */
[----:B------:R-:W-:Y:S02]  /*1430*/  ISETP.NE.AND P2, PT, R14, RZ, PT ;  /* 0x000000ff0e00720c */ /* 0x000fe40003f45270 */
[----:B------:R-:W-:Y:S02]  /*1440*/  LOP3.LUT R14, R29, 0xf000f, RZ, 0xc0, !PT ;  /* 0x000f000f1d0e7812 */ /* 0x000fe400078ec0ff */
[----:B------:R-:W-:Y:S02]  /*1450*/  LOP3.LUT R39, R39, 0x3f003f, RZ, 0xc0, !PT ;  /* 0x003f003f27277812 */ /* 0x000fe400078ec0ff */
[----:B------:R-:W-:Y:S02]  /*1460*/  LOP3.LUT R12, R12, 0x64006400, RZ, 0xfc, !PT ;  /* 0x640064000c0c7812 */ /* 0x000fe400078efcff */
[----:B------:R-:W-:-:S02]  /*1470*/  LOP3.LUT R39, R39, 0x64006400, RZ, 0xfc, !PT ;  /* 0x6400640027277812 */ /* 0x000fc400078efcff */
[----:B---3--:R-:W-:Y:S02]  /*1480*/  SHF.R.U32.HI R47, RZ, 0x8, R18 ;  /* 0x00000008ff2f7819 */ /* 0x008fe40000011612 */
[----:B------:R-:W-:Y:S02]  /*1490*/  SHF.R.U32.HI R49, RZ, 0x8, R19 ;  /* 0x00000008ff317819 */ /* 0x000fe40000011613 */
[----:B------:R-:W-:Y:S02]  /*14a0*/  SHF.R.U32.HI R43, RZ, 0x8, R16 ;  /* 0x00000008ff2b7819 */ /* 0x000fe40000011610 */
[----:B------:R-:W-:Y:S02]  /*14b0*/  LOP3.LUT R47, R30, 0x300030, R47, 0xf8, !PT ;  /* 0x003000301e2f7812 */ /* 0x000fe400078ef82f */
[----:B------:R-:W-:Y:S02]  /*14c0*/  LOP3.LUT R49, R32, 0x300030, R49, 0xf8, !PT ;  /* 0x0030003020317812 */ /* 0x000fe400078ef831 */
[----:B--2---:R-:W-:-:S02]  /*14d0*/  SHF.R.U32.HI R42, RZ, 0xc, R20 ;  /* 0x0000000cff2a7819 */ /* 0x004fc40000011614 */
[----:B------:R-:W-:Y:S02]  /*14e0*/  LOP3.LUT R30, R20, 0x3f003f, RZ, 0xc0, !PT ;  /* 0x003f003f141e7812 */ /* 0x000fe400078ec0ff */
[----:B------:R-:W-:Y:S02]  /*14f0*/  SHF.R.U32.HI R32, RZ, 0x6, R20 ;  /* 0x00000006ff207819 */ /* 0x000fe40000011614 */
[----:B------:R-:W-:Y:S02]  /*1500*/  SHF.R.U32.HI R20, RZ, 0xc, R21 ;  /* 0x0000000cff147819 */ /* 0x000fe40000011615 */
[----:B------:R-:W-:Y:S02]  /*1510*/  LOP3.LUT R43, R28, 0x300030, R43, 0xf8, !PT ;  /* 0x003000301c2b7812 */ /* 0x000fe400078ef82b */
[----:B------:R-:W-:Y:S02]  /*1520*/  SHF.R.U32.HI R44, RZ, 0xc, R22 ;  /* 0x0000000cff2c7819 */ /* 0x000fe40000011616 */
[----:B------:R-:W-:-:S02]  /*1530*/  LOP3.LUT R28, R22, 0x3f003f, RZ, 0xc0, !PT ;  /* 0x003f003f161c7812 */ /* 0x000fc400078ec0ff */
[----:B------:R-:W-:Y:S02]  /*1540*/  SHF.R.U32.HI R15, RZ, 0x6, R22 ;  /* 0x00000006ff0f7819 */ /* 0x000fe40000011616 */
[----:B------:R-:W-:Y:S02]  /*1550*/  SHF.R.U32.HI R45, RZ, 0x8, R17 ;  /* 0x00000008ff2d7819 */ /* 0x000fe40000011611 */
[----:B------:R-:W-:Y:S02]  /*1560*/  SHF.R.U32.HI R22, RZ, 0xc, R23 ;  /* 0x0000000cff167819 */ /* 0x000fe40000011617 */
[----:B------:R-:W-:Y:S02]  /*1570*/  SHF.R.U32.HI R51, RZ, 0xa, R17 ;  /* 0x0000000aff337819 */ /* 0x000fe40000011611 */
[----:B------:R-:W-:Y:S02]  /*1580*/  LOP3.LUT R20, R20, 0xf000f, RZ, 0xc0, !PT ;  /* 0x000f000f14147812 */ /* 0x000fe400078ec0ff */
[----:B------:R-:W-:-:S02]  /*1590*/  SHF.R.U32.HI R53, RZ, 0xa, R19 ;  /* 0x0000000aff357819 */ /* 0x000fc40000011613 */
[----:B------:R-:W-:Y:S02]  /*15a0*/  LOP3.LUT R45, R14, 0x300030, R45, 0xf8, !PT ;  /* 0x003000300e2d7812 */ /* 0x000fe400078ef82d */
        /* <DEDUP_REMOVED lines=139> */
.L_x_3841:
        /* <DEDUP_REMOVED lines=45> */
.L_x_3840:
        /* <DEDUP_REMOVED lines=60> */
[----:B------:R-:W-:Y:S02]  /*24f0*/  LOP3.LUT R47, R32, 0x300030, R47, 0xf8, !PT ;  /* 0x00300030202f7812 */ /* 0x000fe400078ef82f */
        /* <DEDUP_REMOVED lines=127> */
.L_x_3843:
        /* <DEDUP_REMOVED lines=45> */
.L_x_3842:
        /* <DEDUP_REMOVED lines=8> */
.L_x_3839:
[----:B------:R-:W-:-:S04]  /*3040*/  ISETP.GE.AND P0, PT, R2, R25, PT ;  /* 0x000000190200720c */ /* 0x000fc80003f06270 */
[----:B------:R-:W-:-:S13]  /*3050*/  ISETP.GE.OR P0, PT, R2, c[0x0][0x1b4], P0 ;  /* 0x00006d0002007a0c */ /* 0x000fda0000706670 */
[----:B------:R-:W-:Y:S05]  /*3060*/  @P0 BRA `(.L_x_3845) ;  /* 0x00003a5000000947 */ /* 0x000fea0003800000 */
[----:B------:R-:W1:Y:S01]  /*3070*/  S2R R8, SR_CTAID.Y ;  /* 0x0000000000087919 */ /* 0x000e620000002600 */
[----:B-----5:R-:W-:Y:S01]  /*3080*/  IMAD.MOV.U32 R13, RZ, RZ, -0x2 ;  /* 0xfffffffeff0d7424 */ /* 0x020fe200078e00ff */
[----:B------:R-:W-:Y:S01]  /*3090*/  PRMT R12, R0, 0x9910, RZ ;  /* 0x00009910000c7816 */ /* 0x000fe200000000ff */
[----:B------:R-:W-:Y:S02]  /*30a0*/  HADD2.F32 R28, -RZ, R4.H0_H0 ;  /* 0x20000004ff1c7230 */ /* 0x000fe40000004100 */
[----:B------:R-:W-:Y:S01]  /*30b0*/  HADD2.F32 R29, -RZ, R5.H0_H0 ;  /* 0x20000005ff1d7230 */ /* 0x000fe20000004100 */
[----:B------:R-:W-:Y:S01]  /*30c0*/  ISETP.NE.AND P0, PT, R12, RZ, PT ;  /* 0x000000ff0c00720c */ /* 0x000fe20003f05270 */
[----:B------:R-:W-:Y:S02]  /*30d0*/  HADD2.F32 R30, -RZ, R6.H0_H0 ;  /* 0x20000006ff1e7230 */ /* 0x000fe40000004100 */
[----:B------:R-:W-:Y:S01]  /*30e0*/  HADD2.F32 R31, -RZ, R7.H0_H0 ;  /* 0x20000007ff1f7230 */ /* 0x000fe20000004100 */
[----:B-1----:R-:W-:-:S05]  /*30f0*/  IMAD R8, R8, R13, c[0x0][0x188] ;  /* 0x0000620008087624 */ /* 0x002fca00078e020d */
[----:B------:R-:W-:-:S08]  /*3100*/  ISETP.LT.OR P0, PT, R8, 0x2, !P0 ;  /* 0x000000020800780c */ /* 0x000fd00004701670 */
.L_x_3854:
[----:B0-----:R-:W-:Y:S05]  /*3110*/  @!P1 BRA `(.L_x_3846) ;  /* 0x0000393000009947 */ /* 0x001fea0003800000 */
[----:B------:R-:W2:Y:S01]  /*3120*/  LDG.E.128.CONSTANT R12, [R20.64] ;  /* 0x00000006140c7981 */ /* 0x000ea2000c1e9d00 */
[----:B------:R-:W-:Y:S01]  /*3130*/  PRMT R16, R3, 0x9910, RZ ;  /* 0x0000991003107816 */ /* 0x000fe200000000ff */
[----:B------:R-:W-:-:S03]  /*3140*/  IMAD.MOV.U32 R39, RZ, RZ, c[0x0][0x18c] ;  /* 0x00006300ff277624 */ /* 0x000fc600078e00ff */
[----:B------:R-:W-:Y:S01]  /*3150*/  ISETP.NE.AND P2, PT, R16, RZ, PT ;  /* 0x000000ff1000720c */ /* 0x000fe20003f45270 */
[----:B------:R-:W-:-:S05]  /*3160*/  IMAD.WIDE R22, R39, 0x4, R20 ;  /* 0x0000000427167825 */ /* 0x000fca00078e0214 */
[----:B------:R1:W5:Y:S01]  /*3170*/  LDG.E.128.CONSTANT R4, [R22.64] ;  /* 0x0000000616047981 */ /* 0x000362000c1e9d00 */
[----:B------:R-:W-:Y:S02]  /*3180*/  IMAD.MOV.U32 R8, RZ, RZ, 0x2c00 ;  /* 0x00002c00ff087424 */ /* 0x000fe400078e00ff */
[----:B-1----:R-:W-:Y:S01]  /*3190*/  IMAD.WIDE R22, R39, 0x4, R22 ;  /* 0x0000000427167825 */ /* 0x002fe200078e0216 */
        /* <DEDUP_REMOVED lines=31> */
[----:B------:R-:W-:Y:S01]  /*3390*/  IMAD.WIDE R16, R39, 0x4, R22 ;  /* 0x0000000427107825 */ /* 0x000fe200078e0216 */
        /* <DEDUP_REMOVED lines=20> */
[----:B------:R-:W-:Y:S01]  /*34e0*/  HFMA2 R32, R49, R8.H0_H0, -72, -72 ;  /* 0xd480d48031207431 */ /* 0x000fe20000040008 */
[----:B------:R-:W-:Y:S05]  /*34f0*/  @!P2 BRA `(.L_x_3847) ;  /* 0x000005600000a947 */ /* 0x000fea0003800000 */
[----:B------:R-:W1:Y:S01]  /*3500*/  LDS.64 R12, [UR4] ;  /* 0x00000004ff0c7984 */ /* 0x000e620008000a00 */
[----:B------:R-:W-:Y:S02]  /*3510*/  HADD2.F32 R19, -RZ, R47.H0_H0 ;  /* 0x2000002fff137230 */ /* 0x000fe40000004100 */
[----:B------:R-:W-:Y:S01]  /*3520*/  HADD2.F32 R49, -RZ, R46.H0_H0 ;  /* 0x2000002eff317230 */ /* 0x000fe20000004100 */
[----:B------:R-:W2:Y:S01]  /*3530*/  LDS.64 R14, [UR4+0x8] ;  /* 0x00000804ff0e7984 */ /* 0x000ea20008000a00 */
[----:B------:R-:W-:-:S02]  /*3540*/  HADD2.F32 R53, -RZ, R43.H0_H0 ;  /* 0x2000002bff357230 */ /* 0x000fc40000004100 */
[----:B0-----:R-:W-:Y:S02]  /*3550*/  HADD2.F32 R55, -RZ, R45.H0_H0 ;  /* 0x2000002dff377230 */ /* 0x001fe40000004100 */
[----:B------:R-:W-:Y:S02]  /*3560*/  HADD2.F32 R27, -RZ, R47.H1_H1 ;  /* 0x3000002fff1b7230 */ /* 0x000fe40000004100 */
[----:B------:R-:W-:Y:S02]  /*3570*/  HADD2.F32 R51, -RZ, R46.H1_H1 ;  /* 0x3000002eff337230 */ /* 0x000fe40000004100 */
[--C-:B-1----:R-:W-:Y:S02]  /*3580*/  HADD2.F32 R26, -RZ, R12.reuse.H0_H0 ;  /* 0x2000000cff1a7230 */ /* 0x102fe40000004100 */
        /* <DEDUP_REMOVED lines=24> */
[----:B--2---:R-:W-:Y:S01]  /*3710*/  HADD2.F32 R26, -RZ, R14.H0_H0 ;  /* 0x2000000eff1a7230 */ /* 0x004fe20000004100 */
        /* <DEDUP_REMOVED lines=12> */
[--C-:B------:R-:W-:Y:S01]  /*37e0*/  HADD2.F32 R48, -RZ, R39.reuse.H0_H0 ;  /* 0x20000027ff307230 */ /* 0x100fe20000004100 */
        /* <DEDUP_REMOVED lines=39> */
.L_x_3847:
[----:B------:R1:W5:Y:S04]  /*3a60*/  LDG.E.128.CONSTANT R12, [R22.64] ;  /* 0x00000006160c7981 */ /* 0x000368000c1e9d00 */
[----:B------:R-:W5:Y:S01]  /*3a70*/  LDG.E.128.CONSTANT R16, [R16.64] ;  /* 0x0000000610107981 */ /* 0x000f62000c1e9d00 */
[----:B------:R-:W-:Y:S05]  /*3a80*/  @P0 BRA `(.L_x_3848) ;  /* 0x0000056000000947 */ /* 0x000fea0003800000 */
[----:B-1----:R-:W1:Y:S01]  /*3a90*/  LDS.64 R22, [UR4+0x40] ;  /* 0x00004004ff167984 */ /* 0x002e620008000a00 */
[----:B------:R-:W-:Y:S02]  /*3aa0*/  HADD2.F32 R50, -RZ, R47.H0_H0 ;  /* 0x2000002fff327230 */ /* 0x000fe40000004100 */
[----:B0-----:R-:W-:Y:S01]  /*3ab0*/  HADD2.F32 R54, -RZ, R46.H0_H0 ;  /* 0x2000002eff367230 */ /* 0x001fe20000004100 */
[----:B------:R-:W0:Y:S01]  /*3ac0*/  LDS.64 R26, [UR4+0x48] ;  /* 0x00004804ff1a7984 */ /* 0x000e220008000a00 */
[----:B------:R-:W-:-:S02]  /*3ad0*/  HADD2.F32 R56, -RZ, R43.H0_H0 ;  /* 0x2000002bff387230 */ /* 0x000fc40000004100 */
[----:B------:R-:W-:Y:S02]  /*3ae0*/  HADD2.F32 R58, -RZ, R45.H0_H0 ;  /* 0x2000002dff3a7230 */ /* 0x000fe40000004100 */
[----:B------:R-:W-:Y:S02]  /*3af0*/  HADD2.F32 R52, -RZ, R47.H1_H1 ;  /* 0x3000002fff347230 */ /* 0x000fe40000004100 */
[----:B------:R-:W-:Y:S02]  /*3b00*/  HADD2.F32 R46, -RZ, R46.H1_H1 ;  /* 0x3000002eff2e7230 */ /* 0x000fe40000004100 */
[----:B------:R-:W-:Y:S02]  /*3b10*/  HADD2.F32 R45, -RZ, R45.H1_H1 ;  /* 0x3000002dff2d7230 */ /* 0x000fe40000004100 */
[--C-:B-1----:R-:W-:Y:S02]  /*3b20*/  HADD2.F32 R49, -RZ, R22.reuse.H0_H0 ;  /* 0x20000016ff317230 */ /* 0x102fe40000004100 */
[----:B------:R-:W-:-:S02]  /*3b30*/  HADD2.F32 R48, -RZ, R22.H1_H1 ;  /* 0x30000016ff307230 */ /* 0x000fc40000004100 */
        /* <DEDUP_REMOVED lines=25> */
[--C-:B0-----:R-:W-:Y:S01]  /*3cd0*/  HADD2.F32 R41, -RZ, R26.reuse.H0_H0 ;  /* 0x2000001aff297230 */ /* 0x101fe20000004100 */
        /* <DEDUP_REMOVED lines=49> */
.L_x_3848:
[----:B-----5:R-:W-:Y:S02]  /*3ff0*/  LOP3.LUT R27, R5, 0xf000f, RZ, 0xc0, !PT ;  /* 0x000f000f051b7812 */ /* 0x020fe400078ec0ff */
[C---:B-1----:R-:W-:Y:S02]  /*4000*/  LOP3.LUT R22, R4.reuse, 0xf000f, RZ, 0xc0, !PT ;  /* 0x000f000f04167812 */ /* 0x042fe400078ec0ff */
[----:B------:R-:W-:Y:S02]  /*4010*/  LOP3.LUT R23, R4, 0xf000f0, RZ, 0xc0, !PT ;  /* 0x00f000f004177812 */ /* 0x000fe400078ec0ff */
[----:B------:R-:W-:Y:S02]  /*4020*/  SHF.R.U32.HI R37, RZ, 0x8, R6 ;  /* 0x00000008ff257819 */ /* 0x000fe40000011606 */
[----:B------:R-:W-:Y:S02]  /*4030*/  SHF.R.U32.HI R4, RZ, 0x8, R4 ;  /* 0x00000008ff047819 */ /* 0x000fe40000011604 */
[----:B------:R-:W-:-:S02]  /*4040*/  SHF.R.U32.HI R34, RZ, 0x8, R5 ;  /* 0x00000008ff227819 */ /* 0x000fc40000011605 */
[C---:B------:R-:W-:Y:S02]  /*4050*/  LOP3.LUT R36, R6.reuse, 0xf000f0, RZ, 0xc0, !PT ;  /* 0x00f000f006247812 */ /* 0x040fe400078ec0ff */
[----:B------:R-:W-:Y:S02]  /*4060*/  SHF.R.U32.HI R42, RZ, 0x8, R7 ;  /* 0x00000008ff2a7819 */ /* 0x000fe40000011607 */
[----:B------:R-:W-:Y:S02]  /*4070*/  LOP3.LUT R32, R27, 0x64006400, RZ, 0xfc, !PT ;  /* 0x640064001b207812 */ /* 0x000fe400078efcff */
[----:B------:R-:W-:Y:S02]  /*4080*/  LOP3.LUT R33, R5, 0xf000f0, RZ, 0xc0, !PT ;  /* 0x00f000f005217812 */ /* 0x000fe400078ec0ff */
[----:B------:R-:W-:Y:S01]  /*4090*/  LOP3.LUT R35, R6, 0xf000f, RZ, 0xc0, !PT ;  /* 0x000f000f06237812 */ /* 0x000fe200078ec0ff */
[----:B------:R-:W-:Y:S01]  /*40a0*/  HADD2 R32, R32, -1032, -1032 ;  /* 0xe408e40820207430 */ /* 0x000fe20000000000 */
        /* <DEDUP_REMOVED lines=38> */
[----:B------:R-:W-:Y:S02]  /*4310*/  HADD2 R39, R6, -1032, -1032 ;  /* 0xe408e40806277430 */ /* 0x000fe40000000000 */
[----:B------:R-:W-:Y:S02]  /*4320*/  HADD2 R41, R4, -1032, -1032 ;  /* 0xe408e40804297430 */ /* 0x000fe40000000000 */
[----:B------:R-:W-:Y:S01]  /*4330*/  HFMA2 R44, R47, R8.H0_H0, -72, -72 ;  /* 0xd480d4802f2c7431 */ /* 0x000fe20000040008 */
[----:B------:R-:W-:Y:S05]  /*4340*/  @!P2 BRA `(.L_x_3849) ;  /* 0x000005600000a947 */ /* 0x000fea0003800000 */
[----:B------:R-:W1:Y:S01]  /*4350*/  LDS.64 R4, [UR4+0x10] ;  /* 0x00001004ff047984 */ /* 0x000e620008000a00 */
[----:B------:R-:W-:Y:S02]  /*4360*/  HADD2.F32 R46, -RZ, R26.H0_H0 ;  /* 0x2000001aff2e7230 */ /* 0x000fe40000004100 */
[----:B------:R-:W-:Y:S01]  /*4370*/  HADD2.F32 R50, -RZ, R32.H0_H0 ;  /* 0x20000020ff327230 */ /* 0x000fe20000004100 */
[----:B------:R-:W2:Y:S01]  /*4380*/  LDS.64 R6, [UR4+0x18] ;  /* 0x00001804ff067984 */ /* 0x000ea20008000a00 */
[----:B0-----:R-:W-:-:S02]  /*4390*/  HADD2.F32 R54, -RZ, R37.H0_H0 ;  /* 0x20000025ff367230 */ /* 0x001fc40000004100 */
[----:B------:R-:W-:Y:S02]  /*43a0*/  HADD2.F32 R56, -RZ, R35.H0_H0 ;  /* 0x20000023ff387230 */ /* 0x000fe40000004100 */
        /* <DEDUP_REMOVED lines=27> */
[----:B--2---:R-:W-:Y:S01]  /*4560*/  HADD2.F32 R46, -RZ, R6.H0_H0 ;  /* 0x20000006ff2e7230 */ /* 0x004fe20000004100 */
[----:B------:R-:W-:Y:S01]  /*4570*/  FFMA.FTZ R45, R5, R48, R45 ;  /* 0x00000030052d7223 */ /* 0x000fe2000001002d */
[----:B------:R-:W-:Y:S01]  /*4580*/  HADD2.F32 R48, -RZ, R23.H0_H0 ;  /* 0x20000017ff307230 */ /* 0x000fe20000004100 */
[----:B------:R-:W-:Y:S01]  /*4590*/  FFMA.FTZ R49, R4, R49, R53 ;  /* 0x0000003104317223 */ /* 0x000fe20000010035 */
[----:B------:R-:W-:-:S02]  /*45a0*/  HADD2.F32 R50, -RZ, R36.H1_H1 ;  /* 0x30000024ff327230 */ /* 0x000fc40000004100 */
[----:B------:R-:W-:Y:S01]  /*45b0*/  HADD2.F32 R4, -RZ, R34.H1_H1 ;  /* 0x30000022ff047230 */ /* 0x000fe20000004100 */
[----:B------:R-:W-:Y:S01]  /*45c0*/  FFMA.FTZ R47, R48, R46, R47 ;  /* 0x0000002e302f7223 */ /* 0x000fe2000001002f */
[----:B------:R-:W-:Y:S01]  /*45d0*/  HADD2.F32 R48, -RZ, R39.H0_H0 ;  /* 0x20000027ff307230 */ /* 0x000fe20000004100 */
        /* <DEDUP_REMOVED lines=45> */
.L_x_3849:
[----:B------:R-:W-:Y:S05]  /*48b0*/  @P0 BRA `(.L_x_3850) ;  /* 0x0000056000000947 */ /* 0x000fea0003800000 */
[----:B------:R-:W1:Y:S01]  /*48c0*/  LDS.64 R4, [UR4+0x50] ;  /* 0x00005004ff047984 */ /* 0x000e620008000a00 */
[----:B------:R-:W-:Y:S02]  /*48d0*/  HADD2.F32 R47, -RZ, R26.H0_H0 ;  /* 0x2000001aff2f7230 */ /* 0x000fe40000004100 */
[----:B------:R-:W-:Y:S01]  /*48e0*/  HADD2.F32 R51, -RZ, R32.H0_H0 ;  /* 0x20000020ff337230 */ /* 0x000fe20000004100 */
[----:B------:R-:W2:Y:S01]  /*48f0*/  LDS.64 R6, [UR4+0x58] ;  /* 0x00005804ff067984 */ /* 0x000ea20008000a00 */
[----:B------:R-:W-:Y:S02]  /*4900*/  HADD2.F32 R49, -RZ, R26.H1_H1 ;  /* 0x3000001aff317230 */ /* 0x000fe40000004100 */
[----:B------:R-:W-:Y:S02]  /*4910*/  HADD2.F32 R53, -RZ, R37.H0_H0 ;  /* 0x20000025ff357230 */ /* 0x000fe40000004100 */
[----:B------:R-:W-:-:S02]  /*4920*/  HADD2.F32 R50, -RZ, R32.H1_H1 ;  /* 0x30000020ff327230 */ /* 0x000fc40000004100 */
[----:B0-----:R-:W-:Y:S02]  /*4930*/  HADD2.F32 R55, -RZ, R35.H0_H0 ;  /* 0x20000023ff377230 */ /* 0x001fe40000004100 */
[----:B------:R-:W-:Y:S02]  /*4940*/  HADD2.F32 R37, -RZ, R37.H1_H1 ;  /* 0x30000025ff257230 */ /* 0x000fe40000004100 */
[--C-:B-1----:R-:W-:Y:S02]  /*4950*/  HADD2.F32 R46, -RZ, R4.reuse.H0_H0 ;  /* 0x20000004ff2e7230 */ /* 0x102fe40000004100 */
        /* <DEDUP_REMOVED lines=26> */
[--C-:B--2---:R-:W-:Y:S01]  /*4b00*/  HADD2.F32 R27, -RZ, R6.reuse.H0_H0 ;  /* 0x20000006ff1b7230 */ /* 0x104fe20000004100 */
[-C--:B------:R-:W-:Y:S01]  /*4b10*/  FFMA.FTZ R32, R38, R5.reuse, R32 ;  /* 0x0000000526207223 */ /* 0x080fe20000010020 */
[----:B------:R-:W-:Y:S01]  /*4b20*/  HADD2.F32 R6, -RZ, R6.H1_H1 ;  /* 0x30000006ff067230 */ /* 0x000fe20000004100 */
[-C--:B------:R-:W-:Y:S01]  /*4b30*/  FFMA.FTZ R46, R36, R5.reuse, R46 ;  /* 0x00000005242e7223 */ /* 0x080fe2000001002e */
[----:B------:R-:W-:Y:S01]  /*4b40*/  HADD2.F32 R36, -RZ, R41.H0_H0 ;  /* 0x20000029ff247230 */ /* 0x000fe20000004100 */
[----:B------:R-:W-:Y:S01]  /*4b50*/  FFMA.FTZ R34, R34, R5, R4 ;  /* 0x0000000522227223 */ /* 0x000fe20000010004 */
[----:B------:R-:W-:Y:S01]  /*4b60*/  HADD2.F32 R37, -RZ, R43.H0_H0 ;  /* 0x2000002bff257230 */ /* 0x000fe20000004100 */
[----:B------:R-:W-:Y:S01]  /*4b70*/  FFMA.FTZ R5, R35, R27, R26 ;  /* 0x0000001b23057223 */ /* 0x000fe2000001001a */
[----:B------:R-:W-:-:S02]  /*4b80*/  HADD2.F32 R35, -RZ, R39.H0_H0 ;  /* 0x20000027ff237230 */ /* 0x000fc40000004100 */
[----:B------:R-:W-:Y:S02]  /*4b90*/  HADD2.F32 R26, -RZ, R23.H1_H1 ;  /* 0x30000017ff1a7230 */ /* 0x000fe40000004100 */
        /* <DEDUP_REMOVED lines=40> */
.L_x_3850:
[----:B------:R-:W-:Y:S02]  /*4e20*/  LOP3.LUT R4, R12, 0xf000f0, RZ, 0xc0, !PT ;  /* 0x00f000f00c047812 */ /* 0x000fe400078ec0ff */
[C---:B------:R-:W-:Y:S02]  /*4e30*/  LOP3.LUT R6, R13.reuse, 0xf000f, RZ, 0xc0, !PT ;  /* 0x000f000f0d067812 */ /* 0x040fe400078ec0ff */
[----:B------:R-:W-:Y:S02]  /*4e40*/  LOP3.LUT R7, R13, 0xf000f0, RZ, 0xc0, !PT ;  /* 0x00f000f00d077812 */ /* 0x000fe400078ec0ff */
[----:B------:R-:W-:Y:S02]  /*4e50*/  SHF.R.U32.HI R32, RZ, 0x8, R14 ;  /* 0x00000008ff207819 */ /* 0x000fe4000001160e */
[----:B------:R-:W-:Y:S02]  /*4e60*/  SHF.R.U32.HI R12, RZ, 0x8, R12 ;  /* 0x00000008ff0c7819 */ /* 0x000fe4000001160c */
[----:B------:R-:W-:-:S02]  /*4e70*/  SHF.R.U32.HI R13, RZ, 0x8, R13 ;  /* 0x00000008ff0d7819 */ /* 0x000fc4000001160d */
[----:B------:R-:W-:Y:S02]  /*4e80*/  SHF.R.U32.HI R36, RZ, 0x8, R15 ;  /* 0x00000008ff247819 */ /* 0x000fe4000001160f */
[C---:B------:R-:W-:Y:S02]  /*4e90*/  LOP3.LUT R26, R14.reuse, 0xf000f, RZ, 0xc0, !PT ;  /* 0x000f000f0e1a7812 */ /* 0x040fe400078ec0ff */
[----:B------:R-:W-:Y:S02]  /*4ea0*/  LOP3.LUT R27, R14, 0xf000f0, RZ, 0xc0, !PT ;  /* 0x00f000f00e1b7812 */ /* 0x000fe400078ec0ff */
[C---:B------:R-:W-:Y:S02]  /*4eb0*/  LOP3.LUT R34, R15.reuse, 0xf000f, RZ, 0xc0, !PT ;  /* 0x000f000f0f227812 */ /* 0x040fe400078ec0ff */
[----:B------:R-:W-:Y:S02]  /*4ec0*/  LOP3.LUT R35, R15, 0xf000f0, RZ, 0xc0, !PT ;  /* 0x00f000f00f237812 */ /* 0x000fe400078ec0ff */
[----:B------:R-:W-:-:S02]  /*4ed0*/  LOP3.LUT R14, R22, 0x64006400, RZ, 0xfc, !PT ;  /* 0x64006400160e7812 */ /* 0x000fc400078efcff */
[----:B------:R-:W-:Y:S02]  /*4ee0*/  LOP3.LUT R15, R4, 0x64006400, RZ, 0xfc, !PT ;  /* 0x64006400040f7812 */ /* 0x000fe400078efcff */
[----:B------:R-:W-:Y:S01]  /*4ef0*/  LOP3.LUT R33, R32, 0xf000f, RZ, 0xc0, !PT ;  /* 0x000f000f20217812 */ /* 0x000fe200078ec0ff */
[----:B------:R-:W-:Y:S01]  /*4f00*/  HADD2 R14, R14, -1032, -1032 ;  /* 0xe408e4080e0e7430 */ /* 0x000fe20000000000 */
[C---:B------:R-:W-:Y:S01]  /*4f10*/  LOP3.LUT R4, R12.reuse, 0xf000f, RZ, 0xc0, !PT ;  /* 0x000f000f0c047812 */ /* 0x040fe200078ec0ff */
[----:B------:R-:W-:Y:S01]  /*4f20*/  HFMA2 R15, R15, R8.H0_H0, -72, -72 ;  /* 0xd480d4800f0f7431 */ /* 0x000fe20000040008 */
[----:B------:R-:W-:Y:S02]  /*4f30*/  LOP3.LUT R5, R12, 0xf000f0, RZ, 0xc0, !PT ;  /* 0x00f000f00c057812 */ /* 0x000fe400078ec0ff */
[C---:B------:R-:W-:Y:S02]  /*4f40*/  LOP3.LUT R22, R13.reuse, 0xf000f, RZ, 0xc0, !PT ;  /* 0x000f000f0d167812 */ /* 0x040fe400078ec0ff */
        /* <DEDUP_REMOVED lines=35> */
[----:B------:R-:W1:Y:S01]  /*5180*/  LDS.64 R4, [UR4+0x20] ;  /* 0x00002004ff047984 */ /* 0x000e620008000a00 */
[----:B------:R-:W-:Y:S02]  /*5190*/  HADD2.F32 R42, -RZ, R14.H0_H0 ;  /* 0x2000000eff2a7230 */ /* 0x000fe40000004100 */
[----:B------:R-:W-:Y:S01]  /*51a0*/  HADD2.F32 R46, -RZ, R22.H0_H0 ;  /* 0x20000016ff2e7230 */ /* 0x000fe20000004100 */
[----:B------:R-:W2:Y:S01]  /*51b0*/  LDS.64 R6, [UR4+0x28] ;  /* 0x00002804ff067984 */ /* 0x000ea20008000a00 */
[----:B------:R-:W-:-:S02]  /*51c0*/  HADD2.F32 R48, -RZ, R26.H0_H0 ;  /* 0x2000001aff307230 */ /* 0x000fc40000004100 */
[----:B------:R-:W-:Y:S02]  /*51d0*/  HADD2.F32 R50, -RZ, R32.H0_H0 ;  /* 0x20000020ff327230 */ /* 0x000fe40000004100 */
[----:B------:R-:W-:Y:S02]  /*51e0*/  HADD2.F32 R43, -RZ, R14.H1_H1 ;  /* 0x3000000eff2b7230 */ /* 0x000fe40000004100 */
[----:B------:R-:W-:Y:S02]  /*51f0*/  HADD2.F32 R47, -RZ, R22.H1_H1 ;  /* 0x30000016ff2f7230 */ /* 0x000fe40000004100 */
[----:B------:R-:W-:Y:S02]  /*5200*/  HADD2.F32 R49, -RZ, R26.H1_H1 ;  /* 0x3000001aff317230 */ /* 0x000fe40000004100 */
[----:B------:R-:W-:Y:S02]  /*5210*/  HADD2.F32 R51, -RZ, R32.H1_H1 ;  /* 0x30000020ff337230 */ /* 0x000fe40000004100 */
[----:B-1----:R-:W-:-:S02]  /*5220*/  HADD2.F32 R45, -RZ, R4.H0_H0 ;  /* 0x20000004ff2d7230 */ /* 0x002fc40000004100 */
        /* <DEDUP_REMOVED lines=23> */
[--C-:B------:R-:W-:Y:S01]  /*53a0*/  HADD2.F32 R43, -RZ, R33.reuse.H0_H0 ;  /* 0x20000021ff2b7230 */ /* 0x100fe20000004100 */
[----:B------:R-:W-:Y:S01]  /*53b0*/  FFMA.FTZ R47, R4, R47, R51 ;  /* 0x0000002f042f7223 */ /* 0x000fe20000010033 */
[----:B------:R-:W-:Y:S01]  /*53c0*/  HADD2.F32 R4, -RZ, R34.H1_H1 ;  /* 0x30000022ff047230 */ /* 0x000fe20000004100 */
[C---:B------:R-:W-:Y:S01]  /*53d0*/  FFMA.FTZ R45, R5.reuse, R44, R45 ;  /* 0x0000002c052d7223 */ /* 0x040fe2000001002d */
[--C-:B--2---:R-:W-:Y:S01]  /*53e0*/  HADD2.F32 R44, -RZ, R6.reuse.H0_H0 ;  /* 0x20000006ff2c7230 */ /* 0x104fe20000004100 */
        /* <DEDUP_REMOVED lines=47> */
.L_x_3851:
[----:B------:R-:W-:Y:S05]  /*56e0*/  @P0 BRA `(.L_x_3852) ;  /* 0x0000056000000947 */ /* 0x000fea0003800000 */
[----:B------:R-:W1:Y:S01]  /*56f0*/  LDS.64 R4, [UR4+0x60] ;  /* 0x00006004ff047984 */ /* 0x000e620008000a00 */
[----:B------:R-:W-:Y:S02]  /*5700*/  HADD2.F32 R45, -RZ, R14.H0_H0 ;  /* 0x2000000eff2d7230 */ /* 0x000fe40000004100 */
[----:B------:R-:W-:Y:S01]  /*5710*/  HADD2.F32 R47, -RZ, R22.H0_H0 ;  /* 0x20000016ff2f7230 */ /* 0x000fe20000004100 */
[----:B------:R-:W2:Y:S01]  /*5720*/  LDS.64 R6, [UR4+0x68] ;  /* 0x00006804ff067984 */ /* 0x000ea20008000a00 */
[----:B------:R-:W-:Y:S02]  /*5730*/  HADD2.F32 R49, -RZ, R26.H0_H0 ;  /* 0x2000001aff317230 */ /* 0x000fe40000004100 */
[----:B------:R-:W-:Y:S02]  /*5740*/  HADD2.F32 R51, -RZ, R32.H0_H0 ;  /* 0x20000020ff337230 */ /* 0x000fe40000004100 */
[----:B------:R-:W-:-:S02]  /*5750*/  HADD2.F32 R46, -RZ, R14.H1_H1 ;  /* 0x3000000eff2e7230 */ /* 0x000fc40000004100 */
[----:B------:R-:W-:Y:S02]  /*5760*/  HADD2.F32 R48, -RZ, R22.H1_H1 ;  /* 0x30000016ff307230 */ /* 0x000fe40000004100 */
[----:B------:R-:W-:Y:S02]  /*5770*/  HADD2.F32 R32, -RZ, R32.H1_H1 ;  /* 0x30000020ff207230 */ /* 0x000fe40000004100 */
[--C-:B-1----:R-:W-:Y:S02]  /*5780*/  HADD2.F32 R42, -RZ, R4.reuse.H0_H0 ;  /* 0x20000004ff2a7230 */ /* 0x102fe40000004100 */
        /* <DEDUP_REMOVED lines=22> */
[----:B------:R-:W-:Y:S01]  /*58f0*/  FFMA.FTZ R4, R32, R4, R43 ;  /* 0x0000000420047223 */ /* 0x000fe2000001002b */
[----:B------:R-:W-:Y:S01]  /*5900*/  HADD2.F32 R32, -RZ, R34.H1_H1 ;  /* 0x30000022ff207230 */ /* 0x000fe20000004100 */
[-C--:B------:R-:W-:Y:S01]  /*5910*/  FFMA.FTZ R14, R15, R5.reuse, R14 ;  /* 0x000000050f0e7223 */ /* 0x080fe2000001000e */
[----:B--2---:R-:W-:Y:S01]  /*5920*/  HADD2.F32 R15, -RZ, R6.H0_H0 ;  /* 0x20000006ff0f7230 */ /* 0x004fe20000004100 */
        /* <DEDUP_REMOVED lines=50> */
.L_x_3852:
        /* <DEDUP_REMOVED lines=9> */
[----:B------:R-:W-:Y:S01]  /*5ce0*/  LOP3.LUT R6, R17, 0xf000f, RZ, 0xc0, !PT ;  /* 0x000f000f11067812 */ /* 0x000fe200078ec0ff */
[----:B------:R-:W-:Y:S01]  /*5cf0*/  HFMA2 R15, R15, R8.H0_H0, -72, -72 ;  /* 0xd480d4800f0f7431 */ /* 0x000fe20000040008 */
[----:B------:R-:W-:Y:S02]  /*5d00*/  LOP3.LUT R14, R22, 0xf000f0, RZ, 0xc0, !PT ;  /* 0x00f000f0160e7812 */ /* 0x000fe400078ec0ff */
[----:B------:R-:W-:-:S02]  /*5d10*/  LOP3.LUT R17, R16, 0x64006400, RZ, 0xfc, !PT ;  /* 0x6400640010117812 */ /* 0x000fc400078efcff */
[----:B------:R-:W-:Y:S02]  /*5d20*/  SHF.R.U32.HI R33, RZ, 0x8, R19 ;  /* 0x00000008ff217819 */ /* 0x000fe40000011613 */
[----:B------:R-:W-:Y:S02]  /*5d30*/  LOP3.LUT R16, R26, 0xf000f0, RZ, 0xc0, !PT ;  /* 0x00f000f01a107812 */ /* 0x000fe400078ec0ff */
[----:B------:R-:W-:Y:S02]  /*5d40*/  LOP3.LUT R32, R19, 0xf000f, RZ, 0xc0, !PT ;  /* 0x000f000f13207812 */ /* 0x000fe400078ec0ff */
[----:B------:R-:W-:Y:S02]  /*5d50*/  LOP3.LUT R5, R5, 0x64006400, RZ, 0xfc, !PT ;  /* 0x6400640005057812 */ /* 0x000fe400078efcff */
[----:B------:R-:W-:Y:S01]  /*5d60*/  LOP3.LUT R19, R14, 0x64006400, RZ, 0xfc, !PT ;  /* 0x640064000e137812 */ /* 0x000fe200078efcff */
[----:B------:R-:W-:Y:S01]  /*5d70*/  HFMA2 R14, R7, R8.H0_H0, -72, -72 ;  /* 0xd480d480070e7431 */ /* 0x000fe20000040008 */
[----:B------:R-:W-:-:S02]  /*5d80*/  LOP3.LUT R23, R18, 0xf000f, RZ, 0xc0, !PT ;  /* 0x000f000f12177812 */ /* 0x000fc400078ec0ff */
[C---:B------:R-:W-:Y:S02]  /*5d90*/  LOP3.LUT R18, R33.reuse, 0xf000f0, RZ, 0xc0, !PT ;  /* 0x00f000f021127812 */ /* 0x040fe400078ec0ff */
        /* <DEDUP_REMOVED lines=64> */
[--C-:B------:R-:W-:Y:S01]  /*61a0*/  HADD2.F32 R36, -RZ, R27.reuse.H0_H0 ;  /* 0x2000001bff247230 */ /* 0x100fe20000004100 */
[C---:B------:R-:W-:Y:S01]  /*61b0*/  FFMA.FTZ R40, R5.reuse, R40, R37 ;  /* 0x0000002805287223 */ /* 0x040fe20000010025 */
[----:B--2---:R-:W-:Y:S01]  /*61c0*/  HADD2.F32 R37, -RZ, R6.H0_H0 ;  /* 0x20000006ff257230 */ /* 0x004fe20000004100 */
        /* <DEDUP_REMOVED lines=49> */
.L_x_3853:
        /* <DEDUP_REMOVED lines=38> */
[--C-:B--2---:R-:W-:Y:S01]  /*6740*/  HADD2.F32 R13, -RZ, R6.reuse.H0_H0 ;  /* 0x20000006ff0d7230 */ /* 0x104fe20000004100 */
        /* <DEDUP_REMOVED lines=48> */
.L_x_3846:
[----:B------:R-:W-:Y:S01]  /*6a50*/  IADD3 R2, R2, 0x20, RZ ;  /* 0x0000002002027810 */ /* 0x000fe20007ffe0ff */
[----:B------:R-:W-:Y:S01]  /*6a60*/  IMAD.MOV.U32 R5, RZ, RZ, c[0x0][0x18c] ;  /* 0x00006300ff057624 */ /* 0x000fe200078e00ff */
[----:B------:R-:W-:Y:S02]  /*6a70*/  UIADD3 UR4, UR4, 0x40, URZ ;  /* 0x0000004004047890 */ /* 0x000fe4000fffe03f */
[C---:B------:R-:W-:Y:S01]  /*6a80*/  ISETP.GE.AND P2, PT, R2.reuse, c[0x0][0x1b4], PT ;  /* 0x00006d0002007a0c */ /* 0x040fe20003f46270 */
[----:B------:R-:W-:Y:S01]  /*6a90*/  IMAD.WIDE R20, R5, 0x10, R20 ;  /* 0x0000001005147825 */ /* 0x000fe200078e0214 */
[----:B------:R-:W-:-:S13]  /*6aa0*/  ISETP.LT.AND P3, PT, R2, R25, PT ;  /* 0x000000190200720c */ /* 0x000fda0003f61270 */
[----:B------:R-:W-:Y:S05]  /*6ab0*/  @!P2 BRA P3, `(.L_x_3854) ;  /* 0xffffc6500000a947 */ /* 0x000fea000183ffff */
.L_x_3845:
[----:B------:R-:W-:Y:S05]  /*6ac0*/  @!P1 EXIT ;  /* 0x000000000000994d */ /* 0x000fea0003800000 */
[----:B------:R-:W1:Y:S01]  /*6ad0*/  S2R R2, SR_CTAID.X ;  /* 0x0000000000027919 */ /* 0x000e620000002500 */
[----:B------:R-:W-:Y:S01]  /*6ae0*/  IMAD.MOV.U32 R17, RZ, RZ, 0x2 ;  /* 0x00000002ff117424 */ /* 0x000fe200078e00ff */
[----:B-----5:R-:W-:Y:S02]  /*6af0*/  HMUL2 R13, R10, R3.H0_H0 ;  /* 0x200000030a0d7232 */ /* 0x020fe40000000000 */
        /* <DEDUP_REMOVED lines=13> */
[----:B------:R-:W1:Y:S02]  /*6bd0*/  QSPC.E.S P0, RZ, [R4] ;  /* 0x0000000004ff73aa */ /* 0x000e640000000500 */
[----:B-1----:R-:W-:Y:S05]  /*6be0*/  @!P0 BRA `(.L_x_3857) ;  /* 0x0000007000008947 */ /* 0x002fea0003800000 */
[----:B------:R-:W-:-:S05]  /*6bf0*/  LOP3.LUT R3, R4, 0xffffff, RZ, 0xc0, !PT ;  /* 0x00ffffff04037812 */ /* 0x000fca00078ec0ff */
.L_x_3858:
[----:B------:R-:W1:Y:S02]  /*6c00*/  LDS R8, [R3] ;  /* 0x0000000003087984 */ /* 0x000e640000000800 */
[----:B-1----:R-:W-:-:S10]  /*6c10*/  HFMA2.MMA R9, R8, 1, 1, R13 ;  /* 0x3c003c0008097835 */ /* 0x002fd4000000000d */
[----:B------:R-:W1:Y:S02]  /*6c20*/  ATOMS.CAST.SPIN R9, [R3], R8, R9 ;  /* 0x000000080309738d */ /* 0x000e640001800009 */
[----:B-1----:R-:W-:-:S13]  /*6c30*/  ISETP.EQ.U32.AND P0, PT, R9, 0x1, PT ;  /* 0x000000010900780c */ /* 0x002fda0003f02070 */
[----:B------:R-:W-:Y:S05]  /*6c40*/  @!P0 BRA `(.L_x_3858) ;  /* 0xffffffb000008947 */ /* 0x000fea000383ffff */
[----:B------:R-:W-:Y:S05]  /*6c50*/  BRA `(.L_x_3856) ;  /* 0x0000003000007947 */ /* 0x000fea0003800000 */
.L_x_3857:
[----:B------:R-:W2:Y:S02]  /*6c60*/  LD.E R3, [R4.64] ;  /* 0x0000000604037980 */ /* 0x000ea4000c101900 */
[----:B--2---:R-:W-:-:S05]  /*6c70*/  IMAD.IADD R3, R13, 0x1, R3 ;  /* 0x000000010d037824 */ /* 0x004fca00078e0203 */
[----:B------:R1:W-:Y:S02]  /*6c80*/  ST.E [R4.64], R3 ;  /* 0x0000000304007985 */ /* 0x0003e4000c101906 */
.L_x_3856:
[----:B------:R-:W-:Y:S05]  /*6c90*/  BSYNC B0 ;  /* 0x0000000000007941 */ /* 0x000fea0003800000 */
.L_x_3855:
[----:B------:R-:W2:Y:S01]  /*6ca0*/  ATOM.E.ADD.F16x2.RN.STRONG.GPU P0, RZ, [R4.64+0x4], R15 ;  /* 0x0000040f04ff798a */ /* 0x000ea2000810e9c6 */
[----:B------:R-:W-:Y:S01]  /*6cb0*/  BSSY B0, `(.L_x_3859) ;  /* 0x000000f000007945 */ /* 0x000fe20003800000 */
[----:B--2---:R-:W-:Y:S05]  /*6cc0*/  @P0 BRA `(.L_x_3860) ;  /* 0x000000d000000947 */ /* 0x004fea0003800000 */
[----:B------:R-:W2:Y:S02]  /*6cd0*/  QSPC.E.S P0, RZ, [R4+0x4] ;  /* 0x0000040004ff73aa */ /* 0x000ea40000000500 */
[----:B--2---:R-:W-:Y:S05]  /*6ce0*/  @!P0 BRA `(.L_x_3861) ;  /* 0x0000008000008947 */ /* 0x004fea0003800000 */
[----:B-1----:R-:W-:-:S04]  /*6cf0*/  IADD3 R4, R4, 0x4, RZ ;  /* 0x0000000404047810 */ /* 0x002fc80007ffe0ff */
[----:B------:R-:W-:-:S05]  /*6d00*/  LOP3.LUT R4, R4, 0xffffff, RZ, 0xc0, !PT ;  /* 0x00ffffff04047812 */ /* 0x000fca00078ec0ff */
.L_x_3862:
[----:B------:R-:W1:Y:S02]  /*6d10*/  LDS R8, [R4] ;  /* 0x0000000004087984 */ /* 0x000e640000000800 */
[----:B-1----:R-:W-:-:S06]  /*6d20*/  HADD2 R9, R8, R15 ;  /* 0x0000000f08097230 */ /* 0x002fcc0000000000 */
[----:B------:R-:W1:Y:S02]  /*6d30*/  ATOMS.CAST.SPIN R9, [R4], R8, R9 ;  /* 0x000000080409738d */ /* 0x000e640001800009 */
[----:B-1----:R-:W-:-:S13]  /*6d40*/  ISETP.EQ.U32.AND P0, PT, R9, 0x1, PT ;  /* 0x000000010900780c */ /* 0x002fda0003f02070 */
[----:B------:R-:W-:Y:S05]  /*6d50*/  @!P0 BRA `(.L_x_3862) ;  /* 0xffffffb000008947 */ /* 0x000fea000383ffff */
[----:B------:R-:W-:Y:S05]  /*6d60*/  BRA `(.L_x_3860) ;  /* 0x0000003000007947 */ /* 0x000fea0003800000 */
.L_x_3861:
[----:B-1----:R-:W2:Y:S02]  /*6d70*/  LD.E R3, [R4.64+0x4] ;  /* 0x0000040604037980 */ /* 0x002ea4000c101900 */
[----:B--2---:R-:W-:-:S05]  /*6d80*/  IMAD.IADD R3, R15, 0x1, R3 ;  /* 0x000000010f037824 */ /* 0x004fca00078e0203 */
[----:B------:R1:W-:Y:S02]  /*6d90*/  ST.E [R4.64+0x4], R3 ;  /* 0x0000040304007985 */ /* 0x0003e4000c101906 */
.L_x_3860:
[----:B------:R-:W-:Y:S05]  /*6da0*/  BSYNC B0 ;  /* 0x0000000000007941 */ /* 0x000fea0003800000 */
.L_x_3859:
[----:B------:R-:W-:-:S13]  /*6db0*/  ISETP.GE.AND P0, PT, R7, 0x2, PT ;  /* 0x000000020700780c */ /* 0x000fda0003f06270 */
[----:B------:R-:W-:Y:S05]  /*6dc0*/  @!P0 EXIT ;  /* 0x000000000000894d */ /* 0x000fea0003800000 */
[----:B------:R-:W-:Y:S01]  /*6dd0*/  IADD3 R2, R2, c[0x0][0x18c], RZ ;  /* 0x0000630002027a10 */ /* 0x000fe20007ffe0ff */
[----:B------:R-:W-:-:S04]  /*6de0*/  HMUL2 R7, R24, R0.H0_H0 ;  /* 0x2000000018077232 */ /* 0x000fc80000000000 */
[----:B-1----:R-:W-:-:S05]  /*6df0*/  IMAD.WIDE R2, R2, R17, c[0x0][0x180] ;  /* 0x0000600002027625 */ /* 0x002fca00078e0211 */
[----:B------:R-:W2:Y:S01]  /*6e00*/  ATOM.E.ADD.F16x2.RN.STRONG.GPU P0, RZ, [R2.64], R7 ;  /* 0x0000000702ff798a */ /* 0x000ea2000810e9c6 */
[----:B------:R-:W-:Y:S01]  /*6e10*/  BSSY B0, `(.L_x_3863) ;  /* 0x000000f000007945 */ /* 0x000fe20003800000 */
[----:B------:R-:W-:Y:S01]  /*6e20*/  HMUL2 R11, R11, R0.H0_H0 ;  /* 0x200000000b0b7232 */ /* 0x000fe20000000000 */
[----:B--2---:R-:W-:Y:S05]  /*6e30*/  @P0 BRA `(.L_x_3864) ;  /* 0x000000c000000947 */ /* 0x004fea0003800000 */
[----:B------:R-:W1:Y:S02]  /*6e40*/  QSPC.E.S P0, RZ, [R2] ;  /* 0x0000000002ff73aa */ /* 0x000e640000000500 */
[----:B-1----:R-:W-:Y:S05]  /*6e50*/  @!P0 BRA `(.L_x_3865) ;  /* 0x0000007000008947 */ /* 0x002fea0003800000 */
[----:B------:R-:W-:-:S05]  /*6e60*/  LOP3.LUT R0, R2, 0xffffff, RZ, 0xc0, !PT ;  /* 0x00ffffff02007812 */ /* 0x000fca00078ec0ff */
.L_x_3866:
[----:B------:R-:W1:Y:S02]  /*6e70*/  LDS R4, [R0] ;  /* 0x0000000000047984 */ /* 0x000e640000000800 */
[----:B-1----:R-:W-:-:S10]  /*6e80*/  HFMA2.MMA R5, R4, 1, 1, R7 ;  /* 0x3c003c0004057835 */ /* 0x002fd40000000007 */
[----:B------:R-:W1:Y:S02]  /*6e90*/  ATOMS.CAST.SPIN R5, [R0], R4, R5 ;  /* 0x000000040005738d */ /* 0x000e640001800005 */
[----:B-1----:R-:W-:-:S13]  /*6ea0*/  ISETP.EQ.U32.AND P0, PT, R5, 0x1, PT ;  /* 0x000000010500780c */ /* 0x002fda0003f02070 */
[----:B------:R-:W-:Y:S05]  /*6eb0*/  @!P0 BRA `(.L_x_3866) ;  /* 0xffffffb000008947 */ /* 0x000fea000383ffff */
[----:B------:R-:W-:Y:S05]  /*6ec0*/  BRA `(.L_x_3864) ;  /* 0x0000003000007947 */ /* 0x000fea0003800000 */
.L_x_3865:
[----:B------:R-:W2:Y:S02]  /*6ed0*/  LD.E R0, [R2.64] ;  /* 0x0000000602007980 */ /* 0x000ea4000c101900 */
[----:B--2---:R-:W-:-:S05]  /*6ee0*/  IMAD.IADD R5, R7, 0x1, R0 ;  /* 0x0000000107057824 */ /* 0x004fca00078e0200 */
[----:B------:R1:W-:Y:S02]  /*6ef0*/  ST.E [R2.64], R5 ;  /* 0x0000000502007985 */ /* 0x0003e4000c101906 */
.L_x_3864:
[----:B------:R-:W-:Y:S05]  /*6f00*/  BSYNC B0 ;  /* 0x0000000000007941 */ /* 0x000fea0003800000 */
.L_x_3863:
[----:B------:R-:W2:Y:S02]  /*6f10*/  ATOM.E.ADD.F16x2.RN.STRONG.GPU P0, RZ, [R2.64+0x4], R11 ;  /* 0x0000040b02ff798a */ /* 0x000ea4000810e9c6 */
[----:B--2---:R-:W-:Y:S05]  /*6f20*/  @P0 EXIT ;  /* 0x000000000000094d */ /* 0x004fea0003800000 */
[----:B------:R-:W2:Y:S02]  /*6f30*/  QSPC.E.S P0, RZ, [R2+0x4] ;  /* 0x0000040002ff73aa */ /* 0x000ea40000000500 */
[----:B--2---:R-:W-:Y:S05]  /*6f40*/  @!P0 BRA `(.L_x_3867) ;  /* 0x0000008000008947 */ /* 0x004fea0003800000 */
[----:B-1----:R-:W-:-:S04]  /*6f50*/  IADD3 R2, R2, 0x4, RZ ;  /* 0x0000000402027810 */ /* 0x002fc80007ffe0ff */
[----:B------:R-:W-:-:S05]  /*6f60*/  LOP3.LUT R2, R2, 0xffffff, RZ, 0xc0, !PT ;  /* 0x00ffffff02027812 */ /* 0x000fca00078ec0ff */
.L_x_3868:
[----:B------:R-:W1:Y:S02]  /*6f70*/  LDS R4, [R2] ;  /* 0x0000000002047984 */ /* 0x000e640000000800 */
[----:B-1----:R-:W-:-:S06]  /*6f80*/  HADD2 R5, R4, R11 ;  /* 0x0000000b04057230 */ /* 0x002fcc0000000000 */
[----:B------:R-:W1:Y:S02]  /*6f90*/  ATOMS.CAST.SPIN R5, [R2], R4, R5 ;  /* 0x000000040205738d */ /* 0x000e640001800005 */
[----:B-1----:R-:W-:-:S13]  /*6fa0*/  ISETP.EQ.U32.AND P0, PT, R5, 0x1, PT ;  /* 0x000000010500780c */ /* 0x002fda0003f02070 */
[----:B------:R-:W-:Y:S05]  /*6fb0*/  @!P0 BRA `(.L_x_3868) ;  /* 0xffffffb000008947 */ /* 0x000fea000383ffff */
[----:B------:R-:W-:Y:S05]  /*6fc0*/  EXIT ;  /* 0x000000000000794d */ /* 0x000fea0003800000 */
.L_x_3867:
[----:B------:R-:W2:Y:S02]  /*6fd0*/  LD.E R0, [R2.64+0x4] ;  /* 0x0000040602007980 */ /* 0x000ea4000c101900 */
[----:B-12---:R-:W-:-:S05]  /*6fe0*/  IMAD.IADD R5, R11, 0x1, R0 ;  /* 0x000000010b057824 */ /* 0x006fca00078e0200 */
[----:B------:R-:W-:Y:S01]  /*6ff0*/  ST.E [R2.64+0x4], R5 ;  /* 0x0000040502007985 */ /* 0x000fe2000c101906 */
[----:B------:R-:W-:Y:S05]  /*7000*/  EXIT ;  /* 0x000000000000794d */ /* 0x000fea0003800000 */
.L_x_3869:
        /* <DEDUP_REMOVED lines=15> */
.L_x_4801:


//--------------------- .text._Z23gemm_half_q_half_kernelILi2ELi10ELb1ELb1ELi32EEvPK6__halfPKjS4_S2_PS0_iiiiPKtS7_iiiiiibS2_i --------------------------
	.section	.text._Z23gemm_half_q_half_kernelILi2ELi10ELb1ELb1ELi32EEvPK6__halfPKjS4_S2_PS0_iiiiPKtS7_iiiiiibS2_i,"ax",@progbits
	.sectioninfo	@"SHI_REGISTERS=62"
	.align	128
        .global         _Z23gemm_half_q_half_kernelILi2ELi10ELb1ELb1ELi32EEvPK6__halfPKjS4_S2_PS0_iiiiPKtS7_iiiiiibS2_i
        .type           _Z23gemm_half_q_half_kernelILi2ELi10ELb1ELb1ELi32EEvPK6__halfPKjS4_S2_PS0_iiiiPKtS7_iiiiiibS2_i,@function
        .size           _Z23gemm_half_q_half_kernelILi2ELi10ELb1ELb1ELi32EEvPK6__halfPKjS4_S2_PS0_iiiiPKtS7_iiiiiibS2_i,(.L_x_4802 - _Z23gemm_half_q_half_kernelILi2ELi10ELb1ELb1ELi32EEvPK6__halfPKjS4_S2_PS0_iiiiPKtS7_iiiiiibS2_i)
        .other          _Z23gemm_half_q_half_kernelILi2ELi10ELb1ELb1ELi32EEvPK6__halfPKjS4_S2_PS0_iiiiPKtS7_iiiiiibS2_i,@"STO_CUDA_ENTRY STV_DEFAULT"
_Z23gemm_half_q_half_kernelILi2ELi10ELb1ELb1ELi32EEvPK6__halfPKjS4_S2_PS0_iiiiPKtS7_iiiiiibS2_i:
.text._Z23gemm_half_q_half_kernelILi2ELi10ELb1ELb1ELi32EEvPK6__halfPKjS4_S2_PS0_iiiiPKtS7_iiiiiibS2_i:
        /* <DEDUP_REMOVED lines=8> */
[----:B0-----:R-:W-:Y:S02]  /*0080*/  IMAD R12, R6, R3, c[0x0][0x188] ;  /* 0x00006200060c7624 */ /* 0x001fe400078e0203 */
[----:B------:R-:W0:Y:S03]  /*0090*/  S2R R3, SR_CTAID.Z ;  /* 0x0000000000037919 */ /* 0x000e260000002700 */
[----:B------:R-:W-:-:S02]  /*00a0*/  ISETP.GE.AND P1, PT, R12, 0x1, PT ;  /* 0x000000010c00780c */ /* 0x000fc40003f26270 */
[----:B------:R-:W-:-:S11]  /*00b0*/  IMNMX R2, R12, 0x2, PT ;  /* 0x000000020c027817 */ /* 0x000fd60003800200 */
[----:B------:R-:W-:Y:S05]  /*00c0*/  @!P1 BRA `(.L_x_3870) ;  /* 0x000000b000009947 */ /* 0x000fea0003800000 */
[----:B-1----:R-:W-:Y:S01]  /*00d0*/  ISETP.GE.AND P0, PT, R2, 0x2, PT ;  /* 0x000000020200780c */ /* 0x002fe20003f06270 */
        /* <DEDUP_REMOVED lines=10> */
.L_x_3870:
[----:B-1----:R-:W1:Y:S01]  /*0180*/  S2R R8, SR_CTAID.X ;  /* 0x0000000000087919 */ /* 0x002e620000002500 */
[----:B------:R-:W-:Y:S01]  /*0190*/  PRMT R4, R4, 0x9910, RZ ;  /* 0x0000991004047816 */ /* 0x000fe200000000ff */
[----:B0-----:R-:W-:-:S03]  /*01a0*/  IMAD.SHL.U32 R54, R3, 0x20, RZ ;  /* 0x0000002003367824 */ /* 0x001fc600078e00ff */
[----:B------:R-:W-:Y:S02]  /*01b0*/  ISETP.NE.AND P0, PT, R4, RZ, PT ;  /* 0x000000ff0400720c */ /* 0x000fe40003f05270 */
[----:B------:R-:W-:-:S04]  /*01c0*/  IADD3 R57, R54, 0x20, RZ ;  /* 0x0000002036397810 */ /* 0x000fc80007ffe0ff */
[----:B------:R-:W-:-:S07]  /*01d0*/  IMNMX R57, R57, c[0x0][0x190], PT ;  /* 0x0000640039397a17 */ /* 0x000fce0003800200 */
[----:B------:R-:W-:Y:S05]  /*01e0*/  @!P0 EXIT ;  /* 0x000000000000894d */ /* 0x000fea0003800000 */
[----:B------:R-:W-:Y:S01]  /*01f0*/  IMAD.IADD R10, R54, 0x1, R5 ;  /* 0x00000001360a7824 */ /* 0x000fe200078e0205 */
[----:B------:R-:W-:Y:S01]  /*0200*/  BSSY B0, `(.L_x_3871) ;  /* 0x0000068000007945 */ /* 0x000fe20003800000 */
[----:B-1----:R-:W-:-:S03]  /*0210*/  IMAD.SHL.U32 R8, R8, 0x80, RZ ;  /* 0x0000008008087824 */ /* 0x002fc600078e00ff */
        /* <DEDUP_REMOVED lines=23> */
.L_x_3875:
        /* <DEDUP_REMOVED lines=17> */
.L_x_3874:
        /* <DEDUP_REMOVED lines=17> */
.L_x_3873:
        /* <DEDUP_REMOVED lines=13> */
.L_x_3877:
        /* <DEDUP_REMOVED lines=17> */
.L_x_3876:
        /* <DEDUP_REMOVED lines=15> */
.L_x_3872:
[----:B------:R-:W-:Y:S05]  /*0880*/  BSYNC B0 ;  /* 0x0000000000007941 */ /* 0x000fea0003800000 */
.L_x_3871:
        /* <DEDUP_REMOVED lines=11> */
[----:B------:R-:W-:-:S04]  /*0940*/  IMAD R8, R7, 0x2, R8 ;  /* 0x0000000207087824 */ /* 0x000fc800078e0208 */
[----:B------:R-:W-:Y:S02]  /*0950*/  IMAD R8, R5, 0x4, R8 ;  /* 0x0000000405087824 */ /* 0x000fe400078e0208 */
[----:B------:R-:W-:Y:S02]  /*0960*/  IMAD.MOV.U32 R5, RZ, RZ, RZ ;  /* 0x000000ffff057224 */ /* 0x000fe400078e00ff */
[----:B------:R-:W-:Y:S01]  /*0970*/  IMAD.WIDE R6, R8, R13, c[0x0][0x180] ;  /* 0x0000600008067625 */ /* 0x000fe200078e020d */
[----:B------:R-:W-:Y:S05]  /*0980*/  @!P2 BRA `(.L_x_3879) ;  /* 0x000000d00000a947 */ /* 0x000fea0003800000 */
[----:B------:R-:W-:Y:S02]  /*0990*/  PLOP3.LUT P0, PT, PT, PT, PT, 0x8, 0x0 ;  /* 0x000000000000781c */ /* 0x000fe40003f0e170 */
[----:B------:R-:W-:Y:S02]  /*09a0*/  IADD3 R16, R2, -0x3, RZ ;  /* 0xfffffffd02107810 */ /* 0x000fe40007ffe0ff */
.L_x_3880:
        /* <DEDUP_REMOVED lines=11> */
.L_x_3879:
        /* <DEDUP_REMOVED lines=10> */
.L_x_3878:
[----:B------:R-:W-:Y:S01]  /*0b00*/  BAR.SYNC.DEFER_BLOCKING 0x0 ;  /* 0x0000000000007b1d */ /* 0x000fe20000010000 */
[C---:B------:R-:W-:Y:S02]  /*0b10*/  ISETP.GT.AND P0, PT, R54.reuse, c[0x0][0x1a8], PT ;  /* 0x00006a0036007a0c */ /* 0x040fe40003f04270 */
[C---:B------:R-:W-:Y:S02]  /*0b20*/  ISETP.GT.AND P3, PT, R54.reuse, c[0x0][0x1b0], PT ;  /* 0x00006c0036007a0c */ /* 0x040fe40003f64270 */
[C---:B------:R-:W-:Y:S02]  /*0b30*/  ISETP.GT.AND P2, PT, R54.reuse, c[0x0][0x1ac], PT ;  /* 0x00006b0036007a0c */ /* 0x040fe40003f44270 */
[C---:B------:R-:W-:Y:S02]  /*0b40*/  IMNMX R5, R54.reuse, c[0x0][0x1a8], PT ;  /* 0x00006a0036057a17 */ /* 0x040fe40003800200 */
[----:B------:R-:W-:Y:S02]  /*0b50*/  ISETP.GT.AND P4, PT, R54, c[0x0][0x1b4], PT ;  /* 0x00006d0036007a0c */ /* 0x000fe40003f84270 */
[----:B-1----:R-:W-:-:S02]  /*0b60*/  SHF.R.S32.HI R6, RZ, 0x1f, R5 ;  /* 0x0000001fff067819 */ /* 0x002fc40000011405 */
        /* <DEDUP_REMOVED lines=58> */
.L_x_3882:
        /* <DEDUP_REMOVED lines=16> */
[--C-:B------:R-:W-:Y:S02]  /*1010*/  SHF.R.U32.HI R4, RZ, 0x8, R3.reuse ;  /* 0x00000008ff047819 */ /* 0x100fe40000011603 */
[----:B------:R-:W-:Y:S02]  /*1020*/  LOP3.LUT R6, R3, 0xf, RZ, 0xc0, !PT ;  /* 0x0000000f03067812 */ /* 0x000fe400078ec0ff */
        /* <DEDUP_REMOVED lines=23> */
.L_x_3881:
        /* <DEDUP_REMOVED lines=16> */
[----:B------:R-:W-:-:S04]  /*12a0*/  ISETP.LT.OR P0, PT, R12, 0x2, !P0 ;  /* 0x000000020c00780c */ /* 0x000fc80004701670 */
.L_x_3892:
[----:B------:R-:W-:Y:S02]  /*12b0*/  IMAD.MOV.U32 R20, RZ, RZ, R2 ;  /* 0x000000ffff147224 */ /* 0x000fe400078e0002 */
[----:B------:R-:W-:Y:S01]  /*12c0*/  IMAD.MOV.U32 R21, RZ, RZ, R7 ;  /* 0x000000ffff157224 */ /* 0x000fe200078e0007 */
[----:B------:R-:W-:Y:S06]  /*12d0*/  @!P1 BRA `(.L_x_3884) ;  /* 0x0000393000009947 */ /* 0x000fec0003800000 */
[----:B------:R-:W2:Y:S01]  /*12e0*/  LDG.E.128.CONSTANT R12, [R20.64] ;  /* 0x00000006140c7981 */ /* 0x000ea2000c1e9d00 */
[----:B------:R-:W-:Y:S01]  /*12f0*/  PRMT R7, R0, 0x9910, RZ ;  /* 0x0000991000077816 */ /* 0x000fe200000000ff */
[----:B------:R-:W-:-:S03]  /*1300*/  IMAD.MOV.U32 R27, RZ, RZ, 0x4 ;  /* 0x00000004ff1b7424 */ /* 0x000fc600078e00ff */
[----:B------:R-:W-:Y:S01]  /*1310*/  ISETP.NE.AND P2, PT, R7, RZ, PT ;  /* 0x000000ff0700720c */ /* 0x000fe20003f45270 */
[----:B------:R-:W-:-:S04]  /*1320*/  IMAD.WIDE R28, R27, c[0x0][0x18c], R20 ;  /* 0x000063001b1c7a25 */ /* 0x000fc800078e0214 */
[----:B------:R-:W-:Y:S01]  /*1330*/  IMAD.MOV.U32 R2, RZ, RZ, 0x2c00 ;  /* 0x00002c00ff027424 */ /* 0x000fe200078e00ff */
[----:B------:R0:W5:Y:S02]  /*1340*/  LDG.E.128.CONSTANT R16, [R28.64] ;  /* 0x000000061c107981 */ /* 0x000164000c1e9d00 */
[----:B0-----:R-:W-:Y:S01]  /*1350*/  IMAD.WIDE R28, R27, c[0x0][0x18c], R28 ;  /* 0x000063001b1c7a25 */ /* 0x001fe200078e021c */
[C---:B--2---:R-:W-:Y:S02]  /*1360*/  LOP3.LUT R7, R12.reuse, 0xf000f, RZ, 0xc0, !PT ;  /* 0x000f000f0c077812 */ /* 0x044fe400078ec0ff */
[----:B------:R-:W-:Y:S02]  /*1370*/  LOP3.LUT R26, R12, 0xf000f0, RZ, 0xc0, !PT ;  /* 0x00f000f00c1a7812 */ /* 0x000fe400078ec0ff */
[----:B------:R-:W-:Y:S02]  /*1380*/  SHF.R.U32.HI R12, RZ, 0x8, R12 ;  /* 0x00000008ff0c7819 */ /* 0x000fe4000001160c */
[----:B------:R-:W-:-:S02]  /*1390*/  SHF.R.U32.HI R32, RZ, 0x8, R13 ;  /* 0x00000008ff207819 */ /* 0x000fc4000001160d */
[C---:B------:R-:W-:Y:S02]  /*13a0*/  LOP3.LUT R34, R14.reuse, 0xf000f, RZ, 0xc0, !PT ;  /* 0x000f000f0e227812 */ /* 0x040fe400078ec0ff */
        /* <DEDUP_REMOVED lines=50> */
[----:B------:R-:W-:Y:S01]  /*16d0*/  HADD2.F32 R31, -RZ, R32.H1_H1 ;  /* 0x30000020ff1f7230 */ /* 0x000fe20000004100 */
[----:B------:R-:W1:Y:S01]  /*16e0*/  LDS.64 R14, [UR4+0x8] ;  /* 0x00000804ff0e7984 */ /* 0x000e620008000a00 */
[----:B------:R-:W-:Y:S02]  /*16f0*/  HADD2.F32 R48, -RZ, R34.H0_H0 ;  /* 0x20000022ff307230 */ /* 0x000fe40000004100 */
[----:B------:R-:W-:Y:S02]  /*1700*/  HADD2.F32 R50, -RZ, R36.H0_H0 ;  /* 0x20000024ff327230 */ /* 0x000fe40000004100 */
[----:B------:R-:W-:Y:S02]  /*1710*/  HADD2.F32 R52, -RZ, R38.H0_H0 ;  /* 0x20000026ff347230 */ /* 0x000fe40000004100 */
        /* <DEDUP_REMOVED lines=11> */
[----:B------:R-:W-:-:S02]  /*17d0*/  FFMA.FTZ R50, R47, R50, RZ ;  /* 0x000000322f327223 */ /* 0x000fc400000100ff */
[----:B------:R-:W-:Y:S01]  /*17e0*/  FFMA.FTZ R52, R47, R52, RZ ;  /* 0x000000342f347223 */ /* 0x000fe200000100ff */
[----:B------:R-:W-:Y:S01]  /*17f0*/  HADD2.F32 R47, -RZ, R35.H0_H0 ;  /* 0x20000023ff2f7230 */ /* 0x000fe20000004100 */
[C---:B------:R-:W-:Y:S01]  /*1800*/  FFMA.FTZ R49, R26.reuse, R49, R48 ;  /* 0x000000311a317223 */ /* 0x040fe20000010030 */
        /* <DEDUP_REMOVED lines=10> */
[----:B------:R-:W-:Y:S01]  /*18b0*/  HADD2.F32 R49, -RZ, R42.H1_H1 ;  /* 0x3000002aff317230 */ /* 0x000fe20000004100 */
[----:B------:R-:W-:-:S02]  /*18c0*/  FFMA.FTZ R48, R26, R13, R30 ;  /* 0x0000000d1a307223 */ /* 0x000fc4000001001e */
[----:B------:R-:W-:Y:S01]  /*18d0*/  FFMA.FTZ R53, R12, R31, R53 ;  /* 0x0000001f0c357223 */ /* 0x000fe20000010035 */
[----:B-1----:R-:W-:Y:S01]  /*18e0*/  HADD2.F32 R31, -RZ, R14.H0_H0 ;  /* 0x2000000eff1f7230 */ /* 0x002fe20000004100 */
[C---:B------:R-:W-:Y:S01]  /*18f0*/  FFMA.FTZ R26, R13.reuse, R50, R47 ;  /* 0x000000320d1a7223 */ /* 0x040fe2000001002f */
[----:B------:R-:W-:Y:S01]  /*1900*/  HADD2.F32 R47, -RZ, R40.H0_H0 ;  /* 0x20000028ff2f7230 */ /* 0x000fe20000004100 */
[----:B------:R-:W-:Y:S01]  /*1910*/  FFMA.FTZ R30, R13, R52, R51 ;  /* 0x000000340d1e7223 */ /* 0x000fe20000010033 */
[----:B------:R-:W-:Y:S02]  /*1920*/  HADD2.F32 R12, -RZ, R39.H1_H1 ;  /* 0x30000027ff0c7230 */ /* 0x000fe40000004100 */
        /* <DEDUP_REMOVED lines=16> */
[----:B------:R-:W-:-:S02]  /*1a30*/  HADD2.F32 R51, -RZ, R46.H1_H1 ;  /* 0x3000002eff337230 */ /* 0x000fc40000004100 */
[----:B------:R-:W-:Y:S01]  /*1a40*/  HADD2.F32 R26, -RZ, R41.H0_H0 ;  /* 0x20000029ff1a7230 */ /* 0x000fe20000004100 */
        /* <DEDUP_REMOVED lines=28> */
.L_x_3885:
[----:B------:R0:W5:Y:S01]  /*1c10*/  LDG.E.128.CONSTANT R12, [R28.64] ;  /* 0x000000061c0c7981 */ /* 0x000162000c1e9d00 */
[----:B------:R-:W-:Y:S01]  /*1c20*/  IMAD.WIDE R26, R27, c[0x0][0x18c], R28 ;  /* 0x000063001b1a7a25 */ /* 0x000fe200078e021c */
[----:B------:R-:W-:Y:S06]  /*1c30*/  @P0 BRA `(.L_x_3886) ;  /* 0x0000056000000947 */ /* 0x000fec0003800000 */
[----:B0-----:R-:W0:Y:S01]  /*1c40*/  LDS.64 R28, [UR4+0x40] ;  /* 0x00004004ff1c7984 */ /* 0x001e220008000a00 */
        /* <DEDUP_REMOVED lines=85> */
.L_x_3886:
[C---:B-----5:R-:W-:Y:S02]  /*21a0*/  LOP3.LUT R7, R16.reuse, 0xf000f, RZ, 0xc0, !PT ;  /* 0x000f000f10077812 */ /* 0x060fe400078ec0ff */
[----:B0-----:R-:W-:Y:S02]  /*21b0*/  LOP3.LUT R28, R16, 0xf000f0, RZ, 0xc0, !PT ;  /* 0x00f000f0101c7812 */ /* 0x001fe400078ec0ff */
[----:B------:R-:W-:Y:S02]  /*21c0*/  SHF.R.U32.HI R16, RZ, 0x8, R16 ;  /* 0x00000008ff107819 */ /* 0x000fe40000011610 */
[----:B------:R-:W-:Y:S02]  /*21d0*/  LOP3.LUT R30, R17, 0xf000f0, RZ, 0xc0, !PT ;  /* 0x00f000f0111e7812 */ /* 0x000fe400078ec0ff */
[----:B------:R-:W-:Y:S02]  /*21e0*/  SHF.R.U32.HI R32, RZ, 0x8, R17 ;  /* 0x00000008ff207819 */ /* 0x000fe40000011611 */
[----:B------:R-:W-:-:S02]  /*21f0*/  SHF.R.U32.HI R36, RZ, 0x8, R18 ;  /* 0x00000008ff247819 */ /* 0x000fc40000011612 */
[----:B------:R-:W-:Y:S02]  /*2200*/  SHF.R.U32.HI R39, RZ, 0x8, R19 ;  /* 0x00000008ff277819 */ /* 0x000fe40000011613 */
[----:B------:R-:W-:Y:S02]  /*2210*/  LOP3.LUT R29, R17, 0xf000f, RZ, 0xc0, !PT ;  /* 0x000f000f111d7812 */ /* 0x000fe400078ec0ff */
[C---:B------:R-:W-:Y:S02]  /*2220*/  LOP3.LUT R34, R18.reuse, 0xf000f, RZ, 0xc0, !PT ;  /* 0x000f000f12227812 */ /* 0x040fe400078ec0ff */
[----:B------:R-:W-:Y:S02]  /*2230*/  LOP3.LUT R35, R18, 0xf000f0, RZ, 0xc0, !PT ;  /* 0x00f000f012237812 */ /* 0x000fe400078ec0ff */
[C---:B------:R-:W-:Y:S02]  /*2240*/  LOP3.LUT R37, R19.reuse, 0xf000f, RZ, 0xc0, !PT ;  /* 0x000f000f13257812 */ /* 0x040fe400078ec0ff */
        /* <DEDUP_REMOVED lines=46> */
[----:B------:R-:W-:Y:S02]  /*2530*/  HADD2.F32 R45, -RZ, R30.H1_H1 ;  /* 0x3000001eff2d7230 */ /* 0x000fe40000004100 */
[----:B------:R-:W-:Y:S02]  /*2540*/  HADD2.F32 R51, -RZ, R34.H0_H0 ;  /* 0x20000022ff337230 */ /* 0x000fe40000004100 */
[----:B------:R-:W-:Y:S02]  /*2550*/  HADD2.F32 R53, -RZ, R36.H0_H0 ;  /* 0x20000024ff357230 */ /* 0x000fe40000004100 */
[----:B------:R-:W-:Y:S02]  /*2560*/  HADD2.F32 R49, -RZ, R32.H1_H1 ;  /* 0x30000020ff317230 */ /* 0x000fe40000004100 */
[----:B0-----:R-:W-:-:S02]  /*2570*/  HADD2.F32 R46, -RZ, R16.H0_H0 ;  /* 0x20000010ff2e7230 */ /* 0x001fc40000004100 */
[----:B------:R-:W-:Y:S02]  /*2580*/  HADD2.F32 R28, -RZ, R16.H1_H1 ;  /* 0x30000010ff1c7230 */ /* 0x000fe40000004100 */
[--C-:B------:R-:W-:Y:S01]  /*2590*/  HADD2.F32 R16, -RZ, R17.reuse.H0_H0 ;  /* 0x20000011ff107230 */ /* 0x100fe20000004100 */
[----:B------:R-:W-:Y:S01]  /*25a0*/  FFMA.FTZ R29, R29, R46, RZ ;  /* 0x0000002e1d1d7223 */ /* 0x000fe200000100ff */
[----:B------:R-:W-:Y:S01]  /*25b0*/  HADD2.F32 R17, -RZ, R17.H1_H1 ;  /* 0x30000011ff117230 */ /* 0x000fe20000004100 */
[C---:B------:R-:W-:Y:S02]  /*25c0*/  FFMA.FTZ R47, R46.reuse, R47, RZ ;  /* 0x0000002f2e2f7223 */ /* 0x040fe400000100ff */
[----:B------:R-:W-:Y:S01]  /*25d0*/  FFMA.FTZ R29, R45, R28, R29 ;  /* 0x0000001c2d1d7223 */ /* 0x000fe2000001001d */
[----:B------:R-:W-:Y:S01]  /*25e0*/  HADD2.F32 R45, -RZ, R31.H0_H0 ;  /* 0x2000001fff2d7230 */ /* 0x000fe20000004100 */
[C---:B------:R-:W-:Y:S01]  /*25f0*/  FFMA.FTZ R48, R46.reuse, R51, RZ ;  /* 0x000000332e307223 */ /* 0x040fe200000100ff */
[----:B------:R-:W-:Y:S01]  /*2600*/  HADD2.F32 R51, -RZ, R34.H1_H1 ;  /* 0x30000022ff337230 */ /* 0x000fe20000004100 */
[----:B------:R-:W-:Y:S01]  /*2610*/  FFMA.FTZ R50, R46, R53, RZ ;  /* 0x000000352e327223 */ /* 0x000fe200000100ff */
[----:B------:R-:W-:Y:S01]  /*2620*/  HADD2.F32 R46, -RZ, R33.H0_H0 ;  /* 0x20000021ff2e7230 */ /* 0x000fe20000004100 */
[----:B------:R-:W-:Y:S01]  /*2630*/  FFMA.FTZ R47, R28, R49, R47 ;  /* 0x000000311c2f7223 */ /* 0x000fe2000001002f */
        /* <DEDUP_REMOVED lines=8> */
[----:B------:R-:W-:-:S02]  /*26c0*/  HADD2.F32 R28, -RZ, R31.H1_H1 ;  /* 0x3000001fff1c7230 */ /* 0x000fc40000004100 */
[--C-:B------:R-:W-:Y:S01]  /*26d0*/  HADD2.F32 R48, -RZ, R35.reuse.H0_H0 ;  /* 0x20000023ff307230 */ /* 0x100fe20000004100 */
[----:B------:R-:W-:Y:S01]  /*26e0*/  FFMA.FTZ R53, R16, R47, R53 ;  /* 0x0000002f10357223 */ /* 0x000fe20000010035 */
[----:B------:R-:W-:Y:S01]  /*26f0*/  HADD2.F32 R50, -RZ, R44.H0_H0 ;  /* 0x2000002cff327230 */ /* 0x000fe20000004100 */
[----:B------:R-:W-:Y:S01]  /*2700*/  FFMA.FTZ R47, R28, R17, R29 ;  /* 0x000000111c2f7223 */ /* 0x000fe2000001001d */
[----:B-1----:R-:W-:Y:S01]  /*2710*/  HADD2.F32 R28, -RZ, R18.H0_H0 ;  /* 0x20000012ff1c7230 */ /* 0x002fe20000004100 */
[C---:B------:R-:W-:Y:S01]  /*2720*/  FFMA.FTZ R29, R17.reuse, R46, R45 ;  /* 0x0000002e111d7223 */ /* 0x040fe2000001002d */
[----:B------:R-:W-:Y:S01]  /*2730*/  HADD2.F32 R46, -RZ, R38.H0_H0 ;  /* 0x20000026ff2e7230 */ /* 0x000fe20000004100 */
[----:B------:R-:W-:Y:S01]  /*2740*/  FFMA.FTZ R51, R16, R48, R51 ;  /* 0x0000003010337223 */ /* 0x000fe20000010033 */
[----:B------:R-:W-:Y:S02]  /*2750*/  HADD2.F32 R48, -RZ, R35.H1_H1 ;  /* 0x30000023ff307230 */ /* 0x000fe40000004100 */
        /* <DEDUP_REMOVED lines=9> */
[C---:B------:R-:W-:Y:S01]  /*27f0*/  FFMA.FTZ R48, R28.reuse, R48, R45 ;  /* 0x000000301c307223 */ /* 0x040fe2000001002d */
        /* <DEDUP_REMOVED lines=37> */
.L_x_3887:
[----:B------:R0:W5:Y:S01]  /*2a50*/  LDG.E.128.CONSTANT R16, [R26.64] ;  /* 0x000000061a107981 */ /* 0x000162000c1e9d00 */
[----:B------:R-:W-:Y:S01]  /*2a60*/  LOP3.LUT R45, R12, 0xf000f, RZ, 0xc0, !PT ;  /* 0x000f000f0c2d7812 */ /* 0x000fe200078ec0ff */
        /* <DEDUP_REMOVED lines=14> */
[-C--:B------:R-:W-:Y:S01]  /*2b50*/  FFMA.FTZ R49, R48, R47.reuse, RZ ;  /* 0x0000002f30317223 */ /* 0x080fe200000100ff */
[----:B------:R-:W-:Y:S01]  /*2b60*/  HADD2.F32 R27, -RZ, R27.H1_H1 ;  /* 0x3000001bff1b7230 */ /* 0x000fe20000004100 */
[-C--:B------:R-:W-:Y:S02]  /*2b70*/  FFMA.FTZ R51, R50, R47.reuse, RZ ;  /* 0x0000002f32337223 */ /* 0x080fe400000100ff */
        /* <DEDUP_REMOVED lines=70> */
.L_x_3888:
[----:B------:R-:W-:Y:S02]  /*2fe0*/  LOP3.LUT R7, R12, 0xf000f0, RZ, 0xc0, !PT ;  /* 0x00f000f00c077812 */ /* 0x000fe400078ec0ff */
[----:B------:R-:W-:Y:S02]  /*2ff0*/  SHF.R.U32.HI R12, RZ, 0x8, R12 ;  /* 0x00000008ff0c7819 */ /* 0x000fe4000001160c */
[----:B------:R-:W-:Y:S02]  /*3000*/  SHF.R.U32.HI R28, RZ, 0x8, R13 ;  /* 0x00000008ff1c7819 */ /* 0x000fe4000001160d */
[----:B------:R-:W-:Y:S02]  /*3010*/  SHF.R.U32.HI R32, RZ, 0x8, R14 ;  /* 0x00000008ff207819 */ /* 0x000fe4000001160e */
[C---:B------:R-:W-:Y:S02]  /*3020*/  LOP3.LUT R33, R15.reuse, 0xf000f, RZ, 0xc0, !PT ;  /* 0x000f000f0f217812 */ /* 0x040fe400078ec0ff */
[----:B------:R-:W-:-:S02]  /*3030*/  LOP3.LUT R36, R15, 0xf000f0, RZ, 0xc0, !PT ;  /* 0x00f000f00f247812 */ /* 0x000fc400078ec0ff */
[----:B------:R-:W-:Y:S02]  /*3040*/  SHF.R.U32.HI R15, RZ, 0x8, R15 ;  /* 0x00000008ff0f7819 */ /* 0x000fe4000001160f */
[C---:B------:R-:W-:Y:S02]  /*3050*/  LOP3.LUT R30, R14.reuse, 0xf000f, RZ, 0xc0, !PT ;  /* 0x000f000f0e1e7812 */ /* 0x040fe400078ec0ff */
[----:B------:R-:W-:Y:S02]  /*3060*/  LOP3.LUT R31, R14, 0xf000f0, RZ, 0xc0, !PT ;  /* 0x00f000f00e1f7812 */ /* 0x000fe400078ec0ff */
[----:B------:R-:W-:Y:S02]  /*3070*/  LOP3.LUT R35, R45, 0x64006400, RZ, 0xfc, !PT ;  /* 0x640064002d237812 */ /* 0x000fe400078efcff */
[----:B------:R-:W-:Y:S02]  /*3080*/  LOP3.LUT R14, R12, 0xf000f, RZ, 0xc0, !PT ;  /* 0x000f000f0c0e7812 */ /* 0x000fe400078ec0ff */
[----:B------:R-:W-:Y:S01]  /*3090*/  LOP3.LUT R29, R28, 0xf000f, RZ, 0xc0, !PT ;  /* 0x000f000f1c1d7812 */ /* 0x000fe200078ec0ff */
[----:B------:R-:W-:Y:S01]  /*30a0*/  HADD2 R35, R35, -1032, -1032 ;  /* 0xe408e40823237430 */ /* 0x000fe20000000000 */
[----:B0-----:R-:W-:-:S02]  /*30b0*/  LOP3.LUT R27, R13, 0xf000f0, RZ, 0xc0, !PT ;  /* 0x00f000f00d1b7812 */ /* 0x001fc400078ec0ff */
        /* <DEDUP_REMOVED lines=31> */
[C---:B-----5:R-:W-:Y:S01]  /*32b0*/  LOP3.LUT R7, R16.reuse, 0xf000f, RZ, 0xc0, !PT ;  /* 0x000f000f10077812 */ /* 0x060fe200078ec0ff */
        /* <DEDUP_REMOVED lines=21> */
[C---:B------:R-:W-:Y:S01]  /*3410*/  FFMA.FTZ R49, R45.reuse, R52, RZ ;  /* 0x000000342d317223 */ /* 0x040fe200000100ff */
[----:B------:R-:W-:Y:S01]  /*3420*/  HADD2.F32 R52, -RZ, R39.H1_H1 ;  /* 0x30000027ff347230 */ /* 0x000fe20000004100 */
[C---:B------:R-:W-:Y:S01]  /*3430*/  FFMA.FTZ R51, R45.reuse, R56, RZ ;  /* 0x000000382d337223 */ /* 0x040fe200000100ff */
[----:B------:R-:W-:Y:S01]  /*3440*/  HADD2.F32 R56, -RZ, R37.H1_H1 ;  /* 0x30000025ff387230 */ /* 0x000fe20000004100 */
[----:B------:R-:W-:-:S02]  /*3450*/  FFMA.FTZ R48, R45, R48, RZ ;  /* 0x000000302d307223 */ /* 0x000fc400000100ff */
        /* <DEDUP_REMOVED lines=68> */
.L_x_3889:
[----:B------:R-:W-:Y:S05]  /*38a0*/  @P0 BRA `(.L_x_3890) ;  /* 0x0000056000000947 */ /* 0x000fea0003800000 */
[----:B------:R-:W0:Y:S01]  /*38b0*/  LDS.64 R12, [UR4+0x60] ;  /* 0x00006004ff0c7984 */ /* 0x000e220008000a00 */
[----:B------:R-:W-:Y:S02]  /*38c0*/  HADD2.F32 R45, -RZ, R35.H0_H0 ;  /* 0x20000023ff2d7230 */ /* 0x000fe40000004100 */
        /* <DEDUP_REMOVED lines=19> */
[----:B------:R-:W-:Y:S01]  /*3a00*/  FFMA.FTZ R44, R51, R44, RZ ;  /* 0x0000002c332c7223 */ /* 0x000fe200000100ff */
[----:B------:R-:W-:Y:S01]  /*3a10*/  HADD2.F32 R40, -RZ, R40.H1_H1 ;  /* 0x30000028ff287230 */ /* 0x000fe20000004100 */
        /* <DEDUP_REMOVED lines=17> */
[----:B------:R-:W-:Y:S01]  /*3b30*/  FFMA.FTZ R36, R36, R13, R12 ;  /* 0x0000000d24247223 */ /* 0x000fe2000001000c */
[--C-:B------:R-:W-:Y:S01]  /*3b40*/  HADD2.F32 R38, -RZ, R31.reuse.H1_H1 ;  /* 0x3000001fff267230 */ /* 0x100fe20000004100 */
[----:B------:R-:W-:Y:S01]  /*3b50*/  FFMA.FTZ R13, R37, R35, R44 ;  /* 0x00000023250d7223 */ /* 0x000fe2000001002c */
[----:B------:R-:W-:-:S02]  /*3b60*/  HADD2.F32 R37, -RZ, R31.H0_H0 ;  /* 0x2000001fff257230 */ /* 0x000fc40000004100 */
[----:B------:R-:W-:Y:S02]  /*3b70*/  HADD2.F32 R39, -RZ, R34.H0_H0 ;  /* 0x20000022ff277230 */ /* 0x000fe40000004100 */
        /* <DEDUP_REMOVED lines=41> */
.L_x_3890:
        /* <DEDUP_REMOVED lines=137> */
.L_x_3891:
        /* <DEDUP_REMOVED lines=87> */
.L_x_3884:
[----:B------:R-:W-:Y:S01]  /*4c10*/  IADD3 R54, R54, 0x20, RZ ;  /* 0x0000002036367810 */ /* 0x000fe20007ffe0ff */
[----:B------:R-:W-:Y:S01]  /*4c20*/  IMAD.MOV.U32 R7, RZ, RZ, c[0x0][0x18c] ;  /* 0x00006300ff077624 */ /* 0x000fe200078e00ff */
[----:B------:R-:W-:Y:S02]  /*4c30*/  UIADD3 UR4, UR4, 0x40, URZ ;  /* 0x0000004004047890 */ /* 0x000fe4000fffe03f */
[C---:B------:R-:W-:Y:S01]  /*4c40*/  ISETP.GE.AND P2, PT, R54.reuse, c[0x0][0x1b4], PT ;  /* 0x00006d0036007a0c */ /* 0x040fe20003f46270 */
[----:B------:R-:W-:Y:S01]  /*4c50*/  IMAD.WIDE R20, R7, 0x10, R20 ;  /* 0x0000001007147825 */ /* 0x000fe200078e0214 */
[----:B------:R-:W-:-:S03]  /*4c60*/  ISETP.LT.AND P3, PT, R54, R57, PT ;  /* 0x000000393600720c */ /* 0x000fc60003f61270 */
[----:B------:R-:W-:Y:S02]  /*4c70*/  IMAD.MOV.U32 R2, RZ, RZ, R20 ;  /* 0x000000ffff027224 */ /* 0x000fe400078e0014 */
[----:B------:R-:W-:-:S08]  /*4c80*/  IMAD.MOV.U32 R7, RZ, RZ, R21 ;  /* 0x000000ffff077224 */ /* 0x000fd000078e0015 */
[----:B------:R-:W-:Y:S05]  /*4c90*/  @!P2 BRA P3, `(.L_x_3892) ;  /* 0xffffc6100000a947 */ /* 0x000fea000183ffff */
.L_x_3883:
        /* <DEDUP_REMOVED lines=12> */
.L_x_3896:
[----:B------:R-:W-:Y:S05]  /*4d60*/  @!P1 BRA `(.L_x_3894) ;  /* 0x00000c6000009947 */ /* 0x000fea0003800000 */
[----:B------:R-:W-:Y:S02]  /*4d70*/  IMAD.MOV.U32 R14, RZ, RZ, R2 ;  /* 0x000000ffff0e7224 */ /* 0x000fe400078e0002 */
[----:B------:R-:W-:-:S05]  /*4d80*/  IMAD.MOV.U32 R15, RZ, RZ, R7 ;  /* 0x000000ffff0f7224 */ /* 0x000fca00078e0007 */
[----:B------:R-:W2:Y:S01]  /*4d90*/  LDG.E.128.CONSTANT R16, [R14.64] ;  /* 0x000000060e107981 */ /* 0x000ea2000c1e9d00 */
[----:B------:R-:W-:Y:S01]  /*4da0*/  PRMT R20, R0, 0x9910, RZ ;  /* 0x0000991000147816 */ /* 0x000fe200000000ff */
[----:B------:R-:W-:Y:S02]  /*4db0*/  IMAD.MOV.U32 R29, RZ, RZ, 0x3400 ;  /* 0x00003400ff1d7424 */ /* 0x000fe400078e00ff */
[----:B------:R-:W-:Y:S01]  /*4dc0*/  IMAD.MOV.U32 R37, RZ, RZ, 0x2c00 ;  /* 0x00002c00ff257424 */ /* 0x000fe200078e00ff */
[----:B------:R-:W-:Y:S01]  /*4dd0*/  ISETP.NE.AND P2, PT, R20, RZ, PT ;  /* 0x000000ff1400720c */ /* 0x000fe20003f45270 */
[----:B------:R-:W-:Y:S01]  /*4de0*/  IMAD.MOV.U32 R45, RZ, RZ, 0x2400 ;  /* 0x00002400ff2d7424 */ /* 0x000fe200078e00ff */
[----:B--2---:R-:W-:Y:S02]  /*4df0*/  LOP3.LUT R25, R18, 0xc000c, RZ, 0xc0, !PT ;  /* 0x000c000c12197812 */ /* 0x004fe400078ec0ff */
        /* <DEDUP_REMOVED lines=14> */
[----:B------:R-:W-:-:S02]  /*4ee0*/  SHF.R.U32.HI R23, RZ, 0x8, R19 ;  /* 0x00000008ff177819 */ /* 0x000fc40000011613 */
        /* <DEDUP_REMOVED lines=89> */
[----:B0-----:R-:W-:Y:S01]  /*5480*/  HFMA2.MMA R56, R46, R16, RZ ;  /* 0x000000102e387235 */ /* 0x001fe200000000ff */
[----:B------:R-:W-:-:S04]  /*5490*/  HFMA2 R58, R47, R16, RZ.H0_H0 ;  /* 0x000000102f3a7231 */ /* 0x000fc800000400ff */
[----:B------:R-:W-:Y:S01]  /*54a0*/  HFMA2 R58, R15, R17, R58 ;  /* 0x000000110f3a7231 */ /* 0x000fe2000000003a */
[----:B------:R-:W-:-:S03]  /*54b0*/  HFMA2.MMA R56, R14, R17, R56 ;  /* 0x000000110e387235 */ /* 0x000fc60000000038 */
[----:B------:R-:W-:-:S03]  /*54c0*/  HFMA2 R58, R31, R18, R58 ;  /* 0x000000121f3a7231 */ /* 0x000fc6000000003a */
[----:B------:R-:W-:Y:S01]  /*54d0*/  HFMA2.MMA R56, R30, R18, R56 ;  /* 0x000000121e387235 */ /* 0x000fe20000000038 */
[----:B------:R-:W-:-:S04]  /*54e0*/  HFMA2 R58, R39, R19, R58 ;  /* 0x00000013273a7231 */ /* 0x000fc8000000003a */
[----:B-1----:R-:W-:Y:S01]  /*54f0*/  HFMA2 R58, R51, R20, R58 ;  /* 0x00000014333a7231 */ /* 0x002fe2000000003a */
[----:B------:R-:W-:-:S03]  /*5500*/  HFMA2.MMA R56, R38, R19, R56 ;  /* 0x0000001326387235 */ /* 0x000fc60000000038 */
[----:B------:R-:W-:-:S03]  /*5510*/  HFMA2 R58, R27, R21, R58 ;  /* 0x000000151b3a7231 */ /* 0x000fc6000000003a */
[----:B------:R-:W-:Y:S01]  /*5520*/  HFMA2.MMA R56, R50, R20, R56 ;  /* 0x0000001432387235 */ /* 0x000fe20000000038 */
[----:B------:R-:W-:-:S05]  /*5530*/  HFMA2 R59, R35, R22, R58 ;  /* 0x00000016233b7231 */ /* 0x000fca000000003a */
[----:B------:R-:W-:-:S06]  /*5540*/  HFMA2.MMA R56, R26, R21, R56 ;  /* 0x000000151a387235 */ /* 0x000fcc0000000038 */
[----:B------:R-:W-:-:S06]  /*5550*/  HFMA2.MMA R56, R34, R22, R56 ;  /* 0x0000001622387235 */ /* 0x000fcc0000000038 */
[----:B------:R-:W-:Y:S01]  /*5560*/  HFMA2.MMA R58, R42, R23, R56 ;  /* 0x000000172a3a7235 */ /* 0x000fe20000000038 */
[----:B------:R-:W-:Y:S01]  /*5570*/  HFMA2 R56, R43, R23, R59 ;  /* 0x000000172b387231 */ /* 0x000fe2000000003b */
[----:B------:R-:W-:Y:S01]  /*5580*/  HFMA2.MMA R59, R48, R16, RZ ;  /* 0x00000010303b7235 */ /* 0x000fe200000000ff */
[----:B------:R-:W-:Y:S02]  /*5590*/  HFMA2 R16, R49, R16, RZ.H0_H0 ;  /* 0x0000001031107231 */ /* 0x000fe400000400ff */
[----:B------:R-:W-:Y:S02]  /*55a0*/  HADD2 R56, R56.H0_H0, R56.H1_H1 ;  /* 0x3000003838387230 */ /* 0x000fe40000000800 */
[----:B------:R-:W-:Y:S01]  /*55b0*/  HFMA2 R16, R25, R17, R16 ;  /* 0x0000001119107231 */ /* 0x000fe20000000010 */
[----:B------:R-:W-:Y:S02]  /*55c0*/  HFMA2.MMA R59, R24, R17, R59 ;  /* 0x00000011183b7235 */ /* 0x000fe4000000003b */
[----:B------:R-:W-:-:S02]  /*55d0*/  HADD2 R58, R58.H0_H0, R58.H1_H1 ;  /* 0x3000003a3a3a7230 */ /* 0x000fc40000000800 */
[----:B------:R-:W-:Y:S02]  /*55e0*/  HFMA2 R16, R33, R18, R16 ;  /* 0x0000001221107231 */ /* 0x000fe40000000010 */
[----:B------:R-:W-:Y:S01]  /*55f0*/  HFMA2.MMA R59, R32, R18, R59 ;  /* 0x00000012203b7235 */ /* 0x000fe2000000003b */
[----:B------:R-:W-:Y:S01]  /*5600*/  PRMT R58, R58, 0x5410, R56 ;  /* 0x000054103a3a7816 */ /* 0x000fe20000000038 */
[----:B------:R-:W-:-:S04]  /*5610*/  HFMA2 R16, R41, R19, R16 ;  /* 0x0000001329107231 */ /* 0x000fc80000000010 */
[----:B------:R-:W-:Y:S01]  /*5620*/  HFMA2.MMA R59, R40, R19, R59 ;  /* 0x00000013283b7235 */ /* 0x000fe2000000003b */
[----:B------:R-:W-:Y:S01]  /*5630*/  HFMA2 R16, R53, R20, R16 ;  /* 0x0000001435107231 */ /* 0x000fe20000000010 */
[----:B------:R-:W-:-:S03]  /*5640*/  HFMA2.MMA R8, R58, R3, R8 ;  /* 0x000000033a087235 */ /* 0x000fc60000000008 */
[----:B------:R-:W-:Y:S01]  /*5650*/  HFMA2 R16, R29, R21, R16 ;  /* 0x000000151d107231 */ /* 0x000fe20000000010 */
[----:B------:R-:W-:-:S03]  /*5660*/  HFMA2.MMA R59, R52, R20, R59 ;  /* 0x00000014343b7235 */ /* 0x000fc6000000003b */
[----:B------:R-:W-:-:S03]  /*5670*/  HFMA2 R16, R37, R22, R16 ;  /* 0x0000001625107231 */ /* 0x000fc60000000010 */
[----:B------:R-:W-:Y:S01]  /*5680*/  HFMA2.MMA R59, R28, R21, R59 ;  /* 0x000000151c3b7235 */ /* 0x000fe2000000003b */
[----:B------:R-:W-:-:S04]  /*5690*/  HFMA2 R16, R45, R23, R16 ;  /* 0x000000172d107231 */ /* 0x000fc80000000010 */
[----:B------:R-:W-:Y:S01]  /*56a0*/  HADD2 R16, R16.H0_H0, R16.H1_H1 ;  /* 0x3000001010107230 */ /* 0x000fe20000000800 */
[----:B------:R-:W-:-:S06]  /*56b0*/  HFMA2.MMA R59, R36, R22, R59 ;  /* 0x00000016243b7235 */ /* 0x000fcc000000003b */
[----:B------:R-:W-:-:S10]  /*56c0*/  HFMA2.MMA R59, R44, R23, R59 ;  /* 0x000000172c3b7235 */ /* 0x000fd4000000003b */
[----:B------:R-:W-:-:S05]  /*56d0*/  HADD2 R59, R59.H0_H0, R59.H1_H1 ;  /* 0x3000003b3b3b7230 */ /* 0x000fca0000000800 */
[----:B------:R-:W-:-:S05]  /*56e0*/  PRMT R59, R59, 0x5410, R16 ;  /* 0x000054103b3b7816 */ /* 0x000fca0000000010 */
[----:B------:R-:W-:Y:S02]  /*56f0*/  HFMA2 R9, R59, R5, R9 ;  /* 0x000000053b097231 */ /* 0x000fe40000000009 */
.L_x_3895:
        /* <DEDUP_REMOVED lines=45> */
.L_x_3894:
[----:B------:R-:W-:Y:S01]  /*59d0*/  IADD3 R54, R54, 0x10, RZ ;  /* 0x0000001036367810 */ /* 0x000fe20007ffe0ff */
[----:B------:R-:W-:Y:S01]  /*59e0*/  UIADD3 UR4, UR4, 0x20, URZ ;  /* 0x0000002004047890 */ /* 0x000fe2000fffe03f */
[----:B------:R-:W-:Y:S02]  /*59f0*/  LEA R2, P3, R13, R2, 0x2 ;  /* 0x000000020d027211 */ /* 0x000fe400078610ff */
[C---:B------:R-:W-:Y:S02]  /*5a00*/  ISETP.GE.AND P2, PT, R54.reuse, c[0x0][0x1bc], PT ;  /* 0x00006f0036007a0c */ /* 0x040fe40003f46270 */
[----:B------:R-:W-:Y:S01]  /*5a10*/  ISETP.LT.AND P4, PT, R54, R57, PT ;  /* 0x000000393600720c */ /* 0x000fe20003f81270 */
[----:B------:R-:W-:-:S12]  /*5a20*/  IMAD.X R7, R7, 0x1, R12, P3 ;  /* 0x0000000107077824 */ /* 0x000fd800018e060c */
[----:B------:R-:W-:Y:S05]  /*5a30*/  @!P2 BRA P4, `(.L_x_3896) ;  /* 0xfffff3200000a947 */ /* 0x000fea000203ffff */
.L_x_3893:
        /* <DEDUP_REMOVED lines=20> */
.L_x_3900:
[----:B------:R-:W0:Y:S02]  /*5b80*/  LDS R6, [R0] ;  /* 0x0000000000067984 */ /* 0x000e240000000800 */
[----:B0-----:R-:W-:-:S06]  /*5b90*/  HADD2 R7, R6, R13 ;  /* 0x0000000d06077230 */ /* 0x001fcc0000000000 */
[----:B------:R-:W0:Y:S02]  /*5ba0*/  ATOMS.CAST.SPIN R7, [R0], R6, R7 ;  /* 0x000000060007738d */ /* 0x000e240001800007 */
[----:B0-----:R-:W-:-:S13]  /*5bb0*/  ISETP.EQ.U32.AND P0, PT, R7, 0x1, PT ;  /* 0x000000010700780c */ /* 0x001fda0003f02070 */
[----:B------:R-:W-:Y:S05]  /*5bc0*/  @!P0 BRA `(.L_x_3900) ;  /* 0xffffffb000008947 */ /* 0x000fea000383ffff */
[----:B------:R-:W-:Y:S05]  /*5bd0*/  BRA `(.L_x_3898) ;  /* 0x0000003000007947 */ /* 0x000fea0003800000 */
.L_x_3899:
[----:B------:R-:W2:Y:S02]  /*5be0*/  LD.E R0, [R2.64] ;  /* 0x0000000602007980 */ /* 0x000ea4000c101900 */
[----:B--2---:R-:W-:-:S05]  /*5bf0*/  IMAD.IADD R7, R13, 0x1, R0 ;  /* 0x000000010d077824 */ /* 0x004fca00078e0200 */
[----:B------:R0:W-:Y:S02]  /*5c00*/  ST.E [R2.64], R7 ;  /* 0x0000000702007985 */ /* 0x0001e4000c101906 */
.L_x_3898:
[----:B------:R-:W-:Y:S05]  /*5c10*/  BSYNC B0 ;  /* 0x0000000000007941 */ /* 0x000fea0003800000 */
.L_x_3897:
[----:B------:R-:W2:Y:S01]  /*5c20*/  ATOM.E.ADD.F16x2.RN.STRONG.GPU P0, RZ, [R2.64+0x4], R9 ;  /* 0x0000040902ff798a */ /* 0x000ea2000810e9c6 */
[----:B------:R-:W-:Y:S01]  /*5c30*/  BSSY B0, `(.L_x_3901) ;  /* 0x000000f000007945 */ /* 0x000fe20003800000 */
[----:B--2---:R-:W-:Y:S05]  /*5c40*/  @P0 BRA `(.L_x_3902) ;  /* 0x000000d000000947 */ /* 0x004fea0003800000 */
[----:B------:R-:W1:Y:S02]  /*5c50*/  QSPC.E.S P0, RZ, [R2+0x4] ;  /* 0x0000040002ff73aa */ /* 0x000e640000000500 */
[----:B-1----:R-:W-:Y:S05]  /*5c60*/  @!P0 BRA `(.L_x_3903) ;  /* 0x0000008000008947 */ /* 0x002fea0003800000 */
[----:B0-----:R-:W-:-:S04]  /*5c70*/  IADD3 R2, R2, 0x4, RZ ;  /* 0x0000000402027810 */ /* 0x001fc80007ffe0ff */
[----:B------:R-:W-:-:S05]  /*5c80*/  LOP3.LUT R2, R2, 0xffffff, RZ, 0xc0, !PT ;  /* 0x00ffffff02027812 */ /* 0x000fca00078ec0ff */
.L_x_3904:
[----:B------:R-:W0:Y:S02]  /*5c90*/  LDS R6, [R2] ;  /* 0x0000000002067984 */ /* 0x000e240000000800 */
[----:B0-----:R-:W-:-:S10]  /*5ca0*/  HFMA2.MMA R7, R6, 1, 1, R9 ;  /* 0x3c003c0006077835 */ /* 0x001fd40000000009 */
[----:B------:R-:W0:Y:S02]  /*5cb0*/  ATOMS.CAST.SPIN R7, [R2], R6, R7 ;  /* 0x000000060207738d */ /* 0x000e240001800007 */
[----:B0-----:R-:W-:-:S13]  /*5cc0*/  ISETP.EQ.U32.AND P0, PT, R7, 0x1, PT ;  /* 0x000000010700780c */ /* 0x001fda0003f02070 */
[----:B------:R-:W-:Y:S05]  /*5cd0*/  @!P0 BRA `(.L_x_3904) ;  /* 0xffffffb000008947 */ /* 0x000fea000383ffff */
[----:B------:R-:W-:Y:S05]  /*5ce0*/  BRA `(.L_x_3902) ;  /* 0x0000003000007947 */ /* 0x000fea0003800000 */
.L_x_3903:
[----:B------:R-:W2:Y:S02]  /*5cf0*/  LD.E R0, [R2.64+0x4] ;  /* 0x0000040602007980 */ /* 0x000ea4000c101900 */
[----:B0-2---:R-:W-:-:S05]  /*5d00*/  IMAD.IADD R7, R9, 0x1, R0 ;  /* 0x0000000109077824 */ /* 0x005fca00078e0200 */
[----:B------:R0:W-:Y:S02]  /*5d10*/  ST.E [R2.64+0x4], R7 ;  /* 0x0000040702007985 */ /* 0x0001e4000c101906 */
.L_x_3902:
[----:B------:R-:W-:Y:S05]  /*5d20*/  BSYNC B0 ;  /* 0x0000000000007941 */ /* 0x000fea0003800000 */
.L_x_3901:
        /* <DEDUP_REMOVED lines=12> */
.L_x_3908:
[----:B------:R-:W0:Y:S02]  /*5df0*/  LDS R4, [R0] ;  /* 0x0000000000047984 */ /* 0x000e240000000800 */
[----:B0-----:R-:W-:-:S06]  /*5e00*/  HADD2 R5, R4, R7 ;  /* 0x0000000704057230 */ /* 0x001fcc0000000000 */
[----:B------:R-:W0:Y:S02]  /*5e10*/  ATOMS.CAST.SPIN R5, [R0], R4, R5 ;  /* 0x000000040005738d */ /* 0x000e240001800005 */
[----:B0-----:R-:W-:-:S13]  /*5e20*/  ISETP.EQ.U32.AND P0, PT, R5, 0x1, PT ;  /* 0x000000010500780c */ /* 0x001fda0003f02070 */
[----:B------:R-:W-:Y:S05]  /*5e30*/  @!P0 BRA `(.L_x_3908) ;  /* 0xffffffb000008947 */ /* 0x000fea000383ffff */
[----:B------:R-:W-:Y:S05]  /*5e40*/  BRA `(.L_x_3906) ;  /* 0x0000003000007947 */ /* 0x000fea0003800000 */
.L_x_3907:
[----:B------:R-:W2:Y:S02]  /*5e50*/  LD.E R0, [R2.64] ;  /* 0x0000000602007980 */ /* 0x000ea4000c101900 */
[----:B--2---:R-:W-:-:S05]  /*5e60*/  IMAD.IADD R5, R7, 0x1, R0 ;  /* 0x0000000107057824 */ /* 0x004fca00078e0200 */
[----:B------:R0:W-:Y:S02]  /*5e70*/  ST.E [R2.64], R5 ;  /* 0x0000000502007985 */ /* 0x0001e4000c101906 */
.L_x_3906:
[----:B------:R-:W-:Y:S05]  /*5e80*/  BSYNC B0 ;  /* 0x0000000000007941 */ /* 0x000fea0003800000 */
.L_x_3905:
[----:B------:R-:W2:Y:S02]  /*5e90*/  ATOM.E.ADD.F16x2.RN.STRONG.GPU P0, RZ, [R2.64+0x4], R11 ;  /* 0x0000040b02ff798a */ /* 0x000ea4000810e9c6 */
[----:B--2---:R-:W-:Y:S05]  /*5ea0*/  @P0 EXIT ;  /* 0x000000000000094d */ /* 0x004fea0003800000 */
[----:B------:R-:W1:Y:S02]  /*5eb0*/  QSPC.E.S P0, RZ, [R2+0x4] ;  /* 0x0000040002ff73aa */ /* 0x000e640000000500 */
[----:B-1----:R-:W-:Y:S05]  /*5ec0*/  @!P0 BRA `(.L_x_3909) ;  /* 0x0000008000008947 */ /* 0x002fea0003800000 */
[----:B0-----:R-:W-:-:S04]  /*5ed0*/  IADD3 R2, R2, 0x4, RZ ;  /* 0x0000000402027810 */ /* 0x001fc80007ffe0ff */
[----:B------:R-:W-:-:S05]  /*5ee0*/  LOP3.LUT R2, R2, 0xffffff, RZ, 0xc0, !PT ;  /* 0x00ffffff02027812 */ /* 0x000fca00078ec0ff */
.L_x_3910:
[----:B------:R-:W0:Y:S02]  /*5ef0*/  LDS R4, [R2] ;  /* 0x0000000002047984 */ /* 0x000e240000000800 */
[----:B0-----:R-:W-:-:S10]  /*5f00*/  HFMA2.MMA R5, R4, 1, 1, R11 ;  /* 0x3c003c0004057835 */ /* 0x001fd4000000000b */
[----:B------:R-:W0:Y:S02]  /*5f10*/  ATOMS.CAST.SPIN R5, [R2], R4, R5 ;  /* 0x000000040205738d */ /* 0x000e240001800005 */
[----:B0-----:R-:W-:-:S13]  /*5f20*/  ISETP.EQ.U32.AND P0, PT, R5, 0x1, PT ;  /* 0x000000010500780c */ /* 0x001fda0003f02070 */
[----:B------:R-:W-:Y:S05]  /*5f30*/  @!P0 BRA `(.L_x_3910) ;  /* 0xffffffb000008947 */ /* 0x000fea000383ffff */
[----:B------:R-:W-:Y:S05]  /*5f40*/  EXIT ;  /* 0x000000000000794d */ /* 0x000fea0003800000 */
.L_x_3909:
[----:B------:R-:W2:Y:S02]  /*5f50*/  LD.E R0, [R2.64+0x4] ;  /* 0x0000040602007980 */ /* 0x000ea4000c101900 */
[----:B0-2---:R-:W-:-:S05]  /*5f60*/  IMAD.IADD R5, R11, 0x1, R0 ;  /* 0x000000010b057824 */ /* 0x005fca00078e0200 */
[----:B------:R-:W-:Y:S01]  /*5f70*/  ST.E [R2.64+0x4], R5 ;  /* 0x0000040502007985 */ /* 0x000fe2000c101906 */
[----:B------:R-:W-:Y:S05]  /*5f80*/  EXIT ;  /* 0x000000000000794d */ /* 0x000fea0003800000 */
.L_x_3911:
        /* <DEDUP_REMOVED lines=15> */
.L_x_4802:


//--------------------- .text._Z23gemm_half_q_half_kernelILi2ELi172ELb1ELb1ELi32EEvPK6__halfPKjS4_S2_PS0_iiiiPKtS7_iiiiiibS2_i --------------------------
	.section	.text._Z23gemm_half_q_half_kernelILi2ELi172ELb1ELb1ELi32EEvPK6__halfPKjS4_S2_PS0_iiiiPKtS7_iiiiiibS2_i,"ax",@progbits
	.sectioninfo	@"SHI_REGISTERS=95"
	.align	128
        .global         _Z23gemm_half_q_half_kernelILi2ELi172ELb1ELb1ELi32EEvPK6__halfPKjS4_S2_PS0_iiiiPKtS7_iiiiiibS2_i
        .type           _Z23gemm_half_q_half_kernelILi2ELi172ELb1ELb1ELi32EEvPK6__halfPKjS4_S2_PS0_iiiiPKtS7_iiiiiibS2_i,@function
        .size           _Z23gemm_half_q_half_kernelILi2ELi172ELb1ELb1ELi32EEvPK6__halfPKjS4_S2_PS0_iiiiPKtS7_iiiiiibS2_i,(.L_x_4803 - _Z23gemm_half_q_half_kernelILi2ELi172ELb1ELb1ELi32EEvPK6__halfPKjS4_S2_PS0_iiiiPKtS7_iiiiiibS2_i)
        .other          _Z23gemm_half_q_half_kernelILi2ELi172ELb1ELb1ELi32EEvPK6__halfPKjS4_S2_PS0_iiiiPKtS7_iiiiiibS2_i,@"STO_CUDA_ENTRY STV_DEFAULT"
_Z23gemm_half_q_half_kernelILi2ELi172ELb1ELb1ELi32EEvPK6__halfPKjS4_S2_PS0_iiiiPKtS7_iiiiiibS2_i:
.text._Z23gemm_half_q_half_kernelILi2ELi172ELb1ELb1ELi32EEvPK6__halfPKjS4_S2_PS0_iiiiPKtS7_iiiiiibS2_i:
        /* <DEDUP_REMOVED lines=24> */
.L_x_3912:
        /* <DEDUP_REMOVED lines=27> */
.L_x_3917:
        /* <DEDUP_REMOVED lines=36> */
.L_x_3916:
        /* <DEDUP_REMOVED lines=22> */
.L_x_3918:
        /* <DEDUP_REMOVED lines=12> */
.L_x_3915:
[----:B------:R-:W-:Y:S01]  /*0790*/  ISETP.GT.AND P2, PT, R3, 0x3, PT ;  /* 0x000000030300780c */ /* 0x000fe20003f44270 */
[----:B------:R-:W-:Y:S01]  /*07a0*/  IMAD.SHL.U32 R22, R13, 0x2, RZ ;  /* 0x000000020d167824 */ /* 0x000fe200078e00ff */
[----:B------:R-:W-:Y:S01]  /*07b0*/  PLOP3.LUT P0, PT, PT, PT, PT, 0x80, 0x0 ;  /* 0x000000000000781c */ /* 0x000fe20003f0f070 */
[----:B------:R-:W-:-:S10]  /*07c0*/  IMAD.MOV.U32 R15, RZ, RZ, RZ ;  /* 0x000000ffff0f7224 */ /* 0x000fd400078e00ff */
[----:B------:R-:W-:Y:S05]  /*07d0*/  @!P2 BRA `(.L_x_3919) ;  /* 0x000002600000a947 */ /* 0x000fea0003800000 */
[----:B------:R-:W-:Y:S02]  /*07e0*/  PLOP3.LUT P0, PT, PT, PT, PT, 0x8, 0x0 ;  /* 0x000000000000781c */ /* 0x000fe40003f0e170 */
[----:B------:R-:W-:Y:S02]  /*07f0*/  IADD3 R24, R3, -0x3, RZ ;  /* 0xfffffffd03187810 */ /* 0x000fe40007ffe0ff */
.L_x_3920:
        /* <DEDUP_REMOVED lines=36> */
.L_x_3919:
        /* <DEDUP_REMOVED lines=22> */
.L_x_3921:
        /* <DEDUP_REMOVED lines=11> */
.L_x_3914:
[----:B------:R-:W-:Y:S05]  /*0c50*/  BSYNC B0 ;  /* 0x0000000000007941 */ /* 0x000fea0003800000 */
.L_x_3913:
        /* <DEDUP_REMOVED lines=14> */
.L_x_3924:
        /* <DEDUP_REMOVED lines=19> */
.L_x_3923:
        /* <DEDUP_REMOVED lines=14> */
.L_x_3925:
[----:B------:R-:W-:-:S13]  /*0f50*/  ISETP.LT.OR P0, PT, R15, R3, P0 ;  /* 0x000000030f00720c */ /* 0x000fda0000701670 */
[----:B------:R-:W-:Y:S02]  /*0f60*/  @P0 IMAD R2, R2, 0x2, R15 ;  /* 0x0000000202020824 */ /* 0x000fe400078e020f */
[----:B------:R-:W-:Y:S02]  /*0f70*/  @P0 IMAD.MOV.U32 R3, RZ, RZ, 0x2 ;  /* 0x00000002ff030424 */ /* 0x000fe400078e00ff */
[----:B------:R-:W-:-:S04]  /*0f80*/  @P0 IMAD R2, R2, c[0x0][0x18c], R11 ;  /* 0x0000630002020a24 */ /* 0x000fc800078e020b */
[----:B------:R-:W-:-:S05]  /*0f90*/  @P0 IMAD.WIDE R2, R2, R3, c[0x0][0x180] ;  /* 0x0000600002020625 */ /* 0x000fca00078e0203 */
[----:B------:R1:W-:Y:S02]  /*0fa0*/  @P0 STG.E.64 [R2.64], RZ ;  /* 0x000000ff02000986 */ /* 0x0003e4000c101b06 */
.L_x_3922:
        /* <DEDUP_REMOVED lines=42> */
[----:B------:R-:W-:Y:S01]  /*1250*/  SHF.R.S32.HI R24, RZ, 0x1f, R11 ;  /* 0x0000001fff187819 */ /* 0x000fe2000001140b */
[----:B------:R-:W-:Y:S01]  /*1260*/  @P4 IMAD R4, R8, 0x3, RZ ;  /* 0x0000000308044824 */ /* 0x000fe200078e02ff */
[----:B------:R-:W-:Y:S01]  /*1270*/  PRMT R9, RZ, 0x5410, RZ ;  /* 0x00005410ff097816 */ /* 0x000fe200000000ff */
[----:B------:R-:W-:Y:S01]  /*1280*/  @P5 IMAD.SHL.U32 R5, R12, 0x2, RZ ;  /* 0x000000020c055824 */ /* 0x000fe200078e00ff */
[----:B------:R-:W-:-:S02]  /*1290*/  IADD3 R2, R7, R3, R2 ;  /* 0x0000000307027210 */ /* 0x000fc40007ffe002 */
[----:B------:R-:W-:Y:S02]  /*12a0*/  PRMT R8, RZ, 0x5410, RZ ;  /* 0x00005410ff087816 */ /* 0x000fe400000000ff */
[----:B------:R-:W-:Y:S02]  /*12b0*/  IADD3 R2, R5, R2, R4 ;  /* 0x0000000205027210 */ /* 0x000fe40007ffe004 */
[----:B------:R-:W-:-:S03]  /*12c0*/  PRMT R7, RZ, 0x5410, RZ ;  /* 0x00005410ff077816 */ /* 0x000fc600000000ff */
[----:B------:R-:W-:-:S05]  /*12d0*/  IMAD R26, R2, c[0x0][0x18c], RZ ;  /* 0x00006300021a7a24 */ /* 0x000fca00078e02ff */
[----:B------:R-:W-:Y:S02]  /*12e0*/  SHF.R.S32.HI R27, RZ, 0x1f, R26 ;  /* 0x0000001fff1b7819 */ /* 0x000fe4000001141a */
[----:B------:R-:W-:-:S04]  /*12f0*/  IADD3 R29, P0, R11, R26, RZ ;  /* 0x0000001a0b1d7210 */ /* 0x000fc80007f1e0ff */
[----:B------:R-:W-:Y:S01]  /*1300*/  LEA R28, P2, R29, c[0x0][0x168], 0x2 ;  /* 0x00005a001d1c7a11 */ /* 0x000fe200078410ff */
[----:B------:R-:W-:Y:S01]  /*1310*/  IMAD.X R2, R27, 0x1, R24, P0 ;  /* 0x000000011b027824 */ /* 0x000fe200000e0618 */
[----:B------:R-:W-:-:S04]  /*1320*/  ISETP.GE.AND P0, PT, R88, R89, PT ;  /* 0x000000595800720c */ /* 0x000fc80003f06270 */
[----:B------:R-:W-:Y:S02]  /*1330*/  LEA.HI.X R29, R29, c[0x0][0x16c], R2, 0x2, P2 ;  /* 0x00005b001d1d7a11 */ /* 0x000fe400010f1402 */
[C---:B------:R-:W-:Y:S02]  /*1340*/  ISETP.GE.AND P2, PT, R88.reuse, R89, PT ;  /* 0x000000595800720c */ /* 0x040fe40003f46270 */
[----:B------:R-:W-:-:S11]  /*1350*/  ISETP.GE.OR P0, PT, R88, c[0x0][0x1a8], P0 ;  /* 0x00006a0058007a0c */ /* 0x000fd60000706670 */
        /* <DEDUP_REMOVED lines=12> */
.L_x_3927:
        /* <DEDUP_REMOVED lines=11> */
[----:B------:R-:W-:-:S05]  /*14d0*/  IMAD.WIDE R4, R4, R25, c[0x0][0x178] ;  /* 0x00005e0004047625 */ /* 0x000fca00078e0219 */
        /* <DEDUP_REMOVED lines=29> */
.L_x_3926:
        /* <DEDUP_REMOVED lines=15> */
.L_x_3937:
[----:B------:R-:W-:Y:S01]  /*17a0*/  IMAD.MOV.U32 R24, RZ, RZ, R12 ;  /* 0x000000ffff187224 */ /* 0x000fe200078e000c */
[----:B------:R-:W-:Y:S05]  /*17b0*/  @!P1 BRA `(.L_x_3929) ;  /* 0x000011d000009947 */ /* 0x000fea0003800000 */
[----:B------:R-:W2:Y:S04]  /*17c0*/  LDG.E.128.CONSTANT R12, [R28.64] ;  /* 0x000000061c0c7981 */ /* 0x000ea8000c1e9d00 */
[----:B-----5:R-:W3:Y:S01]  /*17d0*/  LDG.E.128.CONSTANT R16, [R24.64] ;  /* 0x0000000618107981 */ /* 0x020ee2000c1e9d00 */
        /* <DEDUP_REMOVED lines=44> */
[----:B------:R-:W1:Y:S01]  /*1aa0*/  I2F.F16 R31, R31 ;  /* 0x0000001f001f7306 */ /* 0x000e620000200c00 */
[----:B------:R-:W-:-:S02]  /*1ab0*/  IADD3 R12, R12, -0x80, RZ ;  /* 0xffffff800c0c7810 */ /* 0x000fc40007ffe0ff */
[C---:B------:R-:W-:Y:S02]  /*1ac0*/  LEA.HI R32, R17.reuse, 0xffffff80, RZ, 0x8 ;  /* 0xffffff8011207811 */ /* 0x040fe400078f40ff */
[----:B------:R-:W-:Y:S02]  /*1ad0*/  LOP3.LUT R40, R17, 0xff, RZ, 0xc0, !PT ;  /* 0x000000ff11287812 */ /* 0x000fe400078ec0ff */
[----:B------:R-:W-:Y:S01]  /*1ae0*/  LOP3.LUT R47, R46, 0xff, RZ, 0xc0, !PT ;  /* 0x000000ff2e2f7812 */ /* 0x000fe200078ec0ff */
[----:B------:R-:W1:Y:S01]  /*1af0*/  I2F.F16 R49, R49 ;  /* 0x0000003100317306 */ /* 0x000e620000200c00 */
[----:B------:R-:W-:Y:S02]  /*1b00*/  IADD3 R15, R15, -0x80, RZ ;  /* 0xffffff800f0f7810 */ /* 0x000fe40007ffe0ff */
[----:B0-----:R-:W-:Y:S02]  /*1b10*/  SHF.R.U32.HI R14, RZ, 0x8, R17 ;  /* 0x00000008ff0e7819 */ /* 0x001fe40000011611 */
[----:B------:R-:W-:-:S02]  /*1b20*/  SHF.R.U32.HI R52, RZ, 0x8, R18 ;  /* 0x00000008ff347819 */ /* 0x000fc40000011612 */
[----:B------:R-:W-:Y:S01]  /*1b30*/  SHF.R.U32.HI R17, RZ, 0x10, R17 ;  /* 0x00000010ff117819 */ /* 0x000fe20000011611 */
[----:B------:R0:W1:Y:S01]  /*1b40*/  I2F.F16 R46, R13 ;  /* 0x0000000d002e7306 */ /* 0x0000620000200c00 */
[----:B------:R-:W-:Y:S02]  /*1b50*/  LOP3.LUT R14, R14, 0xff, RZ, 0xc0, !PT ;  /* 0x000000ff0e0e7812 */ /* 0x000fe400078ec0ff */
[C---:B------:R-:W-:Y:S02]  /*1b60*/  LEA.HI R33, R18.reuse, 0xffffff80, RZ, 0x8 ;  /* 0xffffff8012217811 */ /* 0x040fe400078f40ff */
[----:B------:R-:W-:Y:S02]  /*1b70*/  LOP3.LUT R41, R18, 0xff, RZ, 0xc0, !PT ;  /* 0x000000ff12297812 */ /* 0x000fe400078ec0ff */
[----:B------:R-:W-:Y:S01]  /*1b80*/  SHF.R.U32.HI R18, RZ, 0x10, R18 ;  /* 0x00000010ff127819 */ /* 0x000fe20000011612 */
[----:B------:R1:W2:Y:S01]  /*1b90*/  I2F.F16 R50, R15 ;  /* 0x0000000f00327306 */ /* 0x0002a20000200c00 */
[----:B0-----:R-:W-:-:S02]  /*1ba0*/  LOP3.LUT R13, R16, 0xff, RZ, 0xc0, !PT ;  /* 0x000000ff100d7812 */ /* 0x001fc400078ec0ff */
[----:B------:R-:W-:Y:S02]  /*1bb0*/  LEA.HI R34, R19, 0xffffff80, RZ, 0x8 ;  /* 0xffffff8013227811 */ /* 0x000fe400078f40ff */
[----:B------:R-:W-:Y:S02]  /*1bc0*/  IADD3 R13, R13, -0x80, RZ ;  /* 0xffffff800d0d7810 */ /* 0x000fe40007ffe0ff */
[----:B------:R-:W-:Y:S01]  /*1bd0*/  IADD3 R14, R14, -0x80, RZ ;  /* 0xffffff800e0e7810 */ /* 0x000fe20007ffe0ff */
[----:B------:R0:W2:Y:S01]  /*1be0*/  I2F.F16 R16, R12 ;  /* 0x0000000c00107306 */ /* 0x0000a20000200c00 */
[----:B-1----:R-:W-:Y:S02]  /*1bf0*/  LOP3.LUT R15, R17, 0xff, RZ, 0xc0, !PT ;  /* 0x000000ff110f7812 */ /* 0x002fe400078ec0ff */
[----:B------:R-:W-:Y:S02]  /*1c00*/  SHF.R.U32.HI R53, RZ, 0x8, R19 ;  /* 0x00000008ff357819 */ /* 0x000fe40000011613 */
[----:B------:R-:W-:-:S02]  /*1c10*/  IADD3 R15, R15, -0x80, RZ ;  /* 0xffffff800f0f7810 */ /* 0x000fc40007ffe0ff */
[----:B------:R-:W-:Y:S01]  /*1c20*/  SHF.R.U32.HI R19, RZ, 0x10, R19 ;  /* 0x00000010ff137819 */ /* 0x000fe20000011613 */
[----:B------:R1:W2:Y:S01]  /*1c30*/  I2F.F16 R51, R13 ;  /* 0x0000000d00337306 */ /* 0x0002a20000200c00 */
[----:B0-----:R-:W-:Y:S02]  /*1c40*/  LOP3.LUT R12, R52, 0xff, RZ, 0xc0, !PT ;  /* 0x000000ff340c7812 */ /* 0x001fe400078ec0ff */
[----:B------:R-:W-:Y:S02]  /*1c50*/  IADD3 R35, R35, -0x80, RZ ;  /* 0xffffff8023237810 */ /* 0x000fe40007ffe0ff */
[----:B------:R-:W-:Y:S02]  /*1c60*/  IADD3 R12, R12, -0x80, RZ ;  /* 0xffffff800c0c7810 */ /* 0x000fe40007ffe0ff */
[----:B------:R-:W-:Y:S01]  /*1c70*/  IADD3 R36, R36, -0x80, RZ ;  /* 0xffffff8024247810 */ /* 0x000fe20007ffe0ff */
[----:B------:R0:W2:Y:S01]  /*1c80*/  I2F.F16 R17, R14 ;  /* 0x0000000e00117306 */ /* 0x0000a20000200c00 */
[----:B-1----:R-:W-:-:S02]  /*1c90*/  LOP3.LUT R13, R18, 0xff, RZ, 0xc0, !PT ;  /* 0x000000ff120d7812 */ /* 0x002fc400078ec0ff */
[----:B------:R-:W-:Y:S02]  /*1ca0*/  IADD3 R37, R37, -0x80, RZ ;  /* 0xffffff8025257810 */ /* 0x000fe40007ffe0ff */
[----:B------:R-:W-:Y:S02]  /*1cb0*/  IADD3 R38, R38, -0x80, RZ ;  /* 0xffffff8026267810 */ /* 0x000fe40007ffe0ff */
[----:B------:R-:W-:Y:S01]  /*1cc0*/  IADD3 R39, R39, -0x80, RZ ;  /* 0xffffff8027277810 */ /* 0x000fe20007ffe0ff */
[----:B------:R1:W2:Y:S01]  /*1cd0*/  I2F.F16 R18, R12 ;  /* 0x0000000c00127306 */ /* 0x0002a20000200c00 */
[----:B0-----:R-:W-:Y:S02]  /*1ce0*/  LOP3.LUT R14, R53, 0xff, RZ, 0xc0, !PT ;  /* 0x000000ff350e7812 */ /* 0x001fe400078ec0ff */
[----:B------:R-:W-:Y:S02]  /*1cf0*/  IADD3 R40, R40, -0x80, RZ ;  /* 0xffffff8028287810 */ /* 0x000fe40007ffe0ff */
[----:B------:R-:W-:-:S02]  /*1d00*/  IADD3 R41, R41, -0x80, RZ ;  /* 0xffffff8029297810 */ /* 0x000fc40007ffe0ff */
[----:B------:R-:W-:Y:S01]  /*1d10*/  IADD3 R43, R43, -0x80, RZ ;  /* 0xffffff802b2b7810 */ /* 0x000fe20007ffe0ff */
[----:B------:R0:W2:Y:S01]  /*1d20*/  I2F.F16 R52, R15 ;  /* 0x0000000f00347306 */ /* 0x0000a20000200c00 */
[----:B-1----:R-:W-:Y:S02]  /*1d30*/  LOP3.LUT R12, R19, 0xff, RZ, 0xc0, !PT ;  /* 0x000000ff130c7812 */ /* 0x002fe400078ec0ff */
[----:B------:R-:W-:Y:S02]  /*1d40*/  IADD3 R45, R45, -0x80, RZ ;  /* 0xffffff802d2d7810 */ /* 0x000fe40007ffe0ff */
[----:B------:R-:W-:Y:S02]  /*1d50*/  IADD3 R47, R47, -0x80, RZ ;  /* 0xffffff802f2f7810 */ /* 0x000fe40007ffe0ff */
[----:B------:R-:W-:Y:S01]  /*1d60*/  IADD3 R13, R13, -0x80, RZ ;  /* 0xffffff800d0d7810 */ /* 0x000fe20007ffe0ff */
[----:B------:R-:W1:Y:S01]  /*1d70*/  I2F.F16 R32, R32 ;  /* 0x0000002000207306 */ /* 0x000e620000200c00 */
[----:B0-----:R-:W-:-:S02]  /*1d80*/  PRMT R15, R86, 0x9910, RZ ;  /* 0x00009910560f7816 */ /* 0x001fc400000000ff */
        /* <DEDUP_REMOVED lines=105> */
.L_x_3930:
        /* <DEDUP_REMOVED lines=52> */
[----:B------:R-:W-:-:S02]  /*2760*/  FFMA.FTZ R56, R50, R56, R55 ;  /* 0x0000003832387223 */ /* 0x000fc40000010037 */
[----:B------:R-:W-:Y:S01]  /*2770*/  FFMA.FTZ R38, R27, R57, R38 ;  /* 0x000000391b267223 */ /* 0x000fe20000010026 */
[----:B------:R-:W-:Y:S01]  /*2780*/  HADD2.F32 R27, -RZ, R41.H0_H0 ;  /* 0x20000029ff1b7230 */ /* 0x000fe20000004100 */
[-C--:B------:R-:W-:Y:S01]  /*2790*/  FFMA.FTZ R15, R39, R13.reuse, R12 ;  /* 0x0000000d270f7223 */ /* 0x080fe2000001000c */
[----:B------:R-:W-:Y:S01]  /*27a0*/  HADD2.F32 R12, -RZ, R17.H0_H0 ;  /* 0x20000011ff0c7230 */ /* 0x000fe20000004100 */
[----:B------:R-:W-:Y:S02]  /*27b0*/  FFMA.FTZ R17, R40, R13, R36 ;  /* 0x0000000d28117223 */ /* 0x000fe40000010024 */
[----:B------:R-:W-:Y:S02]  /*27c0*/  FFMA.FTZ R56, R30, R57, R56 ;  /* 0x000000391e387223 */ /* 0x000fe40000010038 */
[-C--:B------:R-:W-:Y:S02]  /*27d0*/  FFMA.FTZ R27, R27, R13.reuse, R38 ;  /* 0x0000000d1b1b7223 */ /* 0x080fe40000010026 */
[----:B------:R-:W-:Y:S01]  /*27e0*/  FFMA.FTZ R17, R12, R14, R17 ;  /* 0x0000000e0c117223 */ /* 0x000fe20000010011 */
[----:B------:R-:W-:Y:S01]  /*27f0*/  HADD2.F32 R12, -RZ, R51.H0_H0 ;  /* 0x20000033ff0c7230 */ /* 0x000fe20000004100 */
[----:B------:R-:W-:-:S02]  /*2800*/  FFMA.FTZ R13, R42, R13, R56 ;  /* 0x0000000d2a0d7223 */ /* 0x000fc40000010038 */
[-C--:B------:R-:W-:Y:S01]  /*2810*/  FFMA.FTZ R15, R16, R14.reuse, R15 ;  /* 0x0000000e100f7223 */ /* 0x080fe2000001000f */
[----:B------:R-:W-:Y:S01]  /*2820*/  HADD2.F32 R16, -RZ, R53.H0_H0 ;  /* 0x20000035ff107230 */ /* 0x000fe20000004100 */
[-C--:B------:R-:W-:Y:S02]  /*2830*/  FFMA.FTZ R27, R18, R14.reuse, R27 ;  /* 0x0000000e121b7223 */ /* 0x080fe4000001001b */
[----:B------:R-:W-:Y:S02]  /*2840*/  FFMA.FTZ R13, R19, R14, R13 ;  /* 0x0000000e130d7223 */ /* 0x000fe4000001000d */
[-C--:B------:R-:W-:Y:S02]  /*2850*/  FFMA.FTZ R12, R12, R26.reuse, R15 ;  /* 0x0000001a0c0c7223 */ /* 0x080fe4000001000f */
        /* <DEDUP_REMOVED lines=19> */
.L_x_3929:
[----:B------:R-:W-:-:S04]  /*2990*/  IMAD.MOV.U32 R23, RZ, RZ, c[0x0][0x18c] ;  /* 0x00006300ff177624 */ /* 0x000fc800078e00ff */
[----:B------:R-:W-:-:S05]  /*29a0*/  IMAD.WIDE R28, R23, 0x8, R28 ;  /* 0x00000008171c7825 */ /* 0x000fca00078e021c */
[----:B0-----:R0:W5:Y:S01]  /*29b0*/  LDG.E.128.CONSTANT R12, [R28.64] ;  /* 0x000000061c0c7981 */ /* 0x001162000c1e9d00 */
[----:B------:R-:W-:Y:S01]  /*29c0*/  IMAD.WIDE R24, R23, 0x8, R24 ;  /* 0x0000000817187825 */ /* 0x000fe200078e0218 */
[----:B------:R-:W-:Y:S05]  /*29d0*/  @!P1 BRA `(.L_x_3931) ;  /* 0x000011c000009947 */ /* 0x000fea0003800000 */
[----:B-----5:R-:W2:Y:S01]  /*29e0*/  LDG.E.128.CONSTANT R16, [R24.64] ;  /* 0x0000000618107981 */ /* 0x020ea2000c1e9d00 */
[C---:B------:R-:W-:Y:S02]  /*29f0*/  LEA.HI R27, R13.reuse, 0xffffff80, RZ, 0x8 ;  /* 0xffffff800d1b7811 */ /* 0x040fe400078f40ff */
        /* <DEDUP_REMOVED lines=116> */
[--C-:B0-----:R-:W-:Y:S02]  /*3140*/  HADD2.F32 R57, -RZ, R12.reuse.H0_H0 ;  /* 0x2000000cff397230 */ /* 0x101fe40000004100 */
[----:B------:R-:W-:-:S02]  /*3150*/  HADD2.F32 R59, -RZ, R12.H1_H1 ;  /* 0x3000000cff3b7230 */ /* 0x000fc40000004100 */
[----:B------:R-:W-:Y:S01]  /*3160*/  HADD2.F32 R12, -RZ, R32.H0_H0 ;  /* 0x20000020ff0c7230 */ /* 0x000fe20000004100 */
[C---:B------:R-:W-:Y:S01]  /*3170*/  FFMA.FTZ R63, R57.reuse, R64, RZ ;  /* 0x00000040393f7223 */ /* 0x040fe200000100ff */
[----:B------:R-:W-:Y:S01]  /*3180*/  HADD2.F32 R64, -RZ, R44.H0_H0 ;  /* 0x2000002cff407230 */ /* 0x000fe20000004100 */
[C---:B------:R-:W-:Y:S01]  /*3190*/  FFMA.FTZ R65, R57.reuse, R66, RZ ;  /* 0x0000004239417223 */ /* 0x040fe200000100ff */
[----:B------:R-:W-:Y:S01]  /*31a0*/  HADD2.F32 R66, -RZ, R46.H0_H0 ;  /* 0x2000002eff427230 */ /* 0x000fe20000004100 */
[----:B------:R-:W-:Y:S01]  /*31b0*/  FFMA.FTZ R12, R12, R57, RZ ;  /* 0x000000390c0c7223 */ /* 0x000fe200000100ff */
[----:B------:R-:W-:Y:S01]  /*31c0*/  HADD2.F32 R58, -RZ, R13.H0_H0 ;  /* 0x2000000dff3a7230 */ /* 0x000fe20000004100 */
[----:B------:R-:W-:Y:S01]  /*31d0*/  FFMA.FTZ R60, R57, R60, RZ ;  /* 0x0000003c393c7223 */ /* 0x000fe200000100ff */
        /* <DEDUP_REMOVED lines=69> */
.L_x_3932:
        /* <DEDUP_REMOVED lines=49> */
[----:B------:R-:W-:-:S02]  /*3940*/  FFMA.FTZ R12, R33, R13, R12 ;  /* 0x0000000d210c7223 */ /* 0x000fc4000001000c */
        /* <DEDUP_REMOVED lines=8> */
[-C--:B------:R-:W-:Y:S02]  /*39d0*/  FFMA.FTZ R31, R31, R27.reuse, R30 ;  /* 0x0000001b1f1f7223 */ /* 0x080fe4000001001e */
[-C--:B------:R-:W-:Y:S01]  /*39e0*/  FFMA.FTZ R17, R12, R14.reuse, R17 ;  /* 0x0000000e0c117223 */ /* 0x080fe20000010011 */
[----:B------:R-:W-:Y:S01]  /*39f0*/  HADD2.F32 R12, -RZ, R52.H0_H0 ;  /* 0x20000034ff0c7230 */ /* 0x000fe20000004100 */
[----:B------:R-:W-:Y:S01]  /*3a00*/  FFMA.FTZ R13, R16, R14, R13 ;  /* 0x0000000e100d7223 */ /* 0x000fe2000001000d */
[----:B------:R-:W-:Y:S01]  /*3a10*/  HADD2.F32 R16, -RZ, R54.H0_H0 ;  /* 0x20000036ff107230 */ /* 0x000fe20000004100 */
[----:B------:R-:W-:-:S02]  /*3a20*/  FFMA.FTZ R27, R51, R27, R58 ;  /* 0x0000001b331b7223 */ /* 0x000fc4000001003a */
[----:B------:R-:W-:Y:S02]  /*3a30*/  FFMA.FTZ R31, R18, R14, R31 ;  /* 0x0000000e121f7223 */ /* 0x000fe4000001001f */
[----:B------:R-:W-:Y:S01]  /*3a40*/  FFMA.FTZ R12, R12, R26, R13 ;  /* 0x0000001a0c0c7223 */ /* 0x000fe2000001000d */
[----:B------:R-:W-:Y:S01]  /*3a50*/  HADD2.F32 R13, -RZ, R37.H0_H0 ;  /* 0x20000025ff0d7230 */ /* 0x000fe20000004100 */
[----:B------:R-:W-:Y:S02]  /*3a60*/  FFMA.FTZ R27, R19, R14, R27 ;  /* 0x0000000e131b7223 */ /* 0x000fe4000001001b */
        /* <DEDUP_REMOVED lines=19> */
.L_x_3931:
        /* <DEDUP_REMOVED lines=201> */
.L_x_3934:
        /* <DEDUP_REMOVED lines=87> */
.L_x_3933:
        /* <DEDUP_REMOVED lines=201> */
.L_x_3936:
        /* <DEDUP_REMOVED lines=87> */
.L_x_3935:
        /* <DEDUP_REMOVED lines=10> */
.L_x_3928:
        /* <DEDUP_REMOVED lines=8> */
.L_x_3943:
        /* <DEDUP_REMOVED lines=15> */
[----:B------:R-:W-:-:S02]  /*61b0*/  LOP3.LUT R38, R21, 0x3f003f, RZ, 0xc0, !PT ;  /* 0x003f003f15267812 */ /* 0x000fc400078ec0ff */
[----:B------:R-:W-:Y:S02]  /*61c0*/  SHF.R.U32.HI R39, RZ, 0x6, R21 ;  /* 0x00000006ff277819 */ /* 0x000fe40000011615 */
[--C-:B------:R-:W-:Y:S02]  /*61d0*/  SHF.R.U32.HI R22, RZ, 0xc, R23.reuse ;  /* 0x0000000cff167819 */ /* 0x100fe40000011617 */
        /* <DEDUP_REMOVED lines=12> */
[--C-:B---3--:R-:W-:Y:S02]  /*62a0*/  SHF.R.U32.HI R20, RZ, 0x8, R16.reuse ;  /* 0x00000008ff147819 */ /* 0x108fe40000011610 */
        /* <DEDUP_REMOVED lines=16> */
[----:B------:R-:W-:Y:S02]  /*63b0*/  LOP3.LUT R19, R26, 0xf000f, RZ, 0xc0, !PT ;  /* 0x000f000f1a137812 */ /* 0x000fe400078ec0ff */
[----:B------:R-:W-:Y:S02]  /*63c0*/  LOP3.LUT R16, R40, 0x300030, R17, 0xf8, !PT ;  /* 0x0030003028107812 */ /* 0x000fe400078ef811 */
[----:B------:R-:W-:Y:S02]  /*63d0*/  LOP3.LUT R17, R22, 0x300030, R41, 0xf8, !PT ;  /* 0x0030003016117812 */ /* 0x000fe400078ef829 */
[----:B--2---:R-:W-:Y:S02]  /*63e0*/  SHF.R.U32.HI R22, RZ, 0xc, R13 ;  /* 0x0000000cff167819 */ /* 0x004fe4000001160d */
[----:B------:R-:W-:-:S02]  /*63f0*/  LOP3.LUT R19, R19, 0x300030, R20, 0xf8, !PT ;  /* 0x0030003013137812 */ /* 0x000fc400078ef814 */
[----:B------:R-:W-:Y:S02]  /*6400*/  LOP3.LUT R40, R13, 0x3f003f, RZ, 0xc0, !PT ;  /* 0x003f003f0d287812 */ /* 0x000fe400078ec0ff */
[----:B------:R-:W-:Y:S02]  /*6410*/  SHF.R.U32.HI R41, RZ, 0x6, R13 ;  /* 0x00000006ff297819 */ /* 0x000fe4000001160d */
[----:B------:R-:W-:Y:S02]  /*6420*/  SHF.R.U32.HI R20, RZ, 0xc, R12 ;  /* 0x0000000cff147819 */ /* 0x000fe4000001160c */
[--C-:B------:R-:W-:Y:S02]  /*6430*/  SHF.R.U32.HI R13, RZ, 0xc, R14.reuse ;  /* 0x0000000cff0d7819 */ /* 0x100fe4000001160e */
[----:B------:R-:W-:Y:S02]  /*6440*/  LOP3.LUT R44, R14, 0x3f003f, RZ, 0xc0, !PT ;  /* 0x003f003f0e2c7812 */ /* 0x000fe400078ec0ff */
[----:B------:R-:W-:-:S02]  /*6450*/  SHF.R.U32.HI R45, RZ, 0x6, R14 ;  /* 0x00000006ff2d7819 */ /* 0x000fc4000001160e */
[--C-:B------:R-:W-:Y:S02]  /*6460*/  SHF.R.U32.HI R14, RZ, 0xc, R15.reuse ;  /* 0x0000000cff0e7819 */ /* 0x100fe4000001160f */
        /* <DEDUP_REMOVED lines=25> */
[----:B------:R-:W-:-:S02]  /*6600*/  LOP3.LUT R12, R12, 0x300030, R21, 0xf8, !PT ;  /* 0x003000300c0c7812 */ /* 0x000fc400078ef815 */
        /* <DEDUP_REMOVED lines=101> */
.L_x_3940:
        /* <DEDUP_REMOVED lines=46> */
.L_x_3939:
        /* <DEDUP_REMOVED lines=44> */
[----:B------:R-:W-:Y:S02]  /*7200*/  LOP3.LUT R17, R39, 0x300030, R44, 0xf8, !PT ;  /* 0x0030003027117812 */ /* 0x000fe400078ef82c */
[----:B---3--:R-:W-:-:S02]  /*7210*/  SHF.R.U32.HI R20, RZ, 0xc, R12 ;  /* 0x0000000cff147819 */ /* 0x008fc4000001160c */
[--C-:B------:R-:W-:Y:S02]  /*7220*/  SHF.R.U32.HI R46, RZ, 0xc, R14.reuse ;  /* 0x0000000cff2e7819 */ /* 0x100fe4000001160e */
[----:B------:R-:W-:Y:S02]  /*7230*/  LOP3.LUT R44, R14, 0x3f003f, RZ, 0xc0, !PT ;  /* 0x003f003f0e2c7812 */ /* 0x000fe400078ec0ff */
[----:B------:R-:W-:Y:S02]  /*7240*/  SHF.R.U32.HI R45, RZ, 0x6, R14 ;  /* 0x00000006ff2d7819 */ /* 0x000fe4000001160e */
[----:B------:R-:W-:Y:S02]  /*7250*/  LOP3.LUT R19, R19, 0x300030, R16, 0xf8, !PT ;  /* 0x0030003013137812 */ /* 0x000fe400078ef810 */
[----:B------:R-:W-:Y:S02]  /*7260*/  SHF.R.U32.HI R14, RZ, 0xc, R15 ;  /* 0x0000000cff0e7819 */ /* 0x000fe4000001160f */
[----:B------:R-:W-:-:S02]  /*7270*/  LOP3.LUT R16, R21, 0x300030, R22, 0xf8, !PT ;  /* 0x0030003015107812 */ /* 0x000fc400078ef816 */
        /* <DEDUP_REMOVED lines=9> */
[----:B------:R-:W-:Y:S02]  /*7310*/  SHF.R.U32.HI R53, RZ, 0x6, R15 ;  /* 0x00000006ff357819 */ /* 0x000fe4000001160f */
[----:B------:R-:W-:Y:S02]  /*7320*/  LOP3.LUT R12, R12, 0x300030, R23, 0xf8, !PT ;  /* 0x003000300c0c7812 */ /* 0x000fe400078ef817 */
[----:B------:R-:W-:-:S02]  /*7330*/  LOP3.LUT R50, R50, 0x3f003f, RZ, 0xc0, !PT ;  /* 0x003f003f32327812 */ /* 0x000fc400078ec0ff */
[----:B------:R-:W-:Y:S02]  /*7340*/  LOP3.LUT R52, R15, 0x3f003f, RZ, 0xc0, !PT ;  /* 0x003f003f0f347812 */ /* 0x000fe400078ec0ff */
[----:B------:R-:W-:Y:S02]  /*7350*/  LOP3.LUT R13, R36, 0xf000f, RZ, 0xc0, !PT ;  /* 0x000f000f240d7812 */ /* 0x000fe400078ec0ff */
[----:B------:R-:W-:Y:S02]  /*7360*/  LOP3.LUT R14, R14, 0x300030, R49, 0xf8, !PT ;  /* 0x003000300e0e7812 */ /* 0x000fe400078ef831 */
        /* <DEDUP_REMOVED lines=121> */
.L_x_3942:
        /* <DEDUP_REMOVED lines=45> */
.L_x_3941:
        /* <DEDUP_REMOVED lines=8> */
.L_x_3938:
        /* <DEDUP_REMOVED lines=12> */
.L_x_3953:
        /* <DEDUP_REMOVED lines=9> */
[----:B------:R-:W-:Y:S01]  /*7fa0*/  IMAD.MOV.U32 R34, RZ, RZ, 0x2c00 ;  /* 0x00002c00ff227424 */ /* 0x000fe200078e00ff */
[----:B------:R-:W-:-:S04]  /*7fb0*/  PRMT R32, R86, 0x9910, RZ ;  /* 0x0000991056207816 */ /* 0x000fc800000000ff */
[----:B------:R-:W-:Y:S02]  /*7fc0*/  PRMT R3, R3, 0x5410, R34 ;  /* 0x0000541003037816 */ /* 0x000fe40000000022 */
[----:B------:R-:W-:Y:S02]  /*7fd0*/  ISETP.NE.AND P2, PT, R32, RZ, PT ;  /* 0x000000ff2000720c */ /* 0x000fe40003f45270 */
[----:B--2---:R-:W-:Y:S02]  /*7fe0*/  LOP3.LUT R39, R26, 0xf000f0, RZ, 0xc0, !PT ;  /* 0x00f000f01a277812 */ /* 0x004fe400078ec0ff */
[C---:B------:R-:W-:Y:S02]  /*7ff0*/  LOP3.LUT R32, R24.reuse, 0xf000f, RZ, 0xc0, !PT ;  /* 0x000f000f18207812 */ /* 0x040fe400078ec0ff */
[----:B------:R-:W-:Y:S02]  /*8000*/  LOP3.LUT R34, R24, 0xf000f0, RZ, 0xc0, !PT ;  /* 0x00f000f018227812 */ /* 0x000fe400078ec0ff */
[----:B------:R-:W-:-:S02]  /*8010*/  LOP3.LUT R42, R27, 0xf000f, RZ, 0xc0, !PT ;  /* 0x000f000f1b2a7812 */ /* 0x000fc400078ec0ff */
[----:B------:R-:W-:Y:S02]  /*8020*/  SHF.R.U32.HI R24, RZ, 0x8, R24 ;  /* 0x00000008ff187819 */ /* 0x000fe40000011618 */
[----:B------:R-:W-:Y:S02]  /*8030*/  SHF.R.U32.HI R37, RZ, 0x8, R25 ;  /* 0x00000008ff257819 */ /* 0x000fe40000011619 */
[----:B------:R-:W-:Y:S02]  /*8040*/  SHF.R.U32.HI R41, RZ, 0x8, R26 ;  /* 0x00000008ff297819 */ /* 0x000fe4000001161a */
        /* <DEDUP_REMOVED lines=30> */
[-C--:B------:R-:W-:Y:S02]  /*8230*/  HFMA2 R38, R40, R3.reuse.H1_H1, -72, -72 ;  /* 0xd480d48028267431 */ /* 0x080fe40000060003 */
[-C--:B------:R-:W-:Y:S02]  /*8240*/  HFMA2 R40, R42, R3.reuse.H1_H1, -72, -72 ;  /* 0xd480d4802a287431 */ /* 0x080fe40000060003 */
[----:B------:R-:W-:Y:S02]  /*8250*/  HADD2 R32, R32, -1032, -1032 ;  /* 0xe408e40820207430 */ /* 0x000fe40000000000 */
[----:B------:R-:W-:-:S02]  /*8260*/  HFMA2 R34, R34, R3.H1_H1, -72, -72 ;  /* 0xd480d48022227431 */ /* 0x000fc40000060003 */
[----:B------:R-:W-:Y:S02]  /*8270*/  HADD2 R35, R35, -1032, -1032 ;  /* 0xe408e40823237430 */ /* 0x000fe40000000000 */
[-C--:B------:R-:W-:Y:S02]  /*8280*/  HFMA2 R36, R36, R3.reuse.H1_H1, -72, -72 ;  /* 0xd480d48024247431 */ /* 0x080fe40000060003 */
[----:B------:R-:W-:Y:S02]  /*8290*/  HADD2 R39, R39, -1032, -1032 ;  /* 0xe408e40827277430 */ /* 0x000fe40000000000 */
[----:B------:R-:W-:Y:S02]  /*82a0*/  HADD2 R41, R25, -1032, -1032 ;  /* 0xe408e40819297430 */ /* 0x000fe40000000000 */
[----:B------:R-:W-:Y:S02]  /*82b0*/  HFMA2 R42, R24, R3.H1_H1, -72, -72 ;  /* 0xd480d480182a7431 */ /* 0x000fe40000060003 */
[----:B------:R-:W-:-:S02]  /*82c0*/  HADD2 R43, R26, -1032, -1032 ;  /* 0xe408e4081a2b7430 */ /* 0x000fc40000000000 */
        /* <DEDUP_REMOVED lines=92> */
.L_x_3946:
[----:B------:R-:W-:Y:S05]  /*8890*/  @P0 BRA `(.L_x_3947) ;  /* 0x0000056000000947 */ /* 0x000fea0003800000 */
[----:B------:R-:W0:Y:S01]  /*88a0*/  LDS.64 R26, [UR4+0x40] ;  /* 0x00004004ff1a7984 */ /* 0x000e220008000a00 */
[--C-:B------:R-:W-:Y:S02]  /*88b0*/  HADD2.F32 R52, -RZ, R32.reuse.H0_H0 ;  /* 0x20000020ff347230 */ /* 0x100fe40000004100 */
        /* <DEDUP_REMOVED lines=31> */
[----:B-1----:R-:W-:Y:S01]  /*8ab0*/  HADD2.F32 R27, -RZ, R24.H0_H0 ;  /* 0x20000018ff1b7230 */ /* 0x002fe20000004100 */
[----:B------:R-:W-:Y:S01]  /*8ac0*/  FFMA.FTZ R50, R35, R50, R49 ;  /* 0x0000003223327223 */ /* 0x000fe20000010031 */
[----:B------:R-:W-:Y:S01]  /*8ad0*/  HADD2.F32 R35, -RZ, R41.H0_H0 ;  /* 0x20000029ff237230 */ /* 0x000fe20000004100 */
[-C--:B------:R-:W-:Y:S01]  /*8ae0*/  FFMA.FTZ R36, R36, R51.reuse, R32 ;  /* 0x0000003324247223 */ /* 0x080fe20000010020 */
        /* <DEDUP_REMOVED lines=49> */
.L_x_3947:
[----:B-----5:R-:W-:Y:S02]  /*8e00*/  SHF.R.U32.HI R37, RZ, 0x8, R14 ;  /* 0x00000008ff257819 */ /* 0x020fe4000001160e */
[C---:B------:R-:W-:Y:S02]  /*8e10*/  LOP3.LUT R24, R12.reuse, 0xf000f, RZ, 0xc0, !PT ;  /* 0x000f000f0c187812 */ /* 0x040fe400078ec0ff */
[----:B------:R-:W-:Y:S02]  /*8e20*/  LOP3.LUT R26, R12, 0xf000f0, RZ, 0xc0, !PT ;  /* 0x00f000f00c1a7812 */ /* 0x000fe400078ec0ff */
[----:B------:R-:W-:Y:S02]  /*8e30*/  SHF.R.U32.HI R34, RZ, 0x8, R13 ;  /* 0x00000008ff227819 */ /* 0x000fe4000001160d */
[----:B------:R-:W-:Y:S02]  /*8e40*/  LOP3.LUT R39, R15, 0xf000f0, RZ, 0xc0, !PT ;  /* 0x00f000f00f277812 */ /* 0x000fe400078ec0ff */
[----:B------:R-:W-:-:S02]  /*8e50*/  SHF.R.U32.HI R12, RZ, 0x8, R12 ;  /* 0x00000008ff0c7819 */ /* 0x000fc4000001160c */
[----:B------:R-:W-:Y:S02]  /*8e60*/  SHF.R.U32.HI R41, RZ, 0x8, R15 ;  /* 0x00000008ff297819 */ /* 0x000fe4000001160f */
        /* <DEDUP_REMOVED lines=20> */
[----:B------:R-:W-:Y:S01]  /*8fb0*/  HADD2 R34, R35, -1032, -1032 ;  /* 0xe408e40823227430 */ /* 0x000fe20000000000 */
        /* <DEDUP_REMOVED lines=9> */
[----:B------:R-:W-:Y:S01]  /*9050*/  HADD2 R25, R25, -1032, -1032 ;  /* 0xe408e40819197430 */ /* 0x000fe20000000000 */
[----:B------:R-:W-:Y:S01]  /*9060*/  LOP3.LUT R13, R13, 0x64006400, RZ, 0xfc, !PT ;  /* 0x640064000d0d7812 */ /* 0x000fe200078efcff */
[-C--:B------:R-:W-:Y:S01]  /*9070*/  HFMA2 R26, R26, R3.reuse.H1_H1, -72, -72 ;  /* 0xd480d4801a1a7431 */ /* 0x080fe20000060003 */
        /* <DEDUP_REMOVED lines=100> */
.L_x_3948:
[----:B------:R-:W-:Y:S05]  /*96c0*/  @P0 BRA `(.L_x_3949) ;  /* 0x0000056000000947 */ /* 0x000fea0003800000 */
[----:B------:R-:W0:Y:S01]  /*96d0*/  LDS.64 R14, [UR4+0x50] ;  /* 0x00005004ff0e7984 */ /* 0x000e220008000a00 */
[----:B------:R-:W-:Y:S02]  /*96e0*/  HADD2.F32 R50, -RZ, R25.H1_H1 ;  /* 0x30000019ff327230 */ /* 0x000fe40000004100 */
[----:B------:R-:W-:Y:S01]  /*96f0*/  HADD2.F32 R49, -RZ, R34.H0_H0 ;  /* 0x20000022ff317230 */ /* 0x000fe20000004100 */
[----:B------:R-:W1:Y:S01]  /*9700*/  LDS.64 R12, [UR4+0x58] ;  /* 0x00005804ff0c7984 */ /* 0x000e620008000a00 */
[----:B------:R-:W-:Y:S02]  /*9710*/  HADD2.F32 R53, -RZ, R36.H0_H0 ;  /* 0x20000024ff357230 */ /* 0x000fe40000004100 */
[----:B------:R-:W-:Y:S02]  /*9720*/  HADD2.F32 R51, -RZ, R27.H1_H1 ;  /* 0x3000001bff337230 */ /* 0x000fe40000004100 */
[----:B0-----:R-:W-:-:S02]  /*9730*/  HADD2.F32 R48, -RZ, R15.H0_H0 ;  /* 0x2000000fff307230 */ /* 0x001fc40000004100 */
[----:B------:R-:W-:Y:S02]  /*9740*/  HADD2.F32 R47, -RZ, R15.H1_H1 ;  /* 0x3000000fff2f7230 */ /* 0x000fe40000004100 */
[--C-:B------:R-:W-:Y:S02]  /*9750*/  HADD2.F32 R46, -RZ, R14.reuse.H0_H0 ;  /* 0x2000000eff2e7230 */ /* 0x100fe40000004100 */
[----:B------:R-:W-:Y:S02]  /*9760*/  HADD2.F32 R15, -RZ, R25.H0_H0 ;  /* 0x20000019ff0f7230 */ /* 0x000fe40000004100 */
[----:B------:R-:W-:Y:S02]  /*9770*/  HADD2.F32 R14, -RZ, R14.H1_H1 ;  /* 0x3000000eff0e7230 */ /* 0x000fe40000004100 */
[----:B------:R-:W-:Y:S01]  /*9780*/  HADD2.F32 R25, -RZ, R27.H0_H0 ;  /* 0x2000001bff197230 */ /* 0x000fe20000004100 */
[-C--:B------:R-:W-:Y:S02]  /*9790*/  FFMA.FTZ R15, R15, R46.reuse, RZ ;  /* 0x0000002e0f0f7223 */ /* 0x080fe400000100ff */
[----:B------:R-:W-:-:S02]  /*97a0*/  FFMA.FTZ R27, R49, R46, RZ ;  /* 0x0000002e311b7223 */ /* 0x000fc400000100ff */
[-C--:B------:R-:W-:Y:S02]  /*97b0*/  FFMA.FTZ R25, R25, R46.reuse, RZ ;  /* 0x0000002e19197223 */ /* 0x080fe400000100ff */
        /* <DEDUP_REMOVED lines=71> */
.L_x_3949:
[----:B------:R-:W-:Y:S02]  /*9c30*/  SHF.R.U32.HI R13, RZ, 0x8, R16 ;  /* 0x00000008ff0d7819 */ /* 0x000fe40000011610 */
[----:B------:R-:W-:Y:S02]  /*9c40*/  SHF.R.U32.HI R25, RZ, 0x8, R17 ;  /* 0x00000008ff197819 */ /* 0x000fe40000011611 */
[----:B------:R-:W-:Y:S02]  /*9c50*/  LOP3.LUT R27, R18, 0xf000f0, RZ, 0xc0, !PT ;  /* 0x00f000f0121b7812 */ /* 0x000fe400078ec0ff */
[----:B------:R-:W-:Y:S02]  /*9c60*/  SHF.R.U32.HI R32, RZ, 0x8, R18 ;  /* 0x00000008ff207819 */ /* 0x000fe40000011612 */
        /* <DEDUP_REMOVED lines=39> */
[C---:B------:R-:W-:Y:S01]  /*9ee0*/  LOP3.LUT R14, R20.reuse, 0xf000f, RZ, 0xc0, !PT ;  /* 0x000f000f140e7812 */ /* 0x040fe200078ec0ff */
[----:B------:R-:W-:Y:S01]  /*9ef0*/  HFMA2 R27, R42, R3.H1_H1, -72, -72 ;  /* 0xd480d4802a1b7431 */ /* 0x000fe20000060003 */
[----:B------:R-:W-:Y:S01]  /*9f00*/  LOP3.LUT R15, R20, 0xf000f0, RZ, 0xc0, !PT ;  /* 0x00f000f0140f7812 */ /* 0x000fe200078ec0ff */
[----:B------:R-:W-:-:S02]  /*9f10*/  HADD2 R32, R32, -1032, -1032 ;  /* 0xe408e40820207430 */ /* 0x000fc40000000000 */
[-C--:B------:R-:W-:Y:S02]  /*9f20*/  HFMA2 R34, R34, R3.reuse.H1_H1, -72, -72 ;  /* 0xd480d48022227431 */ /* 0x080fe40000060003 */
[----:B------:R-:W-:Y:S02]  /*9f30*/  HADD2 R35, R35, -1032, -1032 ;  /* 0xe408e40823237430 */ /* 0x000fe40000000000 */
[-C--:B------:R-:W-:Y:S02]  /*9f40*/  HFMA2 R36, R36, R3.reuse.H1_H1, -72, -72 ;  /* 0xd480d48024247431 */ /* 0x080fe40000060003 */
[----:B------:R-:W-:Y:S02]  /*9f50*/  HADD2 R37, R37, -1032, -1032 ;  /* 0xe408e40825257430 */ /* 0x000fe40000000000 */
[----:B------:R-:W-:Y:S02]  /*9f60*/  HADD2 R39, R39, -1032, -1032 ;  /* 0xe408e40827277430 */ /* 0x000fe40000000000 */
[----:B------:R-:W-:Y:S01]  /*9f70*/  HFMA2 R40, R44, R3.H1_H1, -72, -72 ;  /* 0xd480d4802c287431 */ /* 0x000fe20000060003 */
        /* <DEDUP_REMOVED lines=87> */
.L_x_3950:
        /* <DEDUP_REMOVED lines=87> */
.L_x_3951:
[----:B------:R-:W-:Y:S02]  /*aa60*/  SHF.R.U32.HI R13, RZ, 0x8, R20 ;  /* 0x00000008ff0d7819 */ /* 0x000fe40000011614 */
[----:B------:R-:W-:Y:S02]  /*aa70*/  LOP3.LUT R12, R15, 0x64006400, RZ, 0xfc, !PT ;  /* 0x640064000f0c7812 */ /* 0x000fe400078efcff */
[----:B------:R-:W-:Y:S02]  /*aa80*/  LOP3.LUT R17, R22, 0xf000f0, RZ, 0xc0, !PT ;  /* 0x00f000f016117812 */ /* 0x000fe400078ec0ff */
[----:B------:R-:W-:Y:S02]  /*aa90*/  LOP3.LUT R19, R23, 0xf000f0, RZ, 0xc0, !PT ;  /* 0x00f000f017137812 */ /* 0x000fe400078ec0ff */
        /* <DEDUP_REMOVED lines=8> */
[----:B------:R-:W-:Y:S01]  /*ab20*/  LOP3.LUT R20, R15, 0x64006400, RZ, 0xfc, !PT ;  /* 0x640064000f147812 */ /* 0x000fe200078efcff */
[----:B------:R-:W-:Y:S01]  /*ab30*/  HFMA2 R15, R12, R3.H1_H1, -72, -72 ;  /* 0xd480d4800c0f7431 */ /* 0x000fe20000060003 */
        /* <DEDUP_REMOVED lines=123> */
.L_x_3952:
        /* <DEDUP_REMOVED lines=8> */
[--C-:B------:R-:W-:Y:S02]  /*b370*/  HADD2.F32 R46, -RZ, R25.reuse.H0_H0 ;  /* 0x20000019ff2e7230 */ /* 0x100fe40000004100 */
        /* <DEDUP_REMOVED lines=8> */
[-C--:B------:R-:W-:Y:S01]  /*b400*/  FFMA.FTZ R41, R44, R35.reuse, RZ ;  /* 0x000000232c297223 */ /* 0x080fe200000100ff */
[----:B------:R-:W-:Y:S01]  /*b410*/  HADD2.F32 R37, -RZ, R37.H1_H1 ;  /* 0x30000025ff257230 */ /* 0x000fe20000004100 */
[-C--:B------:R-:W-:Y:S01]  /*b420*/  FFMA.FTZ R23, R14, R36.reuse, R23 ;  /* 0x000000240e177223 */ /* 0x080fe20000010017 */
[--C-:B------:R-:W-:Y:S01]  /*b430*/  HADD2.F32 R14, -RZ, R15.reuse.H0_H0 ;  /* 0x2000000fff0e7230 */ /* 0x100fe20000004100 */
[----:B------:R-:W-:Y:S01]  /*b440*/  FFMA.FTZ R35, R46, R35, RZ ;  /* 0x000000232e237223 */ /* 0x000fe200000100ff */
[----:B------:R-:W-:Y:S01]  /*b450*/  HADD2.F32 R15, -RZ, R15.H1_H1 ;  /* 0x3000000fff0f7230 */ /* 0x000fe20000004100 */
[-C--:B------:R-:W-:Y:S01]  /*b460*/  FFMA.FTZ R39, R43, R36.reuse, R39 ;  /* 0x000000242b277223 */ /* 0x080fe20000010027 */
[----:B------:R-:W-:Y:S01]  /*b470*/  HADD2.F32 R16, -RZ, R16.H1_H1 ;  /* 0x30000010ff107230 */ /* 0x000fe20000004100 */
[----:B------:R-:W-:-:S02]  /*b480*/  FFMA.FTZ R41, R40, R36, R41 ;  /* 0x0000002428297223 */ /* 0x000fc40000010029 */
        /* <DEDUP_REMOVED lines=61> */
.L_x_3945:
[----:B------:R-:W-:Y:S01]  /*b860*/  IADD3 R88, R88, 0x20, RZ ;  /* 0x0000002058587810 */ /* 0x000fe20007ffe0ff */
[----:B------:R-:W-:Y:S01]  /*b870*/  IMAD.MOV.U32 R13, RZ, RZ, c[0x0][0x18c] ;  /* 0x00006300ff0d7624 */ /* 0x000fe200078e00ff */
[----:B------:R-:W-:Y:S02]  /*b880*/  UIADD3 UR4, UR4, 0x40, URZ ;  /* 0x0000004004047890 */ /* 0x000fe4000fffe03f */
[C---:B------:R-:W-:Y:S01]  /*b890*/  ISETP.GE.AND P2, PT, R88.reuse, c[0x0][0x1b4], PT ;  /* 0x00006d0058007a0c */ /* 0x040fe20003f46270 */
[----:B------:R-:W-:Y:S01]  /*b8a0*/  IMAD.WIDE R28, R13, 0x10, R28 ;  /* 0x000000100d1c7825 */ /* 0x000fe200078e021c */
[----:B------:R-:W-:-:S13]  /*b8b0*/  ISETP.LT.AND P3, PT, R88, R89, PT ;  /* 0x000000595800720c */ /* 0x000fda0003f61270 */
[----:B------:R-:W-:Y:S05]  /*b8c0*/  @!P2 BRA P3, `(.L_x_3953) ;  /* 0xffffc6400000a947 */ /* 0x000fea000183ffff */
.L_x_3944:
[----:B------:R-:W-:-:S04]  /*b8d0*/  ISETP.GE.AND P0, PT, R88, R33, PT ;  /* 0x000000215800720c */ /* 0x000fc80003f06270 */
[----:B------:R-:W-:-:S13]  /*b8e0*/  ISETP.GE.OR P0, PT, R88, c[0x0][0x1b8], P0 ;  /* 0x00006e0058007a0c */ /* 0x000fda0000706670 */
[----:B------:R-:W-:Y:S05]  /*b8f0*/  @P0 BRA `(.L_x_3954) ;  /* 0x0000192000000947 */ /* 0x000fea0003800000 */
[----:B------:R-:W-:-:S04]  /*b900*/  PRMT R10, R87, 0x9910, RZ ;  /* 0x00009910570a7816 */ /* 0x000fc800000000ff */
[----:B------:R-:W-:-:S04]  /*b910*/  ISETP.NE.AND P0, PT, R10, RZ, PT ;  /* 0x000000ff0a00720c */ /* 0x000fc80003f05270 */
[----:B------:R-:W-:Y:S02]  /*b920*/  ISETP.LT.OR P0, PT, R0, 0x2, !P0 ;  /* 0x000000020000780c */ /* 0x000fe40004701670 */
.L_x_3957:
        /* <DEDUP_REMOVED lines=9> */
[C---:B0-----:R-:W-:Y:S01]  /*b9c0*/  LOP3.LUT R10, R22.reuse, 0x380038, RZ, 0xc0, !PT ;  /* 0x00380038160a7812 */ /* 0x041fe200078ec0ff */
[----:B------:R-:W-:Y:S01]  /*b9d0*/  IMAD.MOV.U32 R40, RZ, RZ, 0x2400 ;  /* 0x00002400ff287424 */ /* 0x000fe200078e00ff */
[----:B------:R-:W-:Y:S02]  /*b9e0*/  SHF.R.U32.HI R30, RZ, 0x6, R22 ;  /* 0x00000006ff1e7819 */ /* 0x000fe40000011616 */
[----:B------:R-:W-:Y:S02]  /*b9f0*/  LOP3.LUT R72, R22, 0x70007, RZ, 0xc0, !PT ;  /* 0x0007000716487812 */ /* 0x000fe400078ec0ff */
[----:B------:R-:W-:-:S02]  /*ba00*/  SHF.R.U32.HI R24, RZ, 0xf, R20 ;  /* 0x0000000fff187819 */ /* 0x000fc40000011614 */
[----:B------:R-:W-:Y:S02]  /*ba10*/  SHF.R.U32.HI R22, RZ, 0xf, R23 ;  /* 0x0000000fff167819 */ /* 0x000fe40000011617 */
        /* <DEDUP_REMOVED lines=18> */
[----:B------:R-:W-:Y:S02]  /*bb40*/  LOP3.LUT R71, R23, 0x70007, RZ, 0xc0, !PT ;  /* 0x0007000717477812 */ /* 0x000fe400078ec0ff */
[--C-:B------:R-:W-:Y:S02]  /*bb50*/  SHF.R.U32.HI R23, RZ, 0xe, R17.reuse ;  /* 0x0000000eff177819 */ /* 0x100fe40000011611 */
[C---:B------:R-:W-:Y:S02]  /*bb60*/  LOP3.LUT R35, R17.reuse, 0x380038, RZ, 0xc0, !PT ;  /* 0x0038003811237812 */ /* 0x040fe400078ec0ff */
[----:B------:R-:W-:Y:S02]  /*bb70*/  SHF.R.U32.HI R42, RZ, 0x6, R17 ;  /* 0x00000006ff2a7819 */ /* 0x000fe40000011611 */
[----:B------:R-:W-:-:S02]  /*bb80*/  LOP3.LUT R67, R17, 0x70007, RZ, 0xc0, !PT ;  /* 0x0007000711437812 */ /* 0x000fc400078ec0ff */
[C---:B------:R-:W-:Y:S02]  /*bb90*/  LOP3.LUT R36, R18.reuse, 0x380038, RZ, 0xc0, !PT ;  /* 0x0038003812247812 */ /* 0x040fe400078ec0ff */
[----:B------:R-:W-:Y:S02]  /*bba0*/  SHF.R.U32.HI R43, RZ, 0x6, R18 ;  /* 0x00000006ff2b7819 */ /* 0x000fe40000011612 */
[----:B------:R-:W-:Y:S02]  /*bbb0*/  LOP3.LUT R68, R18, 0x70007, RZ, 0xc0, !PT ;  /* 0x0007000712447812 */ /* 0x000fe400078ec0ff */
[----:B------:R-:W-:Y:S02]  /*bbc0*/  LOP3.LUT R21, R24, 0x20002, R21, 0xf8, !PT ;  /* 0x0002000218157812 */ /* 0x000fe400078ef815 */
[----:B------:R-:W-:Y:S02]  /*bbd0*/  PRMT R18, R86, 0x9910, RZ ;  /* 0x0000991056127816 */ /* 0x000fe400000000ff */
[----:B------:R-:W-:-:S02]  /*bbe0*/  LOP3.LUT R20, R20, 0x10001, RZ, 0xc0, !PT ;  /* 0x0001000114147812 */ /* 0x000fc400078ec0ff */
[----:B------:R-:W-:Y:S02]  /*bbf0*/  LOP3.LUT R17, R25, 0x20002, R16, 0xf8, !PT ;  /* 0x0002000219117812 */ /* 0x000fe400078ef810 */
[----:B------:R-:W-:Y:S02]  /*bc00*/  LOP3.LUT R52, R22, 0x20002, R27, 0xf8, !PT ;  /* 0x0002000216347812 */ /* 0x000fe400078ef81b */
[----:B------:R-:W-:Y:S02]  /*bc10*/  LOP3.LUT R20, R20, 0x20002, R23, 0xf8, !PT ;  /* 0x0002000214147812 */ /* 0x000fe400078ef817 */
[----:B------:R-:W-:Y:S02]  /*bc20*/  ISETP.NE.AND P2, PT, R18, RZ, PT ;  /* 0x000000ff1200720c */ /* 0x000fe40003f45270 */
[----:B------:R-:W-:Y:S02]  /*bc30*/  LOP3.LUT R77, R10, 0x64006400, RZ, 0xfc, !PT ;  /* 0x640064000a4d7812 */ /* 0x000fe400078efcff */
[----:B------:R-:W-:-:S02]  /*bc40*/  LOP3.LUT R59, R0, 0x64006400, RZ, 0xfc, !PT ;  /* 0x64006400003b7812 */ /* 0x000fc400078efcff */
[----:B------:R-:W-:Y:S01]  /*bc50*/  LOP3.LUT R37, R19, 0x380038, RZ, 0xc0, !PT ;  /* 0x0038003813257812 */ /* 0x000fe200078ec0ff */
[-C--:B------:R-:W-:Y:S01]  /*bc60*/  HFMA2 R77, R77, R32.reuse.H0_H0, -132, -132 ;  /* 0xd820d8204d4d7431 */ /* 0x080fe20000040020 */
[----:B------:R-:W-:Y:S01]  /*bc70*/  SHF.R.U32.HI R48, RZ, 0x6, R19 ;  /* 0x00000006ff307819 */ /* 0x000fe20000011613 */
        /* <DEDUP_REMOVED lines=56> */
[----:B------:R-:W-:Y:S02]  /*c000*/  LOP3.LUT R22, R21, 0x40004, R22, 0xf8, !PT ;  /* 0x0004000415167812 */ /* 0x000fe400078ef816 */
[----:B------:R-:W-:-:S02]  /*c010*/  SHF.R.U32.HI R13, RZ, 0xd, R15 ;  /* 0x0000000dff0d7819 */ /* 0x000fc4000001160f */
[----:B------:R-:W-:Y:S02]  /*c020*/  LOP3.LUT R21, R17, 0x40004, R12, 0xf8, !PT ;  /* 0x0004000411157812 */ /* 0x000fe400078ef80c */
[C---:B------:R-:W-:Y:S02]  /*c030*/  LOP3.LUT R38, R14.reuse, 0x380038, RZ, 0xc0, !PT ;  /* 0x003800380e267812 */ /* 0x040fe400078ec0ff */
[----:B------:R-:W-:Y:S02]  /*c040*/  SHF.R.U32.HI R27, RZ, 0x6, R14 ;  /* 0x00000006ff1b7819 */ /* 0x000fe4000001160e */
[----:B------:R-:W-:Y:S02]  /*c050*/  LOP3.LUT R46, R14, 0x70007, RZ, 0xc0, !PT ;  /* 0x000700070e2e7812 */ /* 0x000fe400078ec0ff */
[----:B------:R-:W-:Y:S02]  /*c060*/  LOP3.LUT R12, R28, 0x380038, RZ, 0xc0, !PT ;  /* 0x003800381c0c7812 */ /* 0x000fe400078ec0ff */
[----:B------:R-:W-:-:S02]  /*c070*/  LOP3.LUT R14, R42, 0x380038, RZ, 0xc0, !PT ;  /* 0x003800382a0e7812 */ /* 0x000fc400078ec0ff */
[C---:B------:R-:W-:Y:S02]  /*c080*/  LOP3.LUT R50, R15.reuse, 0x380038, RZ, 0xc0, !PT ;  /* 0x003800380f327812 */ /* 0x040fe400078ec0ff */
[----:B------:R-:W-:Y:S02]  /*c090*/  SHF.R.U32.HI R29, RZ, 0x6, R15 ;  /* 0x00000006ff1d7819 */ /* 0x000fe4000001160f */
[----:B------:R-:W-:Y:S02]  /*c0a0*/  LOP3.LUT R47, R15, 0x70007, RZ, 0xc0, !PT ;  /* 0x000700070f2f7812 */ /* 0x000fe400078ec0ff */
[----:B------:R-:W-:Y:S02]  /*c0b0*/  LOP3.LUT R23, R20, 0x40004, R23, 0xf8, !PT ;  /* 0x0004000414177812 */ /* 0x000fe400078ef817 */
[----:B------:R-:W-:Y:S02]  /*c0c0*/  LOP3.LUT R20, R52, 0x40004, R13, 0xf8, !PT ;  /* 0x0004000434147812 */ /* 0x000fe400078ef80d */
        /* <DEDUP_REMOVED lines=123> */
[-C--:B------:R-:W-:Y:S02]  /*c880*/  HFMA2.MMA R26, R83, R29.reuse, R26 ;  /* 0x0000001d531a7235 */ /* 0x080fe4000000001a */
[----:B------:R-:W-:Y:S01]  /*c890*/  HFMA2.MMA R24, R77, R29, R24 ;  /* 0x0000001d4d187235 */ /* 0x000fe20000000018 */
[----:B------:R-:W-:Y:S02]  /*c8a0*/  HFMA2 R29, R76, R29, R28 ;  /* 0x0000001d4c1d7231 */ /* 0x000fe4000000001c */
        /* <DEDUP_REMOVED lines=8> */
[-C--:B-1----:R-:W-:Y:S01]  /*c930*/  HFMA2 R28, R63, R20.reuse, R28 ;  /* 0x000000143f1c7231 */ /* 0x082fe2000000001c */
[----:B------:R-:W0:Y:S01]  /*c940*/  LDS.128 R24, [UR4+0x20] ;  /* 0x00002004ff187984 */ /* 0x000e220008000c00 */
[----:B------:R-:W-:Y:S01]  /*c950*/  HFMA2 R30, R65, R20, R30 ;  /* 0x00000014411e7231 */ /* 0x000fe2000000001e */
[-C--:B------:R-:W-:Y:S02]  /*c960*/  HFMA2.MMA R29, R62, R20.reuse, R29 ;  /* 0x000000143e1d7235 */ /* 0x080fe4000000001d */
[----:B------:R-:W-:Y:S01]  /*c970*/  HFMA2.MMA R92, R64, R20, R92 ;  /* 0x00000014405c7235 */ /* 0x000fe2000000005c */
[----:B------:R-:W-:-:S02]  /*c980*/  HFMA2 R20, R67, R21, R28 ;  /* 0x0000001543147231 */ /* 0x000fc4000000001c */
[----:B------:R-:W-:Y:S01]  /*c990*/  HFMA2 R30, R69, R21, R30 ;  /* 0x00000015451e7231 */ /* 0x000fe2000000001e */
[-C--:B------:R-:W-:Y:S01]  /*c9a0*/  HFMA2.MMA R29, R66, R21.reuse, R29 ;  /* 0x00000015421d7235 */ /* 0x080fe2000000001d */
[----:B------:R-:W-:Y:S01]  /*c9b0*/  HFMA2 R20, R57, R22, R20 ;  /* 0x0000001639147231 */ /* 0x000fe20000000014 */
[----:B------:R-:W-:-:S03]  /*c9c0*/  HFMA2.MMA R92, R68, R21, R92 ;  /* 0x00000015445c7235 */ /* 0x000fc6000000005c */
[-C--:B------:R-:W-:Y:S01]  /*c9d0*/  HFMA2 R20, R41, R23.reuse, R20 ;  /* 0x0000001729147231 */ /* 0x080fe20000000014 */
[-C--:B------:R-:W-:Y:S02]  /*c9e0*/  HFMA2.MMA R21, R56, R22.reuse, R29 ;  /* 0x0000001638157235 */ /* 0x080fe4000000001d */
[----:B------:R-:W-:Y:S01]  /*c9f0*/  HFMA2.MMA R92, R58, R22, R92 ;  /* 0x000000163a5c7235 */ /* 0x000fe2000000005c */
[----:B------:R-:W-:Y:S02]  /*ca00*/  HFMA2 R22, R59, R22, R30 ;  /* 0x000000163b167231 */ /* 0x000fe4000000001e */
[----:B------:R-:W1:Y:S01]  /*ca10*/  LDS.128 R28, [UR4+0x30] ;  /* 0x00003004ff1c7984 */ /* 0x000e620008000c00 */
[-C--:B------:R-:W-:Y:S01]  /*ca20*/  HFMA2.MMA R21, R70, R23.reuse, R21 ;  /* 0x0000001746157235 */ /* 0x080fe20000000015 */
[----:B------:R-:W-:Y:S01]  /*ca30*/  HFMA2 R22, R43, R23, R22 ;  /* 0x000000172b167231 */ /* 0x000fe20000000016 */
[----:B------:R-:W-:-:S04]  /*ca40*/  HFMA2.MMA R92, R42, R23, R92 ;  /* 0x000000172a5c7235 */ /* 0x000fc8000000005c */
        /* <DEDUP_REMOVED lines=14> */
[-C--:B------:R-:W-:Y:S01]  /*cb30*/  HFMA2.MMA R21, R13, R27.reuse, R21 ;  /* 0x0000001b0d157235 */ /* 0x080fe20000000015 */
[-C--:B-1----:R-:W-:Y:S01]  /*cb40*/  HFMA2 R20, R49, R28.reuse, R20 ;  /* 0x0000001c31147231 */ /* 0x082fe20000000014 */
        /* <DEDUP_REMOVED lines=24> */
.L_x_3956:
        /* <DEDUP_REMOVED lines=79> */
.L_x_3955:
[----:B------:R-:W-:Y:S01]  /*d1c0*/  IADD3 R88, R88, 0x20, RZ ;  /* 0x0000002058587810 */ /* 0x000fe20007ffe0ff */
[----:B------:R-:W-:Y:S01]  /*d1d0*/  UIADD3 UR4, UR4, 0x40, URZ ;  /* 0x0000004004047890 */ /* 0x000fe2000fffe03f */
[----:B0-----:R-:W-:Y:S02]  /*d1e0*/  IMAD.WIDE R28, R85, 0x4, R90 ;  /* 0x00000004551c7825 */ /* 0x001fe400078e025a */
[C---:B------:R-:W-:Y:S02]  /*d1f0*/  ISETP.GE.AND P2, PT, R88.reuse, c[0x0][0x1b8], PT ;  /* 0x00006e0058007a0c */ /* 0x040fe40003f46270 */
[----:B------:R-:W-:-:S13]  /*d200*/  ISETP.LT.AND P3, PT, R88, R89, PT ;  /* 0x000000595800720c */ /* 0x000fda0003f61270 */
[----:B------:R-:W-:Y:S05]  /*d210*/  @!P2 BRA P3, `(.L_x_3957) ;  /* 0xffffe7100000a947 */ /* 0x000fea000183ffff */
.L_x_3954:
        /* <DEDUP_REMOVED lines=20> */
.L_x_3961:
[----:B------:R-:W0:Y:S02]  /*d360*/  LDS R8, [R6] ;  /* 0x0000000006087984 */ /* 0x000e240000000800 */
[----:B0-----:R-:W-:-:S06]  /*d370*/  HADD2 R9, R8, R11 ;  /* 0x0000000b08097230 */ /* 0x001fcc0000000000 */
[----:B------:R-:W0:Y:S02]  /*d380*/  ATOMS.CAST.SPIN R9, [R6], R8, R9 ;  /* 0x000000080609738d */ /* 0x000e240001800009 */
[----:B0-----:R-:W-:-:S13]  /*d390*/  ISETP.EQ.U32.AND P0, PT, R9, 0x1, PT ;  /* 0x000000010900780c */ /* 0x001fda0003f02070 */
[----:B------:R-:W-:Y:S05]  /*d3a0*/  @!P0 BRA `(.L_x_3961) ;  /* 0xffffffb000008947 */ /* 0x000fea000383ffff */
[----:B------:R-:W-:Y:S05]  /*d3b0*/  BRA `(.L_x_3959) ;  /* 0x0000003000007947 */ /* 0x000fea0003800000 */
.L_x_3960:
[----:B------:R-:W2:Y:S02]  /*d3c0*/  LD.E R6, [R4.64] ;  /* 0x0000000604067980 */ /* 0x000ea4000c101900 */
[----:B--2---:R-:W-:-:S05]  /*d3d0*/  IMAD.IADD R9, R11, 0x1, R6 ;  /* 0x000000010b097824 */ /* 0x004fca00078e0206 */
[----:B------:R0:W-:Y:S02]  /*d3e0*/  ST.E [R4.64], R9 ;  /* 0x0000000904007985 */ /* 0x0001e4000c101906 */
.L_x_3959:
[----:B------:R-:W-:Y:S05]  /*d3f0*/  BSYNC B0 ;  /* 0x0000000000007941 */ /* 0x000fea0003800000 */
.L_x_3958:
[----:B------:R-:W2:Y:S01]  /*d400*/  ATOM.E.ADD.F16x2.RN.STRONG.GPU P0, RZ, [R4.64+0x4], R13 ;  /* 0x0000040d04ff798a */ /* 0x000ea2000810e9c6 */
[----:B------:R-:W-:Y:S01]  /*d410*/  BSSY B0, `(.L_x_3962) ;  /* 0x000000f000007945 */ /* 0x000fe20003800000 */
[----:B--2---:R-:W-:Y:S05]  /*d420*/  @P0 BRA `(.L_x_3963) ;  /* 0x000000d000000947 */ /* 0x004fea0003800000 */
[----:B------:R-:W1:Y:S02]  /*d430*/  QSPC.E.S P0, RZ, [R4+0x4] ;  /* 0x0000040004ff73aa */ /* 0x000e640000000500 */
[----:B-1----:R-:W-:Y:S05]  /*d440*/  @!P0 BRA `(.L_x_3964) ;  /* 0x0000008000008947 */ /* 0x002fea0003800000 */
[----:B0-----:R-:W-:-:S04]  /*d450*/  IADD3 R4, R4, 0x4, RZ ;  /* 0x0000000404047810 */ /* 0x001fc80007ffe0ff */
[----:B------:R-:W-:-:S05]  /*d460*/  LOP3.LUT R4, R4, 0xffffff, RZ, 0xc0, !PT ;  /* 0x00ffffff04047812 */ /* 0x000fca00078ec0ff */
.L_x_3965:
[----:B------:R-:W0:Y:S02]  /*d470*/  LDS R8, [R4] ;  /* 0x0000000004087984 */ /* 0x000e240000000800 */
[----:B0-----:R-:W-:-:S10]  /*d480*/  HFMA2.MMA R9, R8, 1, 1, R13 ;  /* 0x3c003c0008097835 */ /* 0x001fd4000000000d */
[----:B------:R-:W0:Y:S02]  /*d490*/  ATOMS.CAST.SPIN R9, [R4], R8, R9 ;  /* 0x000000080409738d */ /* 0x000e240001800009 */
[----:B0-----:R-:W-:-:S13]  /*d4a0*/  ISETP.EQ.U32.AND P0, PT, R9, 0x1, PT ;  /* 0x000000010900780c */ /* 0x001fda0003f02070 */
[----:B------:R-:W-:Y:S05]  /*d4b0*/  @!P0 BRA `(.L_x_3965) ;  /* 0xffffffb000008947 */ /* 0x000fea000383ffff */
[----:B------:R-:W-:Y:S05]  /*d4c0*/  BRA `(.L_x_3963) ;  /* 0x0000003000007947 */ /* 0x000fea0003800000 */
.L_x_3964:
[----:B------:R-:W2:Y:S02]  /*d4d0*/  LD.E R6, [R4.64+0x4] ;  /* 0x0000040604067980 */ /* 0x000ea4000c101900 */
[----:B0-2---:R-:W-:-:S05]  /*d4e0*/  IMAD.IADD R9, R13, 0x1, R6 ;  /* 0x000000010d097824 */ /* 0x005fca00078e0206 */
[----:B------:R0:W-:Y:S02]  /*d4f0*/  ST.E [R4.64+0x4], R9 ;  /* 0x0000040904007985 */ /* 0x0001e4000c101906 */
.L_x_3963:
[----:B------:R-:W-:Y:S05]  /*d500*/  BSYNC B0 ;  /* 0x0000000000007941 */ /* 0x000fea0003800000 */
.L_x_3962:
        /* <DEDUP_REMOVED lines=12> */
.L_x_3969:
[----:B------:R-:W0:Y:S02]  /*d5d0*/  LDS R2, [R0] ;  /* 0x0000000000027984 */ /* 0x000e240000000800 */
[----:B0-----:R-:W-:-:S06]  /*d5e0*/  HADD2 R3, R2, R7 ;  /* 0x0000000702037230 */ /* 0x001fcc0000000000 */
[----:B------:R-:W0:Y:S02]  /*d5f0*/  ATOMS.CAST.SPIN R3, [R0], R2, R3 ;  /* 0x000000020003738d */ /* 0x000e240001800003 */
[----:B0-----:R-:W-:-:S13]  /*d600*/  ISETP.EQ.U32.AND P0, PT, R3, 0x1, PT ;  /* 0x000000010300780c */ /* 0x001fda0003f02070 */
[----:B------:R-:W-:Y:S05]  /*d610*/  @!P0 BRA `(.L_x_3969) ;  /* 0xffffffb000008947 */ /* 0x000fea000383ffff */
[----:B------:R-:W-:Y:S05]  /*d620*/  BRA `(.L_x_3967) ;  /* 0x0000003000007947 */ /* 0x000fea0003800000 */
.L_x_3968:
[----:B------:R-:W2:Y:S02]  /*d630*/  LD.E R0, [R4.64] ;  /* 0x0000000604007980 */ /* 0x000ea4000c101900 */
[----:B--2---:R-:W-:-:S05]  /*d640*/  IMAD.IADD R3, R7, 0x1, R0 ;  /* 0x0000000107037824 */ /* 0x004fca00078e0200 */
[----:B------:R0:W-:Y:S02]  /*d650*/  ST.E [R4.64], R3 ;  /* 0x0000000304007985 */ /* 0x0001e4000c101906 */
.L_x_3967:
[----:B------:R-:W-:Y:S05]  /*d660*/  BSYNC B0 ;  /* 0x0000000000007941 */ /* 0x000fea0003800000 */
.L_x_3966:
[----:B------:R-:W2:Y:S02]  /*d670*/  ATOM.E.ADD.F16x2.RN.STRONG.GPU P0, RZ, [R4.64+0x4], R87 ;  /* 0x0000045704ff798a */ /* 0x000ea4000810e9c6 */
[----:B--2---:R-:W-:Y:S05]  /*d680*/  @P0 EXIT ;  /* 0x000000000000094d */ /* 0x004fea0003800000 */
[----:B------:R-:W1:Y:S02]  /*d690*/  QSPC.E.S P0, RZ, [R4+0x4] ;  /* 0x0000040004ff73aa */ /* 0x000e640000000500 */
[----:B-1----:R-:W-:Y:S05]  /*d6a0*/  @!P0 BRA `(.L_x_3970) ;  /* 0x0000008000008947 */ /* 0x002fea0003800000 */
[----:B0-----:R-:W-:-:S04]  /*d6b0*/  IADD3 R4, R4, 0x4, RZ ;  /* 0x0000000404047810 */ /* 0x001fc80007ffe0ff */
[----:B------:R-:W-:-:S05]  /*d6c0*/  LOP3.LUT R4, R4, 0xffffff, RZ, 0xc0, !PT ;  /* 0x00ffffff04047812 */ /* 0x000fca00078ec0ff */
.L_x_3971:
[----:B------:R-:W0:Y:S02]  /*d6d0*/  LDS R2, [R4] ;  /* 0x0000000004027984 */ /* 0x000e240000000800 */
[----:B0-----:R-:W-:-:S10]  /*d6e0*/  HFMA2.MMA R3, R2, 1, 1, R87 ;  /* 0x3c003c0002037835 */ /* 0x001fd40000000057 */
[----:B------:R-:W0:Y:S02]  /*d6f0*/  ATOMS.CAST.SPIN R3, [R4], R2, R3 ;  /* 0x000000020403738d */ /* 0x000e240001800003 */
[----:B0-----:R-:W-:-:S13]  /*d700*/  ISETP.EQ.U32.AND P0, PT, R3, 0x1, PT ;  /* 0x000000010300780c */ /* 0x001fda0003f02070 */
[----:B------:R-:W-:Y:S05]  /*d710*/  @!P0 BRA `(.L_x_3971) ;  /* 0xffffffb000008947 */ /* 0x000fea000383ffff */
[----:B------:R-:W-:Y:S05]  /*d720*/  EXIT ;  /* 0x000000000000794d */ /* 0x000fea0003800000 */
.L_x_3970:
[----:B------:R-:W2:Y:S02]  /*d730*/  LD.E R0, [R4.64+0x4] ;  /* 0x0000040604007980 */ /* 0x000ea4000c101900 */
[----:B0-2---:R-:W-:-:S05]  /*d740*/  IMAD.IADD R3, R87, 0x1, R0 ;  /* 0x0000000157037824 */ /* 0x005fca00078e0200 */
[----:B------:R-:W-:Y:S01]  /*d750*/  ST.E [R4.64+0x4], R3 ;  /* 0x0000040304007985 */ /* 0x000fe2000c101906 */
[----:B------:R-:W-:Y:S05]  /*d760*/  EXIT ;  /* 0x000000000000794d */ /* 0x000fea0003800000 */
.L_x_3972:
        /* <DEDUP_REMOVED lines=9> */
.L_x_4803:


//--------------------- .text._Z23gemm_half_q_half_kernelILi2ELi176ELb1ELb1ELi32EEvPK6__halfPKjS4_S2_PS0_iiiiPKtS7_iiiiiibS2_i --------------------------
	.section	.text._Z23gemm_half_q_half_kernelILi2ELi176ELb1ELb1ELi32EEvPK6__halfPKjS4_S2_PS0_iiiiPKtS7_iiiiiibS2_i,"ax",@progbits
	.sectioninfo	@"SHI_REGISTERS=95"
	.align	128
        .global         _Z23gemm_half_q_half_kernelILi2ELi176ELb1ELb1ELi32EEvPK6__halfPKjS4_S2_PS0_iiiiPKtS7_iiiiiibS2_i
        .type           _Z23gemm_half_q_half_kernelILi2ELi176ELb1ELb1ELi32EEvPK6__halfPKjS4_S2_PS0_iiiiPKtS7_iiiiiibS2_i,@function
        .size           _Z23gemm_half_q_half_kernelILi2ELi176ELb1ELb1ELi32EEvPK6__halfPKjS4_S2_PS0_iiiiPKtS7_iiiiiibS2_i,(.L_x_4804 - _Z23gemm_half_q_half_kernelILi2ELi176ELb1ELb1ELi32EEvPK6__halfPKjS4_S2_PS0_iiiiPKtS7_iiiiiibS2_i)
        .other          _Z23gemm_half_q_half_kernelILi2ELi176ELb1ELb1ELi32EEvPK6__halfPKjS4_S2_PS0_iiiiPKtS7_iiiiiibS2_i,@"STO_CUDA_ENTRY STV_DEFAULT"
_Z23gemm_half_q_half_kernelILi2ELi176ELb1ELb1ELi32EEvPK6__halfPKjS4_S2_PS0_iiiiPKtS7_iiiiiibS2_i:
.text._Z23gemm_half_q_half_kernelILi2ELi176ELb1ELb1ELi32EEvPK6__halfPKjS4_S2_PS0_iiiiPKtS7_iiiiiibS2_i:
        /* <DEDUP_REMOVED lines=24> */
.L_x_3973:
        /* <DEDUP_REMOVED lines=27> */
.L_x_3978:
        /* <DEDUP_REMOVED lines=36> */
.L_x_3977:
        /* <DEDUP_REMOVED lines=22> */
.L_x_3979:
        /* <DEDUP_REMOVED lines=12> */
.L_x_3976:
[----:B------:R-:W-:Y:S01]  /*0790*/  ISETP.GT.AND P2, PT, R5, 0x3, PT ;  /* 0x000000030500780c */ /* 0x000fe20003f44270 */
[----:B------:R-:W-:Y:S01]  /*07a0*/  IMAD.SHL.U32 R22, R11, 0x2, RZ ;  /* 0x000000020b167824 */ /* 0x000fe200078e00ff */
[----:B------:R-:W-:Y:S01]  /*07b0*/  PLOP3.LUT P0, PT, PT, PT, PT, 0x80, 0x0 ;  /* 0x000000000000781c */ /* 0x000fe20003f0f070 */
[----:B------:R-:W-:-:S10]  /*07c0*/  IMAD.MOV.U32 R15, RZ, RZ, RZ ;  /* 0x000000ffff0f7224 */ /* 0x000fd400078e00ff */
[----:B------:R-:W-:Y:S05]  /*07d0*/  @!P2 BRA `(.L_x_3980) ;  /* 0x000002600000a947 */ /* 0x000fea0003800000 */
[----:B------:R-:W-:Y:S02]  /*07e0*/  PLOP3.LUT P0, PT, PT, PT, PT, 0x8, 0x0 ;  /* 0x000000000000781c */ /* 0x000fe40003f0e170 */
[----:B------:R-:W-:Y:S02]  /*07f0*/  IADD3 R24, R5, -0x3, RZ ;  /* 0xfffffffd05187810 */ /* 0x000fe40007ffe0ff */
.L_x_3981:
        /* <DEDUP_REMOVED lines=36> */
.L_x_3980:
        /* <DEDUP_REMOVED lines=22> */
.L_x_3982:
        /* <DEDUP_REMOVED lines=11> */
.L_x_3975:
[----:B------:R-:W-:Y:S05]  /*0c50*/  BSYNC B0 ;  /* 0x0000000000007941 */ /* 0x000fea0003800000 */
.L_x_3974:
        /* <DEDUP_REMOVED lines=14> */
.L_x_3985:
        /* <DEDUP_REMOVED lines=19> */
.L_x_3984:
        /* <DEDUP_REMOVED lines=14> */
.L_x_3986:
[----:B------:R-:W-:-:S13]  /*0f50*/  ISETP.LT.OR P0, PT, R15, R5, P0 ;  /* 0x000000050f00720c */ /* 0x000fda0000701670 */
[----:B------:R-:W-:Y:S02]  /*0f60*/  @P0 IMAD R4, R4, 0x2, R15 ;  /* 0x0000000204040824 */ /* 0x000fe400078e020f */
[----:B------:R-:W-:Y:S02]  /*0f70*/  @P0 IMAD.MOV.U32 R5, RZ, RZ, 0x2 ;  /* 0x00000002ff050424 */ /* 0x000fe400078e00ff */
[----:B------:R-:W-:-:S04]  /*0f80*/  @P0 IMAD R4, R4, c[0x0][0x18c], R3 ;  /* 0x0000630004040a24 */ /* 0x000fc800078e0203 */
[----:B------:R-:W-:-:S05]  /*0f90*/  @P0 IMAD.WIDE R4, R4, R5, c[0x0][0x180] ;  /* 0x0000600004040625 */ /* 0x000fca00078e0205 */
[----:B------:R1:W-:Y:S02]  /*0fa0*/  @P0 STG.E.64 [R4.64], RZ ;  /* 0x000000ff04000986 */ /* 0x0003e4000c101b06 */
.L_x_3983:
        /* <DEDUP_REMOVED lines=47> */
[----:B-----5:R-:W-:Y:S02]  /*12a0*/  PRMT R19, RZ, 0x5410, RZ ;  /* 0x00005410ff137816 */ /* 0x020fe400000000ff */
        /* <DEDUP_REMOVED lines=23> */
.L_x_3988:
        /* <DEDUP_REMOVED lines=41> */
.L_x_3987:
        /* <DEDUP_REMOVED lines=15> */
.L_x_3998:
[----:B------:R-:W-:Y:S01]  /*17a0*/  IMAD.MOV.U32 R22, RZ, RZ, R4 ;  /* 0x000000ffff167224 */ /* 0x000fe200078e0004 */
[----:B------:R-:W-:Y:S05]  /*17b0*/  @!P1 BRA `(.L_x_3990) ;  /* 0x000011d000009947 */ /* 0x000fea0003800000 */
        /* <DEDUP_REMOVED lines=198> */
.L_x_3991:
        /* <DEDUP_REMOVED lines=87> */
.L_x_3990:
        /* <DEDUP_REMOVED lines=202> */
.L_x_3993:
        /* <DEDUP_REMOVED lines=44> */
[-C--:B------:R-:W-:Y:S02]  /*38f0*/  FFMA.FTZ R34, R28, R5.reuse, R34 ;  /* 0x000000051c227223 */ /* 0x080fe40000010022 */
[-C--:B------:R-:W-:Y:S01]  /*3900*/  FFMA.FTZ R28, R29, R5.reuse, R26 ;  /* 0x000000051d1c7223 */ /* 0x080fe2000001001a */
[--C-:B-1----:R-:W-:Y:S01]  /*3910*/  HADD2.F32 R29, -RZ, R6.reuse.H0_H0 ;  /* 0x20000006ff1d7230 */ /* 0x102fe20000004100 */
[----:B------:R-:W-:Y:S01]  /*3920*/  FFMA.FTZ R58, R47, R58, R57 ;  /* 0x0000003a2f3a7223 */ /* 0x000fe20000010039 */
        /* <DEDUP_REMOVED lines=14> */
[----:B------:R-:W-:Y:S02]  /*3a10*/  FFMA.FTZ R29, R51, R29, R58 ;  /* 0x0000001d331d7223 */ /* 0x000fe4000001003a */
[----:B------:R-:W-:Y:S02]  /*3a20*/  FFMA.FTZ R31, R10, R6, R31 ;  /* 0x000000060a1f7223 */ /* 0x000fe4000001001f */
        /* <DEDUP_REMOVED lines=23> */
.L_x_3992:
        /* <DEDUP_REMOVED lines=201> */
.L_x_3995:
        /* <DEDUP_REMOVED lines=87> */
.L_x_3994:
        /* <DEDUP_REMOVED lines=201> */
.L_x_3997:
        /* <DEDUP_REMOVED lines=87> */
.L_x_3996:
        /* <DEDUP_REMOVED lines=10> */
.L_x_3989:
        /* <DEDUP_REMOVED lines=8> */
.L_x_4004:
[----:B------:R-:W-:Y:S02]  /*60c0*/  IMAD.MOV.U32 R4, RZ, RZ, R24 ;  /* 0x000000ffff047224 */ /* 0x000fe400078e0018 */
[----:B------:R-:W-:-:S05]  /*60d0*/  IMAD.MOV.U32 R5, RZ, RZ, R25 ;  /* 0x000000ffff057224 */ /* 0x000fca00078e0019 */
[----:B------:R0:W5:Y:S01]  /*60e0*/  LDG.E.128.CONSTANT R24, [R4.64] ;  /* 0x0000000604187981 */ /* 0x000162000c1e9d00 */
        /* <DEDUP_REMOVED lines=9> */
[----:B------:R-:W-:Y:S02]  /*6180*/  SHF.R.U32.HI R41, RZ, 0xc, R26 ;  /* 0x0000000cff297819 */ /* 0x000fe4000001161a */
[----:B------:R-:W-:Y:S02]  /*6190*/  LOP3.LUT R28, R25, 0x3f003f, RZ, 0xc0, !PT ;  /* 0x003f003f191c7812 */ /* 0x000fe400078ec0ff */
[----:B------:R-:W-:Y:S02]  /*61a0*/  SHF.R.U32.HI R38, RZ, 0x6, R25 ;  /* 0x00000006ff267819 */ /* 0x000fe40000011619 */
[----:B------:R-:W-:Y:S02]  /*61b0*/  SHF.R.U32.HI R42, RZ, 0xc, R27 ;  /* 0x0000000cff2a7819 */ /* 0x000fe4000001161b */
[----:B------:R-:W-:Y:S02]  /*61c0*/  ISETP.NE.AND P2, PT, R12, RZ, PT ;  /* 0x000000ff0c00720c */ /* 0x000fe40003f45270 */
        /* <DEDUP_REMOVED lines=32> */
[--C-:B------:R-:W-:Y:S02]  /*63d0*/  SHF.R.U32.HI R47, RZ, 0xa, R22.reuse ;  /* 0x0000000aff2f7819 */ /* 0x100fe40000011616 */
[----:B------:R-:W-:Y:S02]  /*63e0*/  LOP3.LUT R30, R22, 0x3f003f, RZ, 0xc0, !PT ;  /* 0x003f003f161e7812 */ /* 0x000fe400078ec0ff */
[----:B------:R-:W-:Y:S02]  /*63f0*/  SHF.R.U32.HI R33, RZ, 0x6, R22 ;  /* 0x00000006ff217819 */ /* 0x000fe40000011616 */
[----:B------:R-:W-:Y:S02]  /*6400*/  LOP3.LUT R23, R7, 0x300030, R12, 0xf8, !PT ;  /* 0x0030003007177812 */ /* 0x000fe400078ef80c */
[----:B------:R-:W-:-:S02]  /*6410*/  LOP3.LUT R22, R39, 0x300030, R20, 0xf8, !PT ;  /* 0x0030003027167812 */ /* 0x000fc400078ef814 */
[----:B--2---:R-:W-:Y:S02]  /*6420*/  SHF.R.U32.HI R12, RZ, 0xc, R9 ;  /* 0x0000000cff0c7819 */ /* 0x004fe40000011609 */
[----:B------:R-:W-:Y:S02]  /*6430*/  LOP3.LUT R20, R26, 0x300030, R21, 0xf8, !PT ;  /* 0x003000301a147812 */ /* 0x000fe400078ef815 */
[----:B------:R-:W-:Y:S02]  /*6440*/  LOP3.LUT R21, R42, 0x300030, R27, 0xf8, !PT ;  /* 0x003000302a157812 */ /* 0x000fe400078ef81b */
[----:B------:R-:W-:Y:S02]  /*6450*/  LOP3.LUT R41, R9, 0x3f003f, RZ, 0xc0, !PT ;  /* 0x003f003f09297812 */ /* 0x000fe400078ec0ff */
[----:B------:R-:W-:Y:S02]  /*6460*/  SHF.R.U32.HI R42, RZ, 0x6, R9 ;  /* 0x00000006ff2a7819 */ /* 0x000fe40000011609 */
[----:B------:R-:W-:-:S02]  /*6470*/  SHF.R.U32.HI R39, RZ, 0xc, R10 ;  /* 0x0000000cff277819 */ /* 0x000fc4000001160a */
[----:B------:R-:W-:Y:S02]  /*6480*/  LOP3.LUT R9, R12, 0xf000f, RZ, 0xc0, !PT ;  /* 0x000f000f0c097812 */ /* 0x000fe400078ec0ff */
[--C-:B------:R-:W-:Y:S02]  /*6490*/  SHF.R.U32.HI R7, RZ, 0xc, R8.reuse ;  /* 0x0000000cff077819 */ /* 0x100fe40000011608 */
[----:B------:R-:W-:Y:S02]  /*64a0*/  SHF.R.U32.HI R52, RZ, 0xc, R11 ;  /* 0x0000000cff347819 */ /* 0x000fe4000001160b */
        /* <DEDUP_REMOVED lines=14> */
[----:B------:R-:W-:-:S02]  /*6590*/  LOP3.LUT R11, R10, 0x300030, R47, 0xf8, !PT ;  /* 0x003000300a0b7812 */ /* 0x000fc400078ef82f */
[----:B------:R-:W-:Y:S02]  /*65a0*/  LOP3.LUT R46, R46, 0x3f003f, RZ, 0xc0, !PT ;  /* 0x003f003f2e2e7812 */ /* 0x000fe400078ec0ff */
[----:B------:R-:W-:Y:S02]  /*65b0*/  LOP3.LUT R43, R34, 0x64006400, RZ, 0xfc, !PT ;  /* 0x64006400222b7812 */ /* 0x000fe400078efcff */
[----:B------:R-:W-:Y:S02]  /*65c0*/  LOP3.LUT R8, R8, 0x300030, R25, 0xf8, !PT ;  /* 0x0030003008087812 */ /* 0x000fe400078ef819 */
[----:B------:R-:W-:Y:S02]  /*65d0*/  LOP3.LUT R10, R52, 0x300030, R53, 0xf8, !PT ;  /* 0x00300030340a7812 */ /* 0x000fe400078ef835 */
        /* <DEDUP_REMOVED lines=106> */
.L_x_4001:
        /* <DEDUP_REMOVED lines=46> */
.L_x_4000:
        /* <DEDUP_REMOVED lines=12> */
[--C-:B------:R-:W-:Y:S02]  /*7020*/  SHF.R.U32.HI R36, RZ, 0xc, R25.reuse ;  /* 0x0000000cff247819 */ /* 0x100fe40000011619 */
[----:B------:R-:W-:Y:S02]  /*7030*/  SHF.R.U32.HI R39, RZ, 0xc, R26 ;  /* 0x0000000cff277819 */ /* 0x000fe4000001161a */
[----:B------:R-:W-:Y:S02]  /*7040*/  LOP3.LUT R37, R25, 0x3f003f, RZ, 0xc0, !PT ;  /* 0x003f003f19257812 */ /* 0x000fe400078ec0ff */
[----:B------:R-:W-:-:S02]  /*7050*/  SHF.R.U32.HI R38, RZ, 0x6, R25 ;  /* 0x00000006ff267819 */ /* 0x000fc40000011619 */
        /* <DEDUP_REMOVED lines=18> */
[----:B------:R-:W-:Y:S02]  /*7180*/  LOP3.LUT R23, R23, 0x300030, R20, 0xf8, !PT ;  /* 0x0030003017177812 */ /* 0x000fe400078ef814 */
[----:B------:R-:W-:Y:S02]  /*7190*/  LOP3.LUT R41, R26, 0x3f003f, RZ, 0xc0, !PT ;  /* 0x003f003f1a297812 */ /* 0x000fe400078ec0ff */
[----:B------:R-:W-:Y:S02]  /*71a0*/  SHF.R.U32.HI R43, RZ, 0x6, R26 ;  /* 0x00000006ff2b7819 */ /* 0x000fe4000001161a */
[----:B------:R-:W-:Y:S02]  /*71b0*/  LOP3.LUT R47, R27, 0x3f003f, RZ, 0xc0, !PT ;  /* 0x003f003f1b2f7812 */ /* 0x000fe400078ec0ff */
[----:B------:R-:W-:Y:S02]  /*71c0*/  SHF.R.U32.HI R48, RZ, 0x6, R27 ;  /* 0x00000006ff307819 */ /* 0x000fe4000001161b */
[----:B------:R-:W-:-:S02]  /*71d0*/  LOP3.LUT R20, R34, 0x300030, R21, 0xf8, !PT ;  /* 0x0030003022147812 */ /* 0x000fc400078ef815 */
[--C-:B------:R-:W-:Y:S02]  /*71e0*/  SHF.R.U32.HI R46, RZ, 0xa, R22.reuse ;  /* 0x0000000aff2e7819 */ /* 0x100fe40000011616 */
[----:B------:R-:W-:Y:S02]  /*71f0*/  LOP3.LUT R26, R22, 0x3f003f, RZ, 0xc0, !PT ;  /* 0x003f003f161a7812 */ /* 0x000fe400078ec0ff */
[----:B------:R-:W-:Y:S02]  /*7200*/  SHF.R.U32.HI R27, RZ, 0x6, R22 ;  /* 0x00000006ff1b7819 */ /* 0x000fe40000011616 */
[----:B------:R-:W-:Y:S02]  /*7210*/  LOP3.LUT R21, R39, 0x300030, R44, 0xf8, !PT ;  /* 0x0030003027157812 */ /* 0x000fe400078ef82c */
[----:B------:R-:W-:Y:S02]  /*7220*/  LOP3.LUT R22, R7, 0x300030, R6, 0xf8, !PT ;  /* 0x0030003007167812 */ /* 0x000fe400078ef806 */
[----:B---3--:R-:W-:-:S02]  /*7230*/  SHF.R.U32.HI R34, RZ, 0xc, R10 ;  /* 0x0000000cff227819 */ /* 0x008fc4000001160a */
[----:B------:R-:W-:Y:S02]  /*7240*/  LOP3.LUT R44, R10, 0x3f003f, RZ, 0xc0, !PT ;  /* 0x003f003f0a2c7812 */ /* 0x000fe400078ec0ff */
[----:B------:R-:W-:Y:S02]  /*7250*/  SHF.R.U32.HI R45, RZ, 0x6, R10 ;  /* 0x00000006ff2d7819 */ /* 0x000fe4000001160a */
[--C-:B------:R-:W-:Y:S02]  /*7260*/  SHF.R.U32.HI R6, RZ, 0xc, R8.reuse ;  /* 0x0000000cff067819 */ /* 0x100fe40000011608 */
[----:B------:R-:W-:Y:S02]  /*7270*/  SHF.R.U32.HI R10, RZ, 0xc, R11 ;  /* 0x0000000cff0a7819 */ /* 0x000fe4000001160b */
        /* <DEDUP_REMOVED lines=138> */
.L_x_4003:
        /* <DEDUP_REMOVED lines=45> */
.L_x_4002:
[----:B------:R-:W-:Y:S01]  /*7df0*/  IADD3 R88, R88, 0x20, RZ ;  /* 0x0000002058587810 */ /* 0x000fe20007ffe0ff */
[----:B------:R-:W-:Y:S01]  /*7e00*/  UIMAD UR8, UR5, 0x18, URZ ;  /* 0x00000018050878a4 */ /* 0x000fe2000f8e023f */
[----:B0-----:R-:W-:Y:S01]  /*7e10*/  IMAD.WIDE.U32 R4, R3, 0x18, R4 ;  /* 0x0000001803047825 */ /* 0x001fe200078e0004 */
[----:B------:R-:W-:Y:S01]  /*7e20*/  UIADD3 UR4, UR4, 0x40, URZ ;  /* 0x0000004004047890 */ /* 0x000fe2000fffe03f */
[C---:B------:R-:W-:Y:S02]  /*7e30*/  ISETP.GE.AND P2, PT, R88.reuse, c[0x0][0x1ac], PT ;  /* 0x00006b0058007a0c */ /* 0x040fe40003f46270 */
[----:B------:R-:W-:Y:S01]  /*7e40*/  ISETP.LT.AND P3, PT, R88, R89, PT ;  /* 0x000000595800720c */ /* 0x000fe20003f61270 */
[----:B-----5:R-:W-:Y:S01]  /*7e50*/  IMAD.MOV.U32 R24, RZ, RZ, R4 ;  /* 0x000000ffff187224 */ /* 0x020fe200078e0004 */
[----:B------:R-:W-:-:S11]  /*7e60*/  IADD3 R25, R5, UR8, RZ ;  /* 0x0000000805197c10 */ /* 0x000fd6000fffe0ff */
[----:B------:R-:W-:Y:S05]  /*7e70*/  @!P2 BRA P3, `(.L_x_4004) ;  /* 0xffffe2400000a947 */ /* 0x000fea000183ffff */
.L_x_3999:
        /* <DEDUP_REMOVED lines=8> */
.L_x_4008:
[----:B------:R-:W-:Y:S02]  /*7f00*/  IMAD.MOV.U32 R85, RZ, RZ, c[0x0][0x18c] ;  /* 0x00006300ff557624 */ /* 0x000fe400078e00ff */
[----:B------:R-:W-:Y:S02]  /*7f10*/  IMAD.MOV.U32 R28, RZ, RZ, R24 ;  /* 0x000000ffff1c7224 */ /* 0x000fe400078e0018 */
[----:B------:R-:W-:-:S04]  /*7f20*/  IMAD.MOV.U32 R29, RZ, RZ, R25 ;  /* 0x000000ffff1d7224 */ /* 0x000fc800078e0019 */
        /* <DEDUP_REMOVED lines=21> */
[----:B------:R-:W-:Y:S02]  /*8080*/  SHF.R.U32.HI R82, RZ, 0xa, R28 ;  /* 0x0000000aff527819 */ /* 0x000fe4000001161c */
[C---:B0-----:R-:W-:Y:S02]  /*8090*/  LOP3.LUT R2, R31.reuse, 0x3e003e0, RZ, 0xc0, !PT ;  /* 0x03e003e01f027812 */ /* 0x041fe400078ec0ff */
[----:B------:R-:W-:Y:S02]  /*80a0*/  LOP3.LUT R71, R31, 0x1f001f, RZ, 0xc0, !PT ;  /* 0x001f001f1f477812 */ /* 0x000fe400078ec0ff */
[----:B------:R-:W-:Y:S02]  /*80b0*/  SHF.R.U32.HI R81, RZ, 0xa, R31 ;  /* 0x0000000aff517819 */ /* 0x000fe4000001161f */
[----:B------:R-:W-:-:S02]  /*80c0*/  SHF.R.U32.HI R50, RZ, 0xd, R20 ;  /* 0x0000000dff327819 */ /* 0x000fc40000011614 */
        /* <DEDUP_REMOVED lines=13> */
[----:B------:R-:W-:Y:S02]  /*81a0*/  LOP3.LUT R44, R44, 0x10001, RZ, 0xc0, !PT ;  /* 0x000100012c2c7812 */ /* 0x000fe400078ec0ff */
        /* <DEDUP_REMOVED lines=41> */
[----:B------:R-:W-:Y:S02]  /*8440*/  LOP3.LUT R49, R49, 0x40004, R22, 0xf8, !PT ;  /* 0x0004000431317812 */ /* 0x000fe400078ef816 */
[----:B------:R-:W-:Y:S02]  /*8450*/  PRMT R11, R86, 0x9910, RZ ;  /* 0x00009910560b7816 */ /* 0x000fe400000000ff */
[----:B------:R-:W-:Y:S02]  /*8460*/  LOP3.LUT R50, R31, 0x40004, R50, 0xf8, !PT ;  /* 0x000400041f327812 */ /* 0x000fe400078ef832 */
[----:B------:R-:W-:Y:S02]  /*8470*/  LOP3.LUT R20, R47, 0x40004, R20, 0xf8, !PT ;  /* 0x000400042f147812 */ /* 0x000fe400078ef814 */
[----:B------:R-:W-:-:S02]  /*8480*/  LOP3.LUT R9, R48, 0x80008, R9, 0xf8, !PT ;  /* 0x0008000830097812 */ /* 0x000fc400078ef809 */
[----:B------:R-:W-:Y:S02]  /*8490*/  LOP3.LUT R60, R49, 0x80008, R10, 0xf8, !PT ;  /* 0x00080008313c7812 */ /* 0x000fe400078ef80a */
[----:B------:R-:W-:Y:S02]  /*84a0*/  ISETP.NE.AND P2, PT, R11, RZ, PT ;  /* 0x000000ff0b00720c */ /* 0x000fe40003f45270 */
[C---:B------:R-:W-:Y:S02]  /*84b0*/  LOP3.LUT R12, R27.reuse, 0x3e003e0, RZ, 0xc0, !PT ;  /* 0x03e003e01b0c7812 */ /* 0x040fe400078ec0ff */
[----:B------:R-:W-:Y:S02]  /*84c0*/  LOP3.LUT R65, R27, 0x1f001f, RZ, 0xc0, !PT ;  /* 0x001f001f1b417812 */ /* 0x000fe400078ec0ff */
[----:B------:R-:W-:Y:S02]  /*84d0*/  LOP3.LUT R21, R50, 0x80008, R51, 0xf8, !PT ;  /* 0x0008000832157812 */ /* 0x000fe400078ef833 */
[----:B------:R-:W-:-:S02]  /*84e0*/  LOP3.LUT R23, R20, 0x80008, R23, 0xf8, !PT ;  /* 0x0008000814177812 */ /* 0x000fc400078ef817 */
[----:B------:R-:W-:Y:S02]  /*84f0*/  SHF.R.U32.HI R27, RZ, 0xa, R27 ;  /* 0x0000000aff1b7819 */ /* 0x000fe4000001161b */
[----:B------:R-:W-:Y:S02]  /*8500*/  PRMT R14, R14, 0x5410, R53 ;  /* 0x000054100e0e7816 */ /* 0x000fe40000000035 */
[----:B------:R-:W-:Y:S02]  /*8510*/  LOP3.LUT R43, R43, 0x64006400, RZ, 0xfc, !PT ;  /* 0x640064002b2b7812 */ /* 0x000fe400078efcff */
[----:B------:R-:W-:Y:S02]  /*8520*/  LOP3.LUT R82, R82, 0x1f001f, RZ, 0xc0, !PT ;  /* 0x001f001f52527812 */ /* 0x000fe400078ec0ff */
[----:B------:R-:W-:Y:S01]  /*8530*/  LOP3.LUT R67, R67, 0x1f001f, RZ, 0xc0, !PT ;  /* 0x001f001f43437812 */ /* 0x000fe200078ec0ff */
[----:B------:R-:W-:Y:S01]  /*8540*/  HFMA2 R83, R43, R14.H1_H1, -48, -48 ;  /* 0xd200d2002b537431 */ /* 0x000fe2000006000e */
        /* <DEDUP_REMOVED lines=99> */
[----:B------:R-:W-:Y:S02]  /*8b80*/  LOP3.LUT R44, R4, 0x1f001f, RZ, 0xc0, !PT ;  /* 0x001f001f042c7812 */ /* 0x000fe400078ec0ff */
[----:B------:R-:W-:Y:S02]  /*8b90*/  SHF.R.U32.HI R48, RZ, 0xa, R4 ;  /* 0x0000000aff307819 */ /* 0x000fe40000011604 */
[----:B------:R-:W-:-:S02]  /*8ba0*/  SHF.R.U32.HI R22, RZ, 0xb, R5 ;  /* 0x0000000bff167819 */ /* 0x000fc40000011605 */
[C---:B------:R-:W-:Y:S02]  /*8bb0*/  LOP3.LUT R4, R5.reuse, 0x3e003e0, RZ, 0xc0, !PT ;  /* 0x03e003e005047812 */ /* 0x040fe400078ec0ff */
[----:B------:R-:W-:Y:S02]  /*8bc0*/  LOP3.LUT R45, R5, 0x1f001f, RZ, 0xc0, !PT ;  /* 0x001f001f052d7812 */ /* 0x000fe400078ec0ff */
[----:B------:R-:W-:Y:S02]  /*8bd0*/  SHF.R.U32.HI R49, RZ, 0xa, R5 ;  /* 0x0000000aff317819 */ /* 0x000fe40000011605 */
[--C-:B------:R-:W-:Y:S02]  /*8be0*/  SHF.R.U32.HI R20, RZ, 0xb, R6.reuse ;  /* 0x0000000bff147819 */ /* 0x100fe40000011606 */
[----:B------:R-:W-:Y:S02]  /*8bf0*/  SHF.R.U32.HI R50, RZ, 0xa, R6 ;  /* 0x0000000aff327819 */ /* 0x000fe40000011606 */
[----:B------:R-:W-:-:S02]  /*8c00*/  SHF.R.U32.HI R5, RZ, 0xb, R7 ;  /* 0x0000000bff057819 */ /* 0x000fc40000011607 */
[----:B------:R-:W-:Y:S02]  /*8c10*/  SHF.R.U32.HI R51, RZ, 0xa, R7 ;  /* 0x0000000aff337819 */ /* 0x000fe40000011607 */
[----:B------:R-:W-:Y:S02]  /*8c20*/  LOP3.LUT R22, R23, 0x100010, R22, 0xf8, !PT ;  /* 0x0010001017167812 */ /* 0x000fe400078ef816 */
[C---:B------:R-:W-:Y:S02]  /*8c30*/  LOP3.LUT R52, R6.reuse, 0x3e003e0, RZ, 0xc0, !PT ;  /* 0x03e003e006347812 */ /* 0x040fe400078ec0ff */
[----:B------:R-:W-:Y:S02]  /*8c40*/  LOP3.LUT R46, R6, 0x1f001f, RZ, 0xc0, !PT ;  /* 0x001f001f062e7812 */ /* 0x000fe400078ec0ff */
[C---:B------:R-:W-:Y:S02]  /*8c50*/  LOP3.LUT R53, R7.reuse, 0x3e003e0, RZ, 0xc0, !PT ;  /* 0x03e003e007357812 */ /* 0x040fe400078ec0ff */
        /* <DEDUP_REMOVED lines=130> */
.L_x_4007:
        /* <DEDUP_REMOVED lines=79> */
.L_x_4006:
        /* <DEDUP_REMOVED lines=8> */
.L_x_4005:
        /* <DEDUP_REMOVED lines=20> */
.L_x_4012:
[----:B------:R-:W0:Y:S02]  /*9b30*/  LDS R6, [R5] ;  /* 0x0000000005067984 */ /* 0x000e240000000800 */
[----:B0-----:R-:W-:-:S06]  /*9b40*/  HADD2 R7, R6, R9 ;  /* 0x0000000906077230 */ /* 0x001fcc0000000000 */
[----:B------:R-:W0:Y:S02]  /*9b50*/  ATOMS.CAST.SPIN R7, [R5], R6, R7 ;  /* 0x000000060507738d */ /* 0x000e240001800007 */
[----:B0-----:R-:W-:-:S13]  /*9b60*/  ISETP.EQ.U32.AND P0, PT, R7, 0x1, PT ;  /* 0x000000010700780c */ /* 0x001fda0003f02070 */
[----:B------:R-:W-:Y:S05]  /*9b70*/  @!P0 BRA `(.L_x_4012) ;  /* 0xffffffb000008947 */ /* 0x000fea000383ffff */
[----:B------:R-:W-:Y:S05]  /*9b80*/  BRA `(.L_x_4010) ;  /* 0x0000003000007947 */ /* 0x000fea0003800000 */
.L_x_4011:
[----:B------:R-:W2:Y:S02]  /*9b90*/  LD.E R5, [R2.64] ;  /* 0x0000000602057980 */ /* 0x000ea4000c101900 */
[----:B--2---:R-:W-:-:S05]  /*9ba0*/  IMAD.IADD R5, R9, 0x1, R5 ;  /* 0x0000000109057824 */ /* 0x004fca00078e0205 */
[----:B------:R0:W-:Y:S02]  /*9bb0*/  ST.E [R2.64], R5 ;  /* 0x0000000502007985 */ /* 0x0001e4000c101906 */
.L_x_4010:
[----:B------:R-:W-:Y:S05]  /*9bc0*/  BSYNC B0 ;  /* 0x0000000000007941 */ /* 0x000fea0003800000 */
.L_x_4009:
[----:B------:R-:W2:Y:S01]  /*9bd0*/  ATOM.E.ADD.F16x2.RN.STRONG.GPU P0, RZ, [R2.64+0x4], R19 ;  /* 0x0000041302ff798a */ /* 0x000ea2000810e9c6 */
[----:B------:R-:W-:Y:S01]  /*9be0*/  BSSY B0, `(.L_x_4013) ;  /* 0x000000f000007945 */ /* 0x000fe20003800000 */
[----:B--2---:R-:W-:Y:S05]  /*9bf0*/  @P0 BRA `(.L_x_4014) ;  /* 0x000000d000000947 */ /* 0x004fea0003800000 */
[----:B------:R-:W1:Y:S02]  /*9c00*/  QSPC.E.S P0, RZ, [R2+0x4] ;  /* 0x0000040002ff73aa */ /* 0x000e640000000500 */
[----:B-1----:R-:W-:Y:S05]  /*9c10*/  @!P0 BRA `(.L_x_4015) ;  /* 0x0000008000008947 */ /* 0x002fea0003800000 */
[----:B0-----:R-:W-:-:S04]  /*9c20*/  IADD3 R2, R2, 0x4, RZ ;  /* 0x0000000402027810 */ /* 0x001fc80007ffe0ff */
[----:B------:R-:W-:-:S05]  /*9c30*/  LOP3.LUT R2, R2, 0xffffff, RZ, 0xc0, !PT ;  /* 0x00ffffff02027812 */ /* 0x000fca00078ec0ff */
.L_x_4016:
[----:B------:R-:W0:Y:S02]  /*9c40*/  LDS R6, [R2] ;  /* 0x0000000002067984 */ /* 0x000e240000000800 */
[----:B0-----:R-:W-:-:S10]  /*9c50*/  HFMA2.MMA R7, R6, 1, 1, R19 ;  /* 0x3c003c0006077835 */ /* 0x001fd40000000013 */
[----:B------:R-:W0:Y:S02]  /*9c60*/  ATOMS.CAST.SPIN R7, [R2], R6, R7 ;  /* 0x000000060207738d */ /* 0x000e240001800007 */
[----:B0-----:R-:W-:-:S13]  /*9c70*/  ISETP.EQ.U32.AND P0, PT, R7, 0x1, PT ;  /* 0x000000010700780c */ /* 0x001fda0003f02070 */
[----:B------:R-:W-:Y:S05]  /*9c80*/  @!P0 BRA `(.L_x_4016) ;  /* 0xffffffb000008947 */ /* 0x000fea000383ffff */
[----:B------:R-:W-:Y:S05]  /*9c90*/  BRA `(.L_x_4014) ;  /* 0x0000003000007947 */ /* 0x000fea0003800000 */
.L_x_4015:
[----:B0-----:R-:W2:Y:S02]  /*9ca0*/  LD.E R5, [R2.64+0x4] ;  /* 0x0000040602057980 */ /* 0x001ea4000c101900 */
[----:B--2---:R-:W-:-:S05]  /*9cb0*/  IMAD.IADD R5, R19, 0x1, R5 ;  /* 0x0000000113057824 */ /* 0x004fca00078e0205 */
[----:B------:R0:W-:Y:S02]  /*9cc0*/  ST.E [R2.64+0x4], R5 ;  /* 0x0000040502007985 */ /* 0x0001e4000c101906 */
.L_x_4014:
[----:B------:R-:W-:Y:S05]  /*9cd0*/  BSYNC B0 ;  /* 0x0000000000007941 */ /* 0x000fea0003800000 */
.L_x_4013:
        /* <DEDUP_REMOVED lines=12> */
.L_x_4020:
[----:B------:R-:W0:Y:S02]  /*9da0*/  LDS R4, [R0] ;  /* 0x0000000000047984 */ /* 0x000e240000000800 */
[----:B0-----:R-:W-:-:S06]  /*9db0*/  HADD2 R5, R4, R7 ;  /* 0x0000000704057230 */ /* 0x001fcc0000000000 */
[----:B------:R-:W0:Y:S02]  /*9dc0*/  ATOMS.CAST.SPIN R5, [R0], R4, R5 ;  /* 0x000000040005738d */ /* 0x000e240001800005 */
[----:B0-----:R-:W-:-:S13]  /*9dd0*/  ISETP.EQ.U32.AND P0, PT, R5, 0x1, PT ;  /* 0x000000010500780c */ /* 0x001fda0003f02070 */
[----:B------:R-:W-:Y:S05]  /*9de0*/  @!P0 BRA `(.L_x_4020) ;  /* 0xffffffb000008947 */ /* 0x000fea000383ffff */
[----:B------:R-:W-:Y:S05]  /*9df0*/  BRA `(.L_x_4018) ;  /* 0x0000003000007947 */ /* 0x000fea0003800000 */
.L_x_4019:
[----:B------:R-:W2:Y:S02]  /*9e00*/  LD.E R0, [R2.64] ;  /* 0x0000000602007980 */ /* 0x000ea4000c101900 */
[----:B--2---:R-:W-:-:S05]  /*9e10*/  IMAD.IADD R5, R7, 0x1, R0 ;  /* 0x0000000107057824 */ /* 0x004fca00078e0200 */
[----:B------:R0:W-:Y:S02]  /*9e20*/  ST.E [R2.64], R5 ;  /* 0x0000000502007985 */ /* 0x0001e4000c101906 */
.L_x_4018:
[----:B------:R-:W-:Y:S05]  /*9e30*/  BSYNC B0 ;  /* 0x0000000000007941 */ /* 0x000fea0003800000 */
.L_x_4017:
[----:B------:R-:W2:Y:S02]  /*9e40*/  ATOM.E.ADD.F16x2.RN.STRONG.GPU P0, RZ, [R2.64+0x4], R13 ;  /* 0x0000040d02ff798a */ /* 0x000ea4000810e9c6 */
[----:B--2---:R-:W-:Y:S05]  /*9e50*/  @P0 EXIT ;  /* 0x000000000000094d */ /* 0x004fea0003800000 */
[----:B------:R-:W1:Y:S02]  /*9e60*/  QSPC.E.S P0, RZ, [R2+0x4] ;  /* 0x0000040002ff73aa */ /* 0x000e640000000500 */
[----:B-1----:R-:W-:Y:S05]  /*9e70*/  @!P0 BRA `(.L_x_4021) ;  /* 0x0000008000008947 */ /* 0x002fea0003800000 */
[----:B0-----:R-:W-:-:S04]  /*9e80*/  IADD3 R2, R2, 0x4, RZ ;  /* 0x0000000402027810 */ /* 0x001fc80007ffe0ff */
[----:B------:R-:W-:-:S05]  /*9e90*/  LOP3.LUT R2, R2, 0xffffff, RZ, 0xc0, !PT ;  /* 0x00ffffff02027812 */ /* 0x000fca00078ec0ff */
.L_x_4022:
[----:B------:R-:W0:Y:S02]  /*9ea0*/  LDS R4, [R2] ;  /* 0x0000000002047984 */ /* 0x000e240000000800 */
[----:B0-----:R-:W-:-:S10]  /*9eb0*/  HFMA2.MMA R5, R4, 1, 1, R13 ;  /* 0x3c003c0004057835 */ /* 0x001fd4000000000d */
[----:B------:R-:W0:Y:S02]  /*9ec0*/  ATOMS.CAST.SPIN R5, [R2], R4, R5 ;  /* 0x000000040205738d */ /* 0x000e240001800005 */
[----:B0-----:R-:W-:-:S13]  /*9ed0*/  ISETP.EQ.U32.AND P0, PT, R5, 0x1, PT ;  /* 0x000000010500780c */ /* 0x001fda0003f02070 */
[----:B------:R-:W-:Y:S05]  /*9ee0*/  @!P0 BRA `(.L_x_4022) ;  /* 0xffffffb000008947 */ /* 0x000fea000383ffff */
[----:B------:R-:W-:Y:S05]  /*9ef0*/  EXIT ;  /* 0x000000000000794d */ /* 0x000fea0003800000 */
.L_x_4021:
[----:B------:R-:W2:Y:S02]  /*9f00*/  LD.E R0, [R2.64+0x4] ;  /* 0x0000040602007980 */ /* 0x000ea4000c101900 */
[----:B0-2---:R-:W-:-:S05]  /*9f10*/  IMAD.IADD R5, R13, 0x1, R0 ;  /* 0x000000010d057824 */ /* 0x005fca00078e0200 */
[----:B------:R-:W-:Y:S01]  /*9f20*/  ST.E [R2.64+0x4], R5 ;  /* 0x0000040502007985 */ /* 0x000fe2000c101906 */
[----:B------:R-:W-:Y:S05]  /*9f30*/  EXIT ;  /* 0x000000000000794d */ /* 0x000fea0003800000 */
.L_x_4023:
        /* <DEDUP_REMOVED lines=12> */
.L_x_4804:


//--------------------- .text._Z23gemm_half_q_half_kernelILi2ELi152ELb1ELb1ELi32EEvPK6__halfPKjS4_S2_PS0_iiiiPKtS7_iiiiiibS2_i --------------------------
	.section	.text._Z23gemm_half_q_half_kernelILi2ELi152ELb1ELb1ELi32EEvPK6__halfPKjS4_S2_PS0_iiiiPKtS7_iiiiiibS2_i,"ax",@progbits
	.sectioninfo	@"SHI_REGISTERS=95"
	.align	128
        .global         _Z23gemm_half_q_half_kernelILi2ELi152ELb1ELb1ELi32EEvPK6__halfPKjS4_S2_PS0_iiiiPKtS7_iiiiiibS2_i
        .type           _Z23gemm_half_q_half_kernelILi2ELi152ELb1ELb1ELi32EEvPK6__halfPKjS4_S2_PS0_iiiiPKtS7_iiiiiibS2_i,@function
        .size           _Z23gemm_half_q_half_kernelILi2ELi152ELb1ELb1ELi32EEvPK6__halfPKjS4_S2_PS0_iiiiPKtS7_iiiiiibS2_i,(.L_x_4805 - _Z23gemm_half_q_half_kernelILi2ELi152ELb1ELb1ELi32EEvPK6__halfPKjS4_S2_PS0_iiiiPKtS7_iiiiiibS2_i)
        .other          _Z23gemm_half_q_half_kernelILi2ELi152ELb1ELb1ELi32EEvPK6__halfPKjS4_S2_PS0_iiiiPKtS7_iiiiiibS2_i,@"STO_CUDA_ENTRY STV_DEFAULT"
_Z23gemm_half_q_half_kernelILi2ELi152ELb1ELb1ELi32EEvPK6__halfPKjS4_S2_PS0_iiiiPKtS7_iiiiiibS2_i:
.text._Z23gemm_half_q_half_kernelILi2ELi152ELb1ELb1ELi32EEvPK6__halfPKjS4_S2_PS0_iiiiPKtS7_iiiiiibS2_i:
        /* <DEDUP_REMOVED lines=24> */
.L_x_4024:
        /* <DEDUP_REMOVED lines=27> */
.L_x_4029:
        /* <DEDUP_REMOVED lines=36> */
.L_x_4028:
        /* <DEDUP_REMOVED lines=22> */
.L_x_4030:
        /* <DEDUP_REMOVED lines=12> */
.L_x_4027:
[----:B------:R-:W-:Y:S01]  /*0790*/  ISETP.GT.AND P2, PT, R5, 0x3, PT ;  /* 0x000000030500780c */ /* 0x000fe20003f44270 */
[----:B------:R-:W-:Y:S01]  /*07a0*/  IMAD.SHL.U32 R22, R11, 0x2, RZ ;  /* 0x000000020b167824 */ /* 0x000fe200078e00ff */
[----:B------:R-:W-:Y:S01]  /*07b0*/  PLOP3.LUT P0, PT, PT, PT, PT, 0x80, 0x0 ;  /* 0x000000000000781c */ /* 0x000fe20003f0f070 */
[----:B------:R-:W-:-:S10]  /*07c0*/  IMAD.MOV.U32 R15, RZ, RZ, RZ ;  /* 0x000000ffff0f7224 */ /* 0x000fd400078e00ff */
[----:B------:R-:W-:Y:S05]  /*07d0*/  @!P2 BRA `(.L_x_4031) ;  /* 0x000002600000a947 */ /* 0x000fea0003800000 */
[----:B------:R-:W-:Y:S02]  /*07e0*/  PLOP3.LUT P0, PT, PT, PT, PT, 0x8, 0x0 ;  /* 0x000000000000781c */ /* 0x000fe40003f0e170 */
[----:B------:R-:W-:Y:S02]  /*07f0*/  IADD3 R24, R5, -0x3, RZ ;  /* 0xfffffffd05187810 */ /* 0x000fe40007ffe0ff */
.L_x_4032:
        /* <DEDUP_REMOVED lines=36> */
.L_x_4031:
        /* <DEDUP_REMOVED lines=22> */
.L_x_4033:
        /* <DEDUP_REMOVED lines=11> */
.L_x_4026:
[----:B------:R-:W-:Y:S05]  /*0c50*/  BSYNC B0 ;  /* 0x0000000000007941 */ /* 0x000fea0003800000 */
.L_x_4025:
        /* <DEDUP_REMOVED lines=14> */
.L_x_4036:
        /* <DEDUP_REMOVED lines=19> */
.L_x_4035:
        /* <DEDUP_REMOVED lines=14> */
.L_x_4037:
[----:B------:R-:W-:-:S13]  /*0f50*/  ISETP.LT.OR P0, PT, R15, R5, P0 ;  /* 0x000000050f00720c */ /* 0x000fda0000701670 */
[----:B------:R-:W-:Y:S02]  /*0f60*/  @P0 IMAD R15, R4, 0x2, R15 ;  /* 0x00000002040f0824 */ /* 0x000fe400078e020f */
[----:B------:R-:W-:Y:S02]  /*0f70*/  @P0 IMAD.MOV.U32 R5, RZ, RZ, 0x2 ;  /* 0x00000002ff050424 */ /* 0x000fe400078e00ff */
[----:B------:R-:W-:-:S04]  /*0f80*/  @P0 IMAD R4, R15, c[0x0][0x18c], R2 ;  /* 0x000063000f040a24 */ /* 0x000fc800078e0202 */
[----:B------:R-:W-:-:S05]  /*0f90*/  @P0 IMAD.WIDE R4, R4, R5, c[0x0][0x180] ;  /* 0x0000600004040625 */ /* 0x000fca00078e0205 */
[----:B------:R1:W-:Y:S02]  /*0fa0*/  @P0 STG.E.64 [R4.64], RZ ;  /* 0x000000ff04000986 */ /* 0x0003e4000c101b06 */
.L_x_4034:
        /* <DEDUP_REMOVED lines=65> */
.L_x_4039:
        /* <DEDUP_REMOVED lines=41> */
.L_x_4038:
[C---:B------:R-:W-:Y:S01]  /*1650*/  ISETP.GE.AND P0, PT, R88.reuse, R89, PT ;  /* 0x000000595800720c */ /* 0x040fe20003f06270 */
[----:B------:R-:W-:Y:S01]  /*1660*/  UMOV UR4, URZ ;  /* 0x0000003f00047c82 */ /* 0x000fe20008000000 */
[----:B------:R-:W-:Y:S02]  /*1670*/  LEA.HI.X R29, R29, c[0x0][0x16c], R22, 0x2, P3 ;  /* 0x00005b001d1d7a11 */ /* 0x000fe400018f1416 */
[----:B------:R-:W-:-:S02]  /*1680*/  ISETP.GE.OR P0, PT, R88, c[0x0][0x1a8], P0 ;  /* 0x00006a0058007a0c */ /* 0x000fc40000706670 */
[----:B------:R-:W-:Y:S02]  /*1690*/  PRMT R16, RZ, 0x5410, RZ ;  /* 0x00005410ff107816 */ /* 0x000fe400000000ff */
[----:B------:R-:W-:Y:S02]  /*16a0*/  PRMT R15, RZ, 0x5410, RZ ;  /* 0x00005410ff0f7816 */ /* 0x000fe400000000ff */
[----:B------:R-:W-:Y:S02]  /*16b0*/  PRMT R14, RZ, 0x5410, RZ ;  /* 0x00005410ff0e7816 */ /* 0x000fe400000000ff */
[----:B------:R-:W-:-:S05]  /*16c0*/  PRMT R13, RZ, 0x5410, RZ ;  /* 0x00005410ff0d7816 */ /* 0x000fca00000000ff */
[----:B------:R-:W-:Y:S05]  /*16d0*/  @P0 BRA `(.L_x_4040) ;  /* 0x0000489000000947 */ /* 0x000fea0003800000 */
[----:B------:R-:W-:Y:S01]  /*16e0*/  ULDC UR4, c[0x0][0x18c] ;  /* 0x0000630000047ab9 */ /* 0x000fe20000000800 */
[----:B------:R-:W-:Y:S01]  /*16f0*/  PRMT R3, R87, 0x9910, RZ ;  /* 0x0000991057037816 */ /* 0x000fe200000000ff */
[----:B------:R-:W-:Y:S01]  /*1700*/  USHF.R.S32.HI UR4, URZ, 0x1f, UR4 ;  /* 0x0000001f3f047899 */ /* 0x000fe20008011404 */
[----:B------:R-:W-:Y:S01]  /*1710*/  IADD3 R2, P2, P3, R2, c[0x0][0x18c], R21 ;  /* 0x0000630002027a10 */ /* 0x000fe20007b5e015 */
[----:B------:R-:W-:Y:S01]  /*1720*/  HADD2.F32 R4, -RZ, R17.H0_H0 ;  /* 0x20000011ff047230 */ /* 0x000fe20000004100 */
[----:B------:R-:W-:Y:S01]  /*1730*/  ISETP.NE.AND P0, PT, R3, RZ, PT ;  /* 0x000000ff0300720c */ /* 0x000fe20003f05270 */
[----:B------:R-:W-:Y:S01]  /*1740*/  HADD2.F32 R3, -RZ, R18.H0_H0 ;  /* 0x20000012ff037230 */ /* 0x000fe20000004100 */
[----:B------:R-:W-:Y:S02]  /*1750*/  LEA R6, P4, R2, c[0x0][0x168], 0x2 ;  /* 0x00005a0002067a11 */ /* 0x000fe400078810ff */
[----:B------:R-:W-:Y:S01]  /*1760*/  IADD3.X R7, R20, UR4, R23, P2, P3 ;  /* 0x0000000414077c10 */ /* 0x000fe200097e6417 */
[----:B------:R-:W-:Y:S01]  /*1770*/  UMOV UR4, URZ ;  /* 0x0000003f00047c82 */ /* 0x000fe20008000000 */
[----:B------:R-:W-:Y:S01]  /*1780*/  ISETP.LT.OR P0, PT, R0, 0x2, !P0 ;  /* 0x000000020000780c */ /* 0x000fe20004701670 */
[----:B------:R-:W-:Y:S01]  /*1790*/  HADD2.F32 R0, -RZ, R32.H0_H0 ;  /* 0x20000020ff007230 */ /* 0x000fe20000004100 */
[----:B------:R-:W-:Y:S01]  /*17a0*/  LEA.HI.X R7, R2, c[0x0][0x16c], R7, 0x2, P4 ;  /* 0x00005b0002077a11 */ /* 0x000fe200020f1407 */
[----:B-----5:R-:W-:Y:S01]  /*17b0*/  HADD2.F32 R2, -RZ, R19.H0_H0 ;  /* 0x20000013ff027230 */ /* 0x020fe20000004100 */
[----:B------:R-:W-:-:S04]  /*17c0*/  PRMT R16, RZ, 0x7610, R16 ;  /* 0x00007610ff107816 */ /* 0x000fc80000000010 */
.L_x_4049:
        /* <DEDUP_REMOVED lines=196> */
.L_x_4042:
        /* <DEDUP_REMOVED lines=46> */
[-C--:B------:R-:W-:Y:S01]  /*26f0*/  FFMA.FTZ R36, R36, R54.reuse, R35 ;  /* 0x0000003624247223 */ /* 0x080fe20000010023 */
[----:B------:R-:W-:Y:S01]  /*2700*/  HADD2.F32 R10, -RZ, R10.H1_H1 ;  /* 0x3000000aff0a7230 */ /* 0x000fe20000004100 */
[----:B------:R-:W-:Y:S02]  /*2710*/  FFMA.FTZ R54, R48, R54, R53 ;  /* 0x0000003630367223 */ /* 0x000fe40000010035 */
        /* <DEDUP_REMOVED lines=38> */
.L_x_4041:
        /* <DEDUP_REMOVED lines=199> */
.L_x_4044:
        /* <DEDUP_REMOVED lines=87> */
.L_x_4043:
        /* <DEDUP_REMOVED lines=198> */
.L_x_4046:
        /* <DEDUP_REMOVED lines=87> */
.L_x_4045:
        /* <DEDUP_REMOVED lines=198> */
.L_x_4048:
        /* <DEDUP_REMOVED lines=87> */
.L_x_4047:
[----:B------:R-:W-:Y:S01]  /*5f00*/  IADD3 R88, R88, 0x20, RZ ;  /* 0x0000002058587810 */ /* 0x000fe20007ffe0ff */
[----:B------:R-:W-:Y:S01]  /*5f10*/  UIADD3 UR4, UR4, 0x40, URZ ;  /* 0x0000004004047890 */ /* 0x000fe2000fffe03f */
[C---:B------:R-:W-:Y:S02]  /*5f20*/  IMAD.WIDE R6, R5.reuse, 0x8, R6 ;  /* 0x0000000805067825 */ /* 0x040fe400078e0206 */
[C---:B------:R-:W-:Y:S02]  /*5f30*/  ISETP.GE.AND P2, PT, R88.reuse, c[0x0][0x1a8], PT ;  /* 0x00006a0058007a0c */ /* 0x040fe40003f46270 */
[----:B------:R-:W-:Y:S01]  /*5f40*/  ISETP.LT.AND P3, PT, R88, R89, PT ;  /* 0x000000595800720c */ /* 0x000fe20003f61270 */
[----:B0-----:R-:W-:-:S12]  /*5f50*/  IMAD.WIDE R28, R5, 0x8, R28 ;  /* 0x00000008051c7825 */ /* 0x001fd800078e021c */
[----:B------:R-:W-:Y:S05]  /*5f60*/  @!P2 BRA P3, `(.L_x_4049) ;  /* 0xffffb8600000a947 */ /* 0x000fea000183ffff */
.L_x_4040:
        /* <DEDUP_REMOVED lines=9> */
.L_x_4053:
        /* <DEDUP_REMOVED lines=342> */
.L_x_4052:
        /* <DEDUP_REMOVED lines=79> */
.L_x_4051:
[----:B------:R-:W-:Y:S01]  /*7a50*/  IADD3 R88, R88, 0x20, RZ ;  /* 0x0000002058587810 */ /* 0x000fe20007ffe0ff */
[----:B------:R-:W-:Y:S01]  /*7a60*/  UIADD3 UR4, UR4, 0x40, URZ ;  /* 0x0000004004047890 */ /* 0x000fe2000fffe03f */
[----:B-----5:R-:W-:Y:S02]  /*7a70*/  IMAD.WIDE R28, R85, 0x4, R90 ;  /* 0x00000004551c7825 */ /* 0x020fe400078e025a */
[C---:B------:R-:W-:Y:S02]  /*7a80*/  ISETP.GE.AND P2, PT, R88.reuse, c[0x0][0x1b0], PT ;  /* 0x00006c0058007a0c */ /* 0x040fe40003f46270 */
[----:B------:R-:W-:-:S13]  /*7a90*/  ISETP.LT.AND P3, PT, R88, R89, PT ;  /* 0x000000595800720c */ /* 0x000fda0003f61270 */
[----:B------:R-:W-:Y:S05]  /*7aa0*/  @!P2 BRA P3, `(.L_x_4053) ;  /* 0xffffe5500000a947 */ /* 0x000fea000183ffff */
.L_x_4050:
[----:B------:R-:W-:-:S04]  /*7ab0*/  ISETP.GE.AND P0, PT, R88, R89, PT ;  /* 0x000000595800720c */ /* 0x000fc80003f06270 */
[----:B------:R-:W-:-:S13]  /*7ac0*/  ISETP.GE.OR P0, PT, R88, c[0x0][0x1b4], P0 ;  /* 0x00006d0058007a0c */ /* 0x000fda0000706670 */
[----:B------:R-:W-:Y:S05]  /*7ad0*/  @P0 BRA `(.L_x_4054) ;  /* 0x00003a5000000947 */ /* 0x000fea0003800000 */
[----:B------:R-:W1:Y:S01]  /*7ae0*/  S2R R0, SR_CTAID.Y ;  /* 0x0000000000007919 */ /* 0x000e620000002600 */
[----:B0-----:R-:W-:Y:S01]  /*7af0*/  IMAD.MOV.U32 R3, RZ, RZ, -0x2 ;  /* 0xfffffffeff037424 */ /* 0x001fe200078e00ff */
[----:B------:R-:W-:Y:S01]  /*7b00*/  PRMT R2, R87, 0x9910, RZ ;  /* 0x0000991057027816 */ /* 0x000fe200000000ff */
[----:B------:R-:W-:Y:S02]  /*7b10*/  HADD2.F32 R32, -RZ, R32.H0_H0 ;  /* 0x20000020ff207230 */ /* 0x000fe40000004100 */
[----:B-----5:R-:W-:Y:S01]  /*7b20*/  HADD2.F32 R19, -RZ, R19.H0_H0 ;  /* 0x20000013ff137230 */ /* 0x020fe20000004100 */
[----:B------:R-:W-:Y:S01]  /*7b30*/  ISETP.NE.AND P0, PT, R2, RZ, PT ;  /* 0x000000ff0200720c */ /* 0x000fe20003f05270 */
[----:B------:R-:W-:Y:S02]  /*7b40*/  HADD2.F32 R18, -RZ, R18.H0_H0 ;  /* 0x20000012ff127230 */ /* 0x000fe40000004100 */
[----:B------:R-:W-:Y:S01]  /*7b50*/  HADD2.F32 R17, -RZ, R17.H0_H0 ;  /* 0x20000011ff117230 */ /* 0x000fe20000004100 */
[----:B-1----:R-:W-:-:S05]  /*7b60*/  IMAD R0, R0, R3, c[0x0][0x188] ;  /* 0x0000620000007624 */ /* 0x002fca00078e0203 */
[----:B------:R-:W-:-:S08]  /*7b70*/  ISETP.LT.OR P0, PT, R0, 0x2, !P0 ;  /* 0x000000020000780c */ /* 0x000fd00004701670 */
.L_x_4063:
        /* <DEDUP_REMOVED lines=48> */
[-C--:B------:R-:W-:Y:S02]  /*7e80*/  HFMA2 R30, R39, R0.reuse.H0_H0, -72, -72 ;  /* 0xd480d480271e7431 */ /* 0x080fe40000040000 */
[-C--:B------:R-:W-:Y:S02]  /*7e90*/  HFMA2 R26, R31, R0.reuse.H0_H0, -72, -72 ;  /* 0xd480d4801f1a7431 */ /* 0x080fe40000040000 */
[-C--:B------:R-:W-:Y:S02]  /*7ea0*/  HFMA2 R39, R41, R0.reuse.H0_H0, -72, -72 ;  /* 0xd480d48029277431 */ /* 0x080fe40000040000 */
[----:B------:R-:W-:Y:S02]  /*7eb0*/  HADD2 R12, R2, -1032, -1032 ;  /* 0xe408e408020c7430 */ /* 0x000fe40000000000 */
[----:B------:R-:W-:Y:S02]  /*7ec0*/  HFMA2 R24, R3, R0.H0_H0, -72, -72 ;  /* 0xd480d48003187431 */ /* 0x000fe40000040000 */
[----:B------:R-:W-:-:S02]  /*7ed0*/  HADD2 R25, R25, -1032, -1032 ;  /* 0xe408e40819197430 */ /* 0x000fc40000000000 */
[----:B------:R-:W-:Y:S02]  /*7ee0*/  HADD2 R27, R27, -1032, -1032 ;  /* 0xe408e4081b1b7430 */ /* 0x000fe40000000000 */
        /* <DEDUP_REMOVED lines=96> */
.L_x_4056:
[----:B------:R-:W-:Y:S05]  /*84f0*/  @P0 BRA `(.L_x_4057) ;  /* 0x0000056000000947 */ /* 0x000fea0003800000 */
[----:B------:R-:W0:Y:S01]  /*8500*/  LDS.64 R42, [UR4+0x40] ;  /* 0x00004004ff2a7984 */ /* 0x000e220008000a00 */
[--C-:B------:R-:W-:Y:S02]  /*8510*/  HADD2.F32 R45, -RZ, R12.reuse.H0_H0 ;  /* 0x2000000cff2d7230 */ /* 0x100fe40000004100 */
        /* <DEDUP_REMOVED lines=32> */
[----:B------:R-:W-:Y:S01]  /*8720*/  FFMA.FTZ R46, R27, R46, R49 ;  /* 0x0000002e1b2e7223 */ /* 0x000fe20000010031 */
[----:B------:R-:W-:Y:S01]  /*8730*/  HADD2.F32 R27, -RZ, R34.H0_H0 ;  /* 0x20000022ff1b7230 */ /* 0x000fe20000004100 */
[-C--:B------:R-:W-:Y:S01]  /*8740*/  FFMA.FTZ R42, R26, R43.reuse, R42 ;  /* 0x0000002b1a2a7223 */ /* 0x080fe2000001002a */
        /* <DEDUP_REMOVED lines=49> */
.L_x_4057:
[----:B-----5:R-:W-:Y:S02]  /*8a60*/  LOP3.LUT R24, R21, 0xf000f0, RZ, 0xc0, !PT ;  /* 0x00f000f015187812 */ /* 0x020fe400078ec0ff */
[----:B------:R-:W-:Y:S02]  /*8a70*/  SHF.R.U32.HI R25, RZ, 0x8, R21 ;  /* 0x00000008ff197819 */ /* 0x000fe40000011615 */
[C---:B------:R-:W-:Y:S02]  /*8a80*/  LOP3.LUT R2, R20.reuse, 0xf000f, RZ, 0xc0, !PT ;  /* 0x000f000f14027812 */ /* 0x040fe400078ec0ff */
[----:B------:R-:W-:Y:S02]  /*8a90*/  LOP3.LUT R3, R20, 0xf000f0, RZ, 0xc0, !PT ;  /* 0x00f000f014037812 */ /* 0x000fe400078ec0ff */
[----:B------:R-:W-:Y:S02]  /*8aa0*/  SHF.R.U32.HI R30, RZ, 0x8, R22 ;  /* 0x00000008ff1e7819 */ /* 0x000fe40000011616 */
[----:B------:R-:W-:-:S02]  /*8ab0*/  LOP3.LUT R31, R23, 0xf000f, RZ, 0xc0, !PT ;  /* 0x000f000f171f7812 */ /* 0x000fc400078ec0ff */
[----:B------:R-:W-:Y:S02]  /*8ac0*/  LOP3.LUT R33, R23, 0xf000f0, RZ, 0xc0, !PT ;  /* 0x00f000f017217812 */ /* 0x000fe400078ec0ff */
[----:B------:R-:W-:Y:S02]  /*8ad0*/  SHF.R.U32.HI R35, RZ, 0x8, R23 ;  /* 0x00000008ff237819 */ /* 0x000fe40000011617 */
[----:B------:R-:W-:Y:S02]  /*8ae0*/  SHF.R.U32.HI R20, RZ, 0x8, R20 ;  /* 0x00000008ff147819 */ /* 0x000fe40000011614 */
        /* <DEDUP_REMOVED lines=131> */
.L_x_4058:
        /* <DEDUP_REMOVED lines=87> */
.L_x_4059:
        /* <DEDUP_REMOVED lines=23> */
[----:B------:R-:W-:Y:S01]  /*9a00*/  HFMA2 R11, R11, R0.H0_H0, -72, -72 ;  /* 0xd480d4800b0b7431 */ /* 0x000fe20000040000 */
[C---:B------:R-:W-:Y:S02]  /*9a10*/  LOP3.LUT R2, R8.reuse, 0xf000f, RZ, 0xc0, !PT ;  /* 0x000f000f08027812 */ /* 0x040fe400078ec0ff */
[----:B------:R-:W-:Y:S02]  /*9a20*/  LOP3.LUT R3, R8, 0xf000f0, RZ, 0xc0, !PT ;  /* 0x00f000f008037812 */ /* 0x000fe400078ec0ff */
[----:B------:R-:W-:-:S02]  /*9a30*/  LOP3.LUT R30, R27, 0x64006400, RZ, 0xfc, !PT ;  /* 0x640064001b1e7812 */ /* 0x000fc400078efcff */
[----:B------:R-:W-:Y:S02]  /*9a40*/  LOP3.LUT R37, R31, 0x64006400, RZ, 0xfc, !PT ;  /* 0x640064001f257812 */ /* 0x000fe400078efcff */
[C---:B------:R-:W-:Y:S02]  /*9a50*/  LOP3.LUT R34, R33.reuse, 0xf000f, RZ, 0xc0, !PT ;  /* 0x000f000f21227812 */ /* 0x040fe400078ec0ff */
        /* <DEDUP_REMOVED lines=111> */
.L_x_4060:
        /* <DEDUP_REMOVED lines=87> */
.L_x_4061:
[----:B------:R-:W-:Y:S02]  /*a6c0*/  SHF.R.U32.HI R2, RZ, 0x8, R4 ;  /* 0x00000008ff027819 */ /* 0x000fe40000011604 */
[----:B------:R-:W-:Y:S02]  /*a6d0*/  LOP3.LUT R3, R5, 0xf000f0, RZ, 0xc0, !PT ;  /* 0x00f000f005037812 */ /* 0x000fe400078ec0ff */
[C---:B------:R-:W-:Y:S02]  /*a6e0*/  LOP3.LUT R21, R6.reuse, 0xf000f, RZ, 0xc0, !PT ;  /* 0x000f000f06157812 */ /* 0x040fe400078ec0ff */
[----:B------:R-:W-:Y:S02]  /*a6f0*/  LOP3.LUT R4, R6, 0xf000f0, RZ, 0xc0, !PT ;  /* 0x00f000f006047812 */ /* 0x000fe400078ec0ff */
[----:B------:R-:W-:Y:S02]  /*a700*/  SHF.R.U32.HI R22, RZ, 0x8, R6 ;  /* 0x00000008ff167819 */ /* 0x000fe40000011606 */
[----:B------:R-:W-:-:S02]  /*a710*/  SHF.R.U32.HI R20, RZ, 0x8, R5 ;  /* 0x00000008ff147819 */ /* 0x000fc40000011605 */
[----:B------:R-:W-:Y:S02]  /*a720*/  LOP3.LUT R6, R7, 0xf000f0, RZ, 0xc0, !PT ;  /* 0x00f000f007067812 */ /* 0x000fe400078ec0ff */
[----:B------:R-:W-:Y:S02]  /*a730*/  LOP3.LUT R12, R5, 0xf000f, RZ, 0xc0, !PT ;  /* 0x000f000f050c7812 */ /* 0x000fe400078ec0ff */
[----:B------:R-:W-:Y:S02]  /*a740*/  LOP3.LUT R24, R7, 0xf000f, RZ, 0xc0, !PT ;  /* 0x000f000f07187812 */ /* 0x000fe400078ec0ff */
        /* <DEDUP_REMOVED lines=128> */
.L_x_4062:
[----:B------:R-:W-:Y:S05]  /*af50*/  @P0 BRA `(.L_x_4055) ;  /* 0x0000056000000947 */ /* 0x000fea0003800000 */
[----:B------:R-:W0:Y:S01]  /*af60*/  LDS.64 R26, [UR4+0x70] ;  /* 0x00007004ff1a7984 */ /* 0x000e220008000a00 */
[--C-:B------:R-:W-:Y:S02]  /*af70*/  HADD2.F32 R33, -RZ, R12.reuse.H0_H0 ;  /* 0x2000000cff217230 */ /* 0x100fe40000004100 */
[--C-:B------:R-:W-:Y:S01]  /*af80*/  HADD2.F32 R37, -RZ, R21.reuse.H0_H0 ;  /* 0x20000015ff257230 */ /* 0x100fe20000004100 */
[----:B------:R-:W1:Y:S01]  /*af90*/  LDS.64 R2, [UR4+0x78] ;  /* 0x00007804ff027984 */ /* 0x000e620008000a00 */
[----:B------:R-:W-:Y:S02]  /*afa0*/  HADD2.F32 R12, -RZ, R12.H1_H1 ;  /* 0x3000000cff0c7230 */ /* 0x000fe40000004100 */
[----:B------:R-:W-:Y:S02]  /*afb0*/  HADD2.F32 R35, -RZ, R20.H0_H0 ;  /* 0x20000014ff237230 */ /* 0x000fe40000004100 */
[----:B------:R-:W-:-:S02]  /*afc0*/  HADD2.F32 R21, -RZ, R21.H1_H1 ;  /* 0x30000015ff157230 */ /* 0x000fc40000004100 */
[----:B------:R-:W-:Y:S02]  /*afd0*/  HADD2.F32 R20, -RZ, R20.H1_H1 ;  /* 0x30000014ff147230 */ /* 0x000fe40000004100 */
        /* <DEDUP_REMOVED lines=78> */
.L_x_4055:
[----:B------:R-:W-:Y:S01]  /*b4c0*/  IADD3 R88, R88, 0x20, RZ ;  /* 0x0000002058587810 */ /* 0x000fe20007ffe0ff */
[----:B------:R-:W-:Y:S01]  /*b4d0*/  IMAD.MOV.U32 R3, RZ, RZ, c[0x0][0x18c] ;  /* 0x00006300ff037624 */ /* 0x000fe200078e00ff */
[----:B------:R-:W-:Y:S02]  /*b4e0*/  UIADD3 UR4, UR4, 0x40, URZ ;  /* 0x0000004004047890 */ /* 0x000fe4000fffe03f */
[C---:B------:R-:W-:Y:S01]  /*b4f0*/  ISETP.GE.AND P2, PT, R88.reuse, c[0x0][0x1b4], PT ;  /* 0x00006d0058007a0c */ /* 0x040fe20003f46270 */
[----:B------:R-:W-:Y:S01]  /*b500*/  IMAD.WIDE R28, R3, 0x10, R28 ;  /* 0x00000010031c7825 */ /* 0x000fe200078e021c */
[----:B------:R-:W-:-:S13]  /*b510*/  ISETP.LT.AND P3, PT, R88, R89, PT ;  /* 0x000000595800720c */ /* 0x000fda0003f61270 */
[----:B------:R-:W-:Y:S05]  /*b520*/  @!P2 BRA P3, `(.L_x_4063) ;  /* 0xffffc6500000a947 */ /* 0x000fea000183ffff */
.L_x_4054:
[----:B------:R-:W-:Y:S05]  /*b530*/  @!P1 EXIT ;  /* 0x000000000000994d */ /* 0x000fea0003800000 */
[----:B------:R-:W1:Y:S01]  /*b540*/  S2R R0, SR_CTAID.X ;  /* 0x0000000000007919 */ /* 0x000e620000002500 */
[----:B-----5:R-:W-:Y:S01]  /*b550*/  IMAD.MOV.U32 R11, RZ, RZ, 0x2 ;  /* 0x00000002ff0b7424 */ /* 0x020fe200078e00ff */
        /* <DEDUP_REMOVED lines=17> */
.L_x_4067:
[----:B------:R-:W0:Y:S02]  /*b670*/  LDS R6, [R5] ;  /* 0x0000000005067984 */ /* 0x000e240000000800 */
[----:B0-----:R-:W-:-:S10]  /*b680*/  HFMA2.MMA R7, R6, 1, 1, R9 ;  /* 0x3c003c0006077835 */ /* 0x001fd40000000009 */
[----:B------:R-:W0:Y:S02]  /*b690*/  ATOMS.CAST.SPIN R7, [R5], R6, R7 ;  /* 0x000000060507738d */ /* 0x000e240001800007 */
[----:B0-----:R-:W-:-:S13]  /*b6a0*/  ISETP.EQ.U32.AND P0, PT, R7, 0x1, PT ;  /* 0x000000010700780c */ /* 0x001fda0003f02070 */
[----:B------:R-:W-:Y:S05]  /*b6b0*/  @!P0 BRA `(.L_x_4067) ;  /* 0xffffffb000008947 */ /* 0x000fea000383ffff */
[----:B------:R-:W-:Y:S05]  /*b6c0*/  BRA `(.L_x_4065) ;  /* 0x0000003000007947 */ /* 0x000fea0003800000 */
.L_x_4066:
[----:B------:R-:W2:Y:S02]  /*b6d0*/  LD.E R5, [R2.64] ;  /* 0x0000000602057980 */ /* 0x000ea4000c101900 */
[----:B--2---:R-:W-:-:S05]  /*b6e0*/  IMAD.IADD R5, R9, 0x1, R5 ;  /* 0x0000000109057824 */ /* 0x004fca00078e0205 */
[----:B------:R0:W-:Y:S02]  /*b6f0*/  ST.E [R2.64], R5 ;  /* 0x0000000502007985 */ /* 0x0001e4000c101906 */
.L_x_4065:
[----:B------:R-:W-:Y:S05]  /*b700*/  BSYNC B0 ;  /* 0x0000000000007941 */ /* 0x000fea0003800000 */
.L_x_4064:
[----:B------:R-:W2:Y:S01]  /*b710*/  ATOM.E.ADD.F16x2.RN.STRONG.GPU P0, RZ, [R2.64+0x4], R15 ;  /* 0x0000040f02ff798a */ /* 0x000ea2000810e9c6 */
[----:B------:R-:W-:Y:S01]  /*b720*/  BSSY B0, `(.L_x_4068) ;  /* 0x000000f000007945 */ /* 0x000fe20003800000 */
[----:B--2---:R-:W-:Y:S05]  /*b730*/  @P0 BRA `(.L_x_4069) ;  /* 0x000000d000000947 */ /* 0x004fea0003800000 */
[----:B------:R-:W1:Y:S02]  /*b740*/  QSPC.E.S P0, RZ, [R2+0x4] ;  /* 0x0000040002ff73aa */ /* 0x000e640000000500 */
[----:B-1----:R-:W-:Y:S05]  /*b750*/  @!P0 BRA `(.L_x_4070) ;  /* 0x0000008000008947 */ /* 0x002fea0003800000 */
[----:B0-----:R-:W-:-:S04]  /*b760*/  IADD3 R2, R2, 0x4, RZ ;  /* 0x0000000402027810 */ /* 0x001fc80007ffe0ff */
[----:B------:R-:W-:-:S05]  /*b770*/  LOP3.LUT R2, R2, 0xffffff, RZ, 0xc0, !PT ;  /* 0x00ffffff02027812 */ /* 0x000fca00078ec0ff */
.L_x_4071:
[----:B------:R-:W0:Y:S02]  /*b780*/  LDS R6, [R2] ;  /* 0x0000000002067984 */ /* 0x000e240000000800 */
[----:B0-----:R-:W-:-:S06]  /*b790*/  HADD2 R7, R6, R15 ;  /* 0x0000000f06077230 */ /* 0x001fcc0000000000 */
[----:B------:R-:W0:Y:S02]  /*b7a0*/  ATOMS.CAST.SPIN R7, [R2], R6, R7 ;  /* 0x000000060207738d */ /* 0x000e240001800007 */
[----:B0-----:R-:W-:-:S13]  /*b7b0*/  ISETP.EQ.U32.AND P0, PT, R7, 0x1, PT ;  /* 0x000000010700780c */ /* 0x001fda0003f02070 */
[----:B------:R-:W-:Y:S05]  /*b7c0*/  @!P0 BRA `(.L_x_4071) ;  /* 0xffffffb000008947 */ /* 0x000fea000383ffff */
[----:B------:R-:W-:Y:S05]  /*b7d0*/  BRA `(.L_x_4069) ;  /* 0x0000003000007947 */ /* 0x000fea0003800000 */
.L_x_4070:
[----:B0-----:R-:W2:Y:S02]  /*b7e0*/  LD.E R5, [R2.64+0x4] ;  /* 0x0000040602057980 */ /* 0x001ea4000c101900 */
[----:B--2---:R-:W-:-:S05]  /*b7f0*/  IMAD.IADD R5, R15, 0x1, R5 ;  /* 0x000000010f057824 */ /* 0x004fca00078e0205 */
[----:B------:R0:W-:Y:S02]  /*b800*/  ST.E [R2.64+0x4], R5 ;  /* 0x0000040502007985 */ /* 0x0001e4000c101906 */
.L_x_4069:
[----:B------:R-:W-:Y:S05]  /*b810*/  BSYNC B0 ;  /* 0x0000000000007941 */ /* 0x000fea0003800000 */
.L_x_4068:
        /* <DEDUP_REMOVED lines=12> */
.L_x_4075:
[----:B------:R-:W0:Y:S02]  /*b8e0*/  LDS R4, [R0] ;  /* 0x0000000000047984 */ /* 0x000e240000000800 */
[----:B0-----:R-:W-:-:S10]  /*b8f0*/  HFMA2.MMA R5, R4, 1, 1, R7 ;  /* 0x3c003c0004057835 */ /* 0x001fd40000000007 */
[----:B------:R-:W0:Y:S02]  /*b900*/  ATOMS.CAST.SPIN R5, [R0], R4, R5 ;  /* 0x000000040005738d */ /* 0x000e240001800005 */
[----:B0-----:R-:W-:-:S13]  /*b910*/  ISETP.EQ.U32.AND P0, PT, R5, 0x1, PT ;  /* 0x000000010500780c */ /* 0x001fda0003f02070 */
[----:B------:R-:W-:Y:S05]  /*b920*/  @!P0 BRA `(.L_x_4075) ;  /* 0xffffffb000008947 */ /* 0x000fea000383ffff */
[----:B------:R-:W-:Y:S05]  /*b930*/  BRA `(.L_x_4073) ;  /* 0x0000003000007947 */ /* 0x000fea0003800000 */
.L_x_4074:
[----:B------:R-:W2:Y:S02]  /*b940*/  LD.E R0, [R2.64] ;  /* 0x0000000602007980 */ /* 0x000ea4000c101900 */
[----:B--2---:R-:W-:-:S05]  /*b950*/  IMAD.IADD R5, R7, 0x1, R0 ;  /* 0x0000000107057824 */ /* 0x004fca00078e0200 */
[----:B------:R0:W-:Y:S02]  /*b960*/  ST.E [R2.64], R5 ;  /* 0x0000000502007985 */ /* 0x0001e4000c101906 */
.L_x_4073:
[----:B------:R-:W-:Y:S05]  /*b970*/  BSYNC B0 ;  /* 0x0000000000007941 */ /* 0x000fea0003800000 */
.L_x_4072:
[----:B------:R-:W2:Y:S02]  /*b980*/  ATOM.E.ADD.F16x2.RN.STRONG.GPU P0, RZ, [R2.64+0x4], R13 ;  /* 0x0000040d02ff798a */ /* 0x000ea4000810e9c6 */
[----:B--2---:R-:W-:Y:S05]  /*b990*/  @P0 EXIT ;  /* 0x000000000000094d */ /* 0x004fea0003800000 */
[----:B------:R-:W1:Y:S02]  /*b9a0*/  QSPC.E.S P0, RZ, [R2+0x4] ;  /* 0x0000040002ff73aa */ /* 0x000e640000000500 */
[----:B-1----:R-:W-:Y:S05]  /*b9b0*/  @!P0 BRA `(.L_x_4076) ;  /* 0x0000008000008947 */ /* 0x002fea0003800000 */
[----:B0-----:R-:W-:-:S04]  /*b9c0*/  IADD3 R2, R2, 0x4, RZ ;  /* 0x0000000402027810 */ /* 0x001fc80007ffe0ff */
[----:B------:R-:W-:-:S05]  /*b9d0*/  LOP3.LUT R2, R2, 0xffffff, RZ, 0xc0, !PT ;  /* 0x00ffffff02027812 */ /* 0x000fca00078ec0ff */
.L_x_4077:
[----:B------:R-:W0:Y:S02]  /*b9e0*/  LDS R4, [R2] ;  /* 0x0000000002047984 */ /* 0x000e240000000800 */
[----:B0-----:R-:W-:-:S06]  /*b9f0*/  HADD2 R5, R4, R13 ;  /* 0x0000000d04057230 */ /* 0x001fcc0000000000 */
[----:B------:R-:W0:Y:S02]  /*ba00*/  ATOMS.CAST.SPIN R5, [R2], R4, R5 ;  /* 0x000000040205738d */ /* 0x000e240001800005 */
[----:B0-----:R-:W-:-:S13]  /*ba10*/  ISETP.EQ.U32.AND P0, PT, R5, 0x1, PT ;  /* 0x000000010500780c */ /* 0x001fda0003f02070 */
[----:B------:R-:W-:Y:S05]  /*ba20*/  @!P0 BRA `(.L_x_4077) ;  /* 0xffffffb000008947 */ /* 0x000fea000383ffff */
[----:B------:R-:W-:Y:S05]  /*ba30*/  EXIT ;  /* 0x000000000000794d */ /* 0x000fea0003800000 */
.L_x_4076:
[----:B------:R-:W2:Y:S02]  /*ba40*/  LD.E R0, [R2.64+0x4] ;  /* 0x0000040602007980 */ /* 0x000ea4000c101900 */
[----:B0-2---:R-:W-:-:S05]  /*ba50*/  IMAD.IADD R5, R13, 0x1, R0 ;  /* 0x000000010d057824 */ /* 0x005fca00078e0200 */
[----:B------:R-:W-:Y:S01]  /*ba60*/  ST.E [R2.64+0x4], R5 ;  /* 0x0000040502007985 */ /* 0x000fe2000c101906 */
[----:B------:R-:W-:Y:S05]  /*ba70*/  EXIT ;  /* 0x000000000000794d */ /* 0x000fea0003800000 */
.L_x_4078:
        /* <DEDUP_REMOVED lines=16> */
.L_x_4805:


//--------------------- .text._Z23gemm_half_q_half_kernelILi2ELi140ELb1ELb1ELi32EEvPK6__halfPKjS4_S2_PS0_iiiiPKtS7_iiiiiibS2_i --------------------------
	.section	.text._Z23gemm_half_q_half_kernelILi2ELi140ELb1ELb1ELi32EEvPK6__halfPKjS4_S2_PS0_iiiiPKtS7_iiiiiibS2_i,"ax",@progbits
	.sectioninfo	@"SHI_REGISTERS=95"
	.align	128
        .global         _Z23gemm_half_q_half_kernelILi2ELi140ELb1ELb1ELi32EEvPK6__halfPKjS4_S2_PS0_iiiiPKtS7_iiiiiibS2_i
        .type           _Z23gemm_half_q_half_kernelILi2ELi140ELb1ELb1ELi32EEvPK6__halfPKjS4_S2_PS0_iiiiPKtS7_iiiiiibS2_i,@function
        .size           _Z23gemm_half_q_half_kernelILi2ELi140ELb1ELb1ELi32EEvPK6__halfPKjS4_S2_PS0_iiiiPKtS7_iiiiiibS2_i,(.L_x_4806 - _Z23gemm_half_q_half_kernelILi2ELi140ELb1ELb1ELi32EEvPK6__halfPKjS4_S2_PS0_iiiiPKtS7_iiiiiibS2_i)
        .other          _Z23gemm_half_q_half_kernelILi2ELi140ELb1ELb1ELi32EEvPK6__halfPKjS4_S2_PS0_iiiiPKtS7_iiiiiibS2_i,@"STO_CUDA_ENTRY STV_DEFAULT"
_Z23gemm_half_q_half_kernelILi2ELi140ELb1ELb1ELi32EEvPK6__halfPKjS4_S2_PS0_iiiiPKtS7_iiiiiibS2_i:
.text._Z23gemm_half_q_half_kernelILi2ELi140ELb1ELb1ELi32EEvPK6__halfPKjS4_S2_PS0_iiiiPKtS7_iiiiiibS2_i:
        /* <DEDUP_REMOVED lines=24> */
.L_x_4079:
        /* <DEDUP_REMOVED lines=27> */
.L_x_4084:
        /* <DEDUP_REMOVED lines=36> */
.L_x_4083:
        /* <DEDUP_REMOVED lines=22> */
.L_x_4085:
        /* <DEDUP_REMOVED lines=12> */
.L_x_4082:
[----:B------:R-:W-:Y:S01]  /*0790*/  ISETP.GT.AND P2, PT, R4, 0x3, PT ;  /* 0x000000030400780c */ /* 0x000fe20003f44270 */
[----:B------:R-:W-:Y:S01]  /*07a0*/  IMAD.SHL.U32 R17, R11, 0x2, RZ ;  /* 0x000000020b117824 */ /* 0x000fe200078e00ff */
[----:B------:R-:W-:Y:S01]  /*07b0*/  PLOP3.LUT P0, PT, PT, PT, PT, 0x80, 0x0 ;  /* 0x000000000000781c */ /* 0x000fe20003f0f070 */
[----:B------:R-:W-:-:S10]  /*07c0*/  IMAD.MOV.U32 R16, RZ, RZ, RZ ;  /* 0x000000ffff107224 */ /* 0x000fd400078e00ff */
[----:B------:R-:W-:Y:S05]  /*07d0*/  @!P2 BRA `(.L_x_4086) ;  /* 0x000002600000a947 */ /* 0x000fea0003800000 */
[----:B------:R-:W-:Y:S02]  /*07e0*/  PLOP3.LUT P0, PT, PT, PT, PT, 0x8, 0x0 ;  /* 0x000000000000781c */ /* 0x000fe40003f0e170 */
[----:B------:R-:W-:Y:S02]  /*07f0*/  IADD3 R19, R4, -0x3, RZ ;  /* 0xfffffffd04137810 */ /* 0x000fe40007ffe0ff */
.L_x_4087:
        /* <DEDUP_REMOVED lines=36> */
.L_x_4086:
        /* <DEDUP_REMOVED lines=22> */
.L_x_4088:
        /* <DEDUP_REMOVED lines=11> */
.L_x_4081:
[----:B------:R-:W-:Y:S05]  /*0c50*/  BSYNC B0 ;  /* 0x0000000000007941 */ /* 0x000fea0003800000 */
.L_x_4080:
        /* <DEDUP_REMOVED lines=14> */
.L_x_4091:
        /* <DEDUP_REMOVED lines=19> */
.L_x_4090:
        /* <DEDUP_REMOVED lines=14> */
.L_x_4092:
[----:B------:R-:W-:-:S13]  /*0f50*/  ISETP.LT.OR P0, PT, R16, R4, P0 ;  /* 0x000000041000720c */ /* 0x000fda0000701670 */
[----:B------:R-:W-:Y:S02]  /*0f60*/  @P0 IMAD R3, R3, 0x2, R16 ;  /* 0x0000000203030824 */ /* 0x000fe400078e0210 */
[----:B------:R-:W-:Y:S02]  /*0f70*/  @P0 IMAD.MOV.U32 R4, RZ, RZ, 0x2 ;  /* 0x00000002ff040424 */ /* 0x000fe400078e00ff */
[----:B------:R-:W-:-:S04]  /*0f80*/  @P0 IMAD R3, R3, c[0x0][0x18c], R10 ;  /* 0x0000630003030a24 */ /* 0x000fc800078e020a */
[----:B------:R-:W-:-:S05]  /*0f90*/  @P0 IMAD.WIDE R4, R3, R4, c[0x0][0x180] ;  /* 0x0000600003040625 */ /* 0x000fca00078e0204 */
[----:B------:R1:W-:Y:S02]  /*0fa0*/  @P0 STG.E.64 [R4.64], RZ ;  /* 0x000000ff04000986 */ /* 0x0003e4000c101b06 */
.L_x_4089:
        /* <DEDUP_REMOVED lines=9> */
[----:B0-----:R-:W-:Y:S02]  /*1040*/  LEA.HI R13, R5, R4, RZ, 0x5 ;  /* 0x00000004050d7211 */ /* 0x001fe400078f28ff */
[----:B------:R-:W-:Y:S02]  /*1050*/  @P0 IADD3 R3, R3, -c[0x0][0x1a8], RZ ;  /* 0x80006a0003030a10 */ /* 0x000fe40007ffe0ff */
[C---:B------:R-:W-:Y:S02]  /*1060*/  @P2 IMNMX R5, R88.reuse, c[0x0][0x1b0], PT ;  /* 0x00006c0058052a17 */ /* 0x040fe40003800200 */
[----:B------:R-:W-:-:S02]  /*1070*/  @P3 IMNMX R7, R88, c[0x0][0x1b4], PT ;  /* 0x00006d0058073a17 */ /* 0x000fc40003800200 */
[----:B------:R-:W-:Y:S02]  /*1080*/  @P0 SHF.R.S32.HI R4, RZ, 0x1f, R3 ;  /* 0x0000001fff040819 */ /* 0x000fe40000011403 */
[C---:B------:R-:W-:Y:S02]  /*1090*/  @P4 IMNMX R8, R88.reuse, c[0x0][0x1b8], PT ;  /* 0x00006e0058084a17 */ /* 0x040fe40003800200 */
        /* <DEDUP_REMOVED lines=9> */
[----:B------:R-:W-:Y:S01]  /*1130*/  @P2 LEA.HI R6, R3, R6, RZ, 0x5 ;  /* 0x0000000603062211 */ /* 0x000fe200078f28ff */
[----:B------:R-:W-:Y:S01]  /*1140*/  IMAD.MOV.U32 R3, RZ, RZ, RZ ;  /* 0x000000ffff037224 */ /* 0x000fe200078e00ff */
[----:B------:R-:W-:Y:S01]  /*1150*/  @P3 LEA.HI R7, R4, R7, RZ, 0x5 ;  /* 0x0000000704073211 */ /* 0x000fe200078f28ff */
[----:B------:R-:W-:Y:S01]  /*1160*/  IMAD.MOV.U32 R4, RZ, RZ, RZ ;  /* 0x000000ffff047224 */ /* 0x000fe200078e00ff */
        /* <DEDUP_REMOVED lines=39> */
.L_x_4094:
        /* <DEDUP_REMOVED lines=41> */
.L_x_4093:
        /* <DEDUP_REMOVED lines=22> */
[----:B------:R-:W-:Y:S01]  /*17d0*/  HADD2.F32 R10, -RZ, R8.H0_H0 ;  /* 0x20000008ff0a7230 */ /* 0x000fe20000004100 */
[----:B------:R-:W-:-:S04]  /*17e0*/  PRMT R5, RZ, 0x7610, R5 ;  /* 0x00007610ff057816 */ /* 0x000fc80000000005 */
.L_x_4104:
[----:B0----5:R-:W-:Y:S05]  /*17f0*/  @!P1 BRA `(.L_x_4096) ;  /* 0x000011a000009947 */ /* 0x021fea0003800000 */
[----:B------:R-:W2:Y:S04]  /*1800*/  LDG.E.128.CONSTANT R16, [R20.64] ;  /* 0x0000000614107981 */ /* 0x000ea8000c1e9d00 */
[----:B-----5:R-:W3:Y:S01]  /*1810*/  LDG.E.128.CONSTANT R24, [R14.64] ;  /* 0x000000060e187981 */ /* 0x020ee2000c1e9d00 */
        /* <DEDUP_REMOVED lines=38> */
[----:B------:R0:W1:Y:S01]  /*1a80*/  I2F.F16 R46, R18 ;  /* 0x00000012002e7306 */ /* 0x0000620000200c00 */
[C---:B------:R-:W-:Y:S02]  /*1a90*/  LEA.HI R30, R25.reuse, 0xffffff80, RZ, 0x8 ;  /* 0xffffff80191e7811 */ /* 0x040fe400078f40ff */
[----:B------:R-:W-:Y:S02]  /*1aa0*/  LOP3.LUT R37, R24, 0xff, RZ, 0xc0, !PT ;  /* 0x000000ff18257812 */ /* 0x000fe400078ec0ff */
[----:B------:R-:W-:Y:S02]  /*1ab0*/  LOP3.LUT R38, R25, 0xff, RZ, 0xc0, !PT ;  /* 0x000000ff19267812 */ /* 0x000fe400078ec0ff */
[----:B------:R-:W-:Y:S01]  /*1ac0*/  IADD3 R17, R17, -0x80, RZ ;  /* 0xffffff8011117810 */ /* 0x000fe20007ffe0ff */
[----:B------:R-:W1:Y:S01]  /*1ad0*/  I2F.F16 R29, R29 ;  /* 0x0000001d001d7306 */ /* 0x000e620000200c00 */
[----:B------:R-:W-:-:S02]  /*1ae0*/  IADD3 R19, R19, -0x80, RZ ;  /* 0xffffff8013137810 */ /* 0x000fc40007ffe0ff */
[--C-:B0-----:R-:W-:Y:S02]  /*1af0*/  SHF.R.U32.HI R18, RZ, 0x8, R25.reuse ;  /* 0x00000008ff127819 */ /* 0x101fe40000011619 */
[----:B------:R-:W-:Y:S02]  /*1b00*/  SHF.R.U32.HI R24, RZ, 0x10, R24 ;  /* 0x00000010ff187819 */ /* 0x000fe40000011618 */
[----:B------:R-:W-:Y:S01]  /*1b10*/  SHF.R.U32.HI R25, RZ, 0x10, R25 ;  /* 0x00000010ff197819 */ /* 0x000fe20000011619 */
[----:B------:R0:W1:Y:S01]  /*1b20*/  I2F.F16 R48, R19 ;  /* 0x0000001300307306 */ /* 0x0000620000200c00 */
[----:B------:R-:W-:Y:S02]  /*1b30*/  LOP3.LUT R45, R44, 0xff, RZ, 0xc0, !PT ;  /* 0x000000ff2c2d7812 */ /* 0x000fe400078ec0ff */
[----:B------:R-:W-:Y:S02]  /*1b40*/  LOP3.LUT R16, R16, 0xff, RZ, 0xc0, !PT ;  /* 0x000000ff10107812 */ /* 0x000fe400078ec0ff */
[----:B------:R-:W-:-:S02]  /*1b50*/  LOP3.LUT R18, R18, 0xff, RZ, 0xc0, !PT ;  /* 0x000000ff12127812 */ /* 0x000fc400078ec0ff */
[----:B------:R-:W-:Y:S01]  /*1b60*/  IADD3 R16, R16, -0x80, RZ ;  /* 0xffffff8010107810 */ /* 0x000fe20007ffe0ff */
[----:B------:R1:W2:Y:S01]  /*1b70*/  I2F.F16 R44, R17 ;  /* 0x00000011002c7306 */ /* 0x0002a20000200c00 */
[----:B0-----:R-:W-:Y:S02]  /*1b80*/  LOP3.LUT R19, R25, 0xff, RZ, 0xc0, !PT ;  /* 0x000000ff19137812 */ /* 0x001fe400078ec0ff */
[----:B------:R-:W-:Y:S02]  /*1b90*/  SHF.R.U32.HI R50, RZ, 0x8, R26 ;  /* 0x00000008ff327819 */ /* 0x000fe4000001161a */
[----:B------:R-:W-:Y:S02]  /*1ba0*/  LEA.HI R31, R26, 0xffffff80, RZ, 0x8 ;  /* 0xffffff801a1f7811 */ /* 0x000fe400078f40ff */
[----:B------:R-:W-:Y:S01]  /*1bb0*/  LEA.HI R32, R27, 0xffffff80, RZ, 0x8 ;  /* 0xffffff801b207811 */ /* 0x000fe200078f40ff */
[----:B------:R-:W0:Y:S01]  /*1bc0*/  I2F.F16 R30, R30 ;  /* 0x0000001e001e7306 */ /* 0x000e220000200c00 */
[----:B-1----:R-:W-:-:S02]  /*1bd0*/  LOP3.LUT R17, R24, 0xff, RZ, 0xc0, !PT ;  /* 0x000000ff18117812 */ /* 0x002fc400078ec0ff */
[----:B------:R-:W-:Y:S02]  /*1be0*/  LOP3.LUT R39, R26, 0xff, RZ, 0xc0, !PT ;  /* 0x000000ff1a277812 */ /* 0x000fe400078ec0ff */
[----:B------:R-:W-:Y:S02]  /*1bf0*/  IADD3 R17, R17, -0x80, RZ ;  /* 0xffffff8011117810 */ /* 0x000fe40007ffe0ff */
[----:B------:R-:W-:Y:S01]  /*1c00*/  IADD3 R18, R18, -0x80, RZ ;  /* 0xffffff8012127810 */ /* 0x000fe20007ffe0ff */
[----:B------:R1:W0:Y:S01]  /*1c10*/  I2F.F16 R24, R16 ;  /* 0x0000001000187306 */ /* 0x0002220000200c00 */
[----:B------:R-:W-:Y:S02]  /*1c20*/  IADD3 R19, R19, -0x80, RZ ;  /* 0xffffff8013137810 */ /* 0x000fe40007ffe0ff */
[----:B------:R-:W-:Y:S02]  /*1c30*/  SHF.R.U32.HI R51, RZ, 0x8, R27 ;  /* 0x00000008ff337819 */ /* 0x000fe4000001161b */
[----:B------:R-:W-:-:S02]  /*1c40*/  SHF.R.U32.HI R26, RZ, 0x10, R26 ;  /* 0x00000010ff1a7819 */ /* 0x000fc4000001161a */
[----:B------:R-:W-:Y:S01]  /*1c50*/  SHF.R.U32.HI R27, RZ, 0x10, R27 ;  /* 0x00000010ff1b7819 */ /* 0x000fe2000001161b */
[----:B------:R0:W2:Y:S01]  /*1c60*/  I2F.F16 R49, R17 ;  /* 0x0000001100317306 */ /* 0x0000a20000200c00 */
[----:B-1----:R-:W-:Y:S02]  /*1c70*/  LOP3.LUT R16, R50, 0xff, RZ, 0xc0, !PT ;  /* 0x000000ff32107812 */ /* 0x002fe400078ec0ff */
[----:B------:R-:W-:Y:S02]  /*1c80*/  IADD3 R33, R33, -0x80, RZ ;  /* 0xffffff8021217810 */ /* 0x000fe40007ffe0ff */
[----:B------:R-:W-:Y:S02]  /*1c90*/  IADD3 R34, R34, -0x80, RZ ;  /* 0xffffff8022227810 */ /* 0x000fe40007ffe0ff */
[----:B------:R-:W-:Y:S01]  /*1ca0*/  IADD3 R35, R35, -0x80, RZ ;  /* 0xffffff8023237810 */ /* 0x000fe20007ffe0ff */
[----:B------:R1:W2:Y:S01]  /*1cb0*/  I2F.F16 R25, R18 ;  /* 0x0000001200197306 */ /* 0x0002a20000200c00 */
[----:B0-----:R-:W-:-:S02]  /*1cc0*/  LOP3.LUT R17, R26, 0xff, RZ, 0xc0, !PT ;  /* 0x000000ff1a117812 */ /* 0x001fc400078ec0ff */
[----:B------:R-:W-:Y:S02]  /*1cd0*/  IADD3 R36, R36, -0x80, RZ ;  /* 0xffffff8024247810 */ /* 0x000fe40007ffe0ff */
[----:B------:R-:W-:Y:S02]  /*1ce0*/  IADD3 R37, R37, -0x80, RZ ;  /* 0xffffff8025257810 */ /* 0x000fe40007ffe0ff */
[----:B------:R-:W-:Y:S01]  /*1cf0*/  IADD3 R38, R38, -0x80, RZ ;  /* 0xffffff8026267810 */ /* 0x000fe20007ffe0ff */
[----:B------:R0:W2:Y:S01]  /*1d00*/  I2F.F16 R50, R19 ;  /* 0x0000001300327306 */ /* 0x0000a20000200c00 */
[----:B-1----:R-:W-:Y:S02]  /*1d10*/  LOP3.LUT R18, R51, 0xff, RZ, 0xc0, !PT ;  /* 0x000000ff33127812 */ /* 0x002fe400078ec0ff */
[----:B------:R-:W-:Y:S02]  /*1d20*/  IADD3 R39, R39, -0x80, RZ ;  /* 0xffffff8027277810 */ /* 0x000fe40007ffe0ff */
[----:B------:R-:W-:-:S02]  /*1d30*/  IADD3 R41, R41, -0x80, RZ ;  /* 0xffffff8029297810 */ /* 0x000fc40007ffe0ff */
[----:B------:R-:W-:Y:S01]  /*1d40*/  IADD3 R43, R43, -0x80, RZ ;  /* 0xffffff802b2b7810 */ /* 0x000fe20007ffe0ff */
[----:B------:R-:W1:Y:S01]  /*1d50*/  I2F.F16 R31, R31 ;  /* 0x0000001f001f7306 */ /* 0x000e620000200c00 */
[----:B0-----:R-:W-:Y:S02]  /*1d60*/  LOP3.LUT R19, R27, 0xff, RZ, 0xc0, !PT ;  /* 0x000000ff1b137812 */ /* 0x001fe400078ec0ff */
        /* <DEDUP_REMOVED lines=108> */
.L_x_4097:
        /* <DEDUP_REMOVED lines=54> */
[--C-:B------:R-:W-:Y:S01]  /*2790*/  HADD2.F32 R22, -RZ, R19.reuse.H0_H0 ;  /* 0x20000013ff167230 */ /* 0x100fe20000004100 */
        /* <DEDUP_REMOVED lines=32> */
.L_x_4096:
[----:B------:R-:W-:-:S04]  /*29a0*/  IMAD.MOV.U32 R13, RZ, RZ, c[0x0][0x18c] ;  /* 0x00006300ff0d7624 */ /* 0x000fc800078e00ff */
[----:B-----5:R-:W-:-:S05]  /*29b0*/  IMAD.WIDE R24, R13, 0x8, R20 ;  /* 0x000000080d187825 */ /* 0x020fca00078e0214 */
        /* <DEDUP_REMOVED lines=197> */
.L_x_4099:
        /* <DEDUP_REMOVED lines=87> */
.L_x_4098:
        /* <DEDUP_REMOVED lines=198> */
.L_x_4101:
        /* <DEDUP_REMOVED lines=87> */
.L_x_4100:
        /* <DEDUP_REMOVED lines=198> */
.L_x_4103:
        /* <DEDUP_REMOVED lines=87> */
.L_x_4102:
[----:B------:R-:W-:Y:S01]  /*5f20*/  IADD3 R88, R88, 0x20, RZ ;  /* 0x0000002058587810 */ /* 0x000fe20007ffe0ff */
[----:B------:R-:W-:Y:S01]  /*5f30*/  UIADD3 UR4, UR4, 0x40, URZ ;  /* 0x0000004004047890 */ /* 0x000fe2000fffe03f */
[C---:B------:R-:W-:Y:S02]  /*5f40*/  IMAD.WIDE R14, R13.reuse, 0x8, R14 ;  /* 0x000000080d0e7825 */ /* 0x040fe400078e020e */
[C---:B------:R-:W-:Y:S02]  /*5f50*/  ISETP.GE.AND P2, PT, R88.reuse, c[0x0][0x1a8], PT ;  /* 0x00006a0058007a0c */ /* 0x040fe40003f46270 */
[----:B------:R-:W-:Y:S01]  /*5f60*/  ISETP.LT.AND P3, PT, R88, R89, PT ;  /* 0x000000595800720c */ /* 0x000fe20003f61270 */
[----:B------:R-:W-:-:S12]  /*5f70*/  IMAD.WIDE R20, R13, 0x8, R24 ;  /* 0x000000080d147825 */ /* 0x000fd800078e0218 */
[----:B------:R-:W-:Y:S05]  /*5f80*/  @!P2 BRA P3, `(.L_x_4104) ;  /* 0xffffb8600000a947 */ /* 0x000fea000183ffff */
.L_x_4095:
[----:B------:R-:W-:-:S04]  /*5f90*/  ISETP.GE.AND P0, PT, R88, R89, PT ;  /* 0x000000595800720c */ /* 0x000fc80003f06270 */
[----:B------:R-:W-:-:S13]  /*5fa0*/  ISETP.GE.OR P0, PT, R88, c[0x0][0x1b4], P0 ;  /* 0x00006d0058007a0c */ /* 0x000fda0000706670 */
[----:B------:R-:W-:Y:S05]  /*5fb0*/  @P0 BRA `(.L_x_4105) ;  /* 0x00003a5000000947 */ /* 0x000fea0003800000 */
[----:B------:R-:W1:Y:S01]  /*5fc0*/  S2R R0, SR_CTAID.Y ;  /* 0x0000000000007919 */ /* 0x000e620000002600 */
[----:B------:R-:W-:Y:S01]  /*5fd0*/  IMAD.MOV.U32 R11, RZ, RZ, -0x2 ;  /* 0xfffffffeff0b7424 */ /* 0x000fe200078e00ff */
[----:B------:R-:W-:Y:S01]  /*5fe0*/  PRMT R10, R87, 0x9910, RZ ;  /* 0x00009910570a7816 */ /* 0x000fe200000000ff */
[----:B0-----:R-:W-:Y:S02]  /*5ff0*/  HADD2.F32 R23, -RZ, R9.H0_H0 ;  /* 0x20000009ff177230 */ /* 0x001fe40000004100 */
[----:B------:R-:W-:Y:S01]  /*6000*/  HADD2.F32 R22, -RZ, R8.H0_H0 ;  /* 0x20000008ff167230 */ /* 0x000fe20000004100 */
[----:B------:R-:W-:Y:S01]  /*6010*/  ISETP.NE.AND P0, PT, R10, RZ, PT ;  /* 0x000000ff0a00720c */ /* 0x000fe20003f05270 */
[----:B------:R-:W-:Y:S01]  /*6020*/  HADD2.F32 R10, -RZ, R6.H0_H0 ;  /* 0x20000006ff0a7230 */ /* 0x000fe20000004100 */
[----:B-1----:R-:W-:Y:S01]  /*6030*/  IMAD R0, R0, R11, c[0x0][0x188] ;  /* 0x0000620000007624 */ /* 0x002fe200078e020b */
[----:B------:R-:W-:-:S04]  /*6040*/  HADD2.F32 R11, -RZ, R7.H0_H0 ;  /* 0x20000007ff0b7230 */ /* 0x000fc80000004100 */
[----:B------:R-:W-:-:S08]  /*6050*/  ISETP.LT.OR P0, PT, R0, 0x2, !P0 ;  /* 0x000000020000780c */ /* 0x000fd00004701670 */
.L_x_4114:
[----:B------:R-:W-:Y:S05]  /*6060*/  @!P1 BRA `(.L_x_4106) ;  /* 0x0000393000009947 */ /* 0x000fea0003800000 */
[----:B------:R-:W-:Y:S01]  /*6070*/  IMAD.MOV.U32 R25, RZ, RZ, c[0x0][0x18c] ;  /* 0x00006300ff197624 */ /* 0x000fe200078e00ff */
[----:B------:R-:W2:Y:S03]  /*6080*/  LDG.E.128.CONSTANT R28, [R20.64] ;  /* 0x00000006141c7981 */ /* 0x000ea6000c1e9d00 */
[----:B------:R-:W-:-:S06]  /*6090*/  IMAD.WIDE R12, R25, 0x4, R20 ;  /* 0x00000004190c7825 */ /* 0x000fcc00078e0214 */
[C---:B-----5:R-:W-:Y:S02]  /*60a0*/  IMAD.WIDE R16, R25.reuse, 0x4, R12 ;  /* 0x0000000419107825 */ /* 0x060fe400078e020c */
        /* <DEDUP_REMOVED lines=146> */
.L_x_4107:
        /* <DEDUP_REMOVED lines=87> */
.L_x_4108:
        /* <DEDUP_REMOVED lines=140> */
.L_x_4109:
        /* <DEDUP_REMOVED lines=87> */
.L_x_4110:
        /* <DEDUP_REMOVED lines=140> */
.L_x_4111:
        /* <DEDUP_REMOVED lines=87> */
.L_x_4112:
        /* <DEDUP_REMOVED lines=137> */
.L_x_4113:
        /* <DEDUP_REMOVED lines=87> */
.L_x_4106:
[----:B------:R-:W-:Y:S01]  /*99a0*/  IADD3 R88, R88, 0x20, RZ ;  /* 0x0000002058587810 */ /* 0x000fe20007ffe0ff */
[----:B------:R-:W-:Y:S01]  /*99b0*/  IMAD.MOV.U32 R13, RZ, RZ, c[0x0][0x18c] ;  /* 0x00006300ff0d7624 */ /* 0x000fe200078e00ff */
[----:B------:R-:W-:Y:S02]  /*99c0*/  UIADD3 UR4, UR4, 0x40, URZ ;  /* 0x0000004004047890 */ /* 0x000fe4000fffe03f */
[C---:B------:R-:W-:Y:S01]  /*99d0*/  ISETP.GE.AND P2, PT, R88.reuse, c[0x0][0x1b4], PT ;  /* 0x00006d0058007a0c */ /* 0x040fe20003f46270 */
[----:B------:R-:W-:Y:S01]  /*99e0*/  IMAD.WIDE R20, R13, 0x10, R20 ;  /* 0x000000100d147825 */ /* 0x000fe200078e0214 */
[----:B------:R-:W-:-:S13]  /*99f0*/  ISETP.LT.AND P3, PT, R88, R89, PT ;  /* 0x000000595800720c */ /* 0x000fda0003f61270 */
[----:B------:R-:W-:Y:S05]  /*9a00*/  @!P2 BRA P3, `(.L_x_4114) ;  /* 0xffffc6500000a947 */ /* 0x000fea000183ffff */
.L_x_4105:
[----:B------:R-:W-:-:S04]  /*9a10*/  ISETP.GE.AND P0, PT, R88, R89, PT ;  /* 0x000000595800720c */ /* 0x000fc80003f06270 */
[----:B------:R-:W-:-:S13]  /*9a20*/  ISETP.GE.OR P0, PT, R88, c[0x0][0x1b8], P0 ;  /* 0x00006e0058007a0c */ /* 0x000fda0000706670 */
[----:B------:R-:W-:Y:S05]  /*9a30*/  @P0 BRA `(.L_x_4115) ;  /* 0x0000195000000947 */ /* 0x000fea0003800000 */
[----:B------:R-:W1:Y:S01]  /*9a40*/  S2R R0, SR_CTAID.Y ;  /* 0x0000000000007919 */ /* 0x000e620000002600 */
[----:B------:R-:W-:Y:S01]  /*9a50*/  IMAD.MOV.U32 R11, RZ, RZ, -0x2 ;  /* 0xfffffffeff0b7424 */ /* 0x000fe200078e00ff */
[----:B------:R-:W-:-:S04]  /*9a60*/  PRMT R10, R87, 0x9910, RZ ;  /* 0x00009910570a7816 */ /* 0x000fc800000000ff */
[----:B------:R-:W-:Y:S01]  /*9a70*/  ISETP.NE.AND P0, PT, R10, RZ, PT ;  /* 0x000000ff0a00720c */ /* 0x000fe20003f05270 */
[----:B-1----:R-:W-:-:S05]  /*9a80*/  IMAD R0, R0, R11, c[0x0][0x188] ;  /* 0x0000620000007624 */ /* 0x002fca00078e020b */
[----:B------:R-:W-:Y:S02]  /*9a90*/  ISETP.LT.OR P0, PT, R0, 0x2, !P0 ;  /* 0x000000020000780c */ /* 0x000fe40004701670 */
.L_x_4118:
[----:B------:R-:W-:-:S04]  /*9aa0*/  IMAD.MOV.U32 R85, RZ, RZ, c[0x0][0x18c] ;  /* 0x00006300ff557624 */ /* 0x000fc800078e00ff */
[C---:B0-----:R-:W-:Y:S02]  /*9ab0*/  IMAD.WIDE R10, R85.reuse, 0x4, R20 ;  /* 0x00000004550a7825 */ /* 0x041fe400078e0214 */
[----:B0----5:R-:W5:Y:S04]  /*9ac0*/  LDG.E.128.CONSTANT R20, [R20.64] ;  /* 0x0000000614147981 */ /* 0x021f68000c1e9d00 */
[----:B------:R0:W5:Y:S01]  /*9ad0*/  LDG.E.128.CONSTANT R16, [R10.64] ;  /* 0x000000060a107981 */ /* 0x000162000c1e9d00 */
[----:B------:R-:W-:Y:S01]  /*9ae0*/  IMAD.WIDE R90, R85, 0x4, R10 ;  /* 0x00000004555a7825 */ /* 0x000fe200078e020a */
[----:B------:R-:W-:Y:S05]  /*9af0*/  @!P1 BRA `(.L_x_4116) ;  /* 0x0000183000009947 */ /* 0x000fea0003800000 */
[----:B------:R-:W2:Y:S01]  /*9b00*/  LDG.E.128.CONSTANT R12, [R90.64] ;  /* 0x000000065a0c7981 */ /* 0x000ea2000c1e9d00 */
[--C-:B-----5:R-:W-:Y:S01]  /*9b10*/  SHF.R.U32.HI R25, RZ, 0xf, R22.reuse ;  /* 0x0000000fff197819 */ /* 0x120fe20000011616 */
[----:B------:R-:W-:Y:S01]  /*9b20*/  IMAD.MOV.U32 R32, RZ, RZ, 0x3000 ;  /* 0x00003000ff207424 */ /* 0x000fe200078e00ff */
[----:B0-----:R-:W-:Y:S01]  /*9b30*/  LOP3.LUT R10, R22, 0x380038, RZ, 0xc0, !PT ;  /* 0x00380038160a7812 */ /* 0x001fe200078ec0ff */
[----:B------:R-:W-:Y:S01]  /*9b40*/  IMAD.MOV.U32 R40, RZ, RZ, 0x2400 ;  /* 0x00002400ff287424 */ /* 0x000fe200078e00ff */
[----:B------:R-:W-:-:S02]  /*9b50*/  SHF.R.U32.HI R30, RZ, 0x6, R22 ;  /* 0x00000006ff1e7819 */ /* 0x000fc40000011616 */
[----:B------:R-:W-:Y:S02]  /*9b60*/  LOP3.LUT R72, R22, 0x70007, RZ, 0xc0, !PT ;  /* 0x0007000716487812 */ /* 0x000fe400078ec0ff */
[--C-:B------:R-:W-:Y:S02]  /*9b70*/  SHF.R.U32.HI R24, RZ, 0xf, R20.reuse ;  /* 0x0000000fff187819 */ /* 0x100fe40000011614 */
        /* <DEDUP_REMOVED lines=17> */
[C---:B------:R-:W-:Y:S02]  /*9c90*/  LOP3.LUT R0, R23.reuse, 0x380038, RZ, 0xc0, !PT ;  /* 0x0038003817007812 */ /* 0x040fe400078ec0ff */
        /* <DEDUP_REMOVED lines=10> */
[----:B------:R-:W-:Y:S02]  /*9d40*/  PRMT R18, R86, 0x9910, RZ ;  /* 0x0000991056127816 */ /* 0x000fe400000000ff */
[----:B------:R-:W-:Y:S02]  /*9d50*/  LOP3.LUT R20, R20, 0x10001, RZ, 0xc0, !PT ;  /* 0x0001000114147812 */ /* 0x000fe400078ec0ff */
[----:B------:R-:W-:Y:S02]  /*9d60*/  LOP3.LUT R17, R25, 0x20002, R16, 0xf8, !PT ;  /* 0x0002000219117812 */ /* 0x000fe400078ef810 */
[----:B------:R-:W-:Y:S02]  /*9d70*/  LOP3.LUT R52, R22, 0x20002, R27, 0xf8, !PT ;  /* 0x0002000216347812 */ /* 0x000fe400078ef81b */
[----:B------:R-:W-:Y:S02]  /*9d80*/  LOP3.LUT R20, R20, 0x20002, R23, 0xf8, !PT ;  /* 0x0002000214147812 */ /* 0x000fe400078ef817 */
[----:B------:R-:W-:-:S02]  /*9d90*/  ISETP.NE.AND P2, PT, R18, RZ, PT ;  /* 0x000000ff1200720c */ /* 0x000fc40003f45270 */
[----:B------:R-:W-:Y:S02]  /*9da0*/  LOP3.LUT R77, R10, 0x64006400, RZ, 0xfc, !PT ;  /* 0x640064000a4d7812 */ /* 0x000fe400078efcff */
[----:B------:R-:W-:Y:S02]  /*9db0*/  LOP3.LUT R59, R0, 0x64006400, RZ, 0xfc, !PT ;  /* 0x64006400003b7812 */ /* 0x000fe400078efcff */
[----:B------:R-:W-:Y:S01]  /*9dc0*/  LOP3.LUT R37, R19, 0x380038, RZ, 0xc0, !PT ;  /* 0x0038003813257812 */ /* 0x000fe200078ec0ff */
[-C--:B------:R-:W-:Y:S01]  /*9dd0*/  HFMA2 R77, R77, R32.reuse.H0_H0, -132, -132 ;  /* 0xd820d8204d4d7431 */ /* 0x080fe20000040020 */
[----:B------:R-:W-:Y:S01]  /*9de0*/  SHF.R.U32.HI R48, RZ, 0x6, R19 ;  /* 0x00000006ff307819 */ /* 0x000fe20000011613 */
        /* <DEDUP_REMOVED lines=261> */
.L_x_4117:
        /* <DEDUP_REMOVED lines=79> */
.L_x_4116:
[----:B------:R-:W-:Y:S01]  /*b330*/  IADD3 R88, R88, 0x20, RZ ;  /* 0x0000002058587810 */ /* 0x000fe20007ffe0ff */
[----:B------:R-:W-:Y:S01]  /*b340*/  UIADD3 UR4, UR4, 0x40, URZ ;  /* 0x0000004004047890 */ /* 0x000fe2000fffe03f */
[----:B-----5:R-:W-:Y:S02]  /*b350*/  IMAD.WIDE R20, R85, 0x4, R90 ;  /* 0x0000000455147825 */ /* 0x020fe400078e025a */
[C---:B------:R-:W-:Y:S02]  /*b360*/  ISETP.GE.AND P2, PT, R88.reuse, c[0x0][0x1b8], PT ;  /* 0x00006e0058007a0c */ /* 0x040fe40003f46270 */
[----:B------:R-:W-:-:S13]  /*b370*/  ISETP.LT.AND P3, PT, R88, R89, PT ;  /* 0x000000595800720c */ /* 0x000fda0003f61270 */
[----:B------:R-:W-:Y:S05]  /*b380*/  @!P2 BRA P3, `(.L_x_4118) ;  /* 0xffffe7100000a947 */ /* 0x000fea000183ffff */
.L_x_4115:
        /* <DEDUP_REMOVED lines=20> */
.L_x_4122:
[----:B0-----:R-:W0:Y:S02]  /*b4d0*/  LDS R10, [R4] ;  /* 0x00000000040a7984 */ /* 0x001e240000000800 */
[----:B0-----:R-:W-:-:S06]  /*b4e0*/  HADD2 R11, R10, R5 ;  /* 0x000000050a0b7230 */ /* 0x001fcc0000000000 */
[----:B------:R-:W0:Y:S02]  /*b4f0*/  ATOMS.CAST.SPIN R11, [R4], R10, R11 ;  /* 0x0000000a040b738d */ /* 0x000e24000180000b */
[----:B0-----:R-:W-:-:S13]  /*b500*/  ISETP.EQ.U32.AND P0, PT, R11, 0x1, PT ;  /* 0x000000010b00780c */ /* 0x001fda0003f02070 */
[----:B------:R-:W-:Y:S05]  /*b510*/  @!P0 BRA `(.L_x_4122) ;  /* 0xffffffb000008947 */ /* 0x000fea000383ffff */
[----:B------:R-:W-:Y:S05]  /*b520*/  BRA `(.L_x_4120) ;  /* 0x0000003000007947 */ /* 0x000fea0003800000 */
.L_x_4121:
[----:B------:R-:W2:Y:S02]  /*b530*/  LD.E R4, [R6.64] ;  /* 0x0000000606047980 */ /* 0x000ea4000c101900 */
[----:B--2---:R-:W-:-:S05]  /*b540*/  IMAD.IADD R5, R5, 0x1, R4 ;  /* 0x0000000105057824 */ /* 0x004fca00078e0204 */
[----:B------:R1:W-:Y:S02]  /*b550*/  ST.E [R6.64], R5 ;  /* 0x0000000506007985 */ /* 0x0003e4000c101906 */
.L_x_4120:
[----:B------:R-:W-:Y:S05]  /*b560*/  BSYNC B0 ;  /* 0x0000000000007941 */ /* 0x000fea0003800000 */
.L_x_4119:
[----:B------:R-:W2:Y:S01]  /*b570*/  ATOM.E.ADD.F16x2.RN.STRONG.GPU P0, RZ, [R6.64+0x4], R9 ;  /* 0x0000040906ff798a */ /* 0x000ea2000810e9c6 */
[----:B------:R-:W-:Y:S01]  /*b580*/  BSSY B0, `(.L_x_4123) ;  /* 0x000000f000007945 */ /* 0x000fe20003800000 */
[----:B--2---:R-:W-:Y:S05]  /*b590*/  @P0 BRA `(.L_x_4124) ;  /* 0x000000d000000947 */ /* 0x004fea0003800000 */
[----:B------:R-:W2:Y:S02]  /*b5a0*/  QSPC.E.S P0, RZ, [R6+0x4] ;  /* 0x0000040006ff73aa */ /* 0x000ea40000000500 */
[----:B--2---:R-:W-:Y:S05]  /*b5b0*/  @!P0 BRA `(.L_x_4125) ;  /* 0x0000008000008947 */ /* 0x004fea0003800000 */
[----:B-1----:R-:W-:-:S04]  /*b5c0*/  IADD3 R6, R6, 0x4, RZ ;  /* 0x0000000406067810 */ /* 0x002fc80007ffe0ff */
[----:B------:R-:W-:-:S05]  /*b5d0*/  LOP3.LUT R6, R6, 0xffffff, RZ, 0xc0, !PT ;  /* 0x00ffffff06067812 */ /* 0x000fca00078ec0ff */
.L_x_4126:
[----:B------:R-:W1:Y:S02]  /*b5e0*/  LDS R4, [R6] ;  /* 0x0000000006047984 */ /* 0x000e640000000800 */
[----:B-1----:R-:W-:-:S10]  /*b5f0*/  HFMA2.MMA R5, R4, 1, 1, R9 ;  /* 0x3c003c0004057835 */ /* 0x002fd40000000009 */
[----:B------:R-:W1:Y:S02]  /*b600*/  ATOMS.CAST.SPIN R5, [R6], R4, R5 ;  /* 0x000000040605738d */ /* 0x000e640001800005 */
[----:B-1----:R-:W-:-:S13]  /*b610*/  ISETP.EQ.U32.AND P0, PT, R5, 0x1, PT ;  /* 0x000000010500780c */ /* 0x002fda0003f02070 */
[----:B------:R-:W-:Y:S05]  /*b620*/  @!P0 BRA `(.L_x_4126) ;  /* 0xffffffb000008947 */ /* 0x000fea000383ffff */
[----:B------:R-:W-:Y:S05]  /*b630*/  BRA `(.L_x_4124) ;  /* 0x0000003000007947 */ /* 0x000fea0003800000 */
.L_x_4125:
[----:B------:R-:W2:Y:S02]  /*b640*/  LD.E R4, [R6.64+0x4] ;  /* 0x0000040606047980 */ /* 0x000ea4000c101900 */
[----:B-12---:R-:W-:-:S05]  /*b650*/  IMAD.IADD R5, R9, 0x1, R4 ;  /* 0x0000000109057824 */ /* 0x006fca00078e0204 */
[----:B------:R1:W-:Y:S02]  /*b660*/  ST.E [R6.64+0x4], R5 ;  /* 0x0000040506007985 */ /* 0x0003e4000c101906 */
.L_x_4124:
[----:B------:R-:W-:Y:S05]  /*b670*/  BSYNC B0 ;  /* 0x0000000000007941 */ /* 0x000fea0003800000 */
.L_x_4123:
[----:B------:R-:W-:-:S13]  /*b680*/  ISETP.GE.AND P0, PT, R0, 0x2, PT ;  /* 0x000000020000780c */ /* 0x000fda0003f06270 */
[----:B------:R-:W-:Y:S05]  /*b690*/  @!P0 EXIT ;  /* 0x000000000000894d */ /* 0x000fea0003800000 */
[----:B------:R-:W-:Y:S01]  /*b6a0*/  IADD3 R4, R8, c[0x0][0x18c], RZ ;  /* 0x0000630008047a10 */ /* 0x000fe20007ffe0ff */
[----:B-1----:R-:W-:-:S04]  /*b6b0*/  HMUL2 R7, R3, R87.H0_H0 ;  /* 0x2000005703077232 */ /* 0x002fc80000000000 */
[----:B------:R-:W-:-:S05]  /*b6c0*/  IMAD.WIDE R4, R4, R13, c[0x0][0x180] ;  /* 0x0000600004047625 */ /* 0x000fca00078e020d */
[----:B------:R-:W2:Y:S01]  /*b6d0*/  ATOM.E.ADD.F16x2.RN.STRONG.GPU P0, RZ, [R4.64], R7 ;  /* 0x0000000704ff798a */ /* 0x000ea2000810e9c6 */
[----:B------:R-:W-:Y:S01]  /*b6e0*/  BSSY B0, `(.L_x_4127) ;  /* 0x000000f000007945 */ /* 0x000fe20003800000 */
[----:B------:R-:W-:Y:S01]  /*b6f0*/  HMUL2 R87, R2, R87.H0_H0 ;  /* 0x2000005702577232 */ /* 0x000fe20000000000 */
[----:B--2---:R-:W-:Y:S05]  /*b700*/  @P0 BRA `(.L_x_4128) ;  /* 0x000000c000000947 */ /* 0x004fea0003800000 */
[----:B------:R-:W1:Y:S02]  /*b710*/  QSPC.E.S P0, RZ, [R4] ;  /* 0x0000000004ff73aa */ /* 0x000e640000000500 */
[----:B-1----:R-:W-:Y:S05]  /*b720*/  @!P0 BRA `(.L_x_4129) ;  /* 0x0000007000008947 */ /* 0x002fea0003800000 */
[----:B------:R-:W-:-:S05]  /*b730*/  LOP3.LUT R0, R4, 0xffffff, RZ, 0xc0, !PT ;  /* 0x00ffffff04007812 */ /* 0x000fca00078ec0ff */
.L_x_4130:
[----:B------:R-:W1:Y:S02]  /*b740*/  LDS R2, [R0] ;  /* 0x0000000000027984 */ /* 0x000e640000000800 */
[----:B-1----:R-:W-:-:S06]  /*b750*/  HADD2 R3, R2, R7 ;  /* 0x0000000702037230 */ /* 0x002fcc0000000000 */
[----:B------:R-:W1:Y:S02]  /*b760*/  ATOMS.CAST.SPIN R3, [R0], R2, R3 ;  /* 0x000000020003738d */ /* 0x000e640001800003 */
[----:B-1----:R-:W-:-:S13]  /*b770*/  ISETP.EQ.U32.AND P0, PT, R3, 0x1, PT ;  /* 0x000000010300780c */ /* 0x002fda0003f02070 */
[----:B------:R-:W-:Y:S05]  /*b780*/  @!P0 BRA `(.L_x_4130) ;  /* 0xffffffb000008947 */ /* 0x000fea000383ffff */
[----:B------:R-:W-:Y:S05]  /*b790*/  BRA `(.L_x_4128) ;  /* 0x0000003000007947 */ /* 0x000fea0003800000 */
.L_x_4129:
[----:B------:R-:W2:Y:S02]  /*b7a0*/  LD.E R0, [R4.64] ;  /* 0x0000000604007980 */ /* 0x000ea4000c101900 */
[----:B--2---:R-:W-:-:S05]  /*b7b0*/  IMAD.IADD R3, R7, 0x1, R0 ;  /* 0x0000000107037824 */ /* 0x004fca00078e0200 */
[----:B------:R1:W-:Y:S02]  /*b7c0*/  ST.E [R4.64], R3 ;  /* 0x0000000304007985 */ /* 0x0003e4000c101906 */
.L_x_4128:
[----:B------:R-:W-:Y:S05]  /*b7d0*/  BSYNC B0 ;  /* 0x0000000000007941 */ /* 0x000fea0003800000 */
.L_x_4127:
[----:B------:R-:W2:Y:S02]  /*b7e0*/  ATOM.E.ADD.F16x2.RN.STRONG.GPU P0, RZ, [R4.64+0x4], R87 ;  /* 0x0000045704ff798a */ /* 0x000ea4000810e9c6 */
[----:B--2---:R-:W-:Y:S05]  /*b7f0*/  @P0 EXIT ;  /* 0x000000000000094d */ /* 0x004fea0003800000 */
[----:B------:R-:W2:Y:S02]  /*b800*/  QSPC.E.S P0, RZ, [R4+0x4] ;  /* 0x0000040004ff73aa */ /* 0x000ea40000000500 */
[----:B--2---:R-:W-:Y:S05]  /*b810*/  @!P0 BRA `(.L_x_4131) ;  /* 0x0000008000008947 */ /* 0x004fea0003800000 */
[----:B-1----:R-:W-:-:S04]  /*b820*/  IADD3 R4, R4, 0x4, RZ ;  /* 0x0000000404047810 */ /* 0x002fc80007ffe0ff */
[----:B------:R-:W-:-:S05]  /*b830*/  LOP3.LUT R4, R4, 0xffffff, RZ, 0xc0, !PT ;  /* 0x00ffffff04047812 */ /* 0x000fca00078ec0ff */
.L_x_4132:
[----:B------:R-:W1:Y:S02]  /*b840*/  LDS R2, [R4] ;  /* 0x0000000004027984 */ /* 0x000e640000000800 */
[----:B-1----:R-:W-:-:S10]  /*b850*/  HFMA2.MMA R3, R2, 1, 1, R87 ;  /* 0x3c003c0002037835 */ /* 0x002fd40000000057 */
[----:B------:R-:W1:Y:S02]  /*b860*/  ATOMS.CAST.SPIN R3, [R4], R2, R3 ;  /* 0x000000020403738d */ /* 0x000e640001800003 */
[----:B-1----:R-:W-:-:S13]  /*b870*/  ISETP.EQ.U32.AND P0, PT, R3, 0x1, PT ;  /* 0x000000010300780c */ /* 0x002fda0003f02070 */
[----:B------:R-:W-:Y:S05]  /*b880*/  @!P0 BRA `(.L_x_4132) ;  /* 0xffffffb000008947 */ /* 0x000fea000383ffff */
[----:B------:R-:W-:Y:S05]  /*b890*/  EXIT ;  /* 0x000000000000794d */ /* 0x000fea0003800000 */
.L_x_4131:
[----:B------:R-:W2:Y:S02]  /*b8a0*/  LD.E R0, [R4.64+0x4] ;  /* 0x0000040604007980 */ /* 0x000ea4000c101900 */
[----:B-12---:R-:W-:-:S05]  /*b8b0*/  IMAD.IADD R3, R87, 0x1, R0 ;  /* 0x0000000157037824 */ /* 0x006fca00078e0200 */
[----:B------:R-:W-:Y:S01]  /*b8c0*/  ST.E [R4.64+0x4], R3 ;  /* 0x0000040304007985 */ /* 0x000fe2000c101906 */
[----:B------:R-:W-:Y:S05]  /*b8d0*/  EXIT ;  /* 0x000000000000794d */ /* 0x000fea0003800000 */
.L_x_4133:
        /* <DEDUP_REMOVED lines=10> */
.L_x_4806:


//--------------------- .text._Z23gemm_half_q_half_kernelILi2ELi20ELb1ELb1ELi32EEvPK6__halfPKjS4_S2_PS0_iiiiPKtS7_iiiiiibS2_i --------------------------
	.section	.text._Z23gemm_half_q_half_kernelILi2ELi20ELb1ELb1ELi32EEvPK6__halfPKjS4_S2_PS0_iiiiPKtS7_iiiiiibS2_i,"ax",@progbits
	.sectioninfo	@"SHI_REGISTERS=95"
	.align	128
        .global         _Z23gemm_half_q_half_kernelILi2ELi20ELb1ELb1ELi32EEvPK6__halfPKjS4_S2_PS0_iiiiPKtS7_iiiiiibS2_i
        .type           _Z23gemm_half_q_half_kernelILi2ELi20ELb1ELb1ELi32EEvPK6__halfPKjS4_S2_PS0_iiiiPKtS7_iiiiiibS2_i,@function
        .size           _Z23gemm_half_q_half_kernelILi2ELi20ELb1ELb1ELi32EEvPK6__halfPKjS4_S2_PS0_iiiiPKtS7_iiiiiibS2_i,(.L_x_4807 - _Z23gemm_half_q_half_kernelILi2ELi20ELb1ELb1ELi32EEvPK6__halfPKjS4_S2_PS0_iiiiPKtS7_iiiiiibS2_i)
        .other          _Z23gemm_half_q_half_kernelILi2ELi20ELb1ELb1ELi32EEvPK6__halfPKjS4_S2_PS0_iiiiPKtS7_iiiiiibS2_i,@"STO_CUDA_ENTRY STV_DEFAULT"
_Z23gemm_half_q_half_kernelILi2ELi20ELb1ELb1ELi32EEvPK6__halfPKjS4_S2_PS0_iiiiPKtS7_iiiiiibS2_i:
.text._Z23gemm_half_q_half_kernelILi2ELi20ELb1ELb1ELi32EEvPK6__halfPKjS4_S2_PS0_iiiiPKtS7_iiiiiibS2_i:
        /* <DEDUP_REMOVED lines=24> */
.L_x_4134:
        /* <DEDUP_REMOVED lines=33> */
.L_x_4139:
        /* <DEDUP_REMOVED lines=17> */
.L_x_4138:
        /* <DEDUP_REMOVED lines=17> */
.L_x_4137:
        /* <DEDUP_REMOVED lines=13> */
.L_x_4141:
        /* <DEDUP_REMOVED lines=17> */
.L_x_4140:
        /* <DEDUP_REMOVED lines=15> */
.L_x_4136:
[----:B------:R-:W-:Y:S05]  /*0880*/  BSYNC B0 ;  /* 0x0000000000007941 */ /* 0x000fea0003800000 */
.L_x_4135:
        /* <DEDUP_REMOVED lines=14> */
[----:B0-----:R-:W-:Y:S01]  /*0970*/  IMAD.WIDE R6, R6, R15, c[0x0][0x180] ;  /* 0x0000600006067625 */ /* 0x001fe200078e020f */
[----:B------:R-:W-:Y:S05]  /*0980*/  @!P2 BRA `(.L_x_4143) ;  /* 0x000000d00000a947 */ /* 0x000fea0003800000 */
[----:B------:R-:W-:Y:S02]  /*0990*/  PLOP3.LUT P0, PT, PT, PT, PT, 0x8, 0x0 ;  /* 0x000000000000781c */ /* 0x000fe40003f0e170 */
[----:B------:R-:W-:Y:S02]  /*09a0*/  IADD3 R14, R4, -0x3, RZ ;  /* 0xfffffffd040e7810 */ /* 0x000fe40007ffe0ff */
.L_x_4144:
        /* <DEDUP_REMOVED lines=11> */
.L_x_4143:
        /* <DEDUP_REMOVED lines=10> */
.L_x_4142:
        /* <DEDUP_REMOVED lines=15> */
[----:B0-----:R-:W-:Y:S02]  /*0bf0*/  @P2 IADD3 R7, R6, -c[0x0][0x1ac], RZ ;  /* 0x80006b0006072a10 */ /* 0x001fe40007ffe0ff */
        /* <DEDUP_REMOVED lines=48> */
.L_x_4146:
        /* <DEDUP_REMOVED lines=41> */
.L_x_4145:
        /* <DEDUP_REMOVED lines=8> */
[----:B------:R-:W-:Y:S01]  /*1210*/  PRMT R10, R86, 0x9910, RZ ;  /* 0x00009910560a7816 */ /* 0x000fe200000000ff */
[----:B------:R-:W-:Y:S01]  /*1220*/  UMOV UR4, URZ ;  /* 0x0000003f00047c82 */ /* 0x000fe20008000000 */
[----:B------:R-:W-:Y:S02]  /*1230*/  PRMT R5, RZ, 0x7610, R5 ;  /* 0x00007610ff057816 */ /* 0x000fe40000000005 */
[----:B------:R-:W-:-:S04]  /*1240*/  ISETP.NE.AND P0, PT, R10, RZ, PT ;  /* 0x000000ff0a00720c */ /* 0x000fc80003f05270 */
[----:B------:R-:W-:Y:S02]  /*1250*/  ISETP.LT.OR P0, PT, R0, 0x2, !P0 ;  /* 0x000000020000780c */ /* 0x000fe40004701670 */
.L_x_4150:
        /* <DEDUP_REMOVED lines=16> */
[C---:B0-----:R-:W-:Y:S02]  /*1360*/  LOP3.LUT R10, R31.reuse, 0x3e003e0, RZ, 0xc0, !PT ;  /* 0x03e003e01f0a7812 */ /* 0x041fe400078ec0ff */
[----:B------:R-:W-:Y:S02]  /*1370*/  LOP3.LUT R71, R31, 0x1f001f, RZ, 0xc0, !PT ;  /* 0x001f001f1f477812 */ /* 0x000fe400078ec0ff */
[----:B------:R-:W-:Y:S02]  /*1380*/  SHF.R.U32.HI R81, RZ, 0xa, R31 ;  /* 0x0000000aff517819 */ /* 0x000fe4000001161f */
[----:B------:R-:W-:Y:S02]  /*1390*/  SHF.R.U32.HI R47, RZ, 0xe, R26 ;  /* 0x0000000eff2f7819 */ /* 0x000fe4000001161a */
[----:B------:R-:W-:-:S02]  /*13a0*/  SHF.R.U32.HI R48, RZ, 0xe, R27 ;  /* 0x0000000eff307819 */ /* 0x000fc4000001161b */
[----:B------:R-:W-:Y:S02]  /*13b0*/  LOP3.LUT R44, R44, 0x10001, RZ, 0xc0, !PT ;  /* 0x000100012c2c7812 */ /* 0x000fe400078ec0ff */
[----:B------:R-:W-:Y:S02]  /*13c0*/  LOP3.LUT R45, R45, 0x10001, RZ, 0xc0, !PT ;  /* 0x000100012d2d7812 */ /* 0x000fe400078ec0ff */
[C---:B------:R-:W-:Y:S02]  /*13d0*/  LOP3.LUT R32, R28.reuse, 0x3e003e0, RZ, 0xc0, !PT ;  /* 0x03e003e01c207812 */ /* 0x040fe400078ec0ff */
        /* <DEDUP_REMOVED lines=40> */
[C---:B------:R-:W-:Y:S02]  /*1660*/  LOP3.LUT R11, R30.reuse, 0x3e003e0, RZ, 0xc0, !PT ;  /* 0x03e003e01e0b7812 */ /* 0x040fe400078ec0ff */
[----:B------:R-:W-:Y:S02]  /*1670*/  LOP3.LUT R72, R30, 0x1f001f, RZ, 0xc0, !PT ;  /* 0x001f001f1e487812 */ /* 0x000fe400078ec0ff */
        /* <DEDUP_REMOVED lines=18> */
[----:B------:R-:W-:Y:S02]  /*17a0*/  LOP3.LUT R60, R45, 0x80008, R18, 0xf8, !PT ;  /* 0x000800082d3c7812 */ /* 0x000fe400078ef812 */
[C---:B------:R-:W-:Y:S02]  /*17b0*/  LOP3.LUT R58, R25.reuse, 0x3e003e0, RZ, 0xc0, !PT ;  /* 0x03e003e0193a7812 */ /* 0x040fe400078ec0ff */
[----:B------:R-:W-:-:S02]  /*17c0*/  LOP3.LUT R73, R25, 0x1f001f, RZ, 0xc0, !PT ;  /* 0x001f001f19497812 */ /* 0x000fc400078ec0ff */
[----:B------:R-:W-:Y:S02]  /*17d0*/  SHF.R.U32.HI R68, RZ, 0xa, R25 ;  /* 0x0000000aff447819 */ /* 0x000fe40000011619 */
[----:B------:R-:W-:Y:S02]  /*17e0*/  ISETP.NE.AND P2, PT, R19, RZ, PT ;  /* 0x000000ff1300720c */ /* 0x000fe40003f45270 */
[----:B------:R-:W-:Y:S02]  /*17f0*/  LOP3.LUT R21, R49, 0x80008, R50, 0xf8, !PT ;  /* 0x0008000831157812 */ /* 0x000fe400078ef832 */
[C---:B------:R-:W-:Y:S02]  /*1800*/  LOP3.LUT R25, R27.reuse, 0x3e003e0, RZ, 0xc0, !PT ;  /* 0x03e003e01b197812 */ /* 0x040fe400078ec0ff */
[----:B------:R-:W-:Y:S02]  /*1810*/  LOP3.LUT R65, R27, 0x1f001f, RZ, 0xc0, !PT ;  /* 0x001f001f1b417812 */ /* 0x000fe400078ec0ff */
[----:B------:R-:W-:-:S02]  /*1820*/  PRMT R6, R6, 0x5410, R51 ;  /* 0x0000541006067816 */ /* 0x000fc40000000033 */
[----:B------:R-:W-:Y:S02]  /*1830*/  LOP3.LUT R23, R20, 0x80008, R23, 0xf8, !PT ;  /* 0x0008000814177812 */ /* 0x000fe400078ef817 */
        /* <DEDUP_REMOVED lines=114> */
[C---:B------:R-:W-:Y:S02]  /*1f60*/  LOP3.LUT R43, R14.reuse, 0x3e003e0, RZ, 0xc0, !PT ;  /* 0x03e003e00e2b7812 */ /* 0x040fe400078ec0ff */
[----:B------:R-:W-:Y:S02]  /*1f70*/  LOP3.LUT R22, R23, 0x100010, R22, 0xf8, !PT ;  /* 0x0010001017167812 */ /* 0x000fe400078ef816 */
[----:B------:R-:W-:Y:S02]  /*1f80*/  LOP3.LUT R46, R14, 0x1f001f, RZ, 0xc0, !PT ;  /* 0x001f001f0e2e7812 */ /* 0x000fe400078ec0ff */
[C---:B------:R-:W-:Y:S02]  /*1f90*/  LOP3.LUT R52, R15.reuse, 0x3e003e0, RZ, 0xc0, !PT ;  /* 0x03e003e00f347812 */ /* 0x040fe400078ec0ff */
[----:B------:R-:W-:-:S02]  /*1fa0*/  LOP3.LUT R47, R15, 0x1f001f, RZ, 0xc0, !PT ;  /* 0x001f001f0f2f7812 */ /* 0x000fc400078ec0ff */
[----:B------:R-:W-:Y:S02]  /*1fb0*/  LOP3.LUT R21, R21, 0x100010, R18, 0xf8, !PT ;  /* 0x0010001015157812 */ /* 0x000fe400078ef812 */
[----:B------:R-:W-:Y:S02]  /*1fc0*/  LOP3.LUT R20, R17, 0x100010, R20, 0xf8, !PT ;  /* 0x0010001011147812 */ /* 0x000fe400078ef814 */
[----:B------:R-:W-:Y:S01]  /*1fd0*/  LOP3.LUT R23, R60, 0x100010, R13, 0xf8, !PT ;  /* 0x001000103c177812 */ /* 0x000fe200078ef80d */
[----:B------:R-:W-:Y:S01]  /*1fe0*/  HFMA2 R60, R25, R6.H1_H1, -48, -48 ;  /* 0xd200d200193c7431 */ /* 0x000fe20000060006 */
        /* <DEDUP_REMOVED lines=125> */
.L_x_4149:
        /* <DEDUP_REMOVED lines=79> */
.L_x_4148:
[----:B------:R-:W-:Y:S01]  /*2cb0*/  IADD3 R87, R87, 0x20, RZ ;  /* 0x0000002057577810 */ /* 0x000fe20007ffe0ff */
[----:B------:R-:W-:Y:S01]  /*2cc0*/  UIADD3 UR4, UR4, 0x40, URZ ;  /* 0x0000004004047890 */ /* 0x000fe2000fffe03f */
[----:B-----5:R-:W-:Y:S02]  /*2cd0*/  IMAD.WIDE R28, R89, c[0x0][0x18c], R90 ;  /* 0x00006300591c7a25 */ /* 0x020fe400078e025a */
[C---:B------:R-:W-:Y:S02]  /*2ce0*/  ISETP.GE.AND P2, PT, R87.reuse, c[0x0][0x1b0], PT ;  /* 0x00006c0057007a0c */ /* 0x040fe40003f46270 */
[----:B------:R-:W-:-:S13]  /*2cf0*/  ISETP.LT.AND P3, PT, R87, R88, PT ;  /* 0x000000585700720c */ /* 0x000fda0003f61270 */
[----:B------:R-:W-:Y:S05]  /*2d00*/  @!P2 BRA P3, `(.L_x_4150) ;  /* 0xffffe5500000a947 */ /* 0x000fea000183ffff */
.L_x_4147:
[----:B------:R-:W-:-:S04]  /*2d10*/  ISETP.GE.AND P0, PT, R87, R88, PT ;  /* 0x000000585700720c */ /* 0x000fc80003f06270 */
[----:B------:R-:W-:-:S13]  /*2d20*/  ISETP.GE.OR P0, PT, R87, c[0x0][0x1b8], P0 ;  /* 0x00006e0057007a0c */ /* 0x000fda0000706670 */
[----:B------:R-:W-:Y:S05]  /*2d30*/  @P0 BRA `(.L_x_4151) ;  /* 0x0000195000000947 */ /* 0x000fea0003800000 */
[----:B------:R-:W1:Y:S01]  /*2d40*/  S2R R0, SR_CTAID.Y ;  /* 0x0000000000007919 */ /* 0x000e620000002600 */
[----:B0-----:R-:W-:Y:S01]  /*2d50*/  IMAD.MOV.U32 R11, RZ, RZ, -0x2 ;  /* 0xfffffffeff0b7424 */ /* 0x001fe200078e00ff */
[----:B------:R-:W-:-:S04]  /*2d60*/  PRMT R10, R86, 0x9910, RZ ;  /* 0x00009910560a7816 */ /* 0x000fc800000000ff */
[----:B------:R-:W-:Y:S01]  /*2d70*/  ISETP.NE.AND P0, PT, R10, RZ, PT ;  /* 0x000000ff0a00720c */ /* 0x000fe20003f05270 */
[----:B-1----:R-:W-:-:S05]  /*2d80*/  IMAD R0, R0, R11, c[0x0][0x188] ;  /* 0x0000620000007624 */ /* 0x002fca00078e020b */
[----:B------:R-:W-:Y:S02]  /*2d90*/  ISETP.LT.OR P0, PT, R0, 0x2, !P0 ;  /* 0x000000020000780c */ /* 0x000fe40004701670 */
.L_x_4154:
[----:B------:R-:W-:Y:S01]  /*2da0*/  IMAD.MOV.U32 R89, RZ, RZ, 0x4 ;  /* 0x00000004ff597424 */ /* 0x000fe200078e00ff */
[----:B-----5:R0:W5:Y:S03]  /*2db0*/  LDG.E.128.CONSTANT R20, [R28.64] ;  /* 0x000000061c147981 */ /* 0x020166000c1e9d00 */
[----:B------:R-:W-:-:S05]  /*2dc0*/  IMAD.WIDE R10, R89, c[0x0][0x18c], R28 ;  /* 0x00006300590a7a25 */ /* 0x000fca00078e021c */
[----:B------:R0:W5:Y:S01]  /*2dd0*/  LDG.E.128.CONSTANT R16, [R10.64] ;  /* 0x000000060a107981 */ /* 0x000162000c1e9d00 */
[----:B------:R-:W-:Y:S01]  /*2de0*/  IMAD.WIDE R90, R89, c[0x0][0x18c], R10 ;  /* 0x00006300595a7a25 */ /* 0x000fe200078e020a */
        /* <DEDUP_REMOVED lines=42> */
[----:B------:R-:W-:Y:S02]  /*3090*/  PRMT R18, R85, 0x9910, RZ ;  /* 0x0000991055127816 */ /* 0x000fe400000000ff */
[----:B------:R-:W-:Y:S02]  /*30a0*/  LOP3.LUT R52, R20, 0x20002, R23, 0xf8, !PT ;  /* 0x0002000214347812 */ /* 0x000fe400078ef817 */
[----:B------:R-:W-:-:S02]  /*30b0*/  LOP3.LUT R54, R25, 0x20002, R16, 0xf8, !PT ;  /* 0x0002000219367812 */ /* 0x000fc400078ef810 */
[----:B------:R-:W-:Y:S02]  /*30c0*/  LOP3.LUT R77, R10, 0x64006400, RZ, 0xfc, !PT ;  /* 0x640064000a4d7812 */ /* 0x000fe400078efcff */
[----:B------:R-:W-:Y:S02]  /*30d0*/  LOP3.LUT R59, R0, 0x64006400, RZ, 0xfc, !PT ;  /* 0x64006400003b7812 */ /* 0x000fe400078efcff */
[----:B------:R-:W-:Y:S01]  /*30e0*/  LOP3.LUT R0, R26, 0x380038, RZ, 0xc0, !PT ;  /* 0x003800381a007812 */ /* 0x000fe200078ec0ff */
[-C--:B------:R-:W-:Y:S01]  /*30f0*/  HFMA2 R77, R77, R32.reuse.H0_H0, -132, -132 ;  /* 0xd820d8204d4d7431 */ /* 0x080fe20000040020 */
[----:B------:R-:W-:Y:S01]  /*3100*/  LOP3.LUT R10, R41, 0x380038, RZ, 0xc0, !PT ;  /* 0x00380038290a7812 */ /* 0x000fe200078ec0ff */
[----:B------:R-:W-:Y:S01]  /*3110*/  HFMA2 R76, R59, R32.H0_H0, -132, -132 ;  /* 0xd820d8203b4c7431 */ /* 0x000fe20000040020 */
[----:B------:R-:W-:Y:S02]  /*3120*/  ISETP.NE.AND P2, PT, R18, RZ, PT ;  /* 0x000000ff1200720c */ /* 0x000fe40003f45270 */
        /* <DEDUP_REMOVED lines=257> */
.L_x_4153:
        /* <DEDUP_REMOVED lines=79> */
.L_x_4152:
[----:B------:R-:W-:Y:S01]  /*4630*/  IADD3 R87, R87, 0x20, RZ ;  /* 0x0000002057577810 */ /* 0x000fe20007ffe0ff */
[----:B------:R-:W-:Y:S01]  /*4640*/  UIADD3 UR4, UR4, 0x40, URZ ;  /* 0x0000004004047890 */ /* 0x000fe2000fffe03f */
[----:B0-----:R-:W-:Y:S02]  /*4650*/  IMAD.WIDE R28, R89, c[0x0][0x18c], R90 ;  /* 0x00006300591c7a25 */ /* 0x001fe400078e025a */
[C---:B------:R-:W-:Y:S02]  /*4660*/  ISETP.GE.AND P2, PT, R87.reuse, c[0x0][0x1b8], PT ;  /* 0x00006e0057007a0c */ /* 0x040fe40003f46270 */
[----:B------:R-:W-:-:S13]  /*4670*/  ISETP.LT.AND P3, PT, R87, R88, PT ;  /* 0x000000585700720c */ /* 0x000fda0003f61270 */
[----:B------:R-:W-:Y:S05]  /*4680*/  @!P2 BRA P3, `(.L_x_4154) ;  /* 0xffffe7100000a947 */ /* 0x000fea000183ffff */
.L_x_4151:
        /* <DEDUP_REMOVED lines=20> */
.L_x_4158:
[----:B0-----:R-:W0:Y:S02]  /*47d0*/  LDS R10, [R4] ;  /* 0x00000000040a7984 */ /* 0x001e240000000800 */
[----:B0-----:R-:W-:-:S06]  /*47e0*/  HADD2 R11, R10, R5 ;  /* 0x000000050a0b7230 */ /* 0x001fcc0000000000 */
[----:B------:R-:W0:Y:S02]  /*47f0*/  ATOMS.CAST.SPIN R11, [R4], R10, R11 ;  /* 0x0000000a040b738d */ /* 0x000e24000180000b */
[----:B0-----:R-:W-:-:S13]  /*4800*/  ISETP.EQ.U32.AND P0, PT, R11, 0x1, PT ;  /* 0x000000010b00780c */ /* 0x001fda0003f02070 */
[----:B------:R-:W-:Y:S05]  /*4810*/  @!P0 BRA `(.L_x_4158) ;  /* 0xffffffb000008947 */ /* 0x000fea000383ffff */
[----:B------:R-:W-:Y:S05]  /*4820*/  BRA `(.L_x_4156) ;  /* 0x0000003000007947 */ /* 0x000fea0003800000 */
.L_x_4157:
[----:B------:R-:W2:Y:S02]  /*4830*/  LD.E R4, [R6.64] ;  /* 0x0000000606047980 */ /* 0x000ea4000c101900 */
[----:B--2---:R-:W-:-:S05]  /*4840*/  IMAD.IADD R5, R5, 0x1, R4 ;  /* 0x0000000105057824 */ /* 0x004fca00078e0204 */
[----:B------:R1:W-:Y:S02]  /*4850*/  ST.E [R6.64], R5 ;  /* 0x0000000506007985 */ /* 0x0003e4000c101906 */
.L_x_4156:
[----:B------:R-:W-:Y:S05]  /*4860*/  BSYNC B0 ;  /* 0x0000000000007941 */ /* 0x000fea0003800000 */
.L_x_4155:
[----:B------:R-:W2:Y:S01]  /*4870*/  ATOM.E.ADD.F16x2.RN.STRONG.GPU P0, RZ, [R6.64+0x4], R85 ;  /* 0x0000045506ff798a */ /* 0x000ea2000810e9c6 */
[----:B------:R-:W-:Y:S01]  /*4880*/  BSSY B0, `(.L_x_4159) ;  /* 0x000000f000007945 */ /* 0x000fe20003800000 */
[----:B--2---:R-:W-:Y:S05]  /*4890*/  @P0 BRA `(.L_x_4160) ;  /* 0x000000d000000947 */ /* 0x004fea0003800000 */
[----:B------:R-:W2:Y:S02]  /*48a0*/  QSPC.E.S P0, RZ, [R6+0x4] ;  /* 0x0000040006ff73aa */ /* 0x000ea40000000500 */
[----:B--2---:R-:W-:Y:S05]  /*48b0*/  @!P0 BRA `(.L_x_4161) ;  /* 0x0000008000008947 */ /* 0x004fea0003800000 */
[----:B-1----:R-:W-:-:S04]  /*48c0*/  IADD3 R6, R6, 0x4, RZ ;  /* 0x0000000406067810 */ /* 0x002fc80007ffe0ff */
[----:B------:R-:W-:-:S05]  /*48d0*/  LOP3.LUT R6, R6, 0xffffff, RZ, 0xc0, !PT ;  /* 0x00ffffff06067812 */ /* 0x000fca00078ec0ff */
.L_x_4162:
[----:B------:R-:W1:Y:S02]  /*48e0*/  LDS R4, [R6] ;  /* 0x0000000006047984 */ /* 0x000e640000000800 */
[----:B-1----:R-:W-:-:S10]  /*48f0*/  HFMA2.MMA R5, R4, 1, 1, R85 ;  /* 0x3c003c0004057835 */ /* 0x002fd40000000055 */
[----:B------:R-:W1:Y:S02]  /*4900*/  ATOMS.CAST.SPIN R5, [R6], R4, R5 ;  /* 0x000000040605738d */ /* 0x000e640001800005 */
[----:B-1----:R-:W-:-:S13]  /*4910*/  ISETP.EQ.U32.AND P0, PT, R5, 0x1, PT ;  /* 0x000000010500780c */ /* 0x002fda0003f02070 */
[----:B------:R-:W-:Y:S05]  /*4920*/  @!P0 BRA `(.L_x_4162) ;  /* 0xffffffb000008947 */ /* 0x000fea000383ffff */
[----:B------:R-:W-:Y:S05]  /*4930*/  BRA `(.L_x_4160) ;  /* 0x0000003000007947 */ /* 0x000fea0003800000 */
.L_x_4161:
[----:B------:R-:W2:Y:S02]  /*4940*/  LD.E R4, [R6.64+0x4] ;  /* 0x0000040606047980 */ /* 0x000ea4000c101900 */
[----:B-12---:R-:W-:-:S05]  /*4950*/  IMAD.IADD R5, R85, 0x1, R4 ;  /* 0x0000000155057824 */ /* 0x006fca00078e0204 */
[----:B------:R1:W-:Y:S02]  /*4960*/  ST.E [R6.64+0x4], R5 ;  /* 0x0000040506007985 */ /* 0x0003e4000c101906 */
.L_x_4160:
[----:B------:R-:W-:Y:S05]  /*4970*/  BSYNC B0 ;  /* 0x0000000000007941 */ /* 0x000fea0003800000 */
.L_x_4159:
        /* <DEDUP_REMOVED lines=12> */
.L_x_4166:
[----:B------:R-:W1:Y:S02]  /*4a40*/  LDS R2, [R0] ;  /* 0x0000000000027984 */ /* 0x000e640000000800 */
[----:B-1----:R-:W-:-:S06]  /*4a50*/  HADD2 R3, R2, R7 ;  /* 0x0000000702037230 */ /* 0x002fcc0000000000 */
[----:B------:R-:W1:Y:S02]  /*4a60*/  ATOMS.CAST.SPIN R3, [R0], R2, R3 ;  /* 0x000000020003738d */ /* 0x000e640001800003 */
[----:B-1----:R-:W-:-:S13]  /*4a70*/  ISETP.EQ.U32.AND P0, PT, R3, 0x1, PT ;  /* 0x000000010300780c */ /* 0x002fda0003f02070 */
[----:B------:R-:W-:Y:S05]  /*4a80*/  @!P0 BRA `(.L_x_4166) ;  /* 0xffffffb000008947 */ /* 0x000fea000383ffff */
[----:B------:R-:W-:Y:S05]  /*4a90*/  BRA `(.L_x_4164) ;  /* 0x0000003000007947 */ /* 0x000fea0003800000 */
.L_x_4165:
[----:B------:R-:W2:Y:S02]  /*4aa0*/  LD.E R0, [R4.64] ;  /* 0x0000000604007980 */ /* 0x000ea4000c101900 */
[----:B--2---:R-:W-:-:S05]  /*4ab0*/  IMAD.IADD R3, R7, 0x1, R0 ;  /* 0x0000000107037824 */ /* 0x004fca00078e0200 */
[----:B------:R1:W-:Y:S02]  /*4ac0*/  ST.E [R4.64], R3 ;  /* 0x0000000304007985 */ /* 0x0003e4000c101906 */
.L_x_4164:
[----:B------:R-:W-:Y:S05]  /*4ad0*/  BSYNC B0 ;  /* 0x0000000000007941 */ /* 0x000fea0003800000 */
.L_x_4163:
[----:B------:R-:W2:Y:S02]  /*4ae0*/  ATOM.E.ADD.F16x2.RN.STRONG.GPU P0, RZ, [R4.64+0x4], R9 ;  /* 0x0000040904ff798a */ /* 0x000ea4000810e9c6 */
[----:B--2---:R-:W-:Y:S05]  /*4af0*/  @P0 EXIT ;  /* 0x000000000000094d */ /* 0x004fea0003800000 */
[----:B------:R-:W2:Y:S02]  /*4b00*/  QSPC.E.S P0, RZ, [R4+0x4] ;  /* 0x0000040004ff73aa */ /* 0x000ea40000000500 */
[----:B--2---:R-:W-:Y:S05]  /*4b10*/  @!P0 BRA `(.L_x_4167) ;  /* 0x0000008000008947 */ /* 0x004fea0003800000 */
[----:B-1----:R-:W-:-:S04]  /*4b20*/  IADD3 R4, R4, 0x4, RZ ;  /* 0x0000000404047810 */ /* 0x002fc80007ffe0ff */
[----:B------:R-:W-:-:S05]  /*4b30*/  LOP3.LUT R4, R4, 0xffffff, RZ, 0xc0, !PT ;  /* 0x00ffffff04047812 */ /* 0x000fca00078ec0ff */
.L_x_4168:
[----:B------:R-:W1:Y:S02]  /*4b40*/  LDS R2, [R4] ;  /* 0x0000000004027984 */ /* 0x000e640000000800 */
[----:B-1----:R-:W-:-:S10]  /*4b50*/  HFMA2.MMA R3, R2, 1, 1, R9 ;  /* 0x3c003c0002037835 */ /* 0x002fd40000000009 */
[----:B------:R-:W1:Y:S02]  /*4b60*/  ATOMS.CAST.SPIN R3, [R4], R2, R3 ;  /* 0x000000020403738d */ /* 0x000e640001800003 */
[----:B-1----:R-:W-:-:S13]  /*4b70*/  ISETP.EQ.U32.AND P0, PT, R3, 0x1, PT ;  /* 0x000000010300780c */ /* 0x002fda0003f02070 */
[----:B------:R-:W-:Y:S05]  /*4b80*/  @!P0 BRA `(.L_x_4168) ;  /* 0xffffffb000008947 */ /* 0x000fea000383ffff */
[----:B------:R-:W-:Y:S05]  /*4b90*/  EXIT ;  /* 0x000000000000794d */ /* 0x000fea0003800000 */
.L_x_4167:
[----:B------:R-:W2:Y:S02]  /*4ba0*/  LD.E R0, [R4.64+0x4] ;  /* 0x0000040604007980 */ /* 0x000ea4000c101900 */
[----:B-12---:R-:W-:-:S05]  /*4bb0*/  IMAD.IADD R3, R9, 0x1, R0 ;  /* 0x0000000109037824 */ /* 0x006fca00078e0200 */
[----:B------:R-:W-:Y:S01]  /*4bc0*/  ST.E [R4.64+0x4], R3 ;  /* 0x0000040304007985 */ /* 0x000fe2000c101906 */
[----:B------:R-:W-:Y:S05]  /*4bd0*/  EXIT ;  /* 0x000000000000794d */ /* 0x000fea0003800000 */
.L_x_4169:
        /* <DEDUP_REMOVED lines=10> */
.L_x_4807:


//--------------------- .text._Z23gemm_half_q_half_kernelILi2ELi38ELb1ELb1ELi32EEvPK6__halfPKjS4_S2_PS0_iiiiPKtS7_iiiiiibS2_i --------------------------
	.section	.text._Z23gemm_half_q_half_kernelILi2ELi38ELb1ELb1ELi32EEvPK6__halfPKjS4_S2_PS0_iiiiPKtS7_iiiiiibS2_i,"ax",@progbits
	.sectioninfo	@"SHI_REGISTERS=95"
	.align	128
        .global         _Z23gemm_half_q_half_kernelILi2ELi38ELb1ELb1ELi32EEvPK6__halfPKjS4_S2_PS0_iiiiPKtS7_iiiiiibS2_i
        .type           _Z23gemm_half_q_half_kernelILi2ELi38ELb1ELb1ELi32EEvPK6__halfPKjS4_S2_PS0_iiiiPKtS7_iiiiiibS2_i,@function
        .size           _Z23gemm_half_q_half_kernelILi2ELi38ELb1ELb1ELi32EEvPK6__halfPKjS4_S2_PS0_iiiiPKtS7_iiiiiibS2_i,(.L_x_4808 - _Z23gemm_half_q_half_kernelILi2ELi38ELb1ELb1ELi32EEvPK6__halfPKjS4_S2_PS0_iiiiPKtS7_iiiiiibS2_i)
        .other          _Z23gemm_half_q_half_kernelILi2ELi38ELb1ELb1ELi32EEvPK6__halfPKjS4_S2_PS0_iiiiPKtS7_iiiiiibS2_i,@"STO_CUDA_ENTRY STV_DEFAULT"
_Z23gemm_half_q_half_kernelILi2ELi38ELb1ELb1ELi32EEvPK6__halfPKjS4_S2_PS0_iiiiPKtS7_iiiiiibS2_i:
.text._Z23gemm_half_q_half_kernelILi2ELi38ELb1ELb1ELi32EEvPK6__halfPKjS4_S2_PS0_iiiiPKtS7_iiiiiibS2_i:
        /* <DEDUP_REMOVED lines=24> */
.L_x_4170:
        /* <DEDUP_REMOVED lines=33> */
.L_x_4175:
        /* <DEDUP_REMOVED lines=17> */
.L_x_4174:
        /* <DEDUP_REMOVED lines=17> */
.L_x_4173:
        /* <DEDUP_REMOVED lines=13> */
.L_x_4177:
        /* <DEDUP_REMOVED lines=17> */
.L_x_4176:
        /* <DEDUP_REMOVED lines=15> */
.L_x_4172:
[----:B------:R-:W-:Y:S05]  /*0880*/  BSYNC B0 ;  /* 0x0000000000007941 */ /* 0x000fea0003800000 */
.L_x_4171:
        /* <DEDUP_REMOVED lines=18> */
.L_x_4180:
        /* <DEDUP_REMOVED lines=11> */
.L_x_4179:
        /* <DEDUP_REMOVED lines=10> */
.L_x_4178:
        /* <DEDUP_REMOVED lines=64> */
.L_x_4182:
        /* <DEDUP_REMOVED lines=41> */
.L_x_4181:
        /* <DEDUP_REMOVED lines=9> */
[----:B------:R-:W-:Y:S01]  /*1220*/  ULDC UR5, c[0x0][0x18c] ;  /* 0x0000630000057ab9 */ /* 0x000fe20000000800 */
[----:B------:R-:W-:Y:S01]  /*1230*/  PRMT R5, RZ, 0x7610, R5 ;  /* 0x00007610ff057816 */ /* 0x000fe20000000005 */
[----:B------:R-:W-:Y:S01]  /*1240*/  USHF.R.S32.HI UR5, URZ, 0x1f, UR5 ;  /* 0x0000001f3f057899 */ /* 0x000fe20008011405 */
[----:B------:R-:W-:Y:S01]  /*1250*/  ISETP.NE.AND P0, PT, R12, RZ, PT ;  /* 0x000000ff0c00720c */ /* 0x000fe20003f05270 */
[----:B------:R-:W-:-:S03]  /*1260*/  UMOV UR4, URZ ;  /* 0x0000003f00047c82 */ /* 0x000fc60008000000 */
[----:B------:R-:W-:-:S05]  /*1270*/  ISETP.LT.OR P0, PT, R0, 0x2, !P0 ;  /* 0x000000020000780c */ /* 0x000fca0004701670 */
.L_x_4188:
        /* <DEDUP_REMOVED lines=47> */
[--C-:B------:R-:W-:Y:S02]  /*1570*/  SHF.R.U32.HI R26, RZ, 0x8, R18.reuse ;  /* 0x00000008ff1a7819 */ /* 0x100fe40000011612 */
[----:B------:R-:W-:Y:S02]  /*1580*/  SHF.R.U32.HI R44, RZ, 0xa, R18 ;  /* 0x0000000aff2c7819 */ /* 0x000fe40000011612 */
[----:B------:R-:W-:-:S02]  /*1590*/  LOP3.LUT R29, R18, 0x3f003f, RZ, 0xc0, !PT ;  /* 0x003f003f121d7812 */ /* 0x000fc400078ec0ff */
[----:B------:R-:W-:Y:S02]  /*15a0*/  SHF.R.U32.HI R30, RZ, 0x6, R18 ;  /* 0x00000006ff1e7819 */ /* 0x000fe40000011612 */
[----:B------:R-:W-:Y:S02]  /*15b0*/  LOP3.LUT R18, R17, 0x300030, R22, 0xf8, !PT ;  /* 0x0030003011127812 */ /* 0x000fe400078ef816 */
[----:B------:R-:W-:Y:S02]  /*15c0*/  LOP3.LUT R19, R19, 0x300030, R16, 0xf8, !PT ;  /* 0x0030003013137812 */ /* 0x000fe400078ef810 */
[----:B--2---:R-:W-:Y:S02]  /*15d0*/  SHF.R.U32.HI R22, RZ, 0xc, R13 ;  /* 0x0000000cff167819 */ /* 0x004fe4000001160d */
[----:B------:R-:W-:Y:S02]  /*15e0*/  LOP3.LUT R16, R39, 0x300030, R42, 0xf8, !PT ;  /* 0x0030003027107812 */ /* 0x000fe400078ef82a */
[----:B------:R-:W-:-:S02]  /*15f0*/  LOP3.LUT R38, R13, 0x3f003f, RZ, 0xc0, !PT ;  /* 0x003f003f0d267812 */ /* 0x000fc400078ec0ff */
[----:B------:R-:W-:Y:S02]  /*1600*/  SHF.R.U32.HI R39, RZ, 0x6, R13 ;  /* 0x00000006ff277819 */ /* 0x000fe4000001160d */
[----:B------:R-:W-:Y:S02]  /*1610*/  SHF.R.U32.HI R20, RZ, 0xc, R12 ;  /* 0x0000000cff147819 */ /* 0x000fe4000001160c */
[--C-:B------:R-:W-:Y:S02]  /*1620*/  SHF.R.U32.HI R13, RZ, 0xc, R14.reuse ;  /* 0x0000000cff0d7819 */ /* 0x100fe4000001160e */
[----:B------:R-:W-:Y:S02]  /*1630*/  LOP3.LUT R42, R14, 0x3f003f, RZ, 0xc0, !PT ;  /* 0x003f003f0e2a7812 */ /* 0x000fe400078ec0ff */
[----:B------:R-:W-:Y:S02]  /*1640*/  SHF.R.U32.HI R43, RZ, 0x6, R14 ;  /* 0x00000006ff2b7819 */ /* 0x000fe4000001160e */
[----:B------:R-:W-:-:S02]  /*1650*/  SHF.R.U32.HI R14, RZ, 0xc, R15 ;  /* 0x0000000cff0e7819 */ /* 0x000fc4000001160f */
[----:B------:R-:W-:Y:S02]  /*1660*/  LOP3.LUT R22, R22, 0xf000f, RZ, 0xc0, !PT ;  /* 0x000f000f16167812 */ /* 0x000fe400078ec0ff */
[----:B------:R-:W-:Y:S02]  /*1670*/  LOP3.LUT R17, R25, 0x300030, R26, 0xf8, !PT ;  /* 0x0030003019117812 */ /* 0x000fe400078ef81a */
        /* <DEDUP_REMOVED lines=24> */
[----:B------:R-:W-:Y:S02]  /*1800*/  LOP3.LUT R15, R15, 0x300030, R44, 0xf8, !PT ;  /* 0x003000300f0f7812 */ /* 0x000fe400078ef82c */
        /* <DEDUP_REMOVED lines=97> */
.L_x_4185:
        /* <DEDUP_REMOVED lines=46> */
.L_x_4184:
        /* <DEDUP_REMOVED lines=29> */
[----:B------:R-:W-:Y:S02]  /*22d0*/  SHF.R.U32.HI R35, RZ, 0xc, R26 ;  /* 0x0000000cff237819 */ /* 0x000fe4000001161a */
[--C-:B------:R-:W-:Y:S02]  /*22e0*/  SHF.R.U32.HI R38, RZ, 0xa, R17.reuse ;  /* 0x0000000aff267819 */ /* 0x100fe40000011611 */
[----:B------:R-:W-:Y:S02]  /*22f0*/  LOP3.LUT R28, R17, 0x3f003f, RZ, 0xc0, !PT ;  /* 0x003f003f111c7812 */ /* 0x000fe400078ec0ff */
[----:B------:R-:W-:Y:S02]  /*2300*/  SHF.R.U32.HI R29, RZ, 0x6, R17 ;  /* 0x00000006ff1d7819 */ /* 0x000fe40000011611 */
[----:B------:R-:W-:-:S02]  /*2310*/  LOP3.LUT R19, R19, 0x300030, R16, 0xf8, !PT ;  /* 0x0030003013137812 */ /* 0x000fc400078ef810 */
[----:B------:R-:W-:Y:S02]  /*2320*/  LOP3.LUT R17, R32, 0xf000f, RZ, 0xc0, !PT ;  /* 0x000f000f20117812 */ /* 0x000fe400078ec0ff */
[----:B------:R-:W-:Y:S02]  /*2330*/  LOP3.LUT R16, R40, 0x300030, R41, 0xf8, !PT ;  /* 0x0030003028107812 */ /* 0x000fe400078ef829 */
[----:B------:R-:W-:Y:S02]  /*2340*/  SHF.R.U32.HI R37, RZ, 0x8, R18 ;  /* 0x00000008ff257819 */ /* 0x000fe40000011612 */
[----:B------:R-:W-:Y:S02]  /*2350*/  LOP3.LUT R32, R35, 0xf000f, RZ, 0xc0, !PT ;  /* 0x000f000f23207812 */ /* 0x000fe400078ec0ff */
[----:B---3--:R-:W-:Y:S02]  /*2360*/  SHF.R.U32.HI R41, RZ, 0xc, R14 ;  /* 0x0000000cff297819 */ /* 0x008fe4000001160e */
[----:B------:R-:W-:-:S02]  /*2370*/  LOP3.LUT R43, R14, 0x3f003f, RZ, 0xc0, !PT ;  /* 0x003f003f0e2b7812 */ /* 0x000fc400078ec0ff */
[----:B------:R-:W-:Y:S02]  /*2380*/  SHF.R.U32.HI R46, RZ, 0x6, R14 ;  /* 0x00000006ff2e7819 */ /* 0x000fe4000001160e */
[----:B------:R-:W-:Y:S02]  /*2390*/  LOP3.LUT R34, R25, 0x3f003f, RZ, 0xc0, !PT ;  /* 0x003f003f19227812 */ /* 0x000fe400078ec0ff */
[----:B------:R-:W-:Y:S02]  /*23a0*/  SHF.R.U32.HI R36, RZ, 0x6, R25 ;  /* 0x00000006ff247819 */ /* 0x000fe40000011619 */
[----:B------:R-:W-:Y:S02]  /*23b0*/  LOP3.LUT R39, R26, 0x3f003f, RZ, 0xc0, !PT ;  /* 0x003f003f1a277812 */ /* 0x000fe400078ec0ff */
[----:B------:R-:W-:Y:S02]  /*23c0*/  SHF.R.U32.HI R42, RZ, 0x6, R26 ;  /* 0x00000006ff2a7819 */ /* 0x000fe4000001161a */
[----:B------:R-:W-:-:S02]  /*23d0*/  SHF.R.U32.HI R14, RZ, 0xc, R15 ;  /* 0x0000000cff0e7819 */ /* 0x000fc4000001160f */
[--C-:B------:R-:W-:Y:S02]  /*23e0*/  SHF.R.U32.HI R44, RZ, 0xa, R18.reuse ;  /* 0x0000000aff2c7819 */ /* 0x100fe40000011612 */
[----:B------:R-:W-:Y:S02]  /*23f0*/  LOP3.LUT R25, R18, 0x3f003f, RZ, 0xc0, !PT ;  /* 0x003f003f12197812 */ /* 0x000fe400078ec0ff */
[----:B------:R-:W-:Y:S02]  /*2400*/  SHF.R.U32.HI R26, RZ, 0x6, R18 ;  /* 0x00000006ff1a7819 */ /* 0x000fe40000011612 */
[----:B------:R-:W-:Y:S02]  /*2410*/  LOP3.LUT R18, R17, 0x300030, R22, 0xf8, !PT ;  /* 0x0030003011127812 */ /* 0x000fe400078ef816 */
[----:B------:R-:W-:Y:S02]  /*2420*/  LOP3.LUT R17, R32, 0x300030, R37, 0xf8, !PT ;  /* 0x0030003020117812 */ /* 0x000fe400078ef825 */
[----:B------:R-:W-:-:S02]  /*2430*/  SHF.R.U32.HI R32, RZ, 0xc, R12 ;  /* 0x0000000cff207819 */ /* 0x000fc4000001160c */
        /* <DEDUP_REMOVED lines=136> */
.L_x_4187:
        /* <DEDUP_REMOVED lines=45> */
.L_x_4186:
        /* <DEDUP_REMOVED lines=8> */
.L_x_4183:
        /* <DEDUP_REMOVED lines=9> */
.L_x_4192:
[----:B------:R-:W-:Y:S02]  /*30a0*/  IMAD.MOV.U32 R85, RZ, RZ, c[0x0][0x18c] ;  /* 0x00006300ff557624 */ /* 0x000fe400078e00ff */
[----:B-----5:R-:W-:Y:S02]  /*30b0*/  IMAD.MOV.U32 R20, RZ, RZ, R10 ;  /* 0x000000ffff147224 */ /* 0x020fe400078e000a */
[----:B------:R-:W-:-:S04]  /*30c0*/  IMAD.MOV.U32 R21, RZ, RZ, R11 ;  /* 0x000000ffff157224 */ /* 0x000fc800078e000b */
[C---:B------:R-:W-:Y:S02]  /*30d0*/  IMAD.WIDE R10, R85.reuse, 0x4, R20 ;  /* 0x00000004550a7825 */ /* 0x040fe400078e0214 */
[----:B-----5:R-:W5:Y:S04]  /*30e0*/  LDG.E.128.CONSTANT R20, [R20.64] ;  /* 0x0000000614147981 */ /* 0x020f68000c1e9d00 */
        /* <DEDUP_REMOVED lines=311> */
.L_x_4191:
        /* <DEDUP_REMOVED lines=79> */
.L_x_4190:
[----:B------:R-:W-:Y:S01]  /*4950*/  IADD3 R88, R88, 0x20, RZ ;  /* 0x0000002058587810 */ /* 0x000fe20007ffe0ff */
[----:B------:R-:W-:Y:S01]  /*4960*/  UIADD3 UR4, UR4, 0x40, URZ ;  /* 0x0000004004047890 */ /* 0x000fe2000fffe03f */
[----:B0-----:R-:W-:Y:S02]  /*4970*/  IMAD.WIDE R10, R85, 0x4, R90 ;  /* 0x00000004550a7825 */ /* 0x001fe400078e025a */
[C---:B------:R-:W-:Y:S02]  /*4980*/  ISETP.GE.AND P2, PT, R88.reuse, c[0x0][0x1b8], PT ;  /* 0x00006e0058007a0c */ /* 0x040fe40003f46270 */
[----:B------:R-:W-:-:S13]  /*4990*/  ISETP.LT.AND P3, PT, R88, R89, PT ;  /* 0x000000595800720c */ /* 0x000fda0003f61270 */
[----:B------:R-:W-:Y:S05]  /*49a0*/  @!P2 BRA P3, `(.L_x_4192) ;  /* 0xffffe6f00000a947 */ /* 0x000fea000183ffff */
.L_x_4189:
[----:B------:R-:W-:-:S04]  /*49b0*/  ISETP.GE.AND P0, PT, R88, R89, PT ;  /* 0x000000595800720c */ /* 0x000fc80003f06270 */
[----:B------:R-:W-:-:S13]  /*49c0*/  ISETP.GE.OR P0, PT, R88, c[0x0][0x1bc], P0 ;  /* 0x00006f0058007a0c */ /* 0x000fda0000706670 */
[----:B------:R-:W-:Y:S05]  /*49d0*/  @P0 BRA `(.L_x_4193) ;  /* 0x00000d8000000947 */ /* 0x000fea0003800000 */
[----:B------:R-:W0:Y:S01]  /*49e0*/  S2R R0, SR_CTAID.Y ;  /* 0x0000000000007919 */ /* 0x000e220000002600 */
[----:B------:R-:W-:Y:S01]  /*49f0*/  IMAD.MOV.U32 R13, RZ, RZ, -0x2 ;  /* 0xfffffffeff0d7424 */ /* 0x000fe200078e00ff */
[----:B------:R-:W-:Y:S01]  /*4a00*/  PRMT R12, R87, 0x9910, RZ ;  /* 0x00009910570c7816 */ /* 0x000fe200000000ff */
[----:B-----5:R-:W-:-:S03]  /*4a10*/  IMAD.MOV.U32 R21, RZ, RZ, c[0x0][0x18c] ;  /* 0x00006300ff157624 */ /* 0x020fc600078e00ff */
[----:B------:R-:W-:Y:S01]  /*4a20*/  ISETP.NE.AND P0, PT, R12, RZ, PT ;  /* 0x000000ff0c00720c */ /* 0x000fe20003f05270 */
[----:B0-----:R-:W-:-:S05]  /*4a30*/  IMAD R0, R0, R13, c[0x0][0x188] ;  /* 0x0000620000007624 */ /* 0x001fca00078e020d */
[----:B------:R-:W-:Y:S02]  /*4a40*/  ISETP.LT.OR P0, PT, R0, 0x2, !P0 ;  /* 0x000000020000780c */ /* 0x000fe40004701670 */
[----:B------:R-:W-:-:S04]  /*4a50*/  SHF.R.S32.HI R0, RZ, 0x1f, R21 ;  /* 0x0000001fff007819 */ /* 0x000fc80000011415 */
[----:B------:R-:W-:Y:S02]  /*4a60*/  SHF.L.U64.HI R0, R21, 0x2, R0 ;  /* 0x0000000215007819 */ /* 0x000fe40000010200 */
.L_x_4196:
[----:B------:R-:W-:Y:S05]  /*4a70*/  @!P1 BRA `(.L_x_4194) ;  /* 0x00000c7000009947 */ /* 0x000fea0003800000 */
[----:B------:R-:W2:Y:S01]  /*4a80*/  LDG.E.128.CONSTANT R12, [R10.64] ;  /* 0x000000060a0c7981 */ /* 0x000ea2000c1e9d00 */
[----:B------:R-:W-:Y:S01]  /*4a90*/  IMAD.MOV.U32 R18, RZ, RZ, 0x2400 ;  /* 0x00002400ff127424 */ /* 0x000fe200078e00ff */
[----:B------:R-:W-:Y:S01]  /*4aa0*/  PRMT R16, R86, 0x9910, RZ ;  /* 0x0000991056107816 */ /* 0x000fe200000000ff */
[----:B------:R-:W-:Y:S02]  /*4ab0*/  IMAD.MOV.U32 R17, RZ, RZ, 0x3400 ;  /* 0x00003400ff117424 */ /* 0x000fe400078e00ff */
        /* <DEDUP_REMOVED lines=12> */
[C---:B------:R-:W-:Y:S02]  /*4b80*/  LOP3.LUT R37, R12.reuse, 0xc000c0, RZ, 0xc0, !PT ;  /* 0x00c000c00c257812 */ /* 0x040fe400078ec0ff */
        /* <DEDUP_REMOVED lines=11> */
[----:B------:R-:W-:Y:S01]  /*4c40*/  HFMA2 R24, R24, R7.H1_H1, -258, -258 ;  /* 0xdc08dc0818187431 */ /* 0x000fe20000060007 */
        /* <DEDUP_REMOVED lines=124> */
.L_x_4195:
        /* <DEDUP_REMOVED lines=46> */
.L_x_4194:
[----:B------:R-:W-:Y:S01]  /*56f0*/  IADD3 R88, R88, 0x10, RZ ;  /* 0x0000001058587810 */ /* 0x000fe20007ffe0ff */
[----:B------:R-:W-:Y:S01]  /*5700*/  UIADD3 UR4, UR4, 0x20, URZ ;  /* 0x0000002004047890 */ /* 0x000fe2000fffe03f */
[----:B------:R-:W-:Y:S02]  /*5710*/  LEA R10, P3, R21, R10, 0x2 ;  /* 0x0000000a150a7211 */ /* 0x000fe400078610ff */
[C---:B------:R-:W-:Y:S02]  /*5720*/  ISETP.GE.AND P2, PT, R88.reuse, c[0x0][0x1bc], PT ;  /* 0x00006f0058007a0c */ /* 0x040fe40003f46270 */
[----:B------:R-:W-:Y:S01]  /*5730*/  ISETP.LT.AND P4, PT, R88, R89, PT ;  /* 0x000000595800720c */ /* 0x000fe20003f81270 */
[----:B------:R-:W-:-:S12]  /*5740*/  IMAD.X R11, R11, 0x1, R0, P3 ;  /* 0x000000010b0b7824 */ /* 0x000fd800018e0600 */
[----:B------:R-:W-:Y:S05]  /*5750*/  @!P2 BRA P4, `(.L_x_4196) ;  /* 0xfffff3100000a947 */ /* 0x000fea000203ffff */
.L_x_4193:
        /* <DEDUP_REMOVED lines=20> */
.L_x_4200:
[----:B------:R-:W0:Y:S02]  /*58a0*/  LDS R10, [R4] ;  /* 0x00000000040a7984 */ /* 0x000e240000000800 */
[----:B0-----:R-:W-:-:S06]  /*58b0*/  HADD2 R11, R10, R5 ;  /* 0x000000050a0b7230 */ /* 0x001fcc0000000000 */
[----:B------:R-:W0:Y:S02]  /*58c0*/  ATOMS.CAST.SPIN R11, [R4], R10, R11 ;  /* 0x0000000a040b738d */ /* 0x000e24000180000b */
[----:B0-----:R-:W-:-:S13]  /*58d0*/  ISETP.EQ.U32.AND P0, PT, R11, 0x1, PT ;  /* 0x000000010b00780c */ /* 0x001fda0003f02070 */
[----:B------:R-:W-:Y:S05]  /*58e0*/  @!P0 BRA `(.L_x_4200) ;  /* 0xffffffb000008947 */ /* 0x000fea000383ffff */
[----:B------:R-:W-:Y:S05]  /*58f0*/  BRA `(.L_x_4198) ;  /* 0x0000003000007947 */ /* 0x000fea0003800000 */
.L_x_4199:
[----:B------:R-:W2:Y:S02]  /*5900*/  LD.E R4, [R6.64] ;  /* 0x0000000606047980 */ /* 0x000ea4000c101900 */
[----:B--2---:R-:W-:-:S05]  /*5910*/  IMAD.IADD R5, R5, 0x1, R4 ;  /* 0x0000000105057824 */ /* 0x004fca00078e0204 */
[----:B------:R0:W-:Y:S02]  /*5920*/  ST.E [R6.64], R5 ;  /* 0x0000000506007985 */ /* 0x0001e4000c101906 */
.L_x_4198:
[----:B------:R-:W-:Y:S05]  /*5930*/  BSYNC B0 ;  /* 0x0000000000007941 */ /* 0x000fea0003800000 */
.L_x_4197:
[----:B------:R-:W2:Y:S01]  /*5940*/  ATOM.E.ADD.F16x2.RN.STRONG.GPU P0, RZ, [R6.64+0x4], R13 ;  /* 0x0000040d06ff798a */ /* 0x000ea2000810e9c6 */
[----:B------:R-:W-:Y:S01]  /*5950*/  BSSY B0, `(.L_x_4201) ;  /* 0x000000f000007945 */ /* 0x000fe20003800000 */
[----:B--2---:R-:W-:Y:S05]  /*5960*/  @P0 BRA `(.L_x_4202) ;  /* 0x000000d000000947 */ /* 0x004fea0003800000 */
[----:B------:R-:W1:Y:S02]  /*5970*/  QSPC.E.S P0, RZ, [R6+0x4] ;  /* 0x0000040006ff73aa */ /* 0x000e640000000500 */
[----:B-1----:R-:W-:Y:S05]  /*5980*/  @!P0 BRA `(.L_x_4203) ;  /* 0x0000008000008947 */ /* 0x002fea0003800000 */
[----:B0-----:R-:W-:-:S04]  /*5990*/  IADD3 R6, R6, 0x4, RZ ;  /* 0x0000000406067810 */ /* 0x001fc80007ffe0ff */
[----:B------:R-:W-:-:S05]  /*59a0*/  LOP3.LUT R6, R6, 0xffffff, RZ, 0xc0, !PT ;  /* 0x00ffffff06067812 */ /* 0x000fca00078ec0ff */
.L_x_4204:
[----:B------:R-:W0:Y:S02]  /*59b0*/  LDS R4, [R6] ;  /* 0x0000000006047984 */ /* 0x000e240000000800 */
[----:B0-----:R-:W-:-:S10]  /*59c0*/  HFMA2.MMA R5, R4, 1, 1, R13 ;  /* 0x3c003c0004057835 */ /* 0x001fd4000000000d */
[----:B------:R-:W0:Y:S02]  /*59d0*/  ATOMS.CAST.SPIN R5, [R6], R4, R5 ;  /* 0x000000040605738d */ /* 0x000e240001800005 */
[----:B0-----:R-:W-:-:S13]  /*59e0*/  ISETP.EQ.U32.AND P0, PT, R5, 0x1, PT ;  /* 0x000000010500780c */ /* 0x001fda0003f02070 */
[----:B------:R-:W-:Y:S05]  /*59f0*/  @!P0 BRA `(.L_x_4204) ;  /* 0xffffffb000008947 */ /* 0x000fea000383ffff */
[----:B------:R-:W-:Y:S05]  /*5a00*/  BRA `(.L_x_4202) ;  /* 0x0000003000007947 */ /* 0x000fea0003800000 */
.L_x_4203:
[----:B------:R-:W2:Y:S02]  /*5a10*/  LD.E R4, [R6.64+0x4] ;  /* 0x0000040606047980 */ /* 0x000ea4000c101900 */
[----:B0-2---:R-:W-:-:S05]  /*5a20*/  IMAD.IADD R5, R13, 0x1, R4 ;  /* 0x000000010d057824 */ /* 0x005fca00078e0204 */
[----:B------:R0:W-:Y:S02]  /*5a30*/  ST.E [R6.64+0x4], R5 ;  /* 0x0000040506007985 */ /* 0x0001e4000c101906 */
.L_x_4202:
[----:B------:R-:W-:Y:S05]  /*5a40*/  BSYNC B0 ;  /* 0x0000000000007941 */ /* 0x000fea0003800000 */
.L_x_4201:
        /* <DEDUP_REMOVED lines=12> */
.L_x_4208:
[----:B------:R-:W0:Y:S02]  /*5b10*/  LDS R2, [R0] ;  /* 0x0000000000027984 */ /* 0x000e240000000800 */
[----:B0-----:R-:W-:-:S06]  /*5b20*/  HADD2 R3, R2, R7 ;  /* 0x0000000702037230 */ /* 0x001fcc0000000000 */
[----:B------:R-:W0:Y:S02]  /*5b30*/  ATOMS.CAST.SPIN R3, [R0], R2, R3 ;  /* 0x000000020003738d */ /* 0x000e240001800003 */
[----:B0-----:R-:W-:-:S13]  /*5b40*/  ISETP.EQ.U32.AND P0, PT, R3, 0x1, PT ;  /* 0x000000010300780c */ /* 0x001fda0003f02070 */
[----:B------:R-:W-:Y:S05]  /*5b50*/  @!P0 BRA `(.L_x_4208) ;  /* 0xffffffb000008947 */ /* 0x000fea000383ffff */
[----:B------:R-:W-:Y:S05]  /*5b60*/  BRA `(.L_x_4206) ;  /* 0x0000003000007947 */ /* 0x000fea0003800000 */
.L_x_4207:
[----:B------:R-:W2:Y:S02]  /*5b70*/  LD.E R0, [R4.64] ;  /* 0x0000000604007980 */ /* 0x000ea4000c101900 */
[----:B--2---:R-:W-:-:S05]  /*5b80*/  IMAD.IADD R3, R7, 0x1, R0 ;  /* 0x0000000107037824 */ /* 0x004fca00078e0200 */
[----:B------:R0:W-:Y:S02]  /*5b90*/  ST.E [R4.64], R3 ;  /* 0x0000000304007985 */ /* 0x0001e4000c101906 */
.L_x_4206:
[----:B------:R-:W-:Y:S05]  /*5ba0*/  BSYNC B0 ;  /* 0x0000000000007941 */ /* 0x000fea0003800000 */
.L_x_4205:
[----:B------:R-:W2:Y:S02]  /*5bb0*/  ATOM.E.ADD.F16x2.RN.STRONG.GPU P0, RZ, [R4.64+0x4], R87 ;  /* 0x0000045704ff798a */ /* 0x000ea4000810e9c6 */
[----:B--2---:R-:W-:Y:S05]  /*5bc0*/  @P0 EXIT ;  /* 0x000000000000094d */ /* 0x004fea0003800000 */
[----:B------:R-:W1:Y:S02]  /*5bd0*/  QSPC.E.S P0, RZ, [R4+0x4] ;  /* 0x0000040004ff73aa */ /* 0x000e640000000500 */
[----:B-1----:R-:W-:Y:S05]  /*5be0*/  @!P0 BRA `(.L_x_4209) ;  /* 0x0000008000008947 */ /* 0x002fea0003800000 */
[----:B0-----:R-:W-:-:S04]  /*5bf0*/  IADD3 R4, R4, 0x4, RZ ;  /* 0x0000000404047810 */ /* 0x001fc80007ffe0ff */
[----:B------:R-:W-:-:S05]  /*5c00*/  LOP3.LUT R4, R4, 0xffffff, RZ, 0xc0, !PT ;  /* 0x00ffffff04047812 */ /* 0x000fca00078ec0ff */
.L_x_4210:
[----:B------:R-:W0:Y:S02]  /*5c10*/  LDS R2, [R4] ;  /* 0x0000000004027984 */ /* 0x000e240000000800 */
[----:B0-----:R-:W-:-:S10]  /*5c20*/  HFMA2.MMA R3, R2, 1, 1, R87 ;  /* 0x3c003c0002037835 */ /* 0x001fd40000000057 */
[----:B------:R-:W0:Y:S02]  /*5c30*/  ATOMS.CAST.SPIN R3, [R4], R2, R3 ;  /* 0x000000020403738d */ /* 0x000e240001800003 */
[----:B0-----:R-:W-:-:S13]  /*5c40*/  ISETP.EQ.U32.AND P0, PT, R3, 0x1, PT ;  /* 0x000000010300780c */ /* 0x001fda0003f02070 */
[----:B------:R-:W-:Y:S05]  /*5c50*/  @!P0 BRA `(.L_x_4210) ;  /* 0xffffffb000008947 */ /* 0x000fea000383ffff */
[----:B------:R-:W-:Y:S05]  /*5c60*/  EXIT ;  /* 0x000000000000794d */ /* 0x000fea0003800000 */
.L_x_4209:
[----:B------:R-:W2:Y:S02]  /*5c70*/  LD.E R0, [R4.64+0x4] ;  /* 0x0000040604007980 */ /* 0x000ea4000c101900 */
[----:B0-2---:R-:W-:-:S05]  /*5c80*/  IMAD.IADD R3, R87, 0x1, R0 ;  /* 0x0000000157037824 */ /* 0x005fca00078e0200 */
[----:B------:R-:W-:Y:S01]  /*5c90*/  ST.E [R4.64+0x4], R3 ;  /* 0x0000040304007985 */ /* 0x000fe2000c101906 */
[----:B------:R-:W-:Y:S05]  /*5ca0*/  EXIT ;  /* 0x000000000000794d */ /* 0x000fea0003800000 */
.L_x_4211:
        /* <DEDUP_REMOVED lines=13> */
.L_x_4808:


//--------------------- .text._Z23gemm_half_q_half_kernelILi2ELi128ELb1ELb1ELi32EEvPK6__halfPKjS4_S2_PS0_iiiiPKtS7_iiiiiibS2_i --------------------------
	.section	.text._Z23gemm_half_q_half_kernelILi2ELi128ELb1ELb1ELi32EEvPK6__halfPKjS4_S2_PS0_iiiiPKtS7_iiiiiibS2_i,"ax",@progbits
	.sectioninfo	@"SHI_REGISTERS=64"
	.align	128
        .global         _Z23gemm_half_q_half_kernelILi2ELi128ELb1ELb1ELi32EEvPK6__halfPKjS4_S2_PS0_iiiiPKtS7_iiiiiibS2_i
        .type           _Z23gemm_half_q_half_kernelILi2ELi128ELb1ELb1ELi32EEvPK6__halfPKjS4_S2_PS0_iiiiPKtS7_iiiiiibS2_i,@function
        .size           _Z23gemm_half_q_half_kernelILi2ELi128ELb1ELb1ELi32EEvPK6__halfPKjS4_S2_PS0_iiiiPKtS7_iiiiiibS2_i,(.L_x_4809 - _Z23gemm_half_q_half_kernelILi2ELi128ELb1ELb1ELi32EEvPK6__halfPKjS4_S2_PS0_iiiiPKtS7_iiiiiibS2_i)
        .other          _Z23gemm_half_q_half_kernelILi2ELi128ELb1ELb1ELi32EEvPK6__halfPKjS4_S2_PS0_iiiiPKtS7_iiiiiibS2_i,@"STO_CUDA_ENTRY STV_DEFAULT"
_Z23gemm_half_q_half_kernelILi2ELi128ELb1ELb1ELi32EEvPK6__halfPKjS4_S2_PS0_iiiiPKtS7_iiiiiibS2_i:
.text._Z23gemm_half_q_half_kernelILi2ELi128ELb1ELb1ELi32EEvPK6__halfPKjS4_S2_PS0_iiiiPKtS7_iiiiiibS2_i:
        /* <DEDUP_REMOVED lines=24> */
.L_x_4212:
        /* <DEDUP_REMOVED lines=24> */
[----:B------:R-:W-:Y:S02]  /*0300*/  LEA.HI.X.SX32 R11, R11, RZ, 0x1, P0 ;  /* 0x000000ff0b0b7211 */ /* 0x000fe400000f0eff */
[----:B------:R-:W-:-:S04]  /*0310*/  LEA R14, P0, R12, c[0x0][0x160], 0x1 ;  /* 0x000058000c0e7a11 */ /* 0x000fc800078008ff */
[----:B------:R-:W-:Y:S01]  /*0320*/  LEA.HI.X R15, R12, c[0x0][0x164], R11, 0x1, P0 ;  /* 0x000059000c0f7a11 */ /* 0x000fe200000f0c0b */
[----:B------:R-:W-:Y:S01]  /*0330*/  IMAD.SHL.U32 R11, R9, 0x2, RZ ;  /* 0x00000002090b7824 */ /* 0x000fe200078e00ff */
[----:B------:R-:W-:Y:S01]  /*0340*/  PLOP3.LUT P0, PT, PT, PT, PT, 0x80, 0x0 ;  /* 0x000000000000781c */ /* 0x000fe20003f0f070 */
[----:B------:R-:W-:Y:S01]  /*0350*/  IMAD.MOV.U32 R12, RZ, RZ, RZ ;  /* 0x000000ffff0c7224 */ /* 0x000fe200078e00ff */
[----:B------:R-:W-:Y:S05]  /*0360*/  @!P2 BRA `(.L_x_4216) ;  /* 0x000001300000a947 */ /* 0x000fea0003800000 */
[----:B------:R-:W-:Y:S02]  /*0370*/  PLOP3.LUT P0, PT, PT, PT, PT, 0x8, 0x0 ;  /* 0x000000000000781c */ /* 0x000fe40003f0e170 */
[----:B------:R-:W-:-:S04]  /*0380*/  IADD3 R23, R7, -0x3, RZ ;  /* 0xfffffffd07177810 */ /* 0x000fc80007ffe0ff */
.L_x_4217:
        /* <DEDUP_REMOVED lines=17> */
.L_x_4216:
        /* <DEDUP_REMOVED lines=17> */
.L_x_4215:
[----:B------:R-:W-:Y:S01]  /*05b0*/  IMAD R11, R8, c[0x0][0x190], RZ ;  /* 0x00006400080b7a24 */ /* 0x000fe200078e02ff */
[----:B------:R-:W-:-:S03]  /*05c0*/  ISETP.GT.AND P2, PT, R7, 0x3, PT ;  /* 0x000000030700780c */ /* 0x000fc60003f44270 */
[----:B------:R-:W-:-:S05]  /*05d0*/  IMAD.SHL.U32 R14, R11, 0x2, RZ ;  /* 0x000000020b0e7824 */ /* 0x000fca00078e00ff */
[----:B------:R-:W-:-:S04]  /*05e0*/  IADD3 R11, P0, R12, R14, RZ ;  /* 0x0000000e0c0b7210 */ /* 0x000fc80007f1e0ff */
[----:B------:R-:W-:Y:S02]  /*05f0*/  LEA.HI.X.SX32 R12, R14, R15, 0x1, P0 ;  /* 0x0000000f0e0c7211 */ /* 0x000fe400000f0eff */
        /* <DEDUP_REMOVED lines=8> */
.L_x_4219:
        /* <DEDUP_REMOVED lines=17> */
.L_x_4218:
        /* <DEDUP_REMOVED lines=15> */
.L_x_4214:
[----:B------:R-:W-:Y:S05]  /*0880*/  BSYNC B0 ;  /* 0x0000000000007941 */ /* 0x000fea0003800000 */
.L_x_4213:
        /* <DEDUP_REMOVED lines=19> */
.L_x_4222:
        /* <DEDUP_REMOVED lines=11> */
.L_x_4221:
        /* <DEDUP_REMOVED lines=10> */
.L_x_4220:
        /* <DEDUP_REMOVED lines=9> */
[C---:B------:R-:W-:Y:S02]  /*0ba0*/  @P5 IMNMX R10, R2.reuse, c[0x0][0x1b4], PT ;  /* 0x00006d00020a5a17 */ /* 0x040fe40003800200 */
[----:B------:R-:W-:Y:S02]  /*0bb0*/  @P3 IADD3 R7, R7, -c[0x0][0x1a8], RZ ;  /* 0x80006a0007073a10 */ /* 0x000fe40007ffe0ff */
[----:B------:R-:W-:Y:S02]  /*0bc0*/  LEA.HI R18, R9, R8, RZ, 0x5 ;  /* 0x0000000809127211 */ /* 0x000fe400078f28ff */
        /* <DEDUP_REMOVED lines=8> */
[----:B------:R-:W-:Y:S02]  /*0c50*/  @P4 SHF.R.S32.HI R10, RZ, 0x1f, R9 ;  /* 0x0000001fff0a4819 */ /* 0x000fe40000011409 */
[----:B------:R-:W-:Y:S02]  /*0c60*/  @P2 IMNMX R16, R2, c[0x0][0x1bc], PT ;  /* 0x00006f0002102a17 */ /* 0x000fe40003800200 */
[----:B------:R-:W-:Y:S02]  /*0c70*/  @P3 SHF.R.S32.HI R8, RZ, 0x5, R8 ;  /* 0x00000005ff083819 */ /* 0x000fe40000011408 */
[----:B------:R-:W-:Y:S01]  /*0c80*/  @P5 LEA.HI R11, R12, R11, RZ, 0x5 ;  /* 0x0000000b0c0b5211 */ /* 0x000fe200078f28ff */
[----:B------:R-:W-:Y:S01]  /*0c90*/  IMAD.MOV.U32 R12, RZ, RZ, RZ ;  /* 0x000000ffff0c7224 */ /* 0x000fe200078e00ff */
[----:B------:R-:W-:Y:S01]  /*0ca0*/  @P4 LEA.HI R7, R10, R9, RZ, 0x5 ;  /* 0x000000090a074211 */ /* 0x000fe200078f28ff */
[----:B------:R-:W-:Y:S01]  /*0cb0*/  IMAD.MOV.U32 R10, RZ, RZ, RZ ;  /* 0x000000ffff0a7224 */ /* 0x000fe200078e00ff */
[----:B------:R-:W-:Y:S01]  /*0cc0*/  @P2 IADD3 R16, R16, -c[0x0][0x1b8], RZ ;  /* 0x80006e0010102a10 */ /* 0x000fe20007ffe0ff */
[----:B------:R-:W-:Y:S01]  /*0cd0*/  @P3 IMAD R10, R8, 0x6, RZ ;  /* 0x00000006080a3824 */ /* 0x000fe200078e02ff */
[----:B------:R-:W-:Y:S01]  /*0ce0*/  @P5 SHF.R.S32.HI R11, RZ, 0x5, R11 ;  /* 0x00000005ff0b5819 */ /* 0x000fe2000001140b */
[----:B------:R-:W-:Y:S01]  /*0cf0*/  IMAD.MOV.U32 R9, RZ, RZ, RZ ;  /* 0x000000ffff097224 */ /* 0x000fe200078e00ff */
[----:B------:R-:W-:Y:S01]  /*0d00*/  ISETP.GE.AND P3, PT, R2, R13, PT ;  /* 0x0000000d0200720c */ /* 0x000fe20003f66270 */
[----:B------:R-:W-:Y:S01]  /*0d10*/  IMAD.MOV.U32 R8, RZ, RZ, RZ ;  /* 0x000000ffff087224 */ /* 0x000fe200078e00ff */
[----:B------:R-:W-:Y:S01]  /*0d20*/  @P0 SHF.R.S32.HI R15, RZ, 0x1f, R14 ;  /* 0x0000001fff0f0819 */ /* 0x000fe2000001140e */
[----:B------:R-:W-:Y:S01]  /*0d30*/  @P5 IMAD.SHL.U32 R12, R11, 0x4, RZ ;  /* 0x000000040b0c5824 */ /* 0x000fe200078e00ff */
[----:B------:R-:W-:-:S02]  /*0d40*/  @P2 SHF.R.S32.HI R17, RZ, 0x1f, R16 ;  /* 0x0000001fff112819 */ /* 0x000fc40000011410 */
[----:B------:R-:W-:Y:S02]  /*0d50*/  @P4 SHF.R.S32.HI R7, RZ, 0x5, R7 ;  /* 0x00000005ff074819 */ /* 0x000fe40000011407 */
[----:B------:R-:W-:Y:S02]  /*0d60*/  SHF.R.S32.HI R11, RZ, 0x5, R18 ;  /* 0x00000005ff0b7819 */ /* 0x000fe40000011412 */
[----:B------:R-:W-:Y:S01]  /*0d70*/  @P0 LEA.HI R15, R15, R14, RZ, 0x5 ;  /* 0x0000000e0f0f0211 */ /* 0x000fe200078f28ff */
[----:B------:R-:W-:Y:S01]  /*0d80*/  @P4 IMAD R9, R7, 0x5, RZ ;  /* 0x0000000507094824 */ /* 0x000fe200078e02ff */
        /* <DEDUP_REMOVED lines=20> */
.L_x_4224:
        /* <DEDUP_REMOVED lines=41> */
.L_x_4223:
[----:B------:R-:W-:Y:S02]  /*1160*/  ISETP.GE.AND P0, PT, R2, R13, PT ;  /* 0x0000000d0200720c */ /* 0x000fe40003f06270 */
[----:B------:R-:W-:Y:S02]  /*1170*/  IADD3 R6, R8, R9, R7 ;  /* 0x0000000908067210 */ /* 0x000fe40007ffe007 */
[----:B------:R-:W-:-:S02]  /*1180*/  ISETP.GE.OR P0, PT, R2, c[0x0][0x1a8], P0 ;  /* 0x00006a0002007a0c */ /* 0x000fc40000706670 */
[----:B------:R-:W-:Y:S02]  /*1190*/  PRMT R12, RZ, 0x5410, RZ ;  /* 0x00005410ff0c7816 */ /* 0x000fe400000000ff */
[----:B------:R-:W-:Y:S02]  /*11a0*/  PRMT R14, RZ, 0x5410, RZ ;  /* 0x00005410ff0e7816 */ /* 0x000fe400000000ff */
[----:B------:R-:W-:Y:S02]  /*11b0*/  PRMT R20, RZ, 0x5410, RZ ;  /* 0x00005410ff147816 */ /* 0x000fe400000000ff */
[----:B------:R-:W-:-:S05]  /*11c0*/  PRMT R15, RZ, 0x5410, RZ ;  /* 0x00005410ff0f7816 */ /* 0x000fca00000000ff */
        /* <DEDUP_REMOVED lines=23> */
.L_x_4234:
[----:B-----5:R-:W-:Y:S05]  /*1340*/  @!P1 BRA `(.L_x_4226) ;  /* 0x000011a000009947 */ /* 0x020fea0003800000 */
        /* <DEDUP_REMOVED lines=41> */
[--C-:B------:R-:W-:Y:S02]  /*15e0*/  SHF.R.U32.HI R43, RZ, 0x8, R6.reuse ;  /* 0x00000008ff2b7819 */ /* 0x100fe40000011606 */
[----:B------:R-:W-:Y:S02]  /*15f0*/  SHF.R.U32.HI R6, RZ, 0x10, R6 ;  /* 0x00000010ff067819 */ /* 0x000fe40000011606 */
[----:B------:R-:W-:Y:S02]  /*1600*/  LOP3.LUT R5, R5, 0xff, RZ, 0xc0, !PT ;  /* 0x000000ff05057812 */ /* 0x000fe400078ec0ff */
[----:B------:R-:W-:Y:S01]  /*1610*/  LOP3.LUT R6, R6, 0xff, RZ, 0xc0, !PT ;  /* 0x000000ff06067812 */ /* 0x000fe200078ec0ff */
[----:B------:R-:W0:Y:S01]  /*1620*/  I2F.F16 R38, R38 ;  /* 0x0000002600267306 */ /* 0x000e220000200c00 */
[----:B-----5:R-:W-:-:S02]  /*1630*/  SHF.R.U32.HI R4, RZ, 0x8, R7 ;  /* 0x00000008ff047819 */ /* 0x020fc40000011607 */
[----:B------:R-:W-:Y:S02]  /*1640*/  SHF.R.U32.HI R7, RZ, 0x10, R7 ;  /* 0x00000010ff077819 */ /* 0x000fe40000011607 */
[----:B------:R-:W-:Y:S02]  /*1650*/  LOP3.LUT R4, R4, 0xff, RZ, 0xc0, !PT ;  /* 0x000000ff04047812 */ /* 0x000fe400078ec0ff */
[----:B------:R-:W-:Y:S01]  /*1660*/  IADD3 R6, R6, -0x80, RZ ;  /* 0xffffff8006067810 */ /* 0x000fe20007ffe0ff */
[----:B------:R-:W0:Y:S01]  /*1670*/  I2F.F16 R37, R37 ;  /* 0x0000002500257306 */ /* 0x000e220000200c00 */
[----:B------:R-:W-:Y:S02]  /*1680*/  LOP3.LUT R7, R7, 0xff, RZ, 0xc0, !PT ;  /* 0x000000ff07077812 */ /* 0x000fe400078ec0ff */
[----:B------:R-:W-:Y:S02]  /*1690*/  IADD3 R47, R4, -0x80, RZ ;  /* 0xffffff80042f7810 */ /* 0x000fe40007ffe0ff */
[----:B------:R-:W-:-:S02]  /*16a0*/  SHF.R.U32.HI R4, RZ, 0x8, R8 ;  /* 0x00000008ff047819 */ /* 0x000fc40000011608 */
[----:B------:R-:W-:Y:S01]  /*16b0*/  LEA.HI R36, R8, 0xffffff80, RZ, 0x8 ;  /* 0xffffff8008247811 */ /* 0x000fe200078f40ff */
[----:B------:R5:W0:Y:S01]  /*16c0*/  I2F.F16 R46, R6 ;  /* 0x00000006002e7306 */ /* 0x000a220000200c00 */
[----:B------:R-:W-:Y:S02]  /*16d0*/  LEA.HI R35, R9, 0xffffff80, RZ, 0x8 ;  /* 0xffffff8009237811 */ /* 0x000fe400078f40ff */
[----:B------:R-:W-:Y:S02]  /*16e0*/  IADD3 R5, R5, -0x80, RZ ;  /* 0xffffff8005057810 */ /* 0x000fe40007ffe0ff */
[----:B------:R-:W-:Y:S02]  /*16f0*/  IADD3 R7, R7, -0x80, RZ ;  /* 0xffffff8007077810 */ /* 0x000fe40007ffe0ff */
[----:B------:R-:W-:Y:S01]  /*1700*/  SHF.R.U32.HI R8, RZ, 0x10, R8 ;  /* 0x00000010ff087819 */ /* 0x000fe20000011608 */
[----:B------:R-:W0:Y:S01]  /*1710*/  I2F.F16 R36, R36 ;  /* 0x0000002400247306 */ /* 0x000e220000200c00 */
[----:B-----5:R-:W-:-:S02]  /*1720*/  SHF.R.U32.HI R6, RZ, 0x8, R9 ;  /* 0x00000008ff067819 */ /* 0x020fc40000011609 */
[----:B------:R-:W-:Y:S02]  /*1730*/  SHF.R.U32.HI R9, RZ, 0x10, R9 ;  /* 0x00000010ff097819 */ /* 0x000fe40000011609 */
[----:B------:R-:W-:Y:S02]  /*1740*/  LOP3.LUT R45, R43, 0xff, RZ, 0xc0, !PT ;  /* 0x000000ff2b2d7812 */ /* 0x000fe400078ec0ff */
[----:B------:R-:W-:Y:S01]  /*1750*/  LOP3.LUT R4, R4, 0xff, RZ, 0xc0, !PT ;  /* 0x000000ff04047812 */ /* 0x000fe200078ec0ff */
[----:B------:R5:W0:Y:S01]  /*1760*/  I2F.F16 R43, R5 ;  /* 0x00000005002b7306 */ /* 0x000a220000200c00 */
[----:B------:R-:W-:Y:S02]  /*1770*/  LOP3.LUT R6, R6, 0xff, RZ, 0xc0, !PT ;  /* 0x000000ff06067812 */ /* 0x000fe400078ec0ff */
[----:B------:R-:W-:Y:S02]  /*1780*/  IADD3 R4, R4, -0x80, RZ ;  /* 0xffffff8004047810 */ /* 0x000fe40007ffe0ff */
[----:B------:R-:W-:-:S02]  /*1790*/  SHF.R.U32.HI R50, RZ, 0x8, R10 ;  /* 0x00000008ff327819 */ /* 0x000fc4000001160a */
[----:B------:R-:W-:Y:S01]  /*17a0*/  LEA.HI R34, R10, 0xffffff80, RZ, 0x8 ;  /* 0xffffff800a227811 */ /* 0x000fe200078f40ff */
[----:B------:R0:W1:Y:S01]  /*17b0*/  I2F.F16 R48, R7 ;  /* 0x0000000700307306 */ /* 0x0000620000200c00 */
[----:B-----5:R-:W-:Y:S02]  /*17c0*/  LOP3.LUT R5, R8, 0xff, RZ, 0xc0, !PT ;  /* 0x000000ff08057812 */ /* 0x020fe400078ec0ff */
[----:B------:R-:W-:Y:S02]  /*17d0*/  LEA.HI R33, R11, 0xffffff80, RZ, 0x8 ;  /* 0xffffff800b217811 */ /* 0x000fe400078f40ff */
[----:B------:R-:W-:Y:S02]  /*17e0*/  IADD3 R5, R5, -0x80, RZ ;  /* 0xffffff8005057810 */ /* 0x000fe40007ffe0ff */
[----:B------:R-:W-:Y:S01]  /*17f0*/  IADD3 R6, R6, -0x80, RZ ;  /* 0xffffff8006067810 */ /* 0x000fe20007ffe0ff */
[----:B------:R5:W1:Y:S01]  /*1800*/  I2F.F16 R8, R4 ;  /* 0x0000000400087306 */ /* 0x000a620000200c00 */
[----:B0-----:R-:W-:-:S02]  /*1810*/  LOP3.LUT R7, R9, 0xff, RZ, 0xc0, !PT ;  /* 0x000000ff09077812 */ /* 0x001fc400078ec0ff */
[--C-:B------:R-:W-:Y:S02]  /*1820*/  SHF.R.U32.HI R51, RZ, 0x8, R11.reuse ;  /* 0x00000008ff337819 */ /* 0x100fe4000001160b */
[----:B------:R-:W-:Y:S02]  /*1830*/  IADD3 R7, R7, -0x80, RZ ;  /* 0xffffff8007077810 */ /* 0x000fe40007ffe0ff */
[----:B------:R-:W-:Y:S01]  /*1840*/  SHF.R.U32.HI R10, RZ, 0x10, R10 ;  /* 0x00000010ff0a7819 */ /* 0x000fe2000001160a */
[----:B------:R0:W1:Y:S01]  /*1850*/  I2F.F16 R49, R5 ;  /* 0x0000000500317306 */ /* 0x0000620000200c00 */
[----:B------:R-:W-:Y:S02]  /*1860*/  SHF.R.U32.HI R11, RZ, 0x10, R11 ;  /* 0x00000010ff0b7819 */ /* 0x000fe4000001160b */
[----:B-----5:R-:W-:Y:S02]  /*1870*/  LOP3.LUT R4, R50, 0xff, RZ, 0xc0, !PT ;  /* 0x000000ff32047812 */ /* 0x020fe400078ec0ff */
[----:B------:R-:W-:-:S02]  /*1880*/  IADD3 R45, R45, -0x80, RZ ;  /* 0xffffff802d2d7810 */ /* 0x000fc40007ffe0ff */
[----:B------:R-:W-:Y:S01]  /*1890*/  IADD3 R4, R4, -0x80, RZ ;  /* 0xffffff8004047810 */ /* 0x000fe20007ffe0ff */
[----:B------:R5:W1:Y:S01]  /*18a0*/  I2F.F16 R9, R6 ;  /* 0x0000000600097306 */ /* 0x000a620000200c00 */
[----:B0-----:R-:W-:-:S04]  /*18b0*/  LOP3.LUT R5, R10, 0xff, RZ, 0xc0, !PT ;  /* 0x000000ff0a057812 */ /* 0x001fc800078ec0ff */
[----:B------:R-:W-:-:S03]  /*18c0*/  IADD3 R5, R5, -0x80, RZ ;  /* 0xffffff8005057810 */ /* 0x000fc60007ffe0ff */
[----:B------:R0:W1:Y:S01]  /*18d0*/  I2F.F16 R50, R7 ;  /* 0x0000000700327306 */ /* 0x0000620000200c00 */
[----:B-----5:R-:W-:-:S04]  /*18e0*/  LOP3.LUT R6, R51, 0xff, RZ, 0xc0, !PT ;  /* 0x000000ff33067812 */ /* 0x020fc800078ec0ff */
[----:B------:R-:W-:-:S03]  /*18f0*/  IADD3 R6, R6, -0x80, RZ ;  /* 0xffffff8006067810 */ /* 0x000fc60007ffe0ff */
[----:B------:R-:W1:Y:S01]  /*1900*/  I2F.F16 R35, R35 ;  /* 0x0000002300237306 */ /* 0x000e620000200c00 */
[----:B0-----:R-:W-:-:S04]  /*1910*/  LOP3.LUT R7, R11, 0xff, RZ, 0xc0, !PT ;  /* 0x000000ff0b077812 */ /* 0x001fc800078ec0ff */
        /* <DEDUP_REMOVED lines=102> */
.L_x_4227:
        /* <DEDUP_REMOVED lines=32> */
[----:B------:R-:W-:Y:S01]  /*2180*/  FFMA.FTZ R29, R42, R53, R29 ;  /* 0x000000352a1d7223 */ /* 0x000fe2000001001d */
[----:B------:R-:W-:Y:S01]  /*2190*/  HADD2.F32 R35, -RZ, R35.H0_H0 ;  /* 0x20000023ff237230 */ /* 0x000fe20000004100 */
[-C--:B------:R-:W-:Y:S01]  /*21a0*/  FFMA.FTZ R32, R57, R54.reuse, RZ ;  /* 0x0000003639207223 */ /* 0x080fe200000100ff */
[----:B------:R-:W-:Y:S01]  /*21b0*/  HADD2.F32 R33, -RZ, R33.H0_H0 ;  /* 0x20000021ff217230 */ /* 0x000fe20000004100 */
[----:B------:R-:W-:-:S02]  /*21c0*/  FFMA.FTZ R54, R59, R54, RZ ;  /* 0x000000363b367223 */ /* 0x000fc400000100ff */
[-C--:B------:R-:W-:Y:S01]  /*21d0*/  FFMA.FTZ R30, R30, R4.reuse, R29 ;  /* 0x000000041e1e7223 */ /* 0x080fe2000001001d */
[----:B------:R-:W-:Y:S01]  /*21e0*/  HADD2.F32 R29, -RZ, R40.H0_H0 ;  /* 0x20000028ff1d7230 */ /* 0x000fe20000004100 */
[-C--:B------:R-:W-:Y:S02]  /*21f0*/  FFMA.FTZ R41, R45, R53.reuse, R32 ;  /* 0x000000352d297223 */ /* 0x080fe40000010020 */
[----:B------:R-:W-:Y:S02]  /*2200*/  FFMA.FTZ R53, R47, R53, R54 ;  /* 0x000000352f357223 */ /* 0x000fe40000010036 */
[-C--:B------:R-:W-:Y:S01]  /*2210*/  FFMA.FTZ R32, R43, R4.reuse, R31 ;  /* 0x000000042b207223 */ /* 0x080fe2000001001f */
[----:B------:R-:W-:Y:S01]  /*2220*/  HADD2.F32 R31, -RZ, R28.H0_H0 ;  /* 0x2000001cff1f7230 */ /* 0x000fe20000004100 */
[-C--:B------:R-:W-:Y:S02]  /*2230*/  FFMA.FTZ R40, R46, R4.reuse, R41 ;  /* 0x000000042e287223 */ /* 0x080fe40000010029 */
        /* <DEDUP_REMOVED lines=43> */
.L_x_4226:
        /* <DEDUP_REMOVED lines=199> */
.L_x_4229:
        /* <DEDUP_REMOVED lines=47> */
[--C-:B-1----:R-:W-:Y:S01]  /*3450*/  HADD2.F32 R31, -RZ, R6.reuse.H0_H0 ;  /* 0x20000006ff1f7230 */ /* 0x102fe20000004100 */
[-C--:B------:R-:W-:Y:S01]  /*3460*/  FFMA.FTZ R30, R37, R5.reuse, R30 ;  /* 0x00000005251e7223 */ /* 0x080fe2000001001e */
[----:B------:R-:W-:Y:S01]  /*3470*/  HADD2.F32 R6, -RZ, R6.H1_H1 ;  /* 0x30000006ff067230 */ /* 0x000fe20000004100 */
[-C--:B------:R-:W-:Y:S02]  /*3480*/  FFMA.FTZ R32, R36, R5.reuse, R32 ;  /* 0x0000000524207223 */ /* 0x080fe40000010020 */
[----:B------:R-:W-:-:S02]  /*3490*/  FFMA.FTZ R38, R35, R5, R38 ;  /* 0x0000000523267223 */ /* 0x000fc40000010026 */
[----:B------:R-:W-:Y:S01]  /*34a0*/  FFMA.FTZ R34, R34, R5, R4 ;  /* 0x0000000522227223 */ /* 0x000fe20000010004 */
[----:B------:R-:W-:Y:S01]  /*34b0*/  HADD2.F32 R4, -RZ, R7.H0_H0 ;  /* 0x20000007ff047230 */ /* 0x000fe20000004100 */
[-C--:B------:R-:W-:Y:S01]  /*34c0*/  FFMA.FTZ R5, R46, R31.reuse, R30 ;  /* 0x0000001f2e057223 */ /* 0x080fe2000001001e */
[----:B------:R-:W-:Y:S01]  /*34d0*/  HADD2.F32 R30, -RZ, R9.H0_H0 ;  /* 0x20000009ff1e7230 */ /* 0x000fe20000004100 */
[-C--:B------:R-:W-:Y:S01]  /*34e0*/  FFMA.FTZ R9, R47, R31.reuse, R32 ;  /* 0x0000001f2f097223 */ /* 0x080fe20000010020 */
[----:B------:R-:W-:Y:S01]  /*34f0*/  HADD2.F32 R7, -RZ, R7.H1_H1 ;  /* 0x30000007ff077230 */ /* 0x000fe20000004100 */
[-C--:B------:R-:W-:Y:S02]  /*3500*/  FFMA.FTZ R33, R33, R31.reuse, R38 ;  /* 0x0000001f21217223 */ /* 0x080fe40000010026 */
[----:B------:R-:W-:Y:S02]  /*3510*/  FFMA.FTZ R31, R49, R31, R34 ;  /* 0x0000001f311f7223 */ /* 0x000fe40000010022 */
        /* <DEDUP_REMOVED lines=27> */
.L_x_4228:
        /* <DEDUP_REMOVED lines=198> */
.L_x_4231:
        /* <DEDUP_REMOVED lines=87> */
.L_x_4230:
        /* <DEDUP_REMOVED lines=198> */
.L_x_4233:
        /* <DEDUP_REMOVED lines=87> */
.L_x_4232:
[----:B------:R-:W-:Y:S01]  /*5a70*/  IADD3 R2, R2, 0x20, RZ ;  /* 0x0000002002027810 */ /* 0x000fe20007ffe0ff */
[----:B------:R-:W-:Y:S01]  /*5a80*/  UIADD3 UR4, UR4, 0x40, URZ ;  /* 0x0000004004047890 */ /* 0x000fe2000fffe03f */
[C---:B------:R-:W-:Y:S02]  /*5a90*/  IMAD.WIDE R22, R21.reuse, 0x8, R22 ;  /* 0x0000000815167825 */ /* 0x040fe400078e0216 */
[C---:B------:R-:W-:Y:S02]  /*5aa0*/  ISETP.GE.AND P2, PT, R2.reuse, c[0x0][0x1a8], PT ;  /* 0x00006a0002007a0c */ /* 0x040fe40003f46270 */
[----:B------:R-:W-:Y:S01]  /*5ab0*/  ISETP.LT.AND P3, PT, R2, R13, PT ;  /* 0x0000000d0200720c */ /* 0x000fe20003f61270 */
[----:B0-----:R-:W-:-:S12]  /*5ac0*/  IMAD.WIDE R24, R21, 0x8, R24 ;  /* 0x0000000815187825 */ /* 0x001fd800078e0218 */
[----:B------:R-:W-:Y:S05]  /*5ad0*/  @!P2 BRA P3, `(.L_x_4234) ;  /* 0xffffb8600000a947 */ /* 0x000fea000183ffff */
.L_x_4225:
        /* <DEDUP_REMOVED lines=20> */
.L_x_4238:
[----:B------:R-:W0:Y:S02]  /*5c20*/  LDS R8, [R3] ;  /* 0x0000000003087984 */ /* 0x000e240000000800 */
[----:B0-----:R-:W-:-:S10]  /*5c30*/  HFMA2.MMA R9, R8, 1, 1, R15 ;  /* 0x3c003c0008097835 */ /* 0x001fd4000000000f */
[----:B------:R-:W0:Y:S02]  /*5c40*/  ATOMS.CAST.SPIN R9, [R3], R8, R9 ;  /* 0x000000080309738d */ /* 0x000e240001800009 */
[----:B0-----:R-:W-:-:S13]  /*5c50*/  ISETP.EQ.U32.AND P0, PT, R9, 0x1, PT ;  /* 0x000000010900780c */ /* 0x001fda0003f02070 */
[----:B------:R-:W-:Y:S05]  /*5c60*/  @!P0 BRA `(.L_x_4238) ;  /* 0xffffffb000008947 */ /* 0x000fea000383ffff */
[----:B------:R-:W-:Y:S05]  /*5c70*/  BRA `(.L_x_4236) ;  /* 0x0000003000007947 */ /* 0x000fea0003800000 */
.L_x_4237:
[----:B------:R-:W2:Y:S02]  /*5c80*/  LD.E R3, [R4.64] ;  /* 0x0000000604037980 */ /* 0x000ea4000c101900 */
[----:B--2---:R-:W-:-:S05]  /*5c90*/  IMAD.IADD R3, R15, 0x1, R3 ;  /* 0x000000010f037824 */ /* 0x004fca00078e0203 */
[----:B------:R0:W-:Y:S02]  /*5ca0*/  ST.E [R4.64], R3 ;  /* 0x0000000304007985 */ /* 0x0001e4000c101906 */
.L_x_4236:
[----:B------:R-:W-:Y:S05]  /*5cb0*/  BSYNC B0 ;  /* 0x0000000000007941 */ /* 0x000fea0003800000 */
.L_x_4235:
[----:B------:R-:W2:Y:S01]  /*5cc0*/  ATOM.E.ADD.F16x2.RN.STRONG.GPU P0, RZ, [R4.64+0x4], R7 ;  /* 0x0000040704ff798a */ /* 0x000ea2000810e9c6 */
[----:B------:R-:W-:Y:S01]  /*5cd0*/  BSSY B0, `(.L_x_4239) ;  /* 0x000000f000007945 */ /* 0x000fe20003800000 */
[----:B--2---:R-:W-:Y:S05]  /*5ce0*/  @P0 BRA `(.L_x_4240) ;  /* 0x000000d000000947 */ /* 0x004fea0003800000 */
[----:B------:R-:W1:Y:S02]  /*5cf0*/  QSPC.E.S P0, RZ, [R4+0x4] ;  /* 0x0000040004ff73aa */ /* 0x000e640000000500 */
[----:B-1----:R-:W-:Y:S05]  /*5d00*/  @!P0 BRA `(.L_x_4241) ;  /* 0x0000008000008947 */ /* 0x002fea0003800000 */
[----:B0-----:R-:W-:-:S04]  /*5d10*/  IADD3 R4, R4, 0x4, RZ ;  /* 0x0000000404047810 */ /* 0x001fc80007ffe0ff */
[----:B------:R-:W-:-:S05]  /*5d20*/  LOP3.LUT R4, R4, 0xffffff, RZ, 0xc0, !PT ;  /* 0x00ffffff04047812 */ /* 0x000fca00078ec0ff */
.L_x_4242:
[----:B------:R-:W0:Y:S02]  /*5d30*/  LDS R8, [R4] ;  /* 0x0000000004087984 */ /* 0x000e240000000800 */
[----:B0-----:R-:W-:-:S06]  /*5d40*/  HADD2 R9, R8, R7 ;  /* 0x0000000708097230 */ /* 0x001fcc0000000000 */
[----:B------:R-:W0:Y:S02]  /*5d50*/  ATOMS.CAST.SPIN R9, [R4], R8, R9 ;  /* 0x000000080409738d */ /* 0x000e240001800009 */
[----:B0-----:R-:W-:-:S13]  /*5d60*/  ISETP.EQ.U32.AND P0, PT, R9, 0x1, PT ;  /* 0x000000010900780c */ /* 0x001fda0003f02070 */
[----:B------:R-:W-:Y:S05]  /*5d70*/  @!P0 BRA `(.L_x_4242) ;  /* 0xffffffb000008947 */ /* 0x000fea000383ffff */
[----:B------:R-:W-:Y:S05]  /*5d80*/  BRA `(.L_x_4240) ;  /* 0x0000003000007947 */ /* 0x000fea0003800000 */
.L_x_4241:
[----:B0-----:R-:W2:Y:S02]  /*5d90*/  LD.E R3, [R4.64+0x4] ;  /* 0x0000040604037980 */ /* 0x001ea4000c101900 */
[----:B--2---:R-:W-:-:S05]  /*5da0*/  IMAD.IADD R3, R7, 0x1, R3 ;  /* 0x0000000107037824 */ /* 0x004fca00078e0203 */
[----:B------:R0:W-:Y:S02]  /*5db0*/  ST.E [R4.64+0x4], R3 ;  /* 0x0000040304007985 */ /* 0x0001e4000c101906 */
.L_x_4240:
[----:B------:R-:W-:Y:S05]  /*5dc0*/  BSYNC B0 ;  /* 0x0000000000007941 */ /* 0x000fea0003800000 */
.L_x_4239:
        /* <DEDUP_REMOVED lines=12> */
.L_x_4246:
[----:B------:R-:W0:Y:S02]  /*5e90*/  LDS R4, [R0] ;  /* 0x0000000000047984 */ /* 0x000e240000000800 */
[----:B0-----:R-:W-:-:S10]  /*5ea0*/  HFMA2.MMA R5, R4, 1, 1, R7 ;  /* 0x3c003c0004057835 */ /* 0x001fd40000000007 */
[----:B------:R-:W0:Y:S02]  /*5eb0*/  ATOMS.CAST.SPIN R5, [R0], R4, R5 ;  /* 0x000000040005738d */ /* 0x000e240001800005 */
[----:B0-----:R-:W-:-:S13]  /*5ec0*/  ISETP.EQ.U32.AND P0, PT, R5, 0x1, PT ;  /* 0x000000010500780c */ /* 0x001fda0003f02070 */
[----:B------:R-:W-:Y:S05]  /*5ed0*/  @!P0 BRA `(.L_x_4246) ;  /* 0xffffffb000008947 */ /* 0x000fea000383ffff */
[----:B------:R-:W-:Y:S05]  /*5ee0*/  BRA `(.L_x_4244) ;  /* 0x0000003000007947 */ /* 0x000fea0003800000 */
.L_x_4245:
[----:B------:R-:W2:Y:S02]  /*5ef0*/  LD.E R0, [R2.64] ;  /* 0x0000000602007980 */ /* 0x000ea4000c101900 */
[----:B--2---:R-:W-:-:S05]  /*5f00*/  IMAD.IADD R5, R7, 0x1, R0 ;  /* 0x0000000107057824 */ /* 0x004fca00078e0200 */
[----:B------:R0:W-:Y:S02]  /*5f10*/  ST.E [R2.64], R5 ;  /* 0x0000000502007985 */ /* 0x0001e4000c101906 */
.L_x_4244:
[----:B------:R-:W-:Y:S05]  /*5f20*/  BSYNC B0 ;  /* 0x0000000000007941 */ /* 0x000fea0003800000 */
.L_x_4243:
[----:B------:R-:W2:Y:S02]  /*5f30*/  ATOM.E.ADD.F16x2.RN.STRONG.GPU P0, RZ, [R2.64+0x4], R9 ;  /* 0x0000040902ff798a */ /* 0x000ea4000810e9c6 */
[----:B--2---:R-:W-:Y:S05]  /*5f40*/  @P0 EXIT ;  /* 0x000000000000094d */ /* 0x004fea0003800000 */
[----:B------:R-:W1:Y:S02]  /*5f50*/  QSPC.E.S P0, RZ, [R2+0x4] ;  /* 0x0000040002ff73aa */ /* 0x000e640000000500 */
[----:B-1----:R-:W-:Y:S05]  /*5f60*/  @!P0 BRA `(.L_x_4247) ;  /* 0x0000008000008947 */ /* 0x002fea0003800000 */
[----:B0-----:R-:W-:-:S04]  /*5f70*/  IADD3 R2, R2, 0x4, RZ ;  /* 0x0000000402027810 */ /* 0x001fc80007ffe0ff */
[----:B------:R-:W-:-:S05]  /*5f80*/  LOP3.LUT R2, R2, 0xffffff, RZ, 0xc0, !PT ;  /* 0x00ffffff02027812 */ /* 0x000fca00078ec0ff */
.L_x_4248:
[----:B------:R-:W0:Y:S02]  /*5f90*/  LDS R4, [R2] ;  /* 0x0000000002047984 */ /* 0x000e240000000800 */
[----:B0-----:R-:W-:-:S06]  /*5fa0*/  HADD2 R5, R4, R9 ;  /* 0x0000000904057230 */ /* 0x001fcc0000000000 */
[----:B------:R-:W0:Y:S02]  /*5fb0*/  ATOMS.CAST.SPIN R5, [R2], R4, R5 ;  /* 0x000000040205738d */ /* 0x000e240001800005 */
[----:B0-----:R-:W-:-:S13]  /*5fc0*/  ISETP.EQ.U32.AND P0, PT, R5, 0x1, PT ;  /* 0x000000010500780c */ /* 0x001fda0003f02070 */
[----:B------:R-:W-:Y:S05]  /*5fd0*/  @!P0 BRA `(.L_x_4248) ;  /* 0xffffffb000008947 */ /* 0x000fea000383ffff */
[----:B------:R-:W-:Y:S05]  /*5fe0*/  EXIT ;  /* 0x000000000000794d */ /* 0x000fea0003800000 */
.L_x_4247:
[----:B------:R-:W2:Y:S02]  /*5ff0*/  LD.E R0, [R2.64+0x4] ;  /* 0x0000040602007980 */ /* 0x000ea4000c101900 */
[----:B0-2---:R-:W-:-:S05]  /*6000*/  IMAD.IADD R5, R9, 0x1, R0 ;  /* 0x0000000109057824 */ /* 0x005fca00078e0200 */
[----:B------:R-:W-:Y:S01]  /*6010*/  ST.E [R2.64+0x4], R5 ;  /* 0x0000040502007985 */ /* 0x000fe2000c101906 */
[----:B------:R-:W-:Y:S05]  /*6020*/  EXIT ;  /* 0x000000000000794d */ /* 0x000fea0003800000 */
.L_x_4249:
        /* <DEDUP_REMOVED lines=13> */
.L_x_4809:


//--------------------- .text._Z23gemm_half_q_half_kernelILi1ELi190ELb1ELb1ELi64EEvPK6__halfPKjS4_S2_PS0_iiiiPKtS7_iiiiiibS2_i --------------------------
	.section	.text._Z23gemm_half_q_half_kernelILi1ELi190ELb1ELb1ELi64EEvPK6__halfPKjS4_S2_PS0_iiiiPKtS7_iiiiiibS2_i,"ax",@progbits
	.sectioninfo	@"SHI_REGISTERS=56"
	.align	128
        .global         _Z23gemm_half_q_half_kernelILi1ELi190ELb1ELb1ELi64EEvPK6__halfPKjS4_S2_PS0_iiiiPKtS7_iiiiiibS2_i
        .type           _Z23gemm_half_q_half_kernelILi1ELi190ELb1ELb1ELi64EEvPK6__halfPKjS4_S2_PS0_iiiiPKtS7_iiiiiibS2_i,@function
        .size           _Z23gemm_half_q_half_kernelILi1ELi190ELb1ELb1ELi64EEvPK6__halfPKjS4_S2_PS0_iiiiPKtS7_iiiiiibS2_i,(.L_x_4810 - _Z23gemm_half_q_half_kernelILi1ELi190ELb1ELb1ELi64EEvPK6__halfPKjS4_S2_PS0_iiiiPKtS7_iiiiiibS2_i)
        .other          _Z23gemm_half_q_half_kernelILi1ELi190ELb1ELb1ELi64EEvPK6__halfPKjS4_S2_PS0_iiiiPKtS7_iiiiiibS2_i,@"STO_CUDA_ENTRY STV_DEFAULT"
_Z23gemm_half_q_half_kernelILi1ELi190ELb1ELb1ELi64EEvPK6__halfPKjS4_S2_PS0_iiiiPKtS7_iiiiiibS2_i:
.text._Z23gemm_half_q_half_kernelILi1ELi190ELb1ELb1ELi64EEvPK6__halfPKjS4_S2_PS0_iiiiPKtS7_iiiiiibS2_i:
[----:B------:R-:W-:Y:S02]  /*0000*/  IMAD.MOV.U32 R1, RZ, RZ, c[0x0][0x28] ;  /* 0x00000a00ff017624 */ /* 0x000fe400078e00ff */
[----:B------:R-:W0:Y:S01]  /*0010*/  S2R R12, SR_CTAID.Y ;  /* 0x00000000000c7919 */ /* 0x000e220000002600 */
[----:B------:R-:W-:Y:S01]  /*0020*/  PRMT R7, RZ, 0x7610, R7 ;  /* 0x00007610ff077816 */ /* 0x000fe20000000007 */
[----:B------:R-:W-:Y:S01]  /*0030*/  ULDC.64 UR6, c[0x0][0x118] ;  /* 0x0000460000067ab9 */ /* 0x000fe20000000a00 */
[----:B------:R-:W-:Y:S02]  /*0040*/  IADD3 R1, R1, -0x10, RZ ;  /* 0xfffffff001017810 */ /* 0x000fe40007ffe0ff */
[----:B0-----:R-:W-:-:S13]  /*0050*/  ISETP.GE.AND P1, PT, R12, c[0x0][0x188], PT ;  /* 0x000062000c007a0c */ /* 0x001fda0003f26270 */
[----:B------:R-:W-:Y:S02]  /*0060*/  @!P1 IMAD.MOV.U32 R2, RZ, RZ, c[0x0][0x1c8] ;  /* 0x00007200ff029624 */ /* 0x000fe400078e00ff */
[----:B------:R-:W-:-:S05]  /*0070*/  @!P1 IMAD.MOV.U32 R3, RZ, RZ, c[0x0][0x1cc] ;  /* 0x00007300ff039624 */ /* 0x000fca00078e00ff */
[----:B------:R-:W2:Y:S02]  /*0080*/  @!P1 LDG.E.U16 R7, [R2.64] ;  /* 0x0000000602079981 */ /* 0x000ea4000c1e1500 */
[----:B--2---:R-:W-:-:S04]  /*0090*/  PRMT R0, R7, 0x9910, RZ ;  /* 0x0000991007007816 */ /* 0x004fc800000000ff */
[----:B------:R-:W-:-:S13]  /*00a0*/  ISETP.NE.AND P0, PT, R0, RZ, PT ;  /* 0x000000ff0000720c */ /* 0x000fda0003f05270 */
[----:B------:R-:W-:Y:S05]  /*00b0*/  @!P0 EXIT ;  /* 0x000000000000894d */ /* 0x000fea0003800000 */
[----:B------:R-:W0:Y:S01]  /*00c0*/  S2R R6, SR_CTAID.Z ;  /* 0x0000000000067919 */ /* 0x000e220000002700 */
[----:B------:R-:W-:Y:S03]  /*00d0*/  BSSY B0, `(.L_x_4250) ;  /* 0x0000021000007945 */ /* 0x000fe60003800000 */
[----:B------:R-:W1:Y:S04]  /*00e0*/  S2R R8, SR_TID.X ;  /* 0x0000000000087919 */ /* 0x000e680000002100 */
[----:B------:R-:W2:Y:S01]  /*00f0*/  S2R R3, SR_CTAID.X ;  /* 0x0000000000037919 */ /* 0x000ea20000002500 */
[----:B0-----:R-:W-:-:S04]  /*0100*/  IMAD.SHL.U32 R33, R6, 0x40, RZ ;  /* 0x0000004006217824 */ /* 0x001fc800078e00ff */
[C-C-:B-1----:R-:W-:Y:S01]  /*0110*/  IMAD.IADD R5, R33.reuse, 0x1, R8.reuse ;  /* 0x0000000121057824 */ /* 0x142fe200078e0208 */
[----:B------:R-:W-:Y:S01]  /*0120*/  IADD3 R32, R33, 0x40, RZ ;  /* 0x0000004021207810 */ /* 0x000fe20007ffe0ff */
[----:B--2---:R-:W-:-:S03]  /*0130*/  IMAD R3, R3, 0x40, R8 ;  /* 0x0000004003037824 */ /* 0x004fc600078e0208 */
[----:B------:R-:W-:Y:S01]  /*0140*/  IMNMX R32, R32, c[0x0][0x190], PT ;  /* 0x0000640020207a17 */ /* 0x000fe20003800200 */
[----:B------:R-:W-:-:S03]  /*0150*/  IMAD.SHL.U32 R9, R3, 0x4, RZ ;  /* 0x0000000403097824 */ /* 0x000fc600078e00ff */
[----:B------:R-:W-:Y:S02]  /*0160*/  ISETP.GE.OR P0, PT, R5, R32, P1 ;  /* 0x000000200500720c */ /* 0x000fe40000f06670 */
[----:B------:R-:W-:-:S11]  /*0170*/  ISETP.GE.AND P2, PT, R9, c[0x0][0x18c], PT ;  /* 0x0000630009007a0c */ /* 0x000fd60003f46270 */
[----:B------:R-:W-:Y:S05]  /*0180*/  @P0 BRA `(.L_x_4251) ;  /* 0x0000015000000947 */ /* 0x000fea0003800000 */
[----:B------:R-:W-:Y:S02]  /*0190*/  ISETP.NE.U32.AND P0, PT, RZ, c[0x0][0x1a0], PT ;  /* 0x00006800ff007a0c */ /* 0x000fe40003f05070 */
[----:B------:R-:W-:Y:S02]  /*01a0*/  SHF.R.S32.HI R10, RZ, 0x1f, R5 ;  /* 0x0000001fff0a7819 */ /* 0x000fe40000011405 */
[----:B------:R-:W-:-:S13]  /*01b0*/  ISETP.NE.AND.EX P0, PT, RZ, c[0x0][0x1a4], PT, P0 ;  /* 0x00006900ff007a0c */ /* 0x000fda0003f05300 */
[----:B------:R-:W-:-:S04]  /*01c0*/  @P0 LEA R2, P3, R5, c[0x0][0x1a0], 0x1 ;  /* 0x0000680005020a11 */ /* 0x000fc800078608ff */
[----:B------:R-:W-:-:S06]  /*01d0*/  @P0 LEA.HI.X R3, R5, c[0x0][0x1a4], R10, 0x1, P3 ;  /* 0x0000690005030a11 */ /* 0x000fcc00018f0c0a */
[----:B------:R-:W2:Y:S01]  /*01e0*/  @P0 LDG.E.U16.CONSTANT R3, [R2.64] ;  /* 0x0000000602030981 */ /* 0x000ea2000c1e9500 */
[----:B------:R-:W-:-:S05]  /*01f0*/  IMAD R0, R12, c[0x0][0x190], RZ ;  /* 0x000064000c007a24 */ /* 0x000fca00078e02ff */
[----:B------:R-:W-:Y:S02]  /*0200*/  SHF.R.S32.HI R4, RZ, 0x1f, R0 ;  /* 0x0000001fff047819 */ /* 0x000fe40000011400 */
[----:B------:R-:W-:Y:S02]  /*0210*/  @!P0 IADD3 R5, P4, R5, R0, RZ ;  /* 0x0000000005058210 */ /* 0x000fe40007f9e0ff */
[----:B--2---:R-:W-:-:S03]  /*0220*/  @P0 IADD3 R13, P3, R0, R3, RZ ;  /* 0x00000003000d0210 */ /* 0x004fc60007f7e0ff */
[--C-:B------:R-:W-:Y:S01]  /*0230*/  @!P0 IMAD.X R0, R10, 0x1, R4.reuse, P4 ;  /* 0x000000010a008824 */ /* 0x100fe200020e0604 */
[----:B------:R-:W-:Y:S01]  /*0240*/  @!P0 LEA R10, P4, R5, c[0x0][0x160], 0x1 ;  /* 0x00005800050a8a11 */ /* 0x000fe200078808ff */
[----:B------:R-:W-:Y:S01]  /*0250*/  @P0 IMAD.X R14, RZ, RZ, R4, P3 ;  /* 0x000000ffff0e0224 */ /* 0x000fe200018e0604 */
[----:B------:R-:W-:Y:S02]  /*0260*/  @P0 LEA R4, P3, R13, c[0x0][0x160], 0x1 ;  /* 0x000058000d040a11 */ /* 0x000fe400078608ff */
[----:B------:R-:W-:Y:S02]  /*0270*/  @!P0 LEA.HI.X R11, R5, c[0x0][0x164], R0, 0x1, P4 ;  /* 0x00005900050b8a11 */ /* 0x000fe400020f0c00 */
[----:B------:R-:W-:-:S04]  /*0280*/  @P0 LEA.HI.X R5, R13, c[0x0][0x164], R14, 0x1, P3 ;  /* 0x000059000d050a11 */ /* 0x000fc800018f0c0e */
[----:B------:R-:W2:Y:S04]  /*0290*/  @!P0 LDG.E.U16.CONSTANT R11, [R10.64] ;  /* 0x000000060a0b8981 */ /* 0x000ea8000c1e9500 */
[----:B------:R-:W3:Y:S01]  /*02a0*/  @P0 LDG.E.U16.CONSTANT R5, [R4.64] ;  /* 0x0000000604050981 */ /* 0x000ee2000c1e9500 */
[----:B------:R-:W-:-:S05]  /*02b0*/  IMAD.SHL.U32 R0, R8, 0x2, RZ ;  /* 0x0000000208007824 */ /* 0x000fca00078e00ff */
[----:B---3--:R0:W-:Y:S04]  /*02c0*/  @P0 STS.U16 [R0], R5 ;  /* 0x0000000500000388 */ /* 0x0081e80000000400 */
[----:B--2---:R0:W-:Y:S02]  /*02d0*/  @!P0 STS.U16 [R0], R11 ;  /* 0x0000000b00008388 */ /* 0x0041e40000000400 */
.L_x_4251:
[----:B------:R-:W-:Y:S05]  /*02e0*/  BSYNC B0 ;  /* 0x0000000000007941 */ /* 0x000fea0003800000 */
.L_x_4250:
[----:B------:R-:W-:Y:S05]  /*02f0*/  @P2 EXIT ;  /* 0x000000000000294d */ /* 0x000fea0003800000 */
[----:B0-----:R-:W0:Y:S01]  /*0300*/  LDC.S8 R0, c[0x0][0x1c0] ;  /* 0x00007000ff007b82 */ /* 0x001e220000000200 */
[----:B------:R-:W-:Y:S01]  /*0310*/  ISETP.GE.AND P2, PT, R33, R32, PT ;  /* 0x000000202100720c */ /* 0x000fe20003f46270 */
[----:B------:R-:W-:Y:S01]  /*0320*/  IMAD.SHL.U32 R5, R6, 0x80, RZ ;  /* 0x0000008006057824 */ /* 0x000fe200078e00ff */
[----:B0-----:R-:W-:Y:S01]  /*0330*/  ISETP.NE.AND P0, PT, R0, RZ, PT ;  /* 0x000000ff0000720c */ /* 0x001fe20003f05270 */
[----:B------:R-:W-:-:S03]  /*0340*/  IMAD.MOV.U32 R0, RZ, RZ, 0x2 ;  /* 0x00000002ff007424 */ /* 0x000fc600078e00ff */
[----:B------:R-:W-:Y:S01]  /*0350*/  ISETP.NE.OR P0, PT, R6, RZ, !P0 ;  /* 0x000000ff0600720c */ /* 0x000fe20004705670 */
[----:B------:R-:W-:-:S03]  /*0360*/  IMAD.WIDE R4, R5, R0, c[0x0][0x198] ;  /* 0x0000660005047625 */ /* 0x000fc600078e0200 */
[----:B------:R-:W-:-:S13]  /*0370*/  ISETP.GE.OR P0, PT, R12, c[0x0][0x188], P0 ;  /* 0x000062000c007a0c */ /* 0x000fda0000706670 */
[----:B------:R-:W-:-:S04]  /*0380*/  @!P0 IMAD R3, R12, c[0x0][0x18c], R9 ;  /* 0x000063000c038a24 */ /* 0x000fc800078e0209 */
[----:B------:R-:W-:-:S05]  /*0390*/  @!P0 IMAD.WIDE R2, R3, R0, c[0x0][0x180] ;  /* 0x0000600003028625 */ /* 0x000fca00078e0200 */
[----:B------:R0:W-:Y:S04]  /*03a0*/  @!P0 STG.E.64 [R2.64], RZ ;  /* 0x000000ff02008986 */ /* 0x0001e8000c101b06 */
[----:B------:R-:W-:Y:S06]  /*03b0*/  BAR.SYNC.DEFER_BLOCKING 0x0 ;  /* 0x0000000000007b1d */ /* 0x000fec0000010000 */
[----:B------:R-:W-:Y:S05]  /*03c0*/  @P2 BRA `(.L_x_4252) ;  /* 0x0000033000002947 */ /* 0x000fea0003800000 */
[----:B0-----:R0:W5:Y:S01]  /*03d0*/  LDG.E.U16.CONSTANT R2, [R4.64] ;  /* 0x0000000604027981 */ /* 0x001162000c1e9500 */
[----:B------:R-:W-:Y:S01]  /*03e0*/  SHF.R.S32.HI R8, RZ, 0x1f, R9 ;  /* 0x0000001fff087819 */ /* 0x000fe20000011409 */
[----:B------:R-:W-:-:S02]  /*03f0*/  IMAD.SHL.U32 R6, R9, 0x4, RZ ;  /* 0x0000000409067824 */ /* 0x000fc400078e00ff */
[----:B------:R-:W-:Y:S01]  /*0400*/  IMAD.MOV.U32 R3, RZ, RZ, RZ ;  /* 0x000000ffff037224 */ /* 0x000fe200078e00ff */
[----:B------:R-:W-:Y:S01]  /*0410*/  LEA.HI R8, R8, R9, RZ, 0x3 ;  /* 0x0000000908087211 */ /* 0x000fe200078f18ff */
[----:B------:R-:W-:Y:S01]  /*0420*/  IMAD.MOV.U32 R11, RZ, RZ, R33 ;  /* 0x000000ffff0b7224 */ /* 0x000fe200078e0021 */
[----:B------:R-:W-:Y:S02]  /*0430*/  LOP3.LUT R6, R6, 0x10, RZ, 0xc0, !PT ;  /* 0x0000001006067812 */ /* 0x000fe400078ec0ff */
[----:B------:R-:W-:Y:S02]  /*0440*/  SHF.R.S32.HI R8, RZ, 0x3, R8 ;  /* 0x00000003ff087819 */ /* 0x000fe40000011408 */
.L_x_4253:
[----:B-----5:R-:W-:Y:S02]  /*0450*/  IMAD.IADD R15, R2, 0x1, R3 ;  /* 0x00000001020f7824 */ /* 0x020fe400078e0203 */
[----:B-1----:R-:W-:Y:S02]  /*0460*/  IMAD.MOV.U32 R12, RZ, RZ, 0x4 ;  /* 0x00000004ff0c7424 */ /* 0x002fe400078e00ff */
[----:B------:R-:W-:-:S05]  /*0470*/  IMAD R10, R15, c[0x0][0x18c], RZ ;  /* 0x000063000f0a7a24 */ /* 0x000fca00078e02ff */
[----:B------:R-:W-:-:S04]  /*0480*/  SHF.R.S32.HI R13, RZ, 0x1f, R10 ;  /* 0x0000001fff0d7819 */ /* 0x000fc8000001140a */
[----:B------:R-:W-:-:S04]  /*0490*/  LEA.HI R13, R13, R10, RZ, 0x3 ;  /* 0x0000000a0d0d7211 */ /* 0x000fc800078f18ff */
[----:B------:R-:W-:-:S05]  /*04a0*/  LEA.HI.SX32 R13, R13, R8, 0x1d ;  /* 0x000000080d0d7211 */ /* 0x000fca00078feaff */
[----:B------:R-:W-:-:S06]  /*04b0*/  IMAD.WIDE R12, R13, R12, c[0x0][0x170] ;  /* 0x00005c000d0c7625 */ /* 0x000fcc00078e020c */
[----:B------:R-:W2:Y:S01]  /*04c0*/  LDG.E.CONSTANT R13, [R12.64] ;  /* 0x000000060c0d7981 */ /* 0x000ea2000c1e9900 */
[----:B------:R-:W-:Y:S01]  /*04d0*/  IMAD.WIDE R14, R15, R0, c[0x0][0x178] ;  /* 0x00005e000f0e7625 */ /* 0x000fe200078e0200 */
[----:B------:R-:W-:-:S05]  /*04e0*/  LEA R17, R11, 0x1, 0x1 ;  /* 0x000000010b117811 */ /* 0x000fca00078e08ff */
[----:B------:R1:W3:Y:S01]  /*04f0*/  LDG.E.U16.CONSTANT R14, [R14.64] ;  /* 0x000000060e0e7981 */ /* 0x0002e2000c1e9500 */
[----:B------:R-:W-:-:S05]  /*0500*/  IMAD.WIDE R16, R17, R0, c[0x0][0x198] ;  /* 0x0000660011107625 */ /* 0x000fca00078e0200 */
[----:B------:R-:W4:Y:S01]  /*0510*/  LDG.E.U16.CONSTANT R20, [R16.64] ;  /* 0x0000000610147981 */ /* 0x000f22000c1e9500 */
[----:B--2---:R-:W-:-:S04]  /*0520*/  SHF.R.U32.HI R10, RZ, R6, R13 ;  /* 0x00000006ff0a7219 */ /* 0x004fc8000001160d */
[----:B------:R-:W-:Y:S02]  /*0530*/  LOP3.LUT R18, R10, 0xf, RZ, 0xc0, !PT ;  /* 0x0000000f0a127812 */ /* 0x000fe400078ec0ff */
[--C-:B------:R-:W-:Y:S02]  /*0540*/  SHF.R.U32.HI R19, RZ, 0x4, R10.reuse ;  /* 0x00000004ff137819 */ /* 0x100fe4000001160a */
[--C-:B------:R-:W-:Y:S02]  /*0550*/  SHF.R.U32.HI R12, RZ, 0xc, R10.reuse ;  /* 0x0000000cff0c7819 */ /* 0x100fe4000001160a */
[----:B------:R-:W-:Y:S02]  /*0560*/  SHF.R.U32.HI R10, RZ, 0x8, R10 ;  /* 0x00000008ff0a7819 */ /* 0x000fe4000001160a */
[----:B------:R-:W-:Y:S01]  /*0570*/  LOP3.LUT R19, R19, 0xf, RZ, 0xc0, !PT ;  /* 0x0000000f13137812 */ /* 0x000fe200078ec0ff */
[----:B----4-:R-:W-:Y:S01]  /*0580*/  IMAD.IADD R11, R20, 0x1, R11 ;  /* 0x00000001140b7824 */ /* 0x010fe200078e020b */
        /* <DEDUP_REMOVED lines=10> */
[----:B-1----:R-:W-:Y:S01]  /*0630*/  IMAD R15, R10, R10, RZ ;  /* 0x0000000a0a0f7224 */ /* 0x002fe200078e02ff */
[----:B------:R-:W-:Y:S01]  /*0640*/  I2F.F16 R18, R18 ;  /* 0x0000001200127306 */ /* 0x000fe20000200c00 */
[C---:B------:R-:W-:Y:S01]  /*0650*/  IMAD R10, R3.reuse, 0x8, R1 ;  /* 0x00000008030a7824 */ /* 0x040fe200078e0201 */
[----:B------:R-:W-:-:S06]  /*0660*/  IADD3 R3, R3, 0x1, RZ ;  /* 0x0000000103037810 */ /* 0x000fcc0007ffe0ff */
[----:B------:R-:W1:Y:S08]  /*0670*/  I2F.F16 R19, R19 ;  /* 0x0000001300137306 */ /* 0x000e700000200c00 */
[----:B------:R-:W-:Y:S08]  /*0680*/  I2F.F16 R16, R16 ;  /* 0x0000001000107306 */ /* 0x000ff00000200c00 */
[----:B------:R-:W2:Y:S01]  /*0690*/  I2F.F16 R15, R15 ;  /* 0x0000000f000f7306 */ /* 0x000ea20000200c00 */
[----:B-1----:R-:W-:-:S05]  /*06a0*/  PRMT R19, R18, 0x5410, R19 ;  /* 0x0000541012137816 */ /* 0x002fca0000000013 */
[----:B---3--:R-:W-:Y:S01]  /*06b0*/  HMUL2 R12, R19, R14.H0_H0 ;  /* 0x2000000e130c7232 */ /* 0x008fe20000000000 */
[----:B--2---:R-:W-:-:S05]  /*06c0*/  PRMT R13, R15, 0x5410, R16 ;  /* 0x000054100f0d7816 */ /* 0x004fca0000000010 */
[----:B------:R-:W-:-:S05]  /*06d0*/  HMUL2 R13, R13, R14.H0_H0 ;  /* 0x2000000e0d0d7232 */ /* 0x000fca0000000000 */
[----:B------:R1:W-:Y:S01]  /*06e0*/  STL.64 [R10], R12 ;  /* 0x0000000c0a007387 */ /* 0x0003e20000100a00 */
[----:B------:R-:W-:Y:S05]  /*06f0*/  @!P0 BRA `(.L_x_4253) ;  /* 0xfffffd5000008947 */ /* 0x000fea000383ffff */
.L_x_4252:
[----:B01----:R-:W2:Y:S04]  /*0700*/  LDL.64 R10, [R1] ;  /* 0x00000000010a7983 */ /* 0x003ea80000100a00 */
        /* <DEDUP_REMOVED lines=14> */
[C---:B0-----:R-:W-:Y:S02]  /*07f0*/  @P4 IMNMX R5, R33.reuse, c[0x0][0x1b8], PT ;  /* 0x00006e0021054a17 */ /* 0x041fe40003800200 */
        /* <DEDUP_REMOVED lines=34> */
[----:B------:R-:W-:-:S02]  /*0a20*/  @P5 IMAD.SHL.U32 R4, R17, 0x2, RZ ;  /* 0x0000000211045824 */ /* 0x000fc400078e00ff */
[----:B------:R-:W-:-:S03]  /*0a30*/  IMAD.MOV.U32 R6, RZ, RZ, RZ ;  /* 0x000000ffff067224 */ /* 0x000fc600078e00ff */
        /* <DEDUP_REMOVED lines=18> */
[----:B------:R-:W-:Y:S02]  /*0b60*/  PRMT R4, RZ, 0x5410, RZ ;  /* 0x00005410ff047816 */ /* 0x000fe400000000ff */
[----:B------:R-:W-:Y:S02]  /*0b70*/  LEA R20, P3, R9, c[0x0][0x168], 0x2 ;  /* 0x00005a0009147a11 */ /* 0x000fe400078610ff */
[----:B------:R-:W-:Y:S01]  /*0b80*/  IADD3.X R12, R12, UR4, R13, P0, P2 ;  /* 0x000000040c0c7c10 */ /* 0x000fe200087e440d */
[----:B------:R-:W-:Y:S01]  /*0b90*/  UMOV UR4, URZ ;  /* 0x0000003f00047c82 */ /* 0x000fe20008000000 */
[----:B------:R-:W-:-:S02]  /*0ba0*/  PRMT R5, RZ, 0x5410, RZ ;  /* 0x00005410ff057816 */ /* 0x000fc400000000ff */
[----:B------:R-:W-:Y:S02]  /*0bb0*/  LEA.HI.X R21, R9, c[0x0][0x16c], R12, 0x2, P3 ;  /* 0x00005b0009157a11 */ /* 0x000fe400018f140c */
.L_x_4259:
[----:B------:R-:W-:-:S13]  /*0bc0*/  ISETP.NE.AND P0, PT, R33, R3, PT ;  /* 0x000000032100720c */ /* 0x000fda0003f05270 */
[----:B------:R-:W-:Y:S01]  /*0bd0*/  @!P0 IADD3 R6, R6, 0x1, RZ ;  /* 0x0000000106068810 */ /* 0x000fe20007ffe0ff */
[----:B------:R-:W-:-:S04]  /*0be0*/  @!P0 IMAD.SHL.U32 R8, R33, 0x2, RZ ;  /* 0x0000000221088824 */ /* 0x000fc800078e00ff */
[----:B------:R-:W-:-:S06]  /*0bf0*/  @!P0 IMAD R10, R6, 0x8, R1 ;  /* 0x00000008060a8824 */ /* 0x000fcc00078e0201 */
[----:B------:R-:W2:Y:S01]  /*0c00*/  @!P0 LDL.64 R10, [R10] ;  /* 0x000000000a0a8983 */ /* 0x000ea20000100a00 */
[----:B------:R-:W-:-:S04]  /*0c10*/  @!P0 IMAD.MOV.U32 R9, RZ, RZ, 0x2 ;  /* 0x00000002ff098424 */ /* 0x000fc800078e00ff */
[----:B------:R-:W-:-:S04]  /*0c20*/  @!P0 IMAD.WIDE R8, R8, R9, c[0x0][0x198] ;  /* 0x0000660008088625 */ /* 0x000fc800078e0209 */
[----:B------:R-:W-:Y:S01]  /*0c30*/  IMAD.MOV.U32 R27, RZ, RZ, c[0x0][0x18c] ;  /* 0x00006300ff1b7624 */ /* 0x000fe200078e00ff */
[----:B------:R0:W5:Y:S02]  /*0c40*/  @!P0 LDG.E.U16.CONSTANT R26, [R8.64+0x2] ;  /* 0x00000206081a8981 */ /* 0x000164000c1e9500 */
[----:B0-----:R-:W-:Y:S02]  /*0c50*/  IMAD.MOV.U32 R8, RZ, RZ, R24 ;  /* 0x000000ffff087224 */ /* 0x001fe400078e0018 */
[----:B------:R-:W-:-:S04]  /*0c60*/  IMAD.MOV.U32 R9, RZ, RZ, R25 ;  /* 0x000000ffff097224 */ /* 0x000fc800078e0019 */
[----:B------:R-:W-:-:S06]  /*0c70*/  IMAD.WIDE R16, R27, 0x8, R8 ;  /* 0x000000081b107825 */ /* 0x000fcc00078e0208 */
[----:B------:R-:W-:-:S06]  /*0c80*/  IMAD.WIDE R22, R27, 0x8, R16 ;  /* 0x000000081b167825 */ /* 0x000fcc00078e0210 */
[----:B------:R-:W-:Y:S01]  /*0c90*/  IMAD.WIDE R24, R27, 0x8, R22 ;  /* 0x000000081b187825 */ /* 0x000fe200078e0216 */
[----:B--2---:R-:W-:Y:S02]  /*0ca0*/  @!P0 PRMT R2, R10, 0x7610, R2 ;  /* 0x000076100a028816 */ /* 0x004fe40000000002 */
[----:B------:R-:W-:Y:S02]  /*0cb0*/  @!P0 PRMT R0, R11, 0x7610, R0 ;  /* 0x000076100b008816 */ /* 0x000fe40000000000 */
[----:B------:R-:W-:Y:S02]  /*0cc0*/  @!P0 PRMT R2, R2, 0x7610, R10 ;  /* 0x0000761002028816 */ /* 0x000fe4000000000a */
[----:B------:R-:W-:Y:S01]  /*0cd0*/  @!P0 PRMT R0, R0, 0x7610, R11 ;  /* 0x0000761000008816 */ /* 0x000fe2000000000b */
[----:B------:R-:W-:Y:S05]  /*0ce0*/  @P1 BRA `(.L_x_4255) ;  /* 0x00000c4000001947 */ /* 0x000fea0003800000 */
[----:B------:R-:W2:Y:S04]  /*0cf0*/  LDG.E.128.CONSTANT R8, [R8.64] ;  /* 0x0000000608087981 */ /* 0x000ea8000c1e9d00 */
[----:B------:R-:W3:Y:S04]  /*0d00*/  LDG.E.128.CONSTANT R12, [R20.64] ;  /* 0x00000006140c7981 */ /* 0x000ee8000c1e9d00 */
[----:B------:R-:W0:Y:S01]  /*0d10*/  LDS.64 R18, [UR4] ;  /* 0x00000004ff127984 */ /* 0x000e220008000a00 */
[----:B--2---:R-:W-:-:S02]  /*0d20*/  LOP3.LUT R28, R8, 0xff, RZ, 0xc0, !PT ;  /* 0x000000ff081c7812 */ /* 0x004fc400078ec0ff */
[----:B------:R-:W-:Y:S02]  /*0d30*/  LOP3.LUT R38, R9, 0xff, RZ, 0xc0, !PT ;  /* 0x000000ff09267812 */ /* 0x000fe400078ec0ff */
[----:B------:R-:W-:Y:S02]  /*0d40*/  IADD3 R28, R28, -0x80, RZ ;  /* 0xffffff801c1c7810 */ /* 0x000fe40007ffe0ff */
[----:B---3--:R-:W-:Y:S02]  /*0d50*/  LOP3.LUT R40, R13, 0xff, RZ, 0xc0, !PT ;  /* 0x000000ff0d287812 */ /* 0x008fe400078ec0ff */
[----:B------:R1:W2:Y:S01]  /*0d60*/  I2F.F16 R42, R28 ;  /* 0x0000001c002a7306 */ /* 0x0002a20000200c00 */
[----:B------:R-:W-:Y:S02]  /*0d70*/  IADD3 R43, R38, -0x80, RZ ;  /* 0xffffff80262b7810 */ /* 0x000fe40007ffe0ff */
[----:B------:R-:W-:Y:S02]  /*0d80*/  LOP3.LUT R38, R10, 0xff, RZ, 0xc0, !PT ;  /* 0x000000ff0a267812 */ /* 0x000fe400078ec0ff */
[----:B------:R-:W-:-:S02]  /*0d90*/  IADD3 R46, R40, -0x80, RZ ;  /* 0xffffff80282e7810 */ /* 0x000fc40007ffe0ff */
[----:B------:R-:W-:Y:S01]  /*0da0*/  IADD3 R39, R38, -0x80, RZ ;  /* 0xffffff8026277810 */ /* 0x000fe20007ffe0ff */
[----:B------:R-:W3:Y:S01]  /*0db0*/  I2F.F16 R43, R43 ;  /* 0x0000002b002b7306 */ /* 0x000ee20000200c00 */
[----:B-1----:R-:W-:Y:S02]  /*0dc0*/  SHF.R.U32.HI R28, RZ, 0x8, R8 ;  /* 0x00000008ff1c7819 */ /* 0x002fe40000011608 */
[----:B------:R-:W-:Y:S02]  /*0dd0*/  SHF.R.U32.HI R45, RZ, 0x8, R9 ;  /* 0x00000008ff2d7819 */ /* 0x000fe40000011609 */
[----:B------:R-:W-:Y:S02]  /*0de0*/  LOP3.LUT R40, R28, 0xff, RZ, 0xc0, !PT ;  /* 0x000000ff1c287812 */ /* 0x000fe400078ec0ff */
[----:B------:R-:W-:Y:S01]  /*0df0*/  LOP3.LUT R45, R45, 0xff, RZ, 0xc0, !PT ;  /* 0x000000ff2d2d7812 */ /* 0x000fe200078ec0ff */
[----:B------:R-:W1:Y:S01]  /*0e00*/  I2F.F16 R39, R39 ;  /* 0x0000002700277306 */ /* 0x000e620000200c00 */
[----:B------:R-:W-:Y:S01]  /*0e10*/  IADD3 R44, R40, -0x80, RZ ;  /* 0xffffff80282c7810 */ /* 0x000fe20007ffe0ff */
[----:B0-----:R-:W-:Y:S01]  /*0e20*/  HADD2.F32 R40, -RZ, R18.H0_H0 ;  /* 0x20000012ff287230 */ /* 0x001fe20000004100 */
[----:B------:R-:W-:Y:S01]  /*0e30*/  IADD3 R47, R45, -0x80, RZ ;  /* 0xffffff802d2f7810 */ /* 0x000fe20007ffe0ff */
[----:B--2---:R-:W-:Y:S01]  /*0e40*/  HADD2.F32 R45, -RZ, R42.H0_H0 ;  /* 0x2000002aff2d7230 */ /* 0x004fe20000004100 */
[----:B------:R-:W-:-:S02]  /*0e50*/  LOP3.LUT R48, R14, 0xff, RZ, 0xc0, !PT ;  /* 0x000000ff0e307812 */ /* 0x000fc400078ec0ff */
[----:B------:R-:W-:Y:S01]  /*0e60*/  LEA.HI R35, R8, 0xffffff80, RZ, 0x8 ;  /* 0xffffff8008237811 */ /* 0x000fe200078f40ff */
[----:B------:R-:W0:Y:S01]  /*0e70*/  I2F.F16 R44, R44 ;  /* 0x0000002c002c7306 */ /* 0x000e220000200c00 */
[----:B---3--:R-:W-:Y:S01]  /*0e80*/  HADD2.F32 R43, -RZ, R43.H0_H0 ;  /* 0x2000002bff2b7230 */ /* 0x008fe20000004100 */
[----:B------:R-:W-:Y:S02]  /*0e90*/  SHF.R.U32.HI R8, RZ, 0x10, R8 ;  /* 0x00000010ff087819 */ /* 0x000fe40000011608 */
[----:B------:R-:W-:Y:S02]  /*0ea0*/  LOP3.LUT R38, R11, 0xff, RZ, 0xc0, !PT ;  /* 0x000000ff0b267812 */ /* 0x000fe400078ec0ff */
[----:B------:R-:W-:Y:S02]  /*0eb0*/  LEA.HI R36, R9, 0xffffff80, RZ, 0x8 ;  /* 0xffffff8009247811 */ /* 0x000fe400078f40ff */
[----:B------:R0:W2:Y:S01]  /*0ec0*/  I2F.F16 R42, R47 ;  /* 0x0000002f002a7306 */ /* 0x0000a20000200c00 */
[----:B-1----:R-:W-:Y:S01]  /*0ed0*/  HADD2.F32 R49, -RZ, R39.H0_H0 ;  /* 0x20000027ff317230 */ /* 0x002fe20000004100 */
[----:B------:R-:W-:Y:S01]  /*0ee0*/  IADD3 R39, R48, -0x80, RZ ;  /* 0xffffff8030277810 */ /* 0x000fe20007ffe0ff */
[----:B------:R-:W-:Y:S01]  /*0ef0*/  FFMA.FTZ R48, R45, R40, RZ ;  /* 0x000000282d307223 */ /* 0x000fe200000100ff */
[----:B------:R-:W-:-:S02]  /*0f00*/  LOP3.LUT R45, R15, 0xff, RZ, 0xc0, !PT ;  /* 0x000000ff0f2d7812 */ /* 0x000fc400078ec0ff */
[----:B------:R-:W-:Y:S02]  /*0f10*/  IADD3 R41, R38, -0x80, RZ ;  /* 0xffffff8026297810 */ /* 0x000fe40007ffe0ff */
[----:B------:R1:W-:Y:S01]  /*0f20*/  I2F.F16 R28, R46 ;  /* 0x0000002e001c7306 */ /* 0x0003e20000200c00 */
[----:B0-----:R-:W-:Y:S01]  /*0f30*/  HADD2.F32 R47, -RZ, R44.H0_H0 ;  /* 0x2000002cff2f7230 */ /* 0x001fe20000004100 */
[----:B------:R-:W-:Y:S02]  /*0f40*/  LOP3.LUT R44, R8, 0xff, RZ, 0xc0, !PT ;  /* 0x000000ff082c7812 */ /* 0x000fe400078ec0ff */
[----:B------:R-:W-:Y:S02]  /*0f50*/  SHF.R.U32.HI R9, RZ, 0x10, R9 ;  /* 0x00000010ff097819 */ /* 0x000fe40000011609 */
[----:B------:R-:W-:Y:S01]  /*0f60*/  IADD3 R44, R44, -0x80, RZ ;  /* 0xffffff802c2c7810 */ /* 0x000fe20007ffe0ff */
[----:B--2---:R-:W-:Y:S01]  /*0f70*/  HADD2.F32 R42, -RZ, R42.H0_H0 ;  /* 0x2000002aff2a7230 */ /* 0x004fe20000004100 */
[----:B-1----:R-:W-:Y:S01]  /*0f80*/  FFMA.FTZ R46, R40, R43, RZ ;  /* 0x0000002b282e7223 */ /* 0x002fe200000100ff */
[----:B------:R-:W-:Y:S01]  /*0f90*/  HADD2.F32 R43, -RZ, R18.H1_H1 ;  /* 0x30000012ff2b7230 */ /* 0x000fe20000004100 */
[----:B------:R-:W-:Y:S01]  /*0fa0*/  IADD3 R18, R45, -0x80, RZ ;  /* 0xffffff802d127810 */ /* 0x000fe20007ffe0ff */
[----:B------:R-:W0:Y:S01]  /*0fb0*/  I2F.F16 R41, R41 ;  /* 0x0000002900297306 */ /* 0x000e220000200c00 */
[----:B------:R-:W-:-:S02]  /*0fc0*/  SHF.R.U32.HI R45, RZ, 0x8, R10 ;  /* 0x00000008ff2d7819 */ /* 0x000fc4000001160a */
[----:B------:R-:W-:Y:S01]  /*0fd0*/  FFMA.FTZ R8, R47, R43, R48 ;  /* 0x0000002b2f087223 */ /* 0x000fe20000010030 */
[----:B------:R-:W-:Y:S01]  /*0fe0*/  SHF.R.U32.HI R47, RZ, 0x8, R11 ;  /* 0x00000008ff2f7819 */ /* 0x000fe2000001160b */
[----:B------:R-:W-:Y:S01]  /*0ff0*/  FFMA.FTZ R42, R43, R42, R46 ;  /* 0x0000002a2b2a7223 */ /* 0x000fe2000001002e */
[----:B------:R-:W-:Y:S02]  /*1000*/  LOP3.LUT R45, R45, 0xff, RZ, 0xc0, !PT ;  /* 0x000000ff2d2d7812 */ /* 0x000fe400078ec0ff */
[----:B------:R-:W-:Y:S01]  /*1010*/  LOP3.LUT R47, R47, 0xff, RZ, 0xc0, !PT ;  /* 0x000000ff2f2f7812 */ /* 0x000fe200078ec0ff */
[----:B------:R-:W1:Y:S01]  /*1020*/  I2F.F16 R44, R44 ;  /* 0x0000002c002c7306 */ /* 0x000e620000200c00 */
[----:B------:R-:W-:Y:S02]  /*1030*/  IADD3 R46, R45, -0x80, RZ ;  /* 0xffffff802d2e7810 */ /* 0x000fe40007ffe0ff */
[----:B------:R-:W-:Y:S02]  /*1040*/  IADD3 R45, R47, -0x80, RZ ;  /* 0xffffff802f2d7810 */ /* 0x000fe40007ffe0ff */
[----:B------:R-:W-:-:S02]  /*1050*/  LOP3.LUT R9, R9, 0xff, RZ, 0xc0, !PT ;  /* 0x000000ff09097812 */ /* 0x000fc400078ec0ff */
[----:B------:R-:W-:Y:S01]  /*1060*/  LEA.HI R37, R11, 0xffffff80, RZ, 0x8 ;  /* 0xffffff800b257811 */ /* 0x000fe200078f40ff */
[----:B------:R-:W2:Y:S01]  /*1070*/  I2F.F16 R46, R46 ;  /* 0x0000002e002e7306 */ /* 0x000ea20000200c00 */
[----:B------:R-:W-:Y:S01]  /*1080*/  IADD3 R9, R9, -0x80, RZ ;  /* 0xffffff8009097810 */ /* 0x000fe20007ffe0ff */
[----:B0-----:R-:W-:Y:S01]  /*1090*/  HADD2.F32 R51, -RZ, R41.H0_H0 ;  /* 0x20000029ff337230 */ /* 0x001fe20000004100 */
[----:B------:R-:W-:Y:S01]  /*10a0*/  SHF.R.U32.HI R11, RZ, 0x10, R11 ;  /* 0x00000010ff0b7819 */ /* 0x000fe2000001160b */
[----:B------:R-:W-:Y:S01]  /*10b0*/  FFMA.FTZ R41, R40, R49, RZ ;  /* 0x0000003128297223 */ /* 0x000fe200000100ff */
[----:B------:R-:W-:Y:S02]  /*10c0*/  LEA.HI R29, R10, 0xffffff80, RZ, 0x8 ;  /* 0xffffff800a1d7811 */ /* 0x000fe400078f40ff */
[----:B------:R-:W-:Y:S01]  /*10d0*/  FFMA.FTZ R40, R40, R51, RZ ;  /* 0x0000003328287223 */ /* 0x000fe200000100ff */
[----:B------:R-:W0:Y:S01]  /*10e0*/  I2F.F16 R45, R45 ;  /* 0x0000002d002d7306 */ /* 0x000e220000200c00 */
[----:B------:R-:W-:Y:S01]  /*10f0*/  SHF.R.U32.HI R10, RZ, 0x10, R10 ;  /* 0x00000010ff0a7819 */ /* 0x000fe2000001160a */
[----:B-1----:R-:W-:Y:S01]  /*1100*/  HADD2.F32 R44, -RZ, R44.H0_H0 ;  /* 0x2000002cff2c7230 */ /* 0x002fe20000004100 */
[----:B------:R-:W-:-:S02]  /*1110*/  LEA.HI R34, R12, 0xffffff80, RZ, 0x8 ;  /* 0xffffff800c227811 */ /* 0x000fc400078f40ff */
[----:B------:R-:W-:Y:S02]  /*1120*/  LOP3.LUT R10, R10, 0xff, RZ, 0xc0, !PT ;  /* 0x000000ff0a0a7812 */ /* 0x000fe400078ec0ff */
[----:B------:R-:W-:Y:S01]  /*1130*/  LOP3.LUT R38, R12, 0xff, RZ, 0xc0, !PT ;  /* 0x000000ff0c267812 */ /* 0x000fe200078ec0ff */
[----:B------:R-:W1:Y:S01]  /*1140*/  I2F.F16 R9, R9 ;  /* 0x0000000900097306 */ /* 0x000e620000200c00 */
[----:B--2---:R-:W-:Y:S01]  /*1150*/  HADD2.F32 R48, -RZ, R46.H0_H0 ;  /* 0x2000002eff307230 */ /* 0x004fe20000004100 */
[----:B------:R-:W-:Y:S02]  /*1160*/  LOP3.LUT R46, R11, 0xff, RZ, 0xc0, !PT ;  /* 0x000000ff0b2e7812 */ /* 0x000fe400078ec0ff */
[--C-:B------:R-:W-:Y:S02]  /*1170*/  SHF.R.U32.HI R11, RZ, 0x8, R12.reuse ;  /* 0x00000008ff0b7819 */ /* 0x100fe4000001160c */
[----:B------:R-:W-:Y:S01]  /*1180*/  FFMA.FTZ R41, R43, R48, R41 ;  /* 0x000000302b297223 */ /* 0x000fe20000010029 */
[----:B------:R-:W-:Y:S01]  /*1190*/  IADD3 R10, R10, -0x80, RZ ;  /* 0xffffff800a0a7810 */ /* 0x000fe20007ffe0ff */
[----:B0-----:R-:W-:Y:S01]  /*11a0*/  HADD2.F32 R47, -RZ, R45.H0_H0 ;  /* 0x2000002dff2f7230 */ /* 0x001fe20000004100 */
[----:B------:R-:W-:Y:S01]  /*11b0*/  IADD3 R45, R46, -0x80, RZ ;  /* 0xffffff802e2d7810 */ /* 0x000fe20007ffe0ff */
[----:B------:R-:W0:Y:S01]  /*11c0*/  I2F.F16 R35, R35 ;  /* 0x0000002300237306 */ /* 0x000e220000200c00 */
[----:B------:R-:W-:-:S02]  /*11d0*/  SHF.R.U32.HI R46, RZ, 0x10, R12 ;  /* 0x00000010ff2e7819 */ /* 0x000fc4000001160c */
[----:B------:R-:W-:Y:S01]  /*11e0*/  FFMA.FTZ R40, R43, R47, R40 ;  /* 0x0000002f2b287223 */ /* 0x000fe20000010028 */
[----:B------:R-:W-:Y:S01]  /*11f0*/  LOP3.LUT R43, R11, 0xff, RZ, 0xc0, !PT ;  /* 0x000000ff0b2b7812 */ /* 0x000fe200078ec0ff */
[----:B------:R-:W-:Y:S01]  /*1200*/  HADD2.F32 R11, -RZ, R19.H0_H0 ;  /* 0x20000013ff0b7230 */ /* 0x000fe20000004100 */
[----:B------:R-:W-:Y:S01]  /*1210*/  LOP3.LUT R46, R46, 0xff, RZ, 0xc0, !PT ;  /* 0x000000ff2e2e7812 */ /* 0x000fe200078ec0ff */
[----:B-1----:R-:W-:Y:S01]  /*1220*/  HADD2.F32 R9, -RZ, R9.H0_H0 ;  /* 0x20000009ff097230 */ /* 0x002fe20000004100 */
[----:B------:R-:W1:Y:S01]  /*1230*/  I2F.F16 R45, R45 ;  /* 0x0000002d002d7306 */ /* 0x000e620000200c00 */
[----:B------:R-:W-:Y:S01]  /*1240*/  IADD3 R12, R43, -0x80, RZ ;  /* 0xffffff802b0c7810 */ /* 0x000fe20007ffe0ff */
[----:B------:R-:W-:Y:S01]  /*1250*/  FFMA.FTZ R44, R44, R11, R8 ;  /* 0x0000000b2c2c7223 */ /* 0x000fe20000010008 */
[----:B------:R-:W-:Y:S01]  /*1260*/  HADD2.F32 R19, -RZ, R19.H1_H1 ;  /* 0x30000013ff137230 */ /* 0x000fe20000004100 */
[----:B------:R-:W-:Y:S01]  /*1270*/  FFMA.FTZ R43, R11, R9, R42 ;  /* 0x000000090b2b7223 */ /* 0x000fe2000001002a */
[----:B------:R-:W-:Y:S01]  /*1280*/  SHF.R.U32.HI R47, RZ, 0x8, R13 ;  /* 0x00000008ff2f7819 */ /* 0x000fe2000001160d */
[----:B------:R-:W2:Y:S01]  /*1290*/  LDS.64 R8, [UR4+0x8] ;  /* 0x00000804ff087984 */ /* 0x000ea20008000a00 */
[----:B------:R-:W-:Y:S01]  /*12a0*/  LEA.HI R31, R13, 0xffffff80, RZ, 0x8 ;  /* 0xffffff800d1f7811 */ /* 0x000fe200078f40ff */
[----:B------:R-:W3:Y:S01]  /*12b0*/  I2F.F16 R36, R36 ;  /* 0x0000002400247306 */ /* 0x000ee20000200c00 */
[----:B0-----:R-:W-:Y:S01]  /*12c0*/  HADD2.F32 R35, -RZ, R35.H0_H0 ;  /* 0x20000023ff237230 */ /* 0x001fe20000004100 */
[----:B------:R-:W-:-:S02]  /*12d0*/  IADD3 R38, R38, -0x80, RZ ;  /* 0xffffff8026267810 */ /* 0x000fc40007ffe0ff */
[----:B------:R-:W-:Y:S02]  /*12e0*/  SHF.R.U32.HI R13, RZ, 0x10, R13 ;  /* 0x00000010ff0d7819 */ /* 0x000fe4000001160d */
[----:B------:R-:W-:Y:S01]  /*12f0*/  IADD3 R42, R46, -0x80, RZ ;  /* 0xffffff802e2a7810 */ /* 0x000fe20007ffe0ff */
[----:B------:R-:W-:Y:S01]  /*1300*/  FFMA.FTZ R44, R35, R19, R44 ;  /* 0x00000013232c7223 */ /* 0x000fe2000001002c */
[----:B------:R-:W0:Y:S01]  /*1310*/  I2F.F16 R10, R10 ;  /* 0x0000000a000a7306 */ /* 0x000e220000200c00 */
[----:B-1----:R-:W-:Y:S01]  /*1320*/  HADD2.F32 R45, -RZ, R45.H0_H0 ;  /* 0x2000002dff2d7230 */ /* 0x002fe20000004100 */
[----:B------:R-:W-:Y:S02]  /*1330*/  LOP3.LUT R47, R47, 0xff, RZ, 0xc0, !PT ;  /* 0x000000ff2f2f7812 */ /* 0x000fe400078ec0ff */
[----:B------:R-:W-:Y:S02]  /*1340*/  SHF.R.U32.HI R35, RZ, 0x8, R15 ;  /* 0x00000008ff237819 */ /* 0x000fe4000001160f */
[----:B------:R-:W-:Y:S01]  /*1350*/  FFMA.FTZ R40, R11, R45, R40 ;  /* 0x0000002d0b287223 */ /* 0x000fe20000010028 */
[----:B------:R-:W-:Y:S01]  /*1360*/  SHF.R.U32.HI R45, RZ, 0x8, R14 ;  /* 0x00000008ff2d7819 */ /* 0x000fe2000001160e */
[----:B------:R-:W1:Y:S01]  /*1370*/  I2F.F16 R29, R29 ;  /* 0x0000001d001d7306 */ /* 0x000e620000200c00 */
[----:B---3--:R-:W-:Y:S01]  /*1380*/  HADD2.F32 R36, -RZ, R36.H0_H0 ;  /* 0x20000024ff247230 */ /* 0x008fe20000004100 */
[----:B------:R-:W-:-:S02]  /*1390*/  LOP3.LUT R13, R13, 0xff, RZ, 0xc0, !PT ;  /* 0x000000ff0d0d7812 */ /* 0x000fc400078ec0ff */
[----:B------:R-:W-:Y:S02]  /*13a0*/  LEA.HI R30, R14, 0xffffff80, RZ, 0x8 ;  /* 0xffffff800e1e7811 */ /* 0x000fe400078f40ff */
[----:B------:R-:W-:Y:S01]  /*13b0*/  LOP3.LUT R45, R45, 0xff, RZ, 0xc0, !PT ;  /* 0x000000ff2d2d7812 */ /* 0x000fe200078ec0ff */
[----:B------:R-:W-:Y:S01]  /*13c0*/  FFMA.FTZ R43, R19, R36, R43 ;  /* 0x00000024132b7223 */ /* 0x000fe2000001002b */
[----:B------:R-:W3:Y:S01]  /*13d0*/  I2F.F16 R37, R37 ;  /* 0x0000002500257306 */ /* 0x000ee20000200c00 */
[----:B0-----:R-:W-:Y:S01]  /*13e0*/  HADD2.F32 R46, -RZ, R10.H0_H0 ;  /* 0x2000000aff2e7230 */ /* 0x001fe20000004100 */
[----:B------:R-:W-:Y:S02]  /*13f0*/  IADD3 R10, R47, -0x80, RZ ;  /* 0xffffff802f0a7810 */ /* 0x000fe40007ffe0ff */
[----:B------:R-:W-:Y:S02]  /*1400*/  SHF.R.U32.HI R14, RZ, 0x10, R14 ;  /* 0x00000010ff0e7819 */ /* 0x000fe4000001160e */
[----:B------:R-:W-:Y:S01]  /*1410*/  LOP3.LUT R35, R35, 0xff, RZ, 0xc0, !PT ;  /* 0x000000ff23237812 */ /* 0x000fe200078ec0ff */
[----:B------:R-:W-:Y:S01]  /*1420*/  FFMA.FTZ R41, R11, R46, R41 ;  /* 0x0000002e0b297223 */ /* 0x000fe20000010029 */
[----:B------:R-:W0:Y:S01]  /*1430*/  I2F.F16 R38, R38 ;  /* 0x0000002600267306 */ /* 0x000e220000200c00 */
[----:B------:R-:W-:Y:S01]  /*1440*/  IADD3 R11, R13, -0x80, RZ ;  /* 0xffffff800d0b7810 */ /* 0x000fe20007ffe0ff */
[----:B-1----:R-:W-:Y:S01]  /*1450*/  HADD2.F32 R46, -RZ, R29.H0_H0 ;  /* 0x2000001dff2e7230 */ /* 0x002fe20000004100 */
[----:B------:R-:W-:-:S02]  /*1460*/  SHF.R.U32.HI R36, RZ, 0x10, R15 ;  /* 0x00000010ff247819 */ /* 0x000fc4000001160f */
[----:B------:R-:W-:Y:S02]  /*1470*/  IADD3 R13, R45, -0x80, RZ ;  /* 0xffffff802d0d7810 */ /* 0x000fe40007ffe0ff */
[----:B------:R-:W-:Y:S01]  /*1480*/  LOP3.LUT R14, R14, 0xff, RZ, 0xc0, !PT ;  /* 0x000000ff0e0e7812 */ /* 0x000fe200078ec0ff */
[----:B------:R-:W1:Y:S01]  /*1490*/  I2F.F16 R39, R39 ;  /* 0x0000002700277306 */ /* 0x000e620000200c00 */
[----:B------:R-:W-:Y:S01]  /*14a0*/  IADD3 R29, R35, -0x80, RZ ;  /* 0xffffff80231d7810 */ /* 0x000fe20007ffe0ff */
[----:B---3--:R-:W-:Y:S01]  /*14b0*/  HADD2.F32 R37, -RZ, R37.H0_H0 ;  /* 0x20000025ff257230 */ /* 0x008fe20000004100 */
[----:B------:R-:W-:Y:S01]  /*14c0*/  LOP3.LUT R36, R36, 0xff, RZ, 0xc0, !PT ;  /* 0x000000ff24247812 */ /* 0x000fe200078ec0ff */
[----:B------:R-:W-:Y:S01]  /*14d0*/  FFMA.FTZ R41, R19, R46, R41 ;  /* 0x0000002e13297223 */ /* 0x000fe20000010029 */
[----:B------:R-:W-:Y:S01]  /*14e0*/  IADD3 R14, R14, -0x80, RZ ;  /* 0xffffff800e0e7810 */ /* 0x000fe20007ffe0ff */
[----:B------:R-:W-:Y:S01]  /*14f0*/  HADD2.F32 R46, -RZ, R28.H0_H0 ;  /* 0x2000001cff2e7230 */ /* 0x000fe20000004100 */
[----:B------:R-:W-:Y:S01]  /*1500*/  IADD3 R36, R36, -0x80, RZ ;  /* 0xffffff8024247810 */ /* 0x000fe20007ffe0ff */
[----:B------:R-:W3:Y:S01]  /*1510*/  I2F.F16 R18, R18 ;  /* 0x0000001200127306 */ /* 0x000ee20000200c00 */
[----:B------:R-:W-:Y:S01]  /*1520*/  LEA.HI R15, R15, 0xffffff80, RZ, 0x8 ;  /* 0xffffff800f0f7811 */ /* 0x000fe200078f40ff */
[----:B------:R-:W-:Y:S01]  /*1530*/  FFMA.FTZ R40, R19, R37, R40 ;  /* 0x0000002513287223 */ /* 0x000fe20000010028 */
[----:B--2---:R-:W-:-:S02]  /*1540*/  HADD2.F32 R19, -RZ, R8.H0_H0 ;  /* 0x20000008ff137230 */ /* 0x004fc40000004100 */
[----:B0-----:R-:W-:Y:S02]  /*1550*/  HADD2.F32 R38, -RZ, R38.H0_H0 ;  /* 0x20000026ff267230 */ /* 0x001fe40000004100 */
[----:B------:R-:W-:Y:S01]  /*1560*/  HADD2.F32 R35, -RZ, R8.H1_H1 ;  /* 0x30000008ff237230 */ /* 0x000fe20000004100 */
[----:B------:R-:W0:Y:S01]  /*1570*/  I2F.F16 R12, R12 ;  /* 0x0000000c000c7306 */ /* 0x000e220000200c00 */
[----:B-1----:R-:W-:Y:S01]  /*1580*/  HADD2.F32 R48, -RZ, R39.H0_H0 ;  /* 0x20000027ff307230 */ /* 0x002fe20000004100 */
[----:B------:R-:W-:Y:S01]  /*1590*/  FFMA.FTZ R38, R38, R19, R44 ;  /* 0x0000001326267223 */ /* 0x000fe2000001002c */
[--C-:B------:R-:W-:Y:S01]  /*15a0*/  HADD2.F32 R8, -RZ, R9.reuse.H0_H0 ;  /* 0x20000009ff087230 */ /* 0x100fe20000004100 */
[C---:B------:R-:W-:Y:S01]  /*15b0*/  FFMA.FTZ R43, R19.reuse, R46, R43 ;  /* 0x0000002e132b7223 */ /* 0x040fe2000001002b */
[----:B------:R-:W-:Y:S01]  /*15c0*/  HADD2.F32 R9, -RZ, R9.H1_H1 ;  /* 0x30000009ff097230 */ /* 0x000fe20000004100 */
[----:B------:R-:W-:Y:S02]  /*15d0*/  FFMA.FTZ R41, R19, R48, R41 ;  /* 0x0000003013297223 */ /* 0x000fe40000010029 */
[----:B------:R-:W1:Y:S01]  /*15e0*/  I2F.F16 R10, R10 ;  /* 0x0000000a000a7306 */ /* 0x000e620000200c00 */
[----:B---3--:R-:W-:-:S05]  /*15f0*/  HADD2.F32 R18, -RZ, R18.H0_H0 ;  /* 0x20000012ff127230 */ /* 0x008fca0000004100 */
[----:B------:R-:W-:Y:S02]  /*1600*/  FFMA.FTZ R40, R19, R18, R40 ;  /* 0x0000001213287223 */ /* 0x000fe40000010028 */
[----:B------:R-:W2:Y:S01]  /*1610*/  I2F.F16 R13, R13 ;  /* 0x0000000d000d7306 */ /* 0x000ea20000200c00 */
[----:B0-----:R-:W-:-:S05]  /*1620*/  HADD2.F32 R12, -RZ, R12.H0_H0 ;  /* 0x2000000cff0c7230 */ /* 0x001fca0000004100 */
[----:B------:R-:W-:Y:S02]  /*1630*/  FFMA.FTZ R19, R12, R35, R38 ;  /* 0x000000230c137223 */ /* 0x000fe40000010026 */
[----:B------:R-:W0:Y:S01]  /*1640*/  I2F.F16 R11, R11 ;  /* 0x0000000b000b7306 */ /* 0x000e220000200c00 */
[----:B-1----:R-:W-:-:S05]  /*1650*/  HADD2.F32 R10, -RZ, R10.H0_H0 ;  /* 0x2000000aff0a7230 */ /* 0x002fca0000004100 */
[----:B------:R-:W-:Y:S02]  /*1660*/  FFMA.FTZ R43, R35, R10, R43 ;  /* 0x0000000a232b7223 */ /* 0x000fe4000001002b */
[----:B------:R-:W1:Y:S01]  /*1670*/  I2F.F16 R29, R29 ;  /* 0x0000001d001d7306 */ /* 0x000e620000200c00 */
[----:B--2---:R-:W-:Y:S02]  /*1680*/  HADD2.F32 R12, -RZ, R13.H0_H0 ;  /* 0x2000000dff0c7230 */ /* 0x004fe40000004100 */
[----:B------:R-:W-:-:S03]  /*1690*/  HADD2.F32 R13, -RZ, R0.H0_H0 ;  /* 0x20000000ff0d7230 */ /* 0x000fc60000004100 */
        /* <DEDUP_REMOVED lines=8> */
[----:B--2---:R-:W-:-:S05]  /*1720*/  HADD2.F32 R42, -RZ, R42.H0_H0 ;  /* 0x2000002aff2a7230 */ /* 0x004fca0000004100 */
[----:B------:R-:W-:Y:S02]  /*1730*/  FFMA.FTZ R19, R42, R8, R19 ;  /* 0x000000082a137223 */ /* 0x000fe40000010013 */
[----:B------:R-:W2:Y:S01]  /*1740*/  I2F.F16 R28, R36 ;  /* 0x00000024001c7306 */ /* 0x000ea20000200c00 */
[----:B0-----:R-:W-:-:S05]  /*1750*/  HADD2.F32 R10, -RZ, R31.H0_H0 ;  /* 0x2000001fff0a7230 */ /* 0x001fca0000004100 */
[----:B------:R-:W-:Y:S01]  /*1760*/  FFMA.FTZ R10, R9, R10, R11 ;  /* 0x0000000a090a7223 */ /* 0x000fe2000001000b */
[----:B------:R-:W-:Y:S01]  /*1770*/  HADD2.F32 R11, -RZ, R2.H1_H1 ;  /* 0x30000002ff0b7230 */ /* 0x000fe20000004100 */
[----:B------:R-:W0:Y:S01]  /*1780*/  I2F.F16 R34, R34 ;  /* 0x0000002200227306 */ /* 0x000e220000200c00 */
[----:B-1----:R-:W-:-:S03]  /*1790*/  HADD2.F32 R14, -RZ, R14.H0_H0 ;  /* 0x2000000eff0e7230 */ /* 0x002fc60000004100 */
[----:B------:R-:W-:Y:S02]  /*17a0*/  FMUL.FTZ R10, R10, R11 ;  /* 0x0000000b0a0a7220 */ /* 0x000fe40000410000 */
[----:B------:R-:W-:Y:S02]  /*17b0*/  FFMA.FTZ R14, R8, R14, R41 ;  /* 0x0000000e080e7223 */ /* 0x000fe40000010029 */
[----:B------:R-:W1:Y:S01]  /*17c0*/  I2F.F16 R30, R30 ;  /* 0x0000001e001e7306 */ /* 0x000e620000200c00 */
[----:B--2---:R-:W-:Y:S01]  /*17d0*/  HADD2.F32 R28, -RZ, R28.H0_H0 ;  /* 0x2000001cff1c7230 */ /* 0x004fe20000004100 */
[----:B------:R-:W-:-:S04]  /*17e0*/  F2FP.PACK_AB R10, RZ, R10 ;  /* 0x0000000aff0a723e */ /* 0x000fc800000000ff */
[----:B------:R-:W-:Y:S01]  /*17f0*/  FFMA.FTZ R28, R8, R28, R35 ;  /* 0x0000001c081c7223 */ /* 0x000fe20000010023 */
[----:B------:R-:W-:Y:S01]  /*1800*/  HADD2.F32 R8, -RZ, R2.H0_H0 ;  /* 0x20000002ff087230 */ /* 0x000fe20000004100 */
[----:B------:R-:W2:Y:S01]  /*1810*/  I2F.F16 R15, R15 ;  /* 0x0000000f000f7306 */ /* 0x000ea20000200c00 */
[----:B0-----:R-:W-:-:S05]  /*1820*/  HADD2.F32 R34, -RZ, R34.H0_H0 ;  /* 0x20000022ff227230 */ /* 0x001fca0000004100 */
[----:B------:R-:W-:Y:S01]  /*1830*/  FFMA.FTZ R19, R34, R9, R19 ;  /* 0x0000000922137223 */ /* 0x000fe20000010013 */
[----:B-1----:R-:W-:-:S03]  /*1840*/  HADD2.F32 R30, -RZ, R30.H0_H0 ;  /* 0x2000001eff1e7230 */ /* 0x002fc60000004100 */
[----:B------:R-:W-:Y:S02]  /*1850*/  FMUL.FTZ R8, R19, R8 ;  /* 0x0000000813087220 */ /* 0x000fe40000410000 */
[----:B------:R-:W-:-:S03]  /*1860*/  FFMA.FTZ R14, R9, R30, R14 ;  /* 0x0000001e090e7223 */ /* 0x000fc6000001000e */
[----:B------:R-:W-:Y:S01]  /*1870*/  F2FP.PACK_AB R8, RZ, R8 ;  /* 0x00000008ff08723e */ /* 0x000fe200000000ff */
[----:B--2---:R-:W-:Y:S01]  /*1880*/  HADD2.F32 R12, -RZ, R15.H0_H0 ;  /* 0x2000000fff0c7230 */ /* 0x004fe20000004100 */
[----:B------:R-:W-:Y:S01]  /*1890*/  FMUL.FTZ R13, R14, R13 ;  /* 0x0000000d0e0d7220 */ /* 0x000fe20000410000 */
[----:B------:R-:W-:Y:S01]  /*18a0*/  HADD2.F32 R15, -RZ, R0.H1_H1 ;  /* 0x30000000ff0f7230 */ /* 0x000fe20000004100 */
[----:B------:R-:W-:Y:S02]  /*18b0*/  PRMT R8, R8, 0x5410, R10 ;  /* 0x0000541008087816 */ /* 0x000fe4000000000a */
[----:B------:R-:W-:Y:S01]  /*18c0*/  FFMA.FTZ R12, R9, R12, R28 ;  /* 0x0000000c090c7223 */ /* 0x000fe2000001001c */
[----:B------:R-:W-:-:S03]  /*18d0*/  F2FP.PACK_AB R13, RZ, R13 ;  /* 0x0000000dff0d723e */ /* 0x000fc600000000ff */
[----:B------:R-:W-:Y:S01]  /*18e0*/  FMUL.FTZ R12, R12, R15 ;  /* 0x0000000f0c0c7220 */ /* 0x000fe20000410000 */
[----:B------:R-:W-:-:S04]  /*18f0*/  HFMA2.MMA R5, R8, 1, 1, R5 ;  /* 0x3c003c0008057835 */ /* 0x000fc80000000005 */
[----:B------:R-:W-:-:S04]  /*1900*/  F2FP.PACK_AB R12, RZ, R12 ;  /* 0x0000000cff0c723e */ /* 0x000fc800000000ff */
[----:B------:R-:W-:-:S05]  /*1910*/  PRMT R13, R13, 0x5410, R12 ;  /* 0x000054100d0d7816 */ /* 0x000fca000000000c */
[----:B------:R-:W-:Y:S02]  /*1920*/  HADD2 R4, R13, R4 ;  /* 0x000000040d047230 */ /* 0x000fe40000000000 */
.L_x_4255:
[----:B------:R0:W5:Y:S04]  /*1930*/  LDG.E.128.CONSTANT R8, [R22.64] ;  /* 0x0000000616087981 */ /* 0x000168000c1e9d00 */
[----:B------:R0:W5:Y:S04]  /*1940*/  LDG.E.128.CONSTANT R12, [R24.64] ;  /* 0x00000006180c7981 */ /* 0x000168000c1e9d00 */
[----:B------:R-:W5:Y:S01]  /*1950*/  LDG.E.128.CONSTANT R16, [R16.64] ;  /* 0x0000000610107981 */ /* 0x000f62000c1e9d00 */
[----:B------:R-:W-:Y:S01]  /*1960*/  IMAD.WIDE R28, R27, 0x8, R20 ;  /* 0x000000081b1c7825 */ /* 0x000fe200078e0214 */
[----:B------:R-:W-:Y:S05]  /*1970*/  @P1 BRA `(.L_x_4256) ;  /* 0x00000c3000001947 */ /* 0x000fea0003800000 */
[----:B0-----:R-:W2:Y:S01]  /*1980*/  LDG.E.128.CONSTANT R20, [R28.64] ;  /* 0x000000061c147981 */ /* 0x001ea2000c1e9d00 */
[----:B-----5:R-:W-:-:S02]  /*1990*/  LOP3.LUT R30, R16, 0xff, RZ, 0xc0, !PT ;  /* 0x000000ff101e7812 */ /* 0x020fc400078ec0ff */
[----:B------:R-:W-:Y:S02]  /*19a0*/  LOP3.LUT R35, R17, 0xff, RZ, 0xc0, !PT ;  /* 0x000000ff11237812 */ /* 0x000fe400078ec0ff */
[----:B------:R-:W-:Y:S02]  /*19b0*/  IADD3 R39, R30, -0x80, RZ ;  /* 0xffffff801e277810 */ /* 0x000fe40007ffe0ff */
[----:B------:R-:W0:Y:S01]  /*19c0*/  LDS.64 R30, [UR4+0x10] ;  /* 0x00001004ff1e7984 */ /* 0x000e220008000a00 */
[----:B------:R-:W-:Y:S02]  /*19d0*/  IADD3 R44, R35, -0x80, RZ ;  /* 0xffffff80232c7810 */ /* 0x000fe40007ffe0ff */
[----:B------:R-:W-:Y:S01]  /*19e0*/  LOP3.LUT R35, R18, 0xff, RZ, 0xc0, !PT ;  /* 0x000000ff12237812 */ /* 0x000fe200078ec0ff */
[----:B------:R-:W1:Y:S01]  /*19f0*/  I2F.F16 R39, R39 ;  /* 0x0000002700277306 */ /* 0x000e620000200c00 */
[----:B------:R-:W-:Y:S02]  /*1a00*/  SHF.R.U32.HI R45, RZ, 0x8, R17 ;  /* 0x00000008ff2d7819 */ /* 0x000fe40000011611 */
[----:B------:R-:W-:-:S02]  /*1a10*/  IADD3 R42, R35, -0x80, RZ ;  /* 0xffffff80232a7810 */ /* 0x000fc40007ffe0ff */
[----:B------:R-:W-:Y:S02]  /*1a20*/  LOP3.LUT R35, R19, 0xff, RZ, 0xc0, !PT ;  /* 0x000000ff13237812 */ /* 0x000fe400078ec0ff */
[----:B------:R-:W-:Y:S01]  /*1a30*/  LOP3.LUT R45, R45, 0xff, RZ, 0xc0, !PT ;  /* 0x000000ff2d2d7812 */ /* 0x000fe200078ec0ff */
[----:B------:R-:W3:Y:S01]  /*1a40*/  I2F.F16 R44, R44 ;  /* 0x0000002c002c7306 */ /* 0x000ee20000200c00 */
[----:B------:R-:W-:Y:S02]  /*1a50*/  IADD3 R43, R35, -0x80, RZ ;  /* 0xffffff80232b7810 */ /* 0x000fe40007ffe0ff */
[----:B------:R-:W-:Y:S02]  /*1a60*/  SHF.R.U32.HI R35, RZ, 0x8, R16 ;  /* 0x00000008ff237819 */ /* 0x000fe40000011610 */
[----:B------:R-:W-:Y:S02]  /*1a70*/  IADD3 R48, R45, -0x80, RZ ;  /* 0xffffff802d307810 */ /* 0x000fe40007ffe0ff */
[----:B------:R-:W-:Y:S01]  /*1a80*/  LOP3.LUT R41, R35, 0xff, RZ, 0xc0, !PT ;  /* 0x000000ff23297812 */ /* 0x000fe200078ec0ff */
[----:B------:R-:W4:Y:S01]  /*1a90*/  I2F.F16 R42, R42 ;  /* 0x0000002a002a7306 */ /* 0x000f220000200c00 */
[----:B-1----:R-:W-:Y:S01]  /*1aa0*/  HADD2.F32 R50, -RZ, R39.H0_H0 ;  /* 0x20000027ff327230 */ /* 0x002fe20000004100 */
[----:B------:R-:W-:-:S02]  /*1ab0*/  LEA.HI R40, R16, 0xffffff80, RZ, 0x8 ;  /* 0xffffff8010287811 */ /* 0x000fc400078f40ff */
[----:B------:R-:W-:Y:S02]  /*1ac0*/  IADD3 R41, R41, -0x80, RZ ;  /* 0xffffff8029297810 */ /* 0x000fe40007ffe0ff */
[----:B------:R-:W-:Y:S02]  /*1ad0*/  LEA.HI R37, R17, 0xffffff80, RZ, 0x8 ;  /* 0xffffff8011257811 */ /* 0x000fe400078f40ff */
[----:B------:R-:W1:Y:S01]  /*1ae0*/  I2F.F16 R43, R43 ;  /* 0x0000002b002b7306 */ /* 0x000e620000200c00 */
[----:B---3--:R-:W-:Y:S01]  /*1af0*/  HADD2.F32 R44, -RZ, R44.H0_H0 ;  /* 0x2000002cff2c7230 */ /* 0x008fe20000004100 */
[----:B------:R-:W-:Y:S02]  /*1b00*/  LEA.HI R38, R18, 0xffffff80, RZ, 0x8 ;  /* 0xffffff8012267811 */ /* 0x000fe400078f40ff */
[----:B------:R-:W-:-:S04]  /*1b10*/  LEA.HI R34, R19, 0xffffff80, RZ, 0x8 ;  /* 0xffffff8013227811 */ /* 0x000fc800078f40ff */
[----:B------:R-:W3:Y:S01]  /*1b20*/  I2F.F16 R41, R41 ;  /* 0x0000002900297306 */ /* 0x000ee20000200c00 */
[----:B----4-:R-:W-:Y:S02]  /*1b30*/  HADD2.F32 R42, -RZ, R42.H0_H0 ;  /* 0x2000002aff2a7230 */ /* 0x010fe40000004100 */
[----:B0-----:R-:W-:Y:S02]  /*1b40*/  HADD2.F32 R39, -RZ, R30.H0_H0 ;  /* 0x2000001eff277230 */ /* 0x001fe40000004100 */
[----:B-1----:R-:W-:-:S03]  /*1b50*/  HADD2.F32 R52, -RZ, R43.H0_H0 ;  /* 0x2000002bff347230 */ /* 0x002fc60000004100 */
[C---:B------:R-:W-:Y:S01]  /*1b60*/  FFMA.FTZ R45, R39.reuse, R42, RZ ;  /* 0x0000002a272d7223 */ /* 0x040fe200000100ff */
[----:B------:R-:W-:Y:S01]  /*1b70*/  I2F.F16 R43, R48 ;  /* 0x00000030002b7306 */ /* 0x000fe20000200c00 */
[C---:B------:R-:W-:Y:S02]  /*1b80*/  FFMA.FTZ R44, R39.reuse, R44, RZ ;  /* 0x0000002c272c7223 */ /* 0x040fe400000100ff */
[----:B------:R-:W-:Y:S01]  /*1b90*/  FFMA.FTZ R42, R39, R52, RZ ;  /* 0x00000034272a7223 */ /* 0x000fe200000100ff */
[----:B---3--:R-:W-:-:S04]  /*1ba0*/  HADD2.F32 R41, -RZ, R41.H0_H0 ;  /* 0x20000029ff297230 */ /* 0x008fc80000004100 */
[----:B------:R-:W-:Y:S08]  /*1bb0*/  I2F.F16 R40, R40 ;  /* 0x0000002800287306 */ /* 0x000ff00000200c00 */
[----:B------:R-:W-:Y:S08]  /*1bc0*/  I2F.F16 R37, R37 ;  /* 0x0000002500257306 */ /* 0x000ff00000200c00 */
[----:B------:R-:W-:Y:S08]  /*1bd0*/  I2F.F16 R38, R38 ;  /* 0x0000002600267306 */ /* 0x000ff00000200c00 */
[----:B------:R-:W0:Y:S02]  /*1be0*/  I2F.F16 R34, R34 ;  /* 0x0000002200227306 */ /* 0x000e240000200c00 */
[----:B0-----:R-:W-:Y:S01]  /*1bf0*/  HADD2.F32 R34, -RZ, R34.H0_H0 ;  /* 0x20000022ff227230 */ /* 0x001fe20000004100 */
[----:B--2---:R-:W-:-:S02]  /*1c00*/  LEA.HI R46, R21, 0xffffff80, RZ, 0x8 ;  /* 0xffffff80152e7811 */ /* 0x004fc400078f40ff */
[----:B------:R-:W-:-:S03]  /*1c10*/  LEA.HI R49, R22, 0xffffff80, RZ, 0x8 ;  /* 0xffffff8016317811 */ /* 0x000fc600078f40ff */
[----:B------:R0:W-:Y:S01]  /*1c20*/  I2F.F16 R35, R46 ;  /* 0x0000002e00237306 */ /* 0x0001e20000200c00 */
[----:B------:R-:W-:-:S07]  /*1c30*/  LEA.HI R36, R20, 0xffffff80, RZ, 0x8 ;  /* 0xffffff8014247811 */ /* 0x000fce00078f40ff */
[----:B------:R-:W1:Y:S01]  /*1c40*/  I2F.F16 R36, R36 ;  /* 0x0000002400247306 */ /* 0x000e620000200c00 */
[----:B0-----:R-:W-:Y:S01]  /*1c50*/  FFMA.FTZ R46, R50, R39, RZ ;  /* 0x00000027322e7223 */ /* 0x001fe200000100ff */
[----:B------:R-:W-:Y:S02]  /*1c60*/  SHF.R.U32.HI R39, RZ, 0x10, R16 ;  /* 0x00000010ff277819 */ /* 0x000fe40000011610 */
[----:B------:R-:W-:Y:S01]  /*1c70*/  SHF.R.U32.HI R16, RZ, 0x10, R17 ;  /* 0x00000010ff107819 */ /* 0x000fe20000011611 */
[----:B------:R-:W-:Y:S01]  /*1c80*/  HADD2.F32 R17, -RZ, R30.H1_H1 ;  /* 0x3000001eff117230 */ /* 0x000fe20000004100 */
[----:B------:R-:W-:Y:S02]  /*1c90*/  LOP3.LUT R47, R39, 0xff, RZ, 0xc0, !PT ;  /* 0x000000ff272f7812 */ /* 0x000fe400078ec0ff */
[----:B------:R-:W-:Y:S01]  /*1ca0*/  LOP3.LUT R16, R16, 0xff, RZ, 0xc0, !PT ;  /* 0x000000ff10107812 */ /* 0x000fe200078ec0ff */
[----:B------:R-:W-:Y:S01]  /*1cb0*/  I2F.F16 R39, R49 ;  /* 0x0000003100277306 */ /* 0x000fe20000200c00 */
[----:B------:R-:W-:Y:S01]  /*1cc0*/  IADD3 R30, R47, -0x80, RZ ;  /* 0xffffff802f1e7810 */ /* 0x000fe20007ffe0ff */
[----:B------:R-:W-:Y:S01]  /*1cd0*/  FFMA.FTZ R47, R41, R17, R46 ;  /* 0x00000011292f7223 */ /* 0x000fe2000001002e */
[----:B------:R-:W-:Y:S01]  /*1ce0*/  IADD3 R46, R16, -0x80, RZ ;  /* 0xffffff80102e7810 */ /* 0x000fe20007ffe0ff */
[----:B------:R-:W-:Y:S01]  /*1cf0*/  HADD2.F32 R41, -RZ, R43.H0_H0 ;  /* 0x2000002bff297230 */ /* 0x000fe20000004100 */
[----:B------:R-:W-:-:S02]  /*1d00*/  SHF.R.U32.HI R16, RZ, 0x8, R18 ;  /* 0x00000008ff107819 */ /* 0x000fc40000011612 */
[----:B------:R-:W-:Y:S01]  /*1d10*/  SHF.R.U32.HI R18, RZ, 0x10, R18 ;  /* 0x00000010ff127819 */ /* 0x000fe20000011612 */
[----:B------:R0:W-:Y:S01]  /*1d20*/  I2F.F16 R43, R46 ;  /* 0x0000002e002b7306 */ /* 0x0001e20000200c00 */
[----:B------:R-:W-:Y:S01]  /*1d30*/  LOP3.LUT R16, R16, 0xff, RZ, 0xc0, !PT ;  /* 0x000000ff10107812 */ /* 0x000fe200078ec0ff */
[----:B------:R-:W-:Y:S01]  /*1d40*/  FFMA.FTZ R41, R17, R41, R44 ;  /* 0x0000002911297223 */ /* 0x000fe2000001002c */
[--C-:B------:R-:W-:Y:S01]  /*1d50*/  SHF.R.U32.HI R44, RZ, 0x8, R19.reuse ;  /* 0x00000008ff2c7819 */ /* 0x100fe20000011613 */
[----:B-1----:R-:W-:Y:S01]  /*1d60*/  HADD2.F32 R36, -RZ, R36.H0_H0 ;  /* 0x20000024ff247230 */ /* 0x002fe20000004100 */
[----:B------:R-:W-:Y:S02]  /*1d70*/  IADD3 R16, R16, -0x80, RZ ;  /* 0xffffff8010107810 */ /* 0x000fe40007ffe0ff */
[----:B------:R-:W-:Y:S01]  /*1d80*/  LOP3.LUT R44, R44, 0xff, RZ, 0xc0, !PT ;  /* 0x000000ff2c2c7812 */ /* 0x000fe200078ec0ff */
[----:B------:R-:W-:Y:S01]  /*1d90*/  I2F.F16 R30, R30 ;  /* 0x0000001e001e7306 */ /* 0x000fe20000200c00 */
[----:B------:R-:W-:-:S02]  /*1da0*/  SHF.R.U32.HI R19, RZ, 0x10, R19 ;  /* 0x00000010ff137819 */ /* 0x000fc40000011613 */
[----:B------:R-:W-:Y:S02]  /*1db0*/  IADD3 R48, R44, -0x80, RZ ;  /* 0xffffff802c307810 */ /* 0x000fe40007ffe0ff */
[----:B------:R-:W-:Y:S02]  /*1dc0*/  LOP3.LUT R44, R18, 0xff, RZ, 0xc0, !PT ;  /* 0x000000ff122c7812 */ /* 0x000fe400078ec0ff */
[----:B------:R-:W-:Y:S01]  /*1dd0*/  LOP3.LUT R19, R19, 0xff, RZ, 0xc0, !PT ;  /* 0x000000ff13137812 */ /* 0x000fe200078ec0ff */
[----:B------:R-:W1:Y:S01]  /*1de0*/  I2F.F16 R16, R16 ;  /* 0x0000001000107306 */ /* 0x000e620000200c00 */
[----:B------:R-:W-:Y:S02]  /*1df0*/  IADD3 R44, R44, -0x80, RZ ;  /* 0xffffff802c2c7810 */ /* 0x000fe40007ffe0ff */
[----:B0-----:R-:W-:Y:S02]  /*1e00*/  IADD3 R46, R19, -0x80, RZ ;  /* 0xffffff80132e7810 */ /* 0x001fe40007ffe0ff */
[----:B------:R-:W-:-:S03]  /*1e10*/  LOP3.LUT R19, R20, 0xff, RZ, 0xc0, !PT ;  /* 0x000000ff14137812 */ /* 0x000fc600078ec0ff */
[----:B------:R0:W2:Y:S01]  /*1e20*/  I2F.F16 R18, R48 ;  /* 0x0000003000127306 */ /* 0x0000a20000200c00 */
[----:B-1----:R-:W-:-:S07]  /*1e30*/  HADD2.F32 R50, -RZ, R16.H0_H0 ;  /* 0x20000010ff327230 */ /* 0x002fce0000004100 */
[----:B------:R-:W1:Y:S01]  /*1e40*/  I2F.F16 R44, R44 ;  /* 0x0000002c002c7306 */ /* 0x000e620000200c00 */
[----:B0-----:R-:W-:Y:S01]  /*1e50*/  HADD2.F32 R48, -RZ, R40.H0_H0 ;  /* 0x20000028ff307230 */ /* 0x001fe20000004100 */
[----:B------:R-:W-:Y:S01]  /*1e60*/  FFMA.FTZ R45, R17, R50, R45 ;  /* 0x00000032112d7223 */ /* 0x000fe2000001002d */
[----:B--2---:R-:W-:-:S05]  /*1e70*/  HADD2.F32 R49, -RZ, R18.H0_H0 ;  /* 0x20000012ff317230 */ /* 0x004fca0000004100 */
[----:B------:R0:W2:Y:S01]  /*1e80*/  I2F.F16 R16, R46 ;  /* 0x0000002e00107306 */ /* 0x0000a20000200c00 */
[----:B------:R-:W-:Y:S02]  /*1e90*/  IADD3 R18, R19, -0x80, RZ ;  /* 0xffffff8013127810 */ /* 0x000fe40007ffe0ff */
[----:B------:R-:W-:Y:S01]  /*1ea0*/  LOP3.LUT R19, R21, 0xff, RZ, 0xc0, !PT ;  /* 0x000000ff15137812 */ /* 0x000fe200078ec0ff */
[----:B------:R-:W-:Y:S01]  /*1eb0*/  FFMA.FTZ R17, R17, R49, R42 ;  /* 0x0000003111117223 */ /* 0x000fe2000001002a */
[----:B------:R-:W-:Y:S02]  /*1ec0*/  HADD2.F32 R42, -RZ, R30.H0_H0 ;  /* 0x2000001eff2a7230 */ /* 0x000fe40000004100 */
[----:B------:R-:W-:Y:S01]  /*1ed0*/  HADD2.F32 R30, -RZ, R31.H0_H0 ;  /* 0x2000001fff1e7230 */ /* 0x000fe20000004100 */
[----:B------:R-:W-:Y:S01]  /*1ee0*/  IADD3 R19, R19, -0x80, RZ ;  /* 0xffffff8013137810 */ /* 0x000fe20007ffe0ff */
[----:B0-----:R-:W-:Y:S01]  /*1ef0*/  HADD2.F32 R46, -RZ, R43.H0_H0 ;  /* 0x2000002bff2e7230 */ /* 0x001fe20000004100 */
[----:B------:R-:W-:Y:S01]  /*1f00*/  LOP3.LUT R43, R22, 0xff, RZ, 0xc0, !PT ;  /* 0x000000ff162b7812 */ /* 0x000fe200078ec0ff */
[----:B-1----:R-:W-:Y:S01]  /*1f10*/  HADD2.F32 R44, -RZ, R44.H0_H0 ;  /* 0x2000002cff2c7230 */ /* 0x002fe20000004100 */
[----:B------:R-:W-:Y:S01]  /*1f20*/  FFMA.FTZ R42, R42, R30, R47 ;  /* 0x0000001e2a2a7223 */ /* 0x000fe2000001002f */
[----:B------:R-:W-:Y:S01]  /*1f30*/  LOP3.LUT R47, R23, 0xff, RZ, 0xc0, !PT ;  /* 0x000000ff172f7812 */ /* 0x000fe200078ec0ff */
[C---:B------:R-:W-:Y:S01]  /*1f40*/  FFMA.FTZ R41, R30.reuse, R46, R41 ;  /* 0x0000002e1e297223 */ /* 0x040fe20000010029 */
[--C-:B------:R-:W-:Y:S01]  /*1f50*/  SHF.R.U32.HI R46, RZ, 0x8, R20.reuse ;  /* 0x00000008ff2e7819 */ /* 0x100fe20000011614 */
[----:B--2---:R-:W-:Y:S01]  /*1f60*/  HADD2.F32 R49, -RZ, R16.H0_H0 ;  /* 0x20000010ff317230 */ /* 0x004fe20000004100 */
[----:B------:R-:W-:Y:S01]  /*1f70*/  SHF.R.U32.HI R16, RZ, 0x10, R20 ;  /* 0x00000010ff107819 */ /* 0x000fe20000011614 */
[C---:B------:R-:W-:Y:S01]  /*1f80*/  FFMA.FTZ R44, R30.reuse, R44, R45 ;  /* 0x0000002c1e2c7223 */ /* 0x040fe2000001002d */
[----:B------:R-:W-:Y:S01]  /*1f90*/  IADD3 R47, R47, -0x80, RZ ;  /* 0xffffff802f2f7810 */ /* 0x000fe20007ffe0ff */
[----:B------:R-:W-:Y:S01]  /*1fa0*/  HADD2.F32 R45, -RZ, R31.H1_H1 ;  /* 0x3000001fff2d7230 */ /* 0x000fe20000004100 */
[----:B------:R-:W-:Y:S01]  /*1fb0*/  FFMA.FTZ R30, R30, R49, R17 ;  /* 0x000000311e1e7223 */ /* 0x000fe20000010011 */
[----:B------:R-:W-:Y:S01]  /*1fc0*/  LOP3.LUT R40, R16, 0xff, RZ, 0xc0, !PT ;  /* 0x000000ff10287812 */ /* 0x000fe200078ec0ff */
[----:B------:R0:W-:Y:S01]  /*1fd0*/  I2F.F16 R31, R47 ;  /* 0x0000002f001f7306 */ /* 0x0001e20000200c00 */
[----:B------:R-:W1:Y:S01]  /*1fe0*/  LDS.64 R16, [UR4+0x18] ;  /* 0x00001804ff107984 */ /* 0x000e620008000a00 */
[----:B------:R-:W-:Y:S01]  /*1ff0*/  LOP3.LUT R46, R46, 0xff, RZ, 0xc0, !PT ;  /* 0x000000ff2e2e7812 */ /* 0x000fe200078ec0ff */
[----:B------:R-:W-:Y:S01]  /*2000*/  FFMA.FTZ R42, R48, R45, R42 ;  /* 0x0000002d302a7223 */ /* 0x000fe2000001002a */
[----:B------:R-:W-:Y:S01]  /*2010*/  HADD2.F32 R48, -RZ, R37.H0_H0 ;  /* 0x20000025ff307230 */ /* 0x000fe20000004100 */
[----:B------:R-:W-:-:S02]  /*2020*/  IADD3 R43, R43, -0x80, RZ ;  /* 0xffffff802b2b7810 */ /* 0x000fc40007ffe0ff */
[----:B------:R-:W-:Y:S01]  /*2030*/  IADD3 R20, R46, -0x80, RZ ;  /* 0xffffff802e147810 */ /* 0x000fe20007ffe0ff */
[----:B------:R-:W2:Y:S01]  /*2040*/  I2F.F16 R19, R19 ;  /* 0x0000001300137306 */ /* 0x000ea20000200c00 */
[----:B0-----:R-:W-:Y:S01]  /*2050*/  SHF.R.U32.HI R47, RZ, 0x10, R21 ;  /* 0x00000010ff2f7819 */ /* 0x001fe20000011615 */
[----:B------:R-:W-:Y:S01]  /*2060*/  FFMA.FTZ R41, R45, R48, R41 ;  /* 0x000000302d297223 */ /* 0x000fe20000010029 */
[----:B------:R-:W-:Y:S02]  /*2070*/  SHF.R.U32.HI R46, RZ, 0x8, R21 ;  /* 0x00000008ff2e7819 */ /* 0x000fe40000011615 */
[----:B------:R-:W-:Y:S02]  /*2080*/  LOP3.LUT R47, R47, 0xff, RZ, 0xc0, !PT ;  /* 0x000000ff2f2f7812 */ /* 0x000fe400078ec0ff */
[----:B------:R-:W-:Y:S01]  /*2090*/  LOP3.LUT R46, R46, 0xff, RZ, 0xc0, !PT ;  /* 0x000000ff2e2e7812 */ /* 0x000fe200078ec0ff */
[----:B------:R-:W0:Y:S01]  /*20a0*/  I2F.F16 R18, R18 ;  /* 0x0000001200127306 */ /* 0x000e220000200c00 */
[----:B------:R-:W-:Y:S01]  /*20b0*/  IADD3 R37, R47, -0x80, RZ ;  /* 0xffffff802f257810 */ /* 0x000fe20007ffe0ff */
[----:B------:R-:W-:Y:S01]  /*20c0*/  HADD2.F32 R47, -RZ, R38.H0_H0 ;  /* 0x20000026ff2f7230 */ /* 0x000fe20000004100 */
[----:B------:R-:W-:-:S02]  /*20d0*/  IADD3 R21, R46, -0x80, RZ ;  /* 0xffffff802e157810 */ /* 0x000fc40007ffe0ff */
[----:B------:R-:W-:Y:S02]  /*20e0*/  SHF.R.U32.HI R46, RZ, 0x8, R22 ;  /* 0x00000008ff2e7819 */ /* 0x000fe40000011616 */
[C---:B------:R-:W-:Y:S01]  /*20f0*/  FFMA.FTZ R44, R45.reuse, R47, R44 ;  /* 0x0000002f2d2c7223 */ /* 0x040fe2000001002c */
[----:B------:R-:W-:Y:S01]  /*2100*/  SHF.R.U32.HI R38, RZ, 0x10, R22 ;  /* 0x00000010ff267819 */ /* 0x000fe20000011616 */
[----:B------:R-:W-:Y:S01]  /*2110*/  FFMA.FTZ R45, R45, R34, R30 ;  /* 0x000000222d2d7223 */ /* 0x000fe2000001001e */
[----:B------:R-:W-:Y:S01]  /*2120*/  LOP3.LUT R46, R46, 0xff, RZ, 0xc0, !PT ;  /* 0x000000ff2e2e7812 */ /* 0x000fe200078ec0ff */
[----:B------:R-:W3:Y:S01]  /*2130*/  I2F.F16 R43, R43 ;  /* 0x0000002b002b7306 */ /* 0x000ee20000200c00 */
[--C-:B------:R-:W-:Y:S01]  /*2140*/  SHF.R.U32.HI R34, RZ, 0x8, R23.reuse ;  /* 0x00000008ff227819 */ /* 0x100fe20000011617 */
[----:B--2---:R-:W-:Y:S01]  /*2150*/  HADD2.F32 R48, -RZ, R19.H0_H0 ;  /* 0x20000013ff307230 */ /* 0x004fe20000004100 */
[----:B------:R-:W-:Y:S02]  /*2160*/  IADD3 R22, R46, -0x80, RZ ;  /* 0xffffff802e167810 */ /* 0x000fe40007ffe0ff */
[----:B------:R-:W-:Y:S01]  /*2170*/  LOP3.LUT R38, R38, 0xff, RZ, 0xc0, !PT ;  /* 0x000000ff26267812 */ /* 0x000fe200078ec0ff */
[----:B0-----:R-:W-:Y:S01]  /*2180*/  HADD2.F32 R47, -RZ, R18.H0_H0 ;  /* 0x20000012ff2f7230 */ /* 0x001fe20000004100 */
[----:B------:R-:W-:Y:S01]  /*2190*/  SHF.R.U32.HI R46, RZ, 0x10, R23 ;  /* 0x00000010ff2e7819 */ /* 0x000fe20000011617 */
[----:B------:R-:W0:Y:S01]  /*21a0*/  I2F.F16 R21, R21 ;  /* 0x0000001500157306 */ /* 0x000e220000200c00 */
[----:B------:R-:W-:-:S02]  /*21b0*/  LOP3.LUT R34, R34, 0xff, RZ, 0xc0, !PT ;  /* 0x000000ff22227812 */ /* 0x000fc400078ec0ff */
[----:B------:R-:W-:Y:S02]  /*21c0*/  IADD3 R30, R38, -0x80, RZ ;  /* 0xffffff80261e7810 */ /* 0x000fe40007ffe0ff */
[----:B------:R-:W-:Y:S01]  /*21d0*/  LOP3.LUT R46, R46, 0xff, RZ, 0xc0, !PT ;  /* 0x000000ff2e2e7812 */ /* 0x000fe200078ec0ff */
[--C-:B-1----:R-:W-:Y:S01]  /*21e0*/  HADD2.F32 R18, -RZ, R16.reuse.H0_H0 ;  /* 0x20000010ff127230 */ /* 0x102fe20000004100 */
[----:B------:R-:W-:Y:S01]  /*21f0*/  IADD3 R38, R34, -0x80, RZ ;  /* 0xffffff8022267810 */ /* 0x000fe20007ffe0ff */
[----:B------:R-:W1:Y:S01]  /*2200*/  I2F.F16 R20, R20 ;  /* 0x0000001400147306 */ /* 0x000e620000200c00 */
[----:B------:R-:W-:Y:S01]  /*2210*/  IADD3 R40, R40, -0x80, RZ ;  /* 0xffffff8028287810 */ /* 0x000fe20007ffe0ff */
[----:B------:R-:W-:Y:S01]  /*2220*/  HADD2.F32 R16, -RZ, R16.H1_H1 ;  /* 0x30000010ff107230 */ /* 0x000fe20000004100 */
[----:B------:R-:W-:Y:S01]  /*2230*/  IADD3 R34, R46, -0x80, RZ ;  /* 0xffffff802e227810 */ /* 0x000fe20007ffe0ff */
[----:B------:R-:W-:Y:S01]  /*2240*/  FFMA.FTZ R42, R47, R18, R42 ;  /* 0x000000122f2a7223 */ /* 0x000fe2000001002a */
[----:B------:R-:W-:Y:S01]  /*2250*/  LEA.HI R23, R23, 0xffffff80, RZ, 0x8 ;  /* 0xffffff8017177811 */ /* 0x000fe200078f40ff */
[----:B---3--:R-:W-:Y:S01]  /*2260*/  HADD2.F32 R47, -RZ, R43.H0_H0 ;  /* 0x2000002bff2f7230 */ /* 0x008fe20000004100 */
[----:B------:R-:W-:Y:S01]  /*2270*/  FFMA.FTZ R41, R18, R48, R41 ;  /* 0x0000003012297223 */ /* 0x000fe20000010029 */
[----:B------:R-:W2:Y:S01]  /*2280*/  I2F.F16 R22, R22 ;  /* 0x0000001600167306 */ /* 0x000ea20000200c00 */
[----:B------:R-:W-:-:S02]  /*2290*/  HADD2.F32 R46, -RZ, R31.H0_H0 ;  /* 0x2000001fff2e7230 */ /* 0x000fc40000004100 */
[----:B0-----:R-:W-:Y:S01]  /*22a0*/  HADD2.F32 R21, -RZ, R21.H0_H0 ;  /* 0x20000015ff157230 */ /* 0x001fe20000004100 */
[C---:B------:R-:W-:Y:S02]  /*22b0*/  FFMA.FTZ R31, R18.reuse, R47, R44 ;  /* 0x0000002f121f7223 */ /* 0x040fe4000001002c */
[----:B------:R-:W-:Y:S01]  /*22c0*/  FFMA.FTZ R45, R18, R46, R45 ;  /* 0x0000002e122d7223 */ /* 0x000fe2000001002d */
[----:B------:R-:W-:Y:S01]  /*22d0*/  HADD2.F32 R18, -RZ, R39.H0_H0 ;  /* 0x20000027ff127230 */ /* 0x000fe20000004100 */
[----:B------:R-:W0:Y:S01]  /*22e0*/  I2F.F16 R19, R38 ;  /* 0x0000002600137306 */ /* 0x000e220000200c00 */
[----:B-1----:R-:W-:Y:S01]  /*22f0*/  HADD2.F32 R43, -RZ, R20.H0_H0 ;  /* 0x20000014ff2b7230 */ /* 0x002fe20000004100 */
[----:B------:R-:W-:Y:S01]  /*2300*/  FFMA.FTZ R21, R16, R21, R41 ;  /* 0x0000001510157223 */ /* 0x000fe20000010029 */
[--C-:B------:R-:W-:Y:S02]  /*2310*/  HADD2.F32 R20, -RZ, R17.reuse.H0_H0 ;  /* 0x20000011ff147230 */ /* 0x100fe40000004100 */
[----:B------:R-:W-:Y:S01]  /*2320*/  HADD2.F32 R17, -RZ, R17.H1_H1 ;  /* 0x30000011ff117230 */ /* 0x000fe20000004100 */
[----:B------:R-:W-:-:S02]  /*2330*/  FFMA.FTZ R43, R43, R16, R42 ;  /* 0x000000102b2b7223 */ /* 0x000fc4000001002a */
[----:B------:R-:W1:Y:S01]  /*2340*/  I2F.F16 R37, R37 ;  /* 0x0000002500257306 */ /* 0x000e620000200c00 */
[----:B--2---:R-:W-:-:S05]  /*2350*/  HADD2.F32 R22, -RZ, R22.H0_H0 ;  /* 0x20000016ff167230 */ /* 0x004fca0000004100 */
[----:B------:R-:W-:Y:S01]  /*2360*/  FFMA.FTZ R31, R16, R22, R31 ;  /* 0x00000016101f7223 */ /* 0x000fe2000001001f */
[----:B------:R-:W-:Y:S01]  /*2370*/  HADD2.F32 R22, -RZ, R0.H1_H1 ;  /* 0x30000000ff167230 */ /* 0x000fe20000004100 */
[----:B------:R-:W2:Y:S01]  /*2380*/  I2F.F16 R40, R40 ;  /* 0x0000002800287306 */ /* 0x000ea20000200c00 */
[----:B0-----:R-:W-:-:S05]  /*2390*/  HADD2.F32 R19, -RZ, R19.H0_H0 ;  /* 0x20000013ff137230 */ /* 0x001fca0000004100 */
[----:B------:R-:W-:Y:S01]  /*23a0*/  FFMA.FTZ R19, R16, R19, R45 ;  /* 0x0000001310137223 */ /* 0x000fe2000001002d */
[----:B------:R-:W-:Y:S01]  /*23b0*/  HADD2.F32 R16, -RZ, R35.H0_H0 ;  /* 0x20000023ff107230 */ /* 0x000fe20000004100 */
[----:B------:R-:W0:Y:S01]  /*23c0*/  I2F.F16 R30, R30 ;  /* 0x0000001e001e7306 */ /* 0x000e220000200c00 */
[----:B-1----:R-:W-:-:S05]  /*23d0*/  HADD2.F32 R37, -RZ, R37.H0_H0 ;  /* 0x20000025ff257230 */ /* 0x002fca0000004100 */
[----:B------:R-:W-:Y:S02]  /*23e0*/  FFMA.FTZ R21, R20, R37, R21 ;  /* 0x0000002514157223 */ /* 0x000fe40000010015 */
[----:B------:R-:W1:Y:S01]  /*23f0*/  I2F.F16 R34, R34 ;  /* 0x0000002200227306 */ /* 0x000e620000200c00 */
[----:B--2---:R-:W-:Y:S01]  /*2400*/  HADD2.F32 R40, -RZ, R40.H0_H0 ;  /* 0x20000028ff287230 */ /* 0x004fe20000004100 */
[----:B------:R-:W-:Y:S01]  /*2410*/  FFMA.FTZ R16, R17, R16, R21 ;  /* 0x0000001011107223 */ /* 0x000fe20000010015 */
[----:B------:R-:W-:-:S03]  /*2420*/  HADD2.F32 R21, -RZ, R2.H0_H0 ;  /* 0x20000002ff157230 */ /* 0x000fc60000004100 */
[----:B------:R-:W-:Y:S02]  /*2430*/  FFMA.FTZ R40, R40, R20, R43 ;  /* 0x0000001428287223 */ /* 0x000fe4000001002b */
[----:B------:R-:W2:Y:S01]  /*2440*/  I2F.F16 R23, R23 ;  /* 0x0000001700177306 */ /* 0x000ea20000200c00 */
[----:B0-----:R-:W-:Y:S01]  /*2450*/  HADD2.F32 R30, -RZ, R30.H0_H0 ;  /* 0x2000001eff1e7230 */ /* 0x001fe20000004100 */
[----:B------:R-:W-:-:S04]  /*2460*/  FFMA.FTZ R36, R36, R17, R40 ;  /* 0x0000001124247223 */ /* 0x000fc80000010028 */
[----:B------:R-:W-:Y:S01]  /*2470*/  FFMA.FTZ R30, R20, R30, R31 ;  /* 0x0000001e141e7223 */ /* 0x000fe2000001001f */
[----:B------:R-:W-:Y:S01]  /*2480*/  HADD2.F32 R31, -RZ, R0.H0_H0 ;  /* 0x20000000ff1f7230 */ /* 0x000fe20000004100 */
[----:B------:R-:W-:Y:S01]  /*2490*/  FMUL.FTZ R36, R21, R36 ;  /* 0x0000002415247220 */ /* 0x000fe20000410000 */
[----:B-1----:R-:W-:Y:S01]  /*24a0*/  HADD2.F32 R34, -RZ, R34.H0_H0 ;  /* 0x20000022ff227230 */ /* 0x002fe20000004100 */
[----:B------:R-:W-:-:S03]  /*24b0*/  FFMA.FTZ R18, R17, R18, R30 ;  /* 0x0000001211127223 */ /* 0x000fc6000001001e */
[----:B------:R-:W-:Y:S01]  /*24c0*/  F2FP.PACK_AB R36, RZ, R36 ;  /* 0x00000024ff24723e */ /* 0x000fe200000000ff */
[----:B------:R-:W-:Y:S01]  /*24d0*/  FFMA.FTZ R19, R20, R34, R19 ;  /* 0x0000002214137223 */ /* 0x000fe20000010013 */
[----:B--2---:R-:W-:Y:S01]  /*24e0*/  HADD2.F32 R20, -RZ, R23.H0_H0 ;  /* 0x20000017ff147230 */ /* 0x004fe20000004100 */
[----:B------:R-:W-:Y:S01]  /*24f0*/  FMUL.FTZ R18, R31, R18 ;  /* 0x000000121f127220 */ /* 0x000fe20000410000 */
[----:B------:R-:W-:-:S03]  /*2500*/  HADD2.F32 R23, -RZ, R2.H1_H1 ;  /* 0x30000002ff177230 */ /* 0x000fc60000004100 */
[----:B------:R-:W-:Y:S01]  /*2510*/  FFMA.FTZ R19, R17, R20, R19 ;  /* 0x0000001411137223 */ /* 0x000fe20000010013 */
[----:B------:R-:W-:Y:S01]  /*2520*/  F2FP.PACK_AB R18, RZ, R18 ;  /* 0x00000012ff12723e */ /* 0x000fe200000000ff */
[----:B------:R-:W-:Y:S02]  /*2530*/  FMUL.FTZ R16, R23, R16 ;  /* 0x0000001017107220 */ /* 0x000fe40000410000 */
[----:B------:R-:W-:-:S03]  /*2540*/  FMUL.FTZ R19, R22, R19 ;  /* 0x0000001316137220 */ /* 0x000fc60000410000 */
[----:B------:R-:W-:Y:S02]  /*2550*/  F2FP.PACK_AB R16, RZ, R16 ;  /* 0x00000010ff10723e */ /* 0x000fe400000000ff */
[----:B------:R-:W-:Y:S02]  /*2560*/  F2FP.PACK_AB R19, RZ, R19 ;  /* 0x00000013ff13723e */ /* 0x000fe400000000ff */
[----:B------:R-:W-:Y:S02]  /*2570*/  PRMT R36, R36, 0x5410, R16 ;  /* 0x0000541024247816 */ /* 0x000fe40000000010 */
[----:B------:R-:W-:-:S04]  /*2580*/  PRMT R18, R18, 0x5410, R19 ;  /* 0x0000541012127816 */ /* 0x000fc80000000013 */
[----:B------:R-:W-:Y:S01]  /*2590*/  HFMA2.MMA R5, R36, 1, 1, R5 ;  /* 0x3c003c0024057835 */ /* 0x000fe20000000005 */
[----:B------:R-:W-:-:S03]  /*25a0*/  HADD2 R4, R18, R4 ;  /* 0x0000000412047230 */ /* 0x000fc60000000000 */
.L_x_4256:
[----:B------:R-:W-:Y:S01]  /*25b0*/  IMAD.WIDE R28, R27, 0x8, R28 ;  /* 0x000000081b1c7825 */ /* 0x000fe200078e021c */
[----:B------:R-:W-:Y:S06]  /*25c0*/  @P1 BRA `(.L_x_4257) ;  /* 0x00000c3000001947 */ /* 0x000fec0003800000 */
[----:B-----5:R-:W2:Y:S01]  /*25d0*/  LDG.E.128.CONSTANT R16, [R28.64] ;  /* 0x000000061c107981 */ /* 0x020ea2000c1e9d00 */
[----:B------:R-:W-:Y:S02]  /*25e0*/  LOP3.LUT R20, R8, 0xff, RZ, 0xc0, !PT ;  /* 0x000000ff08147812 */ /* 0x000fe400078ec0ff */
[----:B------:R-:W-:Y:S02]  /*25f0*/  LOP3.LUT R21, R9, 0xff, RZ, 0xc0, !PT ;  /* 0x000000ff09157812 */ /* 0x000fe400078ec0ff */
[----:B------:R-:W-:Y:S02]  /*2600*/  IADD3 R20, R20, -0x80, RZ ;  /* 0xffffff8014147810 */ /* 0x000fe40007ffe0ff */
[----:B------:R-:W-:Y:S02]  /*2610*/  IADD3 R21, R21, -0x80, RZ ;  /* 0xffffff8015157810 */ /* 0x000fe40007ffe0ff */
[----:B------:R1:W3:Y:S01]  /*2620*/  I2F.F16 R45, R20 ;  /* 0x00000014002d7306 */ /* 0x0002e20000200c00 */
[----:B0-----:R-:W-:-:S02]  /*2630*/  LOP3.LUT R23, R10, 0xff, RZ, 0xc0, !PT ;  /* 0x000000ff0a177812 */ /* 0x001fc400078ec0ff */
[----:B------:R-:W-:Y:S02]  /*2640*/  SHF.R.U32.HI R38, RZ, 0x8, R9 ;  /* 0x00000008ff267819 */ /* 0x000fe40000011609 */
[----:B------:R-:W-:Y:S02]  /*2650*/  IADD3 R43, R23, -0x80, RZ ;  /* 0xffffff80172b7810 */ /* 0x000fe40007ffe0ff */
[----:B------:R-:W-:Y:S01]  /*2660*/  LOP3.LUT R23, R11, 0xff, RZ, 0xc0, !PT ;  /* 0x000000ff0b177812 */ /* 0x000fe200078ec0ff */
[----:B------:R0:W4:Y:S01]  /*2670*/  I2F.F16 R44, R21 ;  /* 0x00000015002c7306 */ /* 0x0001220000200c00 */
[----:B-1----:R-:W-:Y:S02]  /*2680*/  SHF.R.U32.HI R20, RZ, 0x8, R8 ;  /* 0x00000008ff147819 */ /* 0x002fe40000011608 */
[----:B------:R-:W-:Y:S02]  /*2690*/  IADD3 R41, R23, -0x80, RZ ;  /* 0xffffff8017297810 */ /* 0x000fe40007ffe0ff */
[----:B------:R-:W-:-:S02]  /*26a0*/  LOP3.LUT R20, R20, 0xff, RZ, 0xc0, !PT ;  /* 0x000000ff14147812 */ /* 0x000fc400078ec0ff */
[----:B------:R-:W-:Y:S01]  /*26b0*/  SHF.R.U32.HI R39, RZ, 0x8, R10 ;  /* 0x00000008ff277819 */ /* 0x000fe2000001160a */
[----:B------:R-:W1:Y:S01]  /*26c0*/  I2F.F16 R43, R43 ;  /* 0x0000002b002b7306 */ /* 0x000e620000200c00 */
[----:B------:R-:W-:Y:S01]  /*26d0*/  IADD3 R37, R20, -0x80, RZ ;  /* 0xffffff8014257810 */ /* 0x000fe20007ffe0ff */
[----:B---3--:R-:W-:Y:S01]  /*26e0*/  HADD2.F32 R47, -RZ, R45.H0_H0 ;  /* 0x2000002dff2f7230 */ /* 0x008fe20000004100 */
[----:B0-----:R-:W0:Y:S01]  /*26f0*/  LDS.64 R20, [UR4+0x20] ;  /* 0x00002004ff147984 */ /* 0x001e220008000a00 */
[----:B------:R-:W-:Y:S02]  /*2700*/  LOP3.LUT R38, R38, 0xff, RZ, 0xc0, !PT ;  /* 0x000000ff26267812 */ /* 0x000fe400078ec0ff */
[----:B------:R-:W-:Y:S02]  /*2710*/  LOP3.LUT R39, R39, 0xff, RZ, 0xc0, !PT ;  /* 0x000000ff27277812 */ /* 0x000fe400078ec0ff */
[----:B------:R-:W3:Y:S01]  /*2720*/  I2F.F16 R41, R41 ;  /* 0x0000002900297306 */ /* 0x000ee20000200c00 */
[----:B------:R-:W-:Y:S01]  /*2730*/  SHF.R.U32.HI R40, RZ, 0x8, R11 ;  /* 0x00000008ff287819 */ /* 0x000fe2000001160b */
[----:B----4-:R-:W-:Y:S01]  /*2740*/  HADD2.F32 R45, -RZ, R44.H0_H0 ;  /* 0x2000002cff2d7230 */ /* 0x010fe20000004100 */
[----:B------:R-:W-:-:S02]  /*2750*/  IADD3 R38, R38, -0x80, RZ ;  /* 0xffffff8026267810 */ /* 0x000fc40007ffe0ff */
[----:B------:R-:W-:Y:S02]  /*2760*/  IADD3 R39, R39, -0x80, RZ ;  /* 0xffffff8027277810 */ /* 0x000fe40007ffe0ff */
[----:B------:R-:W-:Y:S01]  /*2770*/  LOP3.LUT R40, R40, 0xff, RZ, 0xc0, !PT ;  /* 0x000000ff28287812 */ /* 0x000fe200078ec0ff */
[----:B------:R-:W4:Y:S01]  /*2780*/  I2F.F16 R37, R37 ;  /* 0x0000002500257306 */ /* 0x000f220000200c00 */
[----:B------:R-:W-:Y:S01]  /*2790*/  LEA.HI R34, R8, 0xffffff80, RZ, 0x8 ;  /* 0xffffff8008227811 */ /* 0x000fe200078f40ff */
[----:B-1----:R-:W-:Y:S01]  /*27a0*/  HADD2.F32 R49, -RZ, R43.H0_H0 ;  /* 0x2000002bff317230 */ /* 0x002fe20000004100 */
[----:B------:R-:W-:Y:S02]  /*27b0*/  IADD3 R40, R40, -0x80, RZ ;  /* 0xffffff8028287810 */ /* 0x000fe40007ffe0ff */
[----:B------:R-:W-:Y:S02]  /*27c0*/  LEA.HI R35, R9, 0xffffff80, RZ, 0x8 ;  /* 0xffffff8009237811 */ /* 0x000fe400078f40ff */
[----:B------:R-:W-:Y:S01]  /*27d0*/  SHF.R.U32.HI R8, RZ, 0x10, R8 ;  /* 0x00000010ff087819 */ /* 0x000fe20000011608 */
[----:B------:R-:W-:Y:S01]  /*27e0*/  I2F.F16 R38, R38 ;  /* 0x0000002600267306 */ /* 0x000fe20000200c00 */
[----:B---3--:R-:W-:Y:S01]  /*27f0*/  HADD2.F32 R41, -RZ, R41.H0_H0 ;  /* 0x20000029ff297230 */ /* 0x008fe20000004100 */
[----:B------:R-:W-:-:S02]  /*2800*/  SHF.R.U32.HI R9, RZ, 0x10, R9 ;  /* 0x00000010ff097819 */ /* 0x000fc40000011609 */
[----:B------:R-:W-:Y:S02]  /*2810*/  LOP3.LUT R8, R8, 0xff, RZ, 0xc0, !PT ;  /* 0x000000ff08087812 */ /* 0x000fe400078ec0ff */
[----:B------:R-:W-:Y:S02]  /*2820*/  LOP3.LUT R9, R9, 0xff, RZ, 0xc0, !PT ;  /* 0x000000ff09097812 */ /* 0x000fe400078ec0ff */
[----:B------:R-:W-:Y:S01]  /*2830*/  I2F.F16 R39, R39 ;  /* 0x0000002700277306 */ /* 0x000fe20000200c00 */
[----:B------:R-:W-:Y:S02]  /*2840*/  IADD3 R8, R8, -0x80, RZ ;  /* 0xffffff8008087810 */ /* 0x000fe40007ffe0ff */
[----:B------:R-:W-:Y:S02]  /*2850*/  IADD3 R9, R9, -0x80, RZ ;  /* 0xffffff8009097810 */ /* 0x000fe40007ffe0ff */
[----:B------:R-:W-:Y:S02]  /*2860*/  LEA.HI R22, R10, 0xffffff80, RZ, 0x8 ;  /* 0xffffff800a167811 */ /* 0x000fe400078f40ff */
[----:B------:R-:W-:Y:S01]  /*2870*/  LEA.HI R36, R11, 0xffffff80, RZ, 0x8 ;  /* 0xffffff800b247811 */ /* 0x000fe200078f40ff */
[----:B------:R-:W-:Y:S01]  /*2880*/  I2F.F16 R40, R40 ;  /* 0x0000002800287306 */ /* 0x000fe20000200c00 */
[----:B------:R-:W-:Y:S01]  /*2890*/  SHF.R.U32.HI R10, RZ, 0x10, R10 ;  /* 0x00000010ff0a7819 */ /* 0x000fe2000001160a */
[----:B0-----:R-:W-:Y:S01]  /*28a0*/  HADD2.F32 R42, -RZ, R20.H0_H0 ;  /* 0x20000014ff2a7230 */ /* 0x001fe20000004100 */
[----:B------:R-:W-:-:S02]  /*28b0*/  SHF.R.U32.HI R11, RZ, 0x10, R11 ;  /* 0x00000010ff0b7819 */ /* 0x000fc4000001160b */
[----:B------:R-:W-:Y:S02]  /*28c0*/  LOP3.LUT R10, R10, 0xff, RZ, 0xc0, !PT ;  /* 0x000000ff0a0a7812 */ /* 0x000fe400078ec0ff */
[----:B------:R-:W-:Y:S01]  /*28d0*/  FFMA.FTZ R46, R47, R42, RZ ;  /* 0x0000002a2f2e7223 */ /* 0x000fe200000100ff */
[----:B----4-:R-:W-:Y:S01]  /*28e0*/  HADD2.F32 R47, -RZ, R37.H0_H0 ;  /* 0x20000025ff2f7230 */ /* 0x010fe20000004100 */
[C---:B------:R-:W-:Y:S01]  /*28f0*/  FFMA.FTZ R43, R42.reuse, R45, RZ ;  /* 0x0000002d2a2b7223 */ /* 0x040fe200000100ff */
[----:B------:R-:W-:Y:S01]  /*2900*/  HADD2.F32 R45, -RZ, R20.H1_H1 ;  /* 0x30000014ff2d7230 */ /* 0x000fe20000004100 */
[C---:B------:R-:W-:Y:S01]  /*2910*/  FFMA.FTZ R44, R42.reuse, R49, RZ ;  /* 0x000000312a2c7223 */ /* 0x040fe200000100ff */
[----:B------:R-:W-:Y:S01]  /*2920*/  I2F.F16 R8, R8 ;  /* 0x0000000800087306 */ /* 0x000fe20000200c00 */
[----:B------:R-:W-:Y:S01]  /*2930*/  FFMA.FTZ R42, R42, R41, RZ ;  /* 0x000000292a2a7223 */ /* 0x000fe200000100ff */
[----:B------:R-:W-:Y:S02]  /*2940*/  LOP3.LUT R11, R11, 0xff, RZ, 0xc0, !PT ;  /* 0x000000ff0b0b7812 */ /* 0x000fe400078ec0ff */
[----:B------:R-:W-:-:S02]  /*2950*/  IADD3 R10, R10, -0x80, RZ ;  /* 0xffffff800a0a7810 */ /* 0x000fc40007ffe0ff */
[----:B------:R-:W-:Y:S02]  /*2960*/  IADD3 R11, R11, -0x80, RZ ;  /* 0xffffff800b0b7810 */ /* 0x000fe40007ffe0ff */
[----:B------:R-:W0:Y:S08]  /*2970*/  I2F.F16 R9, R9 ;  /* 0x0000000900097306 */ /* 0x000e300000200c00 */
[----:B------:R-:W-:Y:S08]  /*2980*/  I2F.F16 R10, R10 ;  /* 0x0000000a000a7306 */ /* 0x000ff00000200c00 */
[----:B------:R-:W1:Y:S01]  /*2990*/  I2F.F16 R11, R11 ;  /* 0x0000000b000b7306 */ /* 0x000e620000200c00 */
[----:B0-----:R-:W-:-:S07]  /*29a0*/  HADD2.F32 R9, -RZ, R9.H0_H0 ;  /* 0x20000009ff097230 */ /* 0x001fce0000004100 */
[----:B------:R-:W0:Y:S08]  /*29b0*/  I2F.F16 R34, R34 ;  /* 0x0000002200227306 */ /* 0x000e300000200c00 */
[----:B------:R-:W3:Y:S01]  /*29c0*/  I2F.F16 R35, R35 ;  /* 0x0000002300237306 */ /* 0x000ee20000200c00 */
[----:B-1----:R-:W-:-:S07]  /*29d0*/  HADD2.F32 R11, -RZ, R11.H0_H0 ;  /* 0x2000000bff0b7230 */ /* 0x002fce0000004100 */
[----:B------:R-:W1:Y:S01]  /*29e0*/  I2F.F16 R22, R22 ;  /* 0x0000001600167306 */ /* 0x000e620000200c00 */
[----:B0-----:R-:W-:-:S07]  /*29f0*/  HADD2.F32 R34, -RZ, R34.H0_H0 ;  /* 0x20000022ff227230 */ /* 0x001fce0000004100 */
[----:B------:R-:W0:Y:S01]  /*2a00*/  I2F.F16 R36, R36 ;  /* 0x0000002400247306 */ /* 0x000e220000200c00 */
[----:B---3--:R-:W-:Y:S02]  /*2a10*/  HADD2.F32 R35, -RZ, R35.H0_H0 ;  /* 0x20000023ff237230 */ /* 0x008fe40000004100 */
[----:B-1----:R-:W-:Y:S02]  /*2a20*/  HADD2.F32 R22, -RZ, R22.H0_H0 ;  /* 0x20000016ff167230 */ /* 0x002fe40000004100 */
[----:B0-----:R-:W-:Y:S01]  /*2a30*/  HADD2.F32 R36, -RZ, R36.H0_H0 ;  /* 0x20000024ff247230 */ /* 0x001fe20000004100 */
[----:B--2---:R-:W-:Y:S02]  /*2a40*/  LOP3.LUT R41, R17, 0xff, RZ, 0xc0, !PT ;  /* 0x000000ff11297812 */ /* 0x004fe400078ec0ff */
[----:B------:R-:W-:Y:S02]  /*2a50*/  LEA.HI R31, R16, 0xffffff80, RZ, 0x8 ;  /* 0xffffff80101f7811 */ /* 0x000fe400078f40ff */
[----:B------:R-:W-:Y:S01]  /*2a60*/  IADD3 R37, R41, -0x80, RZ ;  /* 0xffffff8029257810 */ /* 0x000fe20007ffe0ff */
[----:B------:R-:W-:Y:S01]  /*2a70*/  FFMA.FTZ R41, R47, R45, R46 ;  /* 0x0000002d2f297223 */ /* 0x000fe2000001002e */
[----:B------:R-:W-:Y:S01]  /*2a80*/  HADD2.F32 R46, -RZ, R38.H0_H0 ;  /* 0x20000026ff2e7230 */ /* 0x000fe20000004100 */
[----:B------:R-:W-:Y:S01]  /*2a90*/  LOP3.LUT R38, R18, 0xff, RZ, 0xc0, !PT ;  /* 0x000000ff12267812 */ /* 0x000fe200078ec0ff */
[----:B------:R-:W-:Y:S01]  /*2aa0*/  HADD2.F32 R47, -RZ, R39.H0_H0 ;  /* 0x20000027ff2f7230 */ /* 0x000fe20000004100 */
[----:B------:R-:W-:Y:S01]  /*2ab0*/  LOP3.LUT R48, R16, 0xff, RZ, 0xc0, !PT ;  /* 0x000000ff10307812 */ /* 0x000fe200078ec0ff */
[----:B------:R-:W-:Y:S01]  /*2ac0*/  I2F.F16 R37, R37 ;  /* 0x0000002500257306 */ /* 0x000fe20000200c00 */
[----:B------:R-:W-:Y:S01]  /*2ad0*/  IADD3 R39, R38, -0x80, RZ ;  /* 0xffffff8026277810 */ /* 0x000fe20007ffe0ff */
[----:B------:R-:W-:Y:S01]  /*2ae0*/  FFMA.FTZ R46, R45, R46, R43 ;  /* 0x0000002e2d2e7223 */ /* 0x000fe2000001002b */
[----:B------:R-:W-:Y:S01]  /*2af0*/  LOP3.LUT R43, R19, 0xff, RZ, 0xc0, !PT ;  /* 0x000000ff132b7812 */ /* 0x000fe200078ec0ff */
[----:B------:R-:W-:Y:S01]  /*2b00*/  FFMA.FTZ R38, R45, R47, R44 ;  /* 0x0000002f2d267223 */ /* 0x000fe2000001002c */
[----:B------:R-:W-:Y:S01]  /*2b10*/  HADD2.F32 R44, -RZ, R40.H0_H0 ;  /* 0x20000028ff2c7230 */ /* 0x000fe20000004100 */
[----:B------:R-:W-:-:S02]  /*2b20*/  SHF.R.U32.HI R40, RZ, 0x8, R16 ;  /* 0x00000008ff287819 */ /* 0x000fc40000011610 */
[----:B------:R-:W-:Y:S01]  /*2b30*/  IADD3 R47, R43, -0x80, RZ ;  /* 0xffffff802b2f7810 */ /* 0x000fe20007ffe0ff */
[--C-:B------:R-:W-:Y:S01]  /*2b40*/  HADD2.F32 R43, -RZ, R21.reuse.H0_H0 ;  /* 0x20000015ff2b7230 */ /* 0x100fe20000004100 */
[----:B------:R-:W-:Y:S01]  /*2b50*/  FFMA.FTZ R42, R45, R44, R42 ;  /* 0x0000002c2d2a7223 */ /* 0x000fe2000001002a */
[----:B------:R-:W-:Y:S01]  /*2b60*/  LOP3.LUT R44, R40, 0xff, RZ, 0xc0, !PT ;  /* 0x000000ff282c7812 */ /* 0x000fe200078ec0ff */
[----:B------:R-:W-:Y:S01]  /*2b70*/  HADD2.F32 R21, -RZ, R21.H1_H1 ;  /* 0x30000015ff157230 */ /* 0x000fe20000004100 */
[----:B------:R-:W-:Y:S01]  /*2b80*/  SHF.R.U32.HI R45, RZ, 0x10, R16 ;  /* 0x00000010ff2d7819 */ /* 0x000fe20000011610 */
[----:B------:R0:W1:Y:S01]  /*2b90*/  I2F.F16 R40, R47 ;  /* 0x0000002f00287306 */ /* 0x0000620000200c00 */
[----:B------:R-:W-:Y:S01]  /*2ba0*/  IADD3 R16, R44, -0x80, RZ ;  /* 0xffffff802c107810 */ /* 0x000fe20007ffe0ff */
[----:B------:R-:W-:Y:S01]  /*2bb0*/  HADD2.F32 R44, -RZ, R8.H0_H0 ;  /* 0x20000008ff2c7230 */ /* 0x000fe20000004100 */
[----:B------:R-:W-:Y:S01]  /*2bc0*/  LOP3.LUT R8, R45, 0xff, RZ, 0xc0, !PT ;  /* 0x000000ff2d087812 */ /* 0x000fe200078ec0ff */
[----:B------:R-:W-:Y:S01]  /*2bd0*/  FFMA.FTZ R42, R43, R11, R42 ;  /* 0x0000000b2b2a7223 */ /* 0x000fe2000001002a */
[----:B------:R-:W-:-:S02]  /*2be0*/  LEA.HI R30, R17, 0xffffff80, RZ, 0x8 ;  /* 0xffffff80111e7811 */ /* 0x000fc400078f40ff */
[----:B------:R-:W-:Y:S01]  /*2bf0*/  FFMA.FTZ R45, R44, R43, R41 ;  /* 0x0000002b2c2d7223 */ /* 0x000fe20000010029 */
[----:B------:R-:W-:Y:S01]  /*2c00*/  IADD3 R41, R8, -0x80, RZ ;  /* 0xffffff8008297810 */ /* 0x000fe20007ffe0ff */
[C---:B------:R-:W-:Y:S01]  /*2c10*/  FFMA.FTZ R44, R43.reuse, R9, R46 ;  /* 0x000000092b2c7223 */ /* 0x040fe2000001002e */
[----:B0-----:R-:W-:Y:S01]  /*2c20*/  HADD2.F32 R47, -RZ, R10.H0_H0 ;  /* 0x2000000aff2f7230 */ /* 0x001fe20000004100 */
[----:B------:R-:W0:Y:S01]  /*2c30*/  LDS.64 R8, [UR4+0x28] ;  /* 0x00002804ff087984 */ /* 0x000e220008000a00 */
[----:B------:R-:W-:Y:S01]  /*2c40*/  SHF.R.U32.HI R46, RZ, 0x8, R17 ;  /* 0x00000008ff2e7819 */ /* 0x000fe20000011611 */
[----:B------:R-:W-:Y:S01]  /*2c50*/  FFMA.FTZ R45, R34, R21, R45 ;  /* 0x00000015222d7223 */ /* 0x000fe2000001002d */
[----:B------:R-:W-:Y:S01]  /*2c60*/  SHF.R.U32.HI R17, RZ, 0x10, R17 ;  /* 0x00000010ff117819 */ /* 0x000fe20000011611 */
[----:B------:R-:W-:Y:S01]  /*2c70*/  FFMA.FTZ R38, R43, R47, R38 ;  /* 0x0000002f2b267223 */ /* 0x000fe20000010026 */
[----:B------:R-:W-:Y:S01]  /*2c80*/  IADD3 R48, R48, -0x80, RZ ;  /* 0xffffff8030307810 */ /* 0x000fe20007ffe0ff */
[C---:B------:R-:W-:Y:S01]  /*2c90*/  FFMA.FTZ R44, R21.reuse, R35, R44 ;  /* 0x00000023152c7223 */ /* 0x040fe2000001002c */
[----:B------:R-:W-:Y:S01]  /*2ca0*/  SHF.R.U32.HI R43, RZ, 0x8, R18 ;  /* 0x00000008ff2b7819 */ /* 0x000fe20000011612 */
[----:B------:R-:W2:Y:S01]  /*2cb0*/  I2F.F16 R39, R39 ;  /* 0x0000002700277306 */ /* 0x000ea20000200c00 */
[----:B------:R-:W-:Y:S01]  /*2cc0*/  LEA.HI R23, R18, 0xffffff80, RZ, 0x8 ;  /* 0xffffff8012177811 */ /* 0x000fe200078f40ff */
[----:B------:R-:W-:Y:S01]  /*2cd0*/  FFMA.FTZ R38, R21, R22, R38 ;  /* 0x0000001615267223 */ /* 0x000fe20000010026 */
[----:B------:R-:W-:Y:S01]  /*2ce0*/  LOP3.LUT R17, R17, 0xff, RZ, 0xc0, !PT ;  /* 0x000000ff11117812 */ /* 0x000fe200078ec0ff */
[----:B------:R-:W-:Y:S01]  /*2cf0*/  FFMA.FTZ R42, R21, R36, R42 ;  /* 0x00000024152a7223 */ /* 0x000fe2000001002a */
[----:B------:R-:W-:Y:S01]  /*2d00*/  SHF.R.U32.HI R34, RZ, 0x8, R19 ;  /* 0x00000008ff227819 */ /* 0x000fe20000011613 */
[----:B-1----:R-:W-:Y:S01]  /*2d10*/  HADD2.F32 R40, -RZ, R40.H0_H0 ;  /* 0x20000028ff287230 */ /* 0x002fe20000004100 */
[----:B------:R-:W-:Y:S01]  /*2d20*/  LOP3.LUT R43, R43, 0xff, RZ, 0xc0, !PT ;  /* 0x000000ff2b2b7812 */ /* 0x000fe200078ec0ff */
[----:B------:R-:W1:Y:S01]  /*2d30*/  I2F.F16 R20, R48 ;  /* 0x0000003000147306 */ /* 0x000e620000200c00 */
[----:B------:R-:W-:-:S02]  /*2d40*/  SHF.R.U32.HI R18, RZ, 0x10, R18 ;  /* 0x00000010ff127819 */ /* 0x000fc40000011612 */
[----:B------:R-:W-:Y:S02]  /*2d50*/  LOP3.LUT R46, R46, 0xff, RZ, 0xc0, !PT ;  /* 0x000000ff2e2e7812 */ /* 0x000fe400078ec0ff */
[----:B------:R-:W-:Y:S02]  /*2d60*/  IADD3 R11, R17, -0x80, RZ ;  /* 0xffffff80110b7810 */ /* 0x000fe40007ffe0ff */
[----:B------:R-:W-:Y:S01]  /*2d70*/  LOP3.LUT R34, R34, 0xff, RZ, 0xc0, !PT ;  /* 0x000000ff22227812 */ /* 0x000fe200078ec0ff */
[----:B------:R-:W3:Y:S01]  /*2d80*/  I2F.F16 R16, R16 ;  /* 0x0000001000107306 */ /* 0x000ee20000200c00 */
[----:B------:R-:W-:Y:S01]  /*2d90*/  IADD3 R17, R43, -0x80, RZ ;  /* 0xffffff802b117810 */ /* 0x000fe20007ffe0ff */
[----:B------:R-:W-:Y:S01]  /*2da0*/  HADD2.F32 R43, -RZ, R37.H0_H0 ;  /* 0x20000025ff2b7230 */ /* 0x000fe20000004100 */
[----:B------:R-:W-:Y:S01]  /*2db0*/  LOP3.LUT R18, R18, 0xff, RZ, 0xc0, !PT ;  /* 0x000000ff12127812 */ /* 0x000fe200078ec0ff */
[----:B--2---:R-:W-:Y:S01]  /*2dc0*/  HADD2.F32 R39, -RZ, R39.H0_H0 ;  /* 0x20000027ff277230 */ /* 0x004fe20000004100 */
[----:B------:R-:W-:-:S02]  /*2dd0*/  SHF.R.U32.HI R35, RZ, 0x10, R19 ;  /* 0x00000010ff237819 */ /* 0x000fc40000011613 */
[----:B------:R-:W-:Y:S01]  /*2de0*/  IADD3 R10, R46, -0x80, RZ ;  /* 0xffffff802e0a7810 */ /* 0x000fe20007ffe0ff */
[----:B------:R-:W2:Y:S01]  /*2df0*/  I2F.F16 R17, R17 ;  /* 0x0000001100117306 */ /* 0x000ea20000200c00 */
[----:B------:R-:W-:Y:S01]  /*2e00*/  IADD3 R22, R34, -0x80, RZ ;  /* 0xffffff8022167810 */ /* 0x000fe20007ffe0ff */
[----:B-1----:R-:W-:Y:S01]  /*2e10*/  HADD2.F32 R36, -RZ, R20.H0_H0 ;  /* 0x20000014ff247230 */ /* 0x002fe20000004100 */
[----:B------:R-:W-:Y:S02]  /*2e20*/  IADD3 R18, R18, -0x80, RZ ;  /* 0xffffff8012127810 */ /* 0x000fe40007ffe0ff */
[----:B------:R-:W-:Y:S02]  /*2e30*/  LOP3.LUT R35, R35, 0xff, RZ, 0xc0, !PT ;  /* 0x000000ff23237812 */ /* 0x000fe400078ec0ff */
[----:B------:R-:W-:Y:S01]  /*2e40*/  LEA.HI R19, R19, 0xffffff80, RZ, 0x8 ;  /* 0xffffff8013137811 */ /* 0x000fe200078f40ff */
[----:B------:R-:W1:Y:S01]  /*2e50*/  I2F.F16 R10, R10 ;  /* 0x0000000a000a7306 */ /* 0x000e620000200c00 */
[----:B------:R-:W-:Y:S01]  /*2e60*/  IADD3 R35, R35, -0x80, RZ ;  /* 0xffffff8023237810 */ /* 0x000fe20007ffe0ff */
[----:B0-----:R-:W-:-:S02]  /*2e70*/  HADD2.F32 R21, -RZ, R8.H0_H0 ;  /* 0x20000008ff157230 */ /* 0x001fc40000004100 */
[----:B------:R-:W-:Y:S02]  /*2e80*/  HADD2.F32 R34, -RZ, R8.H1_H1 ;  /* 0x30000008ff227230 */ /* 0x000fe40000004100 */
[----:B---3--:R-:W-:Y:S01]  /*2e90*/  HADD2.F32 R37, -RZ, R16.H0_H0 ;  /* 0x20000010ff257230 */ /* 0x008fe20000004100 */
[----:B------:R-:W-:Y:S01]  /*2ea0*/  FFMA.FTZ R36, R36, R21, R45 ;  /* 0x0000001524247223 */ /* 0x000fe2000001002d */
[----:B------:R-:W-:Y:S01]  /*2eb0*/  I2F.F16 R22, R22 ;  /* 0x0000001600167306 */ /* 0x000fe20000200c00 */
[----:B--2---:R-:W-:Y:S01]  /*2ec0*/  HADD2.F32 R17, -RZ, R17.H0_H0 ;  /* 0x20000011ff117230 */ /* 0x004fe20000004100 */
[C---:B------:R-:W-:Y:S01]  /*2ed0*/  FFMA.FTZ R43, R21.reuse, R43, R44 ;  /* 0x0000002b152b7223 */ /* 0x040fe2000001002c */
[--C-:B------:R-:W-:Y:S01]  /*2ee0*/  HADD2.F32 R8, -RZ, R9.reuse.H0_H0 ;  /* 0x20000009ff087230 */ /* 0x100fe20000004100 */
[C---:B------:R-:W-:Y:S01]  /*2ef0*/  FFMA.FTZ R38, R21.reuse, R39, R38 ;  /* 0x0000002715267223 */ /* 0x040fe20000010026 */
[----:B------:R-:W-:Y:S01]  /*2f00*/  HADD2.F32 R9, -RZ, R9.H1_H1 ;  /* 0x30000009ff097230 */ /* 0x000fe20000004100 */
[----:B------:R-:W-:-:S02]  /*2f10*/  FFMA.FTZ R40, R21, R40, R42 ;  /* 0x0000002815287223 */ /* 0x000fc4000001002a */
[----:B------:R-:W0:Y:S01]  /*2f20*/  I2F.F16 R18, R18 ;  /* 0x0000001200127306 */ /* 0x000e220000200c00 */
[----:B-1----:R-:W-:Y:S01]  /*2f30*/  HADD2.F32 R21, -RZ, R10.H0_H0 ;  /* 0x2000000aff157230 */ /* 0x002fe20000004100 */
[C---:B------:R-:W-:Y:S02]  /*2f40*/  FFMA.FTZ R17, R34.reuse, R17, R38 ;  /* 0x0000001122117223 */ /* 0x040fe40000010026 */
[----:B------:R-:W-:Y:S02]  /*2f50*/  FFMA.FTZ R37, R37, R34, R36 ;  /* 0x0000002225257223 */ /* 0x000fe40000010024 */
[----:B------:R-:W-:Y:S02]  /*2f60*/  FFMA.FTZ R21, R34, R21, R43 ;  /* 0x0000001522157223 */ /* 0x000fe4000001002b */
[----:B------:R-:W1:Y:S08]  /*2f70*/  I2F.F16 R41, R41 ;  /* 0x0000002900297306 */ /* 0x000e700000200c00 */
[----:B------:R-:W2:Y:S01]  /*2f80*/  I2F.F16 R11, R11 ;  /* 0x0000000b000b7306 */ /* 0x000ea20000200c00 */
[----:B0-----:R-:W-:-:S05]  /*2f90*/  HADD2.F32 R18, -RZ, R18.H0_H0 ;  /* 0x20000012ff127230 */ /* 0x001fca0000004100 */
[----:B------:R-:W-:Y:S01]  /*2fa0*/  FFMA.FTZ R17, R8, R18, R17 ;  /* 0x0000001208117223 */ /* 0x000fe20000010011 */
[----:B------:R-:W-:Y:S01]  /*2fb0*/  HADD2.F32 R18, -RZ, R2.H1_H1 ;  /* 0x30000002ff127230 */ /* 0x000fe20000004100 */
[----:B------:R0:W3:Y:S01]  /*2fc0*/  I2F.F16 R20, R35 ;  /* 0x0000002300147306 */ /* 0x0000e20000200c00 */
[----:B-1----:R-:W-:-:S05]  /*2fd0*/  HADD2.F32 R41, -RZ, R41.H0_H0 ;  /* 0x20000029ff297230 */ /* 0x002fca0000004100 */
[----:B------:R-:W-:Y:S02]  /*2fe0*/  FFMA.FTZ R37, R41, R8, R37 ;  /* 0x0000000829257223 */ /* 0x000fe40000010025 */
[----:B------:R-:W1:Y:S01]  /*2ff0*/  I2F.F16 R23, R23 ;  /* 0x0000001700177306 */ /* 0x000e620000200c00 */
[----:B0-----:R-:W-:Y:S02]  /*3000*/  HADD2.F32 R35, -RZ, R22.H0_H0 ;  /* 0x20000016ff237230 */ /* 0x001fe40000004100 */
[----:B--2---:R-:W-:-:S03]  /*3010*/  HADD2.F32 R11, -RZ, R11.H0_H0 ;  /* 0x2000000bff0b7230 */ /* 0x004fc60000004100 */
[----:B------:R-:W-:Y:S02]  /*3020*/  FFMA.FTZ R35, R34, R35, R40 ;  /* 0x0000002322237223 */ /* 0x000fe40000010028 */
[----:B------:R-:W0:Y:S01]  /*3030*/  I2F.F16 R31, R31 ;  /* 0x0000001f001f7306 */ /* 0x000e220000200c00 */
[----:B---3--:R-:W-:Y:S01]  /*3040*/  HADD2.F32 R20, -RZ, R20.H0_H0 ;  /* 0x20000014ff147230 */ /* 0x008fe20000004100 */
[----:B------:R-:W-:Y:S01]  /*3050*/  FFMA.FTZ R11, R8, R11, R21 ;  /* 0x0000000b080b7223 */ /* 0x000fe20000010015 */
[----:B------:R-:W-:-:S03]  /*3060*/  HADD2.F32 R21, -RZ, R0.H1_H1 ;  /* 0x30000000ff157230 */ /* 0x000fc60000004100 */
[----:B------:R-:W-:Y:S02]  /*3070*/  FFMA.FTZ R20, R8, R20, R35 ;  /* 0x0000001408147223 */ /* 0x000fe40000010023 */
[----:B------:R-:W2:Y:S01]  /*3080*/  I2F.F16 R30, R30 ;  /* 0x0000001e001e7306 */ /* 0x000ea20000200c00 */
[----:B-1----:R-:W-:-:S05]  /*3090*/  HADD2.F32 R16, -RZ, R23.H0_H0 ;  /* 0x20000017ff107230 */ /* 0x002fca0000004100 */
[----:B------:R-:W-:Y:S01]  /*30a0*/  FFMA.FTZ R16, R9, R16, R17 ;  /* 0x0000001009107223 */ /* 0x000fe20000010011 */
[----:B------:R-:W-:Y:S01]  /*30b0*/  HADD2.F32 R17, -RZ, R2.H0_H0 ;  /* 0x20000002ff117230 */ /* 0x000fe20000004100 */
[----:B------:R-:W1:Y:S01]  /*30c0*/  I2F.F16 R19, R19 ;  /* 0x0000001300137306 */ /* 0x000e620000200c00 */
[----:B0-----:R-:W-:-:S05]  /*30d0*/  HADD2.F32 R10, -RZ, R31.H0_H0 ;  /* 0x2000001fff0a7230 */ /* 0x001fca0000004100 */
[----:B------:R-:W-:Y:S01]  /*30e0*/  FFMA.FTZ R10, R10, R9, R37 ;  /* 0x000000090a0a7223 */ /* 0x000fe20000010025 */
[----:B--2---:R-:W-:-:S03]  /*30f0*/  HADD2.F32 R30, -RZ, R30.H0_H0 ;  /* 0x2000001eff1e7230 */ /* 0x004fc60000004100 */
[----:B------:R-:W-:Y:S02]  /*3100*/  FMUL.FTZ R10, R17, R10 ;  /* 0x0000000a110a7220 */ /* 0x000fe40000410000 */
[----:B------:R-:W-:-:S03]  /*3110*/  FFMA.FTZ R11, R9, R30, R11 ;  /* 0x0000001e090b7223 */ /* 0x000fc6000001000b */
[----:B------:R-:W-:Y:S01]  /*3120*/  F2FP.PACK_AB R10, RZ, R10 ;  /* 0x0000000aff0a723e */ /* 0x000fe200000000ff */
[----:B-1----:R-:W-:Y:S01]  /*3130*/  HADD2.F32 R8, -RZ, R19.H0_H0 ;  /* 0x20000013ff087230 */ /* 0x002fe20000004100 */
[----:B------:R-:W-:Y:S01]  /*3140*/  FMUL.FTZ R11, R18, R11 ;  /* 0x0000000b120b7220 */ /* 0x000fe20000410000 */
[----:B------:R-:W-:-:S03]  /*3150*/  HADD2.F32 R19, -RZ, R0.H0_H0 ;  /* 0x20000000ff137230 */ /* 0x000fc60000004100 */
[----:B------:R-:W-:Y:S01]  /*3160*/  FFMA.FTZ R8, R9, R8, R20 ;  /* 0x0000000809087223 */ /* 0x000fe20000010014 */
[----:B------:R-:W-:Y:S01]  /*3170*/  F2FP.PACK_AB R11, RZ, R11 ;  /* 0x0000000bff0b723e */ /* 0x000fe200000000ff */
[----:B------:R-:W-:Y:S02]  /*3180*/  FMUL.FTZ R16, R19, R16 ;  /* 0x0000001013107220 */ /* 0x000fe40000410000 */
[----:B------:R-:W-:Y:S01]  /*3190*/  FMUL.FTZ R8, R21, R8 ;  /* 0x0000000815087220 */ /* 0x000fe20000410000 */
[----:B------:R-:W-:Y:S02]  /*31a0*/  PRMT R10, R10, 0x5410, R11 ;  /* 0x000054100a0a7816 */ /* 0x000fe4000000000b */
[----:B------:R-:W-:Y:S02]  /*31b0*/  F2FP.PACK_AB R16, RZ, R16 ;  /* 0x00000010ff10723e */ /* 0x000fe400000000ff */
[----:B------:R-:W-:Y:S02]  /*31c0*/  F2FP.PACK_AB R8, RZ, R8 ;  /* 0x00000008ff08723e */ /* 0x000fe400000000ff */
[----:B------:R-:W-:-:S02]  /*31d0*/  HFMA2.MMA R5, R10, 1, 1, R5 ;  /* 0x3c003c000a057835 */ /* 0x000fc40000000005 */
[----:B------:R-:W-:-:S05]  /*31e0*/  PRMT R16, R16, 0x5410, R8 ;  /* 0x0000541010107816 */ /* 0x000fca0000000008 */
[----:B------:R-:W-:Y:S02]  /*31f0*/  HADD2 R4, R16, R4 ;  /* 0x0000000410047230 */ /* 0x000fe40000000000 */
.L_x_4257:
[----:B-----5:R-:W-:Y:S02]  /*3200*/  @!P0 IMAD.IADD R3, R26, 0x1, R33 ;  /* 0x000000011a038824 */ /* 0x020fe400078e0221 */
[----:B------:R-:W-:Y:S01]  /*3210*/  IMAD.WIDE R28, R27, 0x8, R28 ;  /* 0x000000081b1c7825 */ /* 0x000fe200078e021c */
[----:B------:R-:W-:Y:S05]  /*3220*/  @P1 BRA `(.L_x_4258) ;  /* 0x00000c3000001947 */ /* 0x000fea0003800000 */
[----:B------:R-:W2:Y:S01]  /*3230*/  LDG.E.128.CONSTANT R8, [R28.64] ;  /* 0x000000061c087981 */ /* 0x000ea2000c1e9d00 */
[C---:B------:R-:W-:Y:S02]  /*3240*/  LOP3.LUT R17, R12.reuse, 0xff, RZ, 0xc0, !PT ;  /* 0x000000ff0c117812 */ /* 0x040fe400078ec0ff */
[----:B------:R-:W-:Y:S02]  /*3250*/  LEA.HI R20, R12, 0xffffff80, RZ, 0x8 ;  /* 0xffffff800c147811 */ /* 0x000fe400078f40ff */
[----:B------:R-:W-:Y:S02]  /*3260*/  IADD3 R17, R17, -0x80, RZ ;  /* 0xffffff8011117810 */ /* 0x000fe40007ffe0ff */
[----:B------:R-:W-:-:S02]  /*3270*/  SHF.R.U32.HI R26, RZ, 0x8, R13 ;  /* 0x00000008ff1a7819 */ /* 0x000fc4000001160d */
[----:B------:R1:W3:Y:S01]  /*3280*/  I2F.F16 R40, R17 ;  /* 0x0000001100287306 */ /* 0x0002e20000200c00 */
[C---:B------:R-:W-:Y:S02]  /*3290*/  LEA.HI R21, R13.reuse, 0xffffff80, RZ, 0x8 ;  /* 0xffffff800d157811 */ /* 0x040fe400078f40ff */
[----:B------:R-:W-:Y:S02]  /*32a0*/  LOP3.LUT R18, R13, 0xff, RZ, 0xc0, !PT ;  /* 0x000000ff0d127812 */ /* 0x000fe400078ec0ff */
[----:B------:R-:W-:Y:S02]  /*32b0*/  LOP3.LUT R26, R26, 0xff, RZ, 0xc0, !PT ;  /* 0x000000ff1a1a7812 */ /* 0x000fe400078ec0ff */
[----:B------:R-:W-:Y:S01]  /*32c0*/  SHF.R.U32.HI R13, RZ, 0x10, R13 ;  /* 0x00000010ff0d7819 */ /* 0x000fe2000001160d */
[----:B------:R-:W-:Y:S01]  /*32d0*/  I2F.F16 R20, R20 ;  /* 0x0000001400147306 */ /* 0x000fe20000200c00 */
[--C-:B-1----:R-:W-:Y:S02]  /*32e0*/  SHF.R.U32.HI R17, RZ, 0x8, R12.reuse ;  /* 0x00000008ff117819 */ /* 0x102fe4000001160c */
[----:B------:R-:W-:-:S02]  /*32f0*/  SHF.R.U32.HI R12, RZ, 0x10, R12 ;  /* 0x00000010ff0c7819 */ /* 0x000fc4000001160c */
[----:B0-----:R-:W-:Y:S02]  /*3300*/  LOP3.LUT R23, R17, 0xff, RZ, 0xc0, !PT ;  /* 0x000000ff11177812 */ /* 0x001fe400078ec0ff */
[----:B------:R-:W-:Y:S01]  /*3310*/  LOP3.LUT R12, R12, 0xff, RZ, 0xc0, !PT ;  /* 0x000000ff0c0c7812 */ /* 0x000fe200078ec0ff */
[----:B---3--:R-:W-:Y:S01]  /*3320*/  HADD2.F32 R47, -RZ, R40.H0_H0 ;  /* 0x20000028ff2f7230 */ /* 0x008fe20000004100 */
[----:B------:R-:W-:Y:S01]  /*3330*/  IADD3 R38, R23, -0x80, RZ ;  /* 0xffffff8017267810 */ /* 0x000fe20007ffe0ff */
[----:B------:R-:W-:Y:S01]  /*3340*/  I2F.F16 R21, R21 ;  /* 0x0000001500157306 */ /* 0x000fe20000200c00 */
[----:B------:R-:W-:Y:S02]  /*3350*/  IADD3 R41, R26, -0x80, RZ ;  /* 0xffffff801a297810 */ /* 0x000fe40007ffe0ff */
[----:B------:R-:W-:Y:S02]  /*3360*/  IADD3 R23, R12, -0x80, RZ ;  /* 0xffffff800c177810 */ /* 0x000fe40007ffe0ff */
[----:B------:R-:W-:-:S02]  /*3370*/  LOP3.LUT R26, R13, 0xff, RZ, 0xc0, !PT ;  /* 0x000000ff0d1a7812 */ /* 0x000fc400078ec0ff */
[----:B------:R-:W0:Y:S01]  /*3380*/  LDS.64 R12, [UR4+0x30] ;  /* 0x00003004ff0c7984 */ /* 0x000e220008000a00 */
[----:B------:R-:W-:Y:S01]  /*3390*/  IADD3 R42, R18, -0x80, RZ ;  /* 0xffffff80122a7810 */ /* 0x000fe20007ffe0ff */
[----:B------:R-:W-:Y:S01]  /*33a0*/  I2F.F16 R38, R38 ;  /* 0x0000002600267306 */ /* 0x000fe20000200c00 */
[----:B------:R-:W-:Y:S02]  /*33b0*/  LOP3.LUT R18, R14, 0xff, RZ, 0xc0, !PT ;  /* 0x000000ff0e127812 */ /* 0x000fe400078ec0ff */
[C---:B------:R-:W-:Y:S02]  /*33c0*/  LEA.HI R22, R15.reuse, 0xffffff80, RZ, 0x8 ;  /* 0xffffff800f167811 */ /* 0x040fe400078f40ff */
[----:B------:R-:W-:Y:S02]  /*33d0*/  IADD3 R39, R18, -0x80, RZ ;  /* 0xffffff8012277810 */ /* 0x000fe40007ffe0ff */
[----:B------:R-:W-:Y:S01]  /*33e0*/  LOP3.LUT R18, R15, 0xff, RZ, 0xc0, !PT ;  /* 0x000000ff0f127812 */ /* 0x000fe200078ec0ff */
[----:B------:R-:W-:Y:S01]  /*33f0*/  I2F.F16 R42, R42 ;  /* 0x0000002a002a7306 */ /* 0x000fe20000200c00 */
[----:B------:R-:W-:-:S02]  /*3400*/  SHF.R.U32.HI R34, RZ, 0x8, R15 ;  /* 0x00000008ff227819 */ /* 0x000fc4000001160f */
[----:B------:R-:W-:Y:S02]  /*3410*/  IADD3 R37, R18, -0x80, RZ ;  /* 0xffffff8012257810 */ /* 0x000fe40007ffe0ff */
[----:B------:R-:W-:Y:S02]  /*3420*/  LEA.HI R16, R14, 0xffffff80, RZ, 0x8 ;  /* 0xffffff800e107811 */ /* 0x000fe400078f40ff */
[----:B------:R-:W-:Y:S01]  /*3430*/  SHF.R.U32.HI R31, RZ, 0x10, R14 ;  /* 0x00000010ff1f7819 */ /* 0x000fe2000001160e */
[----:B------:R-:W1:Y:S01]  /*3440*/  I2F.F16 R39, R39 ;  /* 0x0000002700277306 */ /* 0x000e620000200c00 */
[----:B------:R-:W-:Y:S02]  /*3450*/  SHF.R.U32.HI R15, RZ, 0x10, R15 ;  /* 0x00000010ff0f7819 */ /* 0x000fe4000001160f */
[----:B------:R-:W-:Y:S02]  /*3460*/  LOP3.LUT R31, R31, 0xff, RZ, 0xc0, !PT ;  /* 0x000000ff1f1f7812 */ /* 0x000fe400078ec0ff */
[----:B------:R-:W-:-:S02]  /*3470*/  LOP3.LUT R15, R15, 0xff, RZ, 0xc0, !PT ;  /* 0x000000ff0f0f7812 */ /* 0x000fc400078ec0ff */
[----:B------:R-:W-:Y:S01]  /*3480*/  LOP3.LUT R34, R34, 0xff, RZ, 0xc0, !PT ;  /* 0x000000ff22227812 */ /* 0x000fe200078ec0ff */
[----:B------:R-:W3:Y:S01]  /*3490*/  I2F.F16 R37, R37 ;  /* 0x0000002500257306 */ /* 0x000ee20000200c00 */
[----:B------:R-:W-:Y:S02]  /*34a0*/  IADD3 R35, R15, -0x80, RZ ;  /* 0xffffff800f237810 */ /* 0x000fe40007ffe0ff */
[----:B------:R-:W-:Y:S02]  /*34b0*/  IADD3 R36, R34, -0x80, RZ ;  /* 0xffffff8022247810 */ /* 0x000fe40007ffe0ff */
[----:B------:R-:W-:-:S03]  /*34c0*/  IADD3 R26, R26, -0x80, RZ ;  /* 0xffffff801a1a7810 */ /* 0x000fc60007ffe0ff */
[----:B------:R-:W4:Y:S01]  /*34d0*/  I2F.F16 R41, R41 ;  /* 0x0000002900297306 */ /* 0x000f220000200c00 */
[----:B-1----:R-:W-:Y:S02]  /*34e0*/  HADD2.F32 R39, -RZ, R39.H0_H0 ;  /* 0x20000027ff277230 */ /* 0x002fe40000004100 */
[----:B0-----:R-:W-:-:S05]  /*34f0*/  HADD2.F32 R44, -RZ, R12.H0_H0 ;  /* 0x2000000cff2c7230 */ /* 0x001fca0000004100 */
[----:B------:R-:W-:Y:S01]  /*3500*/  I2F.F16 R36, R36 ;  /* 0x0000002400247306 */ /* 0x000fe20000200c00 */
[----:B---3--:R-:W-:Y:S02]  /*3510*/  HADD2.F32 R49, -RZ, R37.H0_H0 ;  /* 0x20000025ff317230 */ /* 0x008fe40000004100 */
[----:B------:R-:W-:Y:S01]  /*3520*/  HADD2.F32 R40, -RZ, R12.H1_H1 ;  /* 0x3000000cff287230 */ /* 0x000fe20000004100 */
[----:B------:R-:W-:-:S04]  /*3530*/  FFMA.FTZ R47, R47, R44, RZ ;  /* 0x0000002c2f2f7223 */ /* 0x000fc800000100ff */
[----:B------:R-:W0:Y:S01]  /*3540*/  I2F.F16 R23, R23 ;  /* 0x0000001700177306 */ /* 0x000e220000200c00 */
[----:B----4-:R-:W-:-:S07]  /*3550*/  HADD2.F32 R48, -RZ, R41.H0_H0 ;  /* 0x20000029ff307230 */ /* 0x010fce0000004100 */
[----:B------:R-:W1:Y:S08]  /*3560*/  I2F.F16 R26, R26 ;  /* 0x0000001a001a7306 */ /* 0x000e700000200c00 */
[----:B------:R-:W-:Y:S01]  /*3570*/  I2F.F16 R35, R35 ;  /* 0x0000002300237306 */ /* 0x000fe20000200c00 */
[----:B0-----:R-:W-:-:S07]  /*3580*/  HADD2.F32 R23, -RZ, R23.H0_H0 ;  /* 0x20000017ff177230 */ /* 0x001fce0000004100 */
[----:B------:R-:W-:Y:S01]  /*3590*/  I2F.F16 R16, R16 ;  /* 0x0000001000107306 */ /* 0x000fe20000200c00 */
[----:B-1----:R-:W-:-:S07]  /*35a0*/  HADD2.F32 R26, -RZ, R26.H0_H0 ;  /* 0x2000001aff1a7230 */ /* 0x002fce0000004100 */
[----:B------:R-:W0:Y:S02]  /*35b0*/  I2F.F16 R22, R22 ;  /* 0x0000001600167306 */ /* 0x000e240000200c00 */
[----:B0-----:R-:W-:Y:S01]  /*35c0*/  HADD2.F32 R22, -RZ, R22.H0_H0 ;  /* 0x20000016ff167230 */ /* 0x001fe20000004100 */
[----:B--2---:R-:W-:Y:S02]  /*35d0*/  LEA.HI R30, R10, 0xffffff80, RZ, 0x8 ;  /* 0xffffff800a1e7811 */ /* 0x004fe400078f40ff */
[----:B------:R-:W-:-:S03]  /*35e0*/  LOP3.LUT R15, R8, 0xff, RZ, 0xc0, !PT ;  /* 0x000000ff080f7812 */ /* 0x000fc600078ec0ff */
[----:B------:R0:W-:Y:S01]  /*35f0*/  I2F.F16 R17, R30 ;  /* 0x0000001e00117306 */ /* 0x0001e20000200c00 */
[----:B------:R-:W-:Y:S02]  /*3600*/  LOP3.LUT R45, R10, 0xff, RZ, 0xc0, !PT ;  /* 0x000000ff0a2d7812 */ /* 0x000fe400078ec0ff */
[----:B------:R-:W-:Y:S02]  /*3610*/  LOP3.LUT R43, R11, 0xff, RZ, 0xc0, !PT ;  /* 0x000000ff0b2b7812 */ /* 0x000fe400078ec0ff */
[----:B------:R-:W-:Y:S01]  /*3620*/  IADD3 R46, R45, -0x80, RZ ;  /* 0xffffff802d2e7810 */ /* 0x000fe20007ffe0ff */
[----:B------:R-:W-:Y:S01]  /*3630*/  HADD2.F32 R45, -RZ, R42.H0_H0 ;  /* 0x2000002aff2d7230 */ /* 0x000fe20000004100 */
[----:B------:R-:W-:Y:S01]  /*3640*/  IADD3 R42, R43, -0x80, RZ ;  /* 0xffffff802b2a7810 */ /* 0x000fe20007ffe0ff */
[C---:B------:R-:W-:Y:S01]  /*3650*/  FFMA.FTZ R43, R44.reuse, R39, RZ ;  /* 0x000000272c2b7223 */ /* 0x040fe200000100ff */
[----:B0-----:R-:W-:Y:S01]  /*3660*/  SHF.R.U32.HI R30, RZ, 0x8, R14 ;  /* 0x00000008ff1e7819 */ /* 0x001fe2000001160e */
[----:B------:R-:W-:Y:S01]  /*3670*/  FFMA.FTZ R39, R44, R49, RZ ;  /* 0x000000312c277223 */ /* 0x000fe200000100ff */
[----:B------:R-:W-:Y:S01]  /*3680*/  LEA.HI R19, R8, 0xffffff80, RZ, 0x8 ;  /* 0xffffff8008137811 */ /* 0x000fe200078f40ff */
[----:B------:R-:W-:Y:S01]  /*3690*/  FFMA.FTZ R45, R44, R45, RZ ;  /* 0x0000002d2c2d7223 */ /* 0x000fe200000100ff */
[----:B------:R-:W-:Y:S01]  /*36a0*/  LOP3.LUT R30, R30, 0xff, RZ, 0xc0, !PT ;  /* 0x000000ff1e1e7812 */ /* 0x000fe200078ec0ff */
[----:B------:R-:W-:Y:S01]  /*36b0*/  HADD2.F32 R44, -RZ, R38.H0_H0 ;  /* 0x20000026ff2c7230 */ /* 0x000fe20000004100 */
[----:B------:R-:W-:Y:S01]  /*36c0*/  SHF.R.U32.HI R38, RZ, 0x10, R8 ;  /* 0x00000010ff267819 */ /* 0x000fe20000011608 */
[----:B------:R-:W0:Y:S01]  /*36d0*/  I2F.F16 R12, R42 ;  /* 0x0000002a000c7306 */ /* 0x000e220000200c00 */
[----:B------:R-:W-:Y:S01]  /*36e0*/  IADD3 R14, R30, -0x80, RZ ;  /* 0xffffff801e0e7810 */ /* 0x000fe20007ffe0ff */
[----:B------:R-:W-:Y:S01]  /*36f0*/  FFMA.FTZ R45, R40, R48, R45 ;  /* 0x00000030282d7223 */ /* 0x000fe2000001002d */
[----:B------:R-:W-:Y:S01]  /*3700*/  IADD3 R30, R31, -0x80, RZ ;  /* 0xffffff801f1e7810 */ /* 0x000fe20007ffe0ff */
[----:B------:R-:W-:Y:S01]  /*3710*/  FFMA.FTZ R41, R44, R40, R47 ;  /* 0x000000282c297223 */ /* 0x000fe2000001002f */
[----:B------:R-:W-:Y:S01]  /*3720*/  IADD3 R31, R15, -0x80, RZ ;  /* 0xffffff800f1f7810 */ /* 0x000fe20007ffe0ff */
[----:B------:R-:W-:Y:S01]  /*3730*/  HADD2.F32 R47, -RZ, R36.H0_H0 ;  /* 0x20000024ff2f7230 */ /* 0x000fe20000004100 */
[----:B------:R-:W-:Y:S01]  /*3740*/  LOP3.LUT R15, R9, 0xff, RZ, 0xc0, !PT ;  /* 0x000000ff090f7812 */ /* 0x000fe200078ec0ff */
[----:B------:R-:W1:Y:S01]  /*3750*/  I2F.F16 R14, R14 ;  /* 0x0000000e000e7306 */ /* 0x000e620000200c00 */
[----:B------:R-:W-:-:S02]  /*3760*/  LOP3.LUT R38, R38, 0xff, RZ, 0xc0, !PT ;  /* 0x000000ff26267812 */ /* 0x000fc400078ec0ff */
[----:B------:R-:W-:Y:S01]  /*3770*/  IADD3 R34, R15, -0x80, RZ ;  /* 0xffffff800f227810 */ /* 0x000fe20007ffe0ff */
[----:B------:R-:W-:Y:S01]  /*3780*/  FFMA.FTZ R39, R40, R47, R39 ;  /* 0x0000002f28277223 */ /* 0x000fe20000010027 */
[----:B------:R-:W-:Y:S02]  /*3790*/  SHF.R.U32.HI R15, RZ, 0x8, R8 ;  /* 0x00000008ff0f7819 */ /* 0x000fe40000011608 */
[----:B------:R-:W-:Y:S01]  /*37a0*/  SHF.R.U32.HI R44, RZ, 0x8, R9 ;  /* 0x00000008ff2c7819 */ /* 0x000fe20000011609 */
[----:B------:R-:W2:Y:S01]  /*37b0*/  I2F.F16 R30, R30 ;  /* 0x0000001e001e7306 */ /* 0x000ea20000200c00 */
[----:B------:R-:W-:Y:S01]  /*37c0*/  LOP3.LUT R15, R15, 0xff, RZ, 0xc0, !PT ;  /* 0x000000ff0f0f7812 */ /* 0x000fe200078ec0ff */
[----:B0-----:R-:W-:Y:S01]  /*37d0*/  HADD2.F32 R12, -RZ, R12.H0_H0 ;  /* 0x2000000cff0c7230 */ /* 0x001fe20000004100 */
[----:B------:R-:W-:Y:S01]  /*37e0*/  IADD3 R42, R38, -0x80, RZ ;  /* 0xffffff80262a7810 */ /* 0x000fe20007ffe0ff */
[--C-:B------:R-:W-:Y:S01]  /*37f0*/  HADD2.F32 R38, -RZ, R13.reuse.H0_H0 ;  /* 0x2000000dff267230 */ /* 0x100fe20000004100 */
[----:B------:R-:W-:Y:S01]  /*3800*/  IADD3 R8, R15, -0x80, RZ ;  /* 0xffffff800f087810 */ /* 0x000fe20007ffe0ff */
[----:B------:R-:W-:Y:S01]  /*3810*/  HADD2.F32 R13, -RZ, R13.H1_H1 ;  /* 0x3000000dff0d7230 */ /* 0x000fe20000004100 */
[----:B------:R-:W-:Y:S01]  /*3820*/  LOP3.LUT R44, R44, 0xff, RZ, 0xc0, !PT ;  /* 0x000000ff2c2c7812 */ /* 0x000fe200078ec0ff */
[----:B-1----:R-:W-:Y:S01]  /*3830*/  HADD2.F32 R14, -RZ, R14.H0_H0 ;  /* 0x2000000eff0e7230 */ /* 0x002fe20000004100 */
[----:B------:R0:W-:Y:S01]  /*3840*/  I2F.F16 R37, R46 ;  /* 0x0000002e00257306 */ /* 0x0001e20000200c00 */
[----:B------:R-:W-:Y:S01]  /*3850*/  LEA.HI R18, R9, 0xffffff80, RZ, 0x8 ;  /* 0xffffff8009127811 */ /* 0x000fe200078f40ff */
[----:B------:R-:W-:-:S02]  /*3860*/  FFMA.FTZ R26, R38, R26, R45 ;  /* 0x0000001a261a7223 */ /* 0x000fc4000001002d */
[----:B------:R-:W-:Y:S02]  /*3870*/  FFMA.FTZ R43, R40, R14, R43 ;  /* 0x0000000e282b7223 */ /* 0x000fe4000001002b */
[----:B------:R-:W1:Y:S01]  /*3880*/  LDS.64 R14, [UR4+0x38] ;  /* 0x00003804ff0e7984 */ /* 0x000e620008000a00 */
[----:B--2---:R-:W-:Y:S01]  /*3890*/  HADD2.F32 R30, -RZ, R30.H0_H0 ;  /* 0x2000001eff1e7230 */ /* 0x004fe20000004100 */
[----:B------:R2:W-:Y:S01]  /*38a0*/  I2F.F16 R36, R42 ;  /* 0x0000002a00247306 */ /* 0x0005e20000200c00 */
[----:B0-----:R-:W-:Y:S01]  /*38b0*/  SHF.R.U32.HI R46, RZ, 0x10, R9 ;  /* 0x00000010ff2e7819 */ /* 0x001fe20000011609 */
[----:B------:R-:W-:Y:S01]  /*38c0*/  FFMA.FTZ R40, R23, R38, R41 ;  /* 0x0000002617287223 */ /* 0x000fe20000010029 */
[----:B------:R-:W-:Y:S01]  /*38d0*/  IADD3 R9, R44, -0x80, RZ ;  /* 0xffffff802c097810 */ /* 0x000fe20007ffe0ff */
[----:B------:R-:W-:Y:S01]  /*38e0*/  HADD2.F32 R44, -RZ, R35.H0_H0 ;  /* 0x20000023ff2c7230 */ /* 0x000fe20000004100 */
[--C-:B------:R-:W-:Y:S01]  /*38f0*/  SHF.R.U32.HI R41, RZ, 0x8, R10.reuse ;  /* 0x00000008ff297819 */ /* 0x100fe2000001160a */
[C---:B------:R-:W-:Y:S01]  /*3900*/  FFMA.FTZ R30, R38.reuse, R30, R43 ;  /* 0x0000001e261e7223 */ /* 0x040fe2000001002b */
[----:B------:R-:W-:Y:S01]  /*3910*/  SHF.R.U32.HI R35, RZ, 0x10, R10 ;  /* 0x00000010ff237819 */ /* 0x000fe2000001160a */
[----:B------:R-:W0:Y:S01]  /*3920*/  I2F.F16 R31, R31 ;  /* 0x0000001f001f7306 */ /* 0x000e220000200c00 */
[----:B--2---:R-:W-:Y:S01]  /*3930*/  HADD2.F32 R42, -RZ, R20.H0_H0 ;  /* 0x20000014ff2a7230 */ /* 0x004fe20000004100 */
[----:B------:R-:W-:Y:S01]  /*3940*/  FFMA.FTZ R38, R38, R44, R39 ;  /* 0x0000002c26267223 */ /* 0x000fe20000010027 */
[----:B------:R-:W-:Y:S01]  /*3950*/  HADD2.F32 R39, -RZ, R21.H0_H0 ;  /* 0x20000015ff277230 */ /* 0x000fe20000004100 */
[----:B------:R-:W-:-:S02]  /*3960*/  SHF.R.U32.HI R21, RZ, 0x8, R11 ;  /* 0x00000008ff157819 */ /* 0x000fc4000001160b */
[----:B------:R-:W-:Y:S01]  /*3970*/  FFMA.FTZ R10, R42, R13, R40 ;  /* 0x0000000d2a0a7223 */ /* 0x000fe20000010028 */
[----:B------:R-:W-:Y:S01]  /*3980*/  HADD2.F32 R40, -RZ, R16.H0_H0 ;  /* 0x20000010ff287230 */ /* 0x000fe20000004100 */
[----:B------:R-:W-:Y:S01]  /*3990*/  LOP3.LUT R41, R41, 0xff, RZ, 0xc0, !PT ;  /* 0x000000ff29297812 */ /* 0x000fe200078ec0ff */
[----:B------:R-:W-:Y:S01]  /*39a0*/  FFMA.FTZ R26, R13, R39, R26 ;  /* 0x000000270d1a7223 */ /* 0x000fe2000001001a */
[----:B------:R-:W-:Y:S01]  /*39b0*/  LOP3.LUT R21, R21, 0xff, RZ, 0xc0, !PT ;  /* 0x000000ff15157812 */ /* 0x000fe200078ec0ff */
[----:B------:R-:W2:Y:S01]  /*39c0*/  I2F.F16 R34, R34 ;  /* 0x0000002200227306 */ /* 0x000ea20000200c00 */
[C---:B------:R-:W-:Y:S01]  /*39d0*/  FFMA.FTZ R30, R13.reuse, R40, R30 ;  /* 0x000000280d1e7223 */ /* 0x040fe2000001001e */
[----:B------:R-:W-:Y:S01]  /*39e0*/  LOP3.LUT R46, R46, 0xff, RZ, 0xc0, !PT ;  /* 0x000000ff2e2e7812 */ /* 0x000fe200078ec0ff */
[----:B------:R-:W-:Y:S01]  /*39f0*/  FFMA.FTZ R13, R13, R22, R38 ;  /* 0x000000160d0d7223 */ /* 0x000fe20000010026 */
[----:B------:R-:W-:Y:S01]  /*3a00*/  SHF.R.U32.HI R38, RZ, 0x10, R11 ;  /* 0x00000010ff267819 */ /* 0x000fe2000001160b */
[----:B0-----:R-:W-:Y:S01]  /*3a10*/  HADD2.F32 R39, -RZ, R31.H0_H0 ;  /* 0x2000001fff277230 */ /* 0x001fe20000004100 */
[----:B------:R-:W-:Y:S01]  /*3a20*/  IADD3 R20, R41, -0x80, RZ ;  /* 0xffffff8029147810 */ /* 0x000fe20007ffe0ff */
[----:B------:R-:W-:Y:S01]  /*3a30*/  HADD2.F32 R40, -RZ, R37.H0_H0 ;  /* 0x20000025ff287230 */ /* 0x000fe20000004100 */
[----:B------:R-:W-:Y:S01]  /*3a40*/  LOP3.LUT R35, R35, 0xff, RZ, 0xc0, !PT ;  /* 0x000000ff23237812 */ /* 0x000fe200078ec0ff */
[----:B------:R-:W0:Y:S01]  /*3a50*/  I2F.F16 R8, R8 ;  /* 0x0000000800087306 */ /* 0x000e220000200c00 */
[----:B------:R-:W-:Y:S01]  /*3a60*/  IADD3 R22, R21, -0x80, RZ ;  /* 0xffffff8015167810 */ /* 0x000fe20007ffe0ff */
[----:B------:R-:W-:Y:S01]  /*3a70*/  HADD2.F32 R36, -RZ, R36.H0_H0 ;  /* 0x20000024ff247230 */ /* 0x000fe20000004100 */
[----:B------:R-:W-:-:S02]  /*3a80*/  IADD3 R23, R46, -0x80, RZ ;  /* 0xffffff802e177810 */ /* 0x000fc40007ffe0ff */
[----:B------:R-:W-:Y:S02]  /*3a90*/  LOP3.LUT R38, R38, 0xff, RZ, 0xc0, !PT ;  /* 0x000000ff26267812 */ /* 0x000fe400078ec0ff */
[----:B------:R-:W-:Y:S01]  /*3aa0*/  IADD3 R16, R35, -0x80, RZ ;  /* 0xffffff8023107810 */ /* 0x000fe20007ffe0ff */
[----:B------:R-:W3:Y:S01]  /*3ab0*/  I2F.F16 R9, R9 ;  /* 0x0000000900097306 */ /* 0x000ee20000200c00 */
[----:B------:R-:W-:Y:S01]  /*3ac0*/  IADD3 R38, R38, -0x80, RZ ;  /* 0xffffff8026267810 */ /* 0x000fe20007ffe0ff */
[----:B-1----:R-:W-:Y:S01]  /*3ad0*/  HADD2.F32 R35, -RZ, R14.H0_H0 ;  /* 0x2000000eff237230 */ /* 0x002fe20000004100 */
[----:B------:R-:W-:Y:S01]  /*3ae0*/  LEA.HI R21, R11, 0xffffff80, RZ, 0x8 ;  /* 0xffffff800b157811 */ /* 0x000fe200078f40ff */
[----:B--2---:R-:W-:Y:S02]  /*3af0*/  HADD2.F32 R34, -RZ, R34.H0_H0 ;  /* 0x20000022ff227230 */ /* 0x004fe40000004100 */
[----:B------:R-:W-:Y:S01]  /*3b00*/  HADD2.F32 R14, -RZ, R14.H1_H1 ;  /* 0x3000000eff0e7230 */ /* 0x000fe20000004100 */
[----:B------:R-:W-:Y:S01]  /*3b10*/  FFMA.FTZ R10, R39, R35, R10 ;  /* 0x00000023270a7223 */ /* 0x000fe2000001000a */
[----:B------:R-:W1:Y:S01]  /*3b20*/  I2F.F16 R20, R20 ;  /* 0x0000001400147306 */ /* 0x000e620000200c00 */
[----:B0-----:R-:W-:Y:S01]  /*3b30*/  HADD2.F32 R37, -RZ, R8.H0_H0 ;  /* 0x20000008ff257230 */ /* 0x001fe20000004100 */
[C---:B------:R-:W-:Y:S01]  /*3b40*/  FFMA.FTZ R12, R35.reuse, R12, R13 ;  /* 0x0000000c230c7223 */ /* 0x040fe2000001000d */
[--C-:B------:R-:W-:Y:S01]  /*3b50*/  HADD2.F32 R11, -RZ, R15.reuse.H0_H0 ;  /* 0x2000000fff0b7230 */ /* 0x100fe20000004100 */
[C---:B------:R-:W-:Y:S01]  /*3b60*/  FFMA.FTZ R26, R35.reuse, R34, R26 ;  /* 0x00000022231a7223 */ /* 0x040fe2000001001a */
[----:B------:R-:W-:Y:S01]  /*3b70*/  HADD2.F32 R15, -RZ, R15.H1_H1 ;  /* 0x3000000fff0f7230 */ /* 0x000fe20000004100 */
[----:B------:R-:W-:-:S02]  /*3b80*/  FFMA.FTZ R30, R35, R40, R30 ;  /* 0x00000028231e7223 */ /* 0x000fc4000001001e */
[----:B------:R-:W0:Y:S01]  /*3b90*/  I2F.F16 R22, R22 ;  /* 0x0000001600167306 */ /* 0x000e220000200c00 */
[----:B---3--:R-:W-:Y:S01]  /*3ba0*/  HADD2.F32 R9, -RZ, R9.H0_H0 ;  /* 0x20000009ff097230 */ /* 0x008fe20000004100 */
[----:B------:R-:W-:-:S04]  /*3bb0*/  FFMA.FTZ R10, R37, R14, R10 ;  /* 0x0000000e250a7223 */ /* 0x000fc8000001000a */
[----:B------:R-:W-:Y:S01]  /*3bc0*/  FFMA.FTZ R26, R14, R9, R26 ;  /* 0x000000090e1a7223 */ /* 0x000fe2000001001a */
[----:B------:R-:W-:Y:S01]  /*3bd0*/  HADD2.F32 R9, -RZ, R2.H0_H0 ;  /* 0x20000002ff097230 */ /* 0x000fe20000004100 */
[----:B------:R-:W2:Y:S01]  /*3be0*/  I2F.F16 R23, R23 ;  /* 0x0000001700177306 */ /* 0x000ea20000200c00 */
[----:B-1----:R-:W-:Y:S01]  /*3bf0*/  HADD2.F32 R13, -RZ, R20.H0_H0 ;  /* 0x20000014ff0d7230 */ /* 0x002fe20000004100 */
[----:B------:R-:W-:-:S04]  /*3c00*/  FFMA.FTZ R10, R36, R11, R10 ;  /* 0x0000000b240a7223 */ /* 0x000fc8000001000a */
[----:B------:R-:W-:Y:S01]  /*3c10*/  FFMA.FTZ R30, R14, R13, R30 ;  /* 0x0000000d0e1e7223 */ /* 0x000fe2000001001e */
[----:B------:R-:W-:Y:S01]  /*3c20*/  HADD2.F32 R13, -RZ, R0.H0_H0 ;  /* 0x20000000ff0d7230 */ /* 0x000fe20000004100 */
[----:B------:R-:W1:Y:S01]  /*3c30*/  I2F.F16 R19, R19 ;  /* 0x0000001300137306 */ /* 0x000e620000200c00 */
[----:B0-----:R-:W-:-:S05]  /*3c40*/  HADD2.F32 R35, -RZ, R22.H0_H0 ;  /* 0x20000016ff237230 */ /* 0x001fca0000004100 */
[----:B------:R-:W-:Y:S01]  /*3c50*/  FFMA.FTZ R14, R14, R35, R12 ;  /* 0x000000230e0e7223 */ /* 0x000fe2000001000c */
[----:B------:R-:W-:Y:S01]  /*3c60*/  HADD2.F32 R12, -RZ, R17.H0_H0 ;  /* 0x20000011ff0c7230 */ /* 0x000fe20000004100 */
[----:B------:R-:W0:Y:S01]  /*3c70*/  I2F.F16 R16, R16 ;  /* 0x0000001000107306 */ /* 0x000e220000200c00 */
[----:B--2---:R-:W-:Y:S02]  /*3c80*/  HADD2.F32 R23, -RZ, R23.H0_H0 ;  /* 0x20000017ff177230 */ /* 0x004fe40000004100 */
[----:B------:R-:W-:-:S03]  /*3c90*/  HADD2.F32 R17, -RZ, R0.H1_H1 ;  /* 0x30000000ff117230 */ /* 0x000fc60000004100 */
[----:B------:R-:W-:Y:S02]  /*3ca0*/  FFMA.FTZ R23, R11, R23, R26 ;  /* 0x000000170b177223 */ /* 0x000fe4000001001a */
[----:B------:R-:W2:Y:S01]  /*3cb0*/  I2F.F16 R31, R38 ;  /* 0x00000026001f7306 */ /* 0x000ea20000200c00 */
[----:B-1----:R-:W-:-:S05]  /*3cc0*/  HADD2.F32 R8, -RZ, R19.H0_H0 ;  /* 0x20000013ff087230 */ /* 0x002fca0000004100 */
[----:B------:R-:W-:Y:S02]  /*3cd0*/  FFMA.FTZ R8, R8, R15, R10 ;  /* 0x0000000f08087223 */ /* 0x000fe4000001000a */
[----:B------:R-:W1:Y:S01]  /*3ce0*/  I2F.F16 R18, R18 ;  /* 0x0000001200127306 */ /* 0x000e620000200c00 */
[----:B0-----:R-:W-:Y:S01]  /*3cf0*/  HADD2.F32 R16, -RZ, R16.H0_H0 ;  /* 0x20000010ff107230 */ /* 0x001fe20000004100 */
[----:B------:R-:W-:-:S04]  /*3d00*/  FMUL.FTZ R8, R9, R8 ;  /* 0x0000000809087220 */ /* 0x000fc80000410000 */
[----:B------:R-:W-:Y:S01]  /*3d10*/  FFMA.FTZ R16, R11, R16, R30 ;  /* 0x000000100b107223 */ /* 0x000fe2000001001e */
[----:B------:R-:W-:Y:S01]  /*3d20*/  F2FP.PACK_AB R8, RZ, R8 ;  /* 0x00000008ff08723e */ /* 0x000fe200000000ff */
[----:B------:R-:W0:Y:S01]  /*3d30*/  I2F.F16 R21, R21 ;  /* 0x0000001500157306 */ /* 0x000e220000200c00 */
[----:B--2---:R-:W-:Y:S01]  /*3d40*/  HADD2.F32 R31, -RZ, R31.H0_H0 ;  /* 0x2000001fff1f7230 */ /* 0x004fe20000004100 */
[----:B------:R-:W-:-:S04]  /*3d50*/  FFMA.FTZ R12, R15, R12, R16 ;  /* 0x0000000c0f0c7223 */ /* 0x000fc80000010010 */
[----:B------:R-:W-:Y:S01]  /*3d60*/  FFMA.FTZ R14, R11, R31, R14 ;  /* 0x0000001f0b0e7223 */ /* 0x000fe2000001000e */
[----:B------:R-:W-:Y:S01]  /*3d70*/  HADD2.F32 R11, -RZ, R2.H1_H1 ;  /* 0x30000002ff0b7230 */ /* 0x000fe20000004100 */
[----:B------:R-:W-:Y:S01]  /*3d80*/  FMUL.FTZ R12, R13, R12 ;  /* 0x0000000c0d0c7220 */ /* 0x000fe20000410000 */
[----:B-1----:R-:W-:-:S04]  /*3d90*/  HADD2.F32 R18, -RZ, R18.H0_H0 ;  /* 0x20000012ff127230 */ /* 0x002fc80000004100 */
[----:B------:R-:W-:Y:S01]  /*3da0*/  F2FP.PACK_AB R12, RZ, R12 ;  /* 0x0000000cff0c723e */ /* 0x000fe200000000ff */
[----:B------:R-:W-:Y:S01]  /*3db0*/  FFMA.FTZ R18, R15, R18, R23 ;  /* 0x000000120f127223 */ /* 0x000fe20000010017 */
[----:B0-----:R-:W-:-:S03]  /*3dc0*/  HADD2.F32 R10, -RZ, R21.H0_H0 ;  /* 0x20000015ff0a7230 */ /* 0x001fc60000004100 */
[----:B------:R-:W-:Y:S02]  /*3dd0*/  FMUL.FTZ R18, R11, R18 ;  /* 0x000000120b127220 */ /* 0x000fe40000410000 */
[----:B------:R-:W-:-:S03]  /*3de0*/  FFMA.FTZ R10, R15, R10, R14 ;  /* 0x0000000a0f0a7223 */ /* 0x000fc6000001000e */
[----:B------:R-:W-:Y:S01]  /*3df0*/  F2FP.PACK_AB R18, RZ, R18 ;  /* 0x00000012ff12723e */ /* 0x000fe200000000ff */
[----:B------:R-:W-:-:S03]  /*3e00*/  FMUL.FTZ R10, R17, R10 ;  /* 0x0000000a110a7220 */ /* 0x000fc60000410000 */
[----:B------:R-:W-:Y:S02]  /*3e10*/  PRMT R8, R8, 0x5410, R18 ;  /* 0x0000541008087816 */ /* 0x000fe40000000012 */
[----:B------:R-:W-:-:S04]  /*3e20*/  F2FP.PACK_AB R10, RZ, R10 ;  /* 0x0000000aff0a723e */ /* 0x000fc800000000ff */
[----:B------:R-:W-:Y:S01]  /*3e30*/  HFMA2.MMA R5, R8, 1, 1, R5 ;  /* 0x3c003c0008057835 */ /* 0x000fe20000000005 */
[----:B------:R-:W-:-:S05]  /*3e40*/  PRMT R12, R12, 0x5410, R10 ;  /* 0x000054100c0c7816 */ /* 0x000fca000000000a */
[----:B------:R-:W-:Y:S02]  /*3e50*/  HADD2 R4, R12, R4 ;  /* 0x000000040c047230 */ /* 0x000fe40000000000 */
.L_x_4258:
[----:B------:R-:W-:Y:S01]  /*3e60*/  IADD3 R33, R33, 0x20, RZ ;  /* 0x0000002021217810 */ /* 0x000fe20007ffe0ff */
[----:B------:R-:W-:Y:S01]  /*3e70*/  IMAD.WIDE R28, R27, 0x8, R28 ;  /* 0x000000081b1c7825 */ /* 0x000fe200078e021c */
[----:B------:R-:W-:Y:S02]  /*3e80*/  UIADD3 UR4, UR4, 0x40, URZ ;  /* 0x0000004004047890 */ /* 0x000fe4000fffe03f */
[----:B------:R-:W-:Y:S01]  /*3e90*/  ISETP.GE.AND P0, PT, R33, c[0x0][0x1a8], PT ;  /* 0x00006a0021007a0c */ /* 0x000fe20003f06270 */
[----:B0-----:R-:W-:Y:S01]  /*3ea0*/  IMAD.WIDE R24, R27, 0x8, R24 ;  /* 0x000000081b187825 */ /* 0x001fe200078e0218 */
[----:B------:R-:W-:-:S03]  /*3eb0*/  ISETP.LT.AND P2, PT, R33, R32, PT ;  /* 0x000000202100720c */ /* 0x000fc60003f41270 */
[----:B------:R-:W-:Y:S02]  /*3ec0*/  IMAD.MOV.U32 R20, RZ, RZ, R28 ;  /* 0x000000ffff147224 */ /* 0x000fe400078e001c */
[----:B------:R-:W-:-:S08]  /*3ed0*/  IMAD.MOV.U32 R21, RZ, RZ, R29 ;  /* 0x000000ffff157224 */ /* 0x000fd000078e001d */
[----:B------:R-:W-:Y:S05]  /*3ee0*/  @!P0 BRA P2, `(.L_x_4259) ;  /* 0xffffccd000008947 */ /* 0x000fea000103ffff */
.L_x_4254:
[----:B------:R-:W-:-:S04]  /*3ef0*/  ISETP.GE.AND P0, PT, R33, R32, PT ;  /* 0x000000202100720c */ /* 0x000fc80003f06270 */
[----:B------:R-:W-:-:S13]  /*3f00*/  ISETP.GE.OR P0, PT, R33, c[0x0][0x1ac], P0 ;  /* 0x00006b0021007a0c */ /* 0x000fda0000706670 */
[----:B------:R-:W-:Y:S05]  /*3f10*/  @P0 BRA `(.L_x_4260) ;  /* 0x0000185000000947 */ /* 0x000fea0003800000 */
[----:B------:R-:W-:Y:S02]  /*3f20*/  ULDC UR5, c[0x0][0x18c] ;  /* 0x0000630000057ab9 */ /* 0x000fe40000000800 */
[----:B------:R-:W-:Y:S02]  /*3f30*/  USHF.R.S32.HI UR5, URZ, 0x1f, UR5 ;  /* 0x0000001f3f057899 */ /* 0x000fe40008011405 */
.L_x_4263:
        /* <DEDUP_REMOVED lines=9> */
[----:B------:R0:W5:Y:S04]  /*3fd0*/  @!P0 LDG.E.U16.CONSTANT R28, [R28.64] ;  /* 0x000000061c1c8981 */ /* 0x000168000c1e9500 */
[----:B------:R0:W5:Y:S01]  /*3fe0*/  LDG.E.128.CONSTANT R8, [R26.64] ;  /* 0x000000061a087981 */ /* 0x000162000c1e9d00 */
[----:B------:R-:W-:Y:S01]  /*3ff0*/  IMAD.MOV.U32 R24, RZ, RZ, c[0x0][0x18c] ;  /* 0x00006300ff187624 */ /* 0x000fe200078e00ff */
[----:B--2---:R-:W-:-:S02]  /*4000*/  @!P0 PRMT R2, R12, 0x7610, R2 ;  /* 0x000076100c028816 */ /* 0x004fc40000000002 */
[----:B------:R-:W-:Y:S02]  /*4010*/  @!P0 PRMT R0, R13, 0x7610, R0 ;  /* 0x000076100d008816 */ /* 0x000fe40000000000 */
[----:B------:R-:W-:Y:S02]  /*4020*/  @!P0 PRMT R2, R2, 0x7610, R12 ;  /* 0x0000761002028816 */ /* 0x000fe4000000000c */
[----:B------:R-:W-:Y:S01]  /*4030*/  @!P0 PRMT R0, R0, 0x7610, R13 ;  /* 0x0000761000008816 */ /* 0x000fe2000000000d */
[----:B------:R-:W-:Y:S05]  /*4040*/  @P1 BRA `(.L_x_4261) ;  /* 0x00000b2000001947 */ /* 0x000fea0003800000 */
[C---:B0-----:R-:W-:Y:S01]  /*4050*/  IMAD.WIDE R34, R24.reuse, 0x4, R26 ;  /* 0x0000000418227825 */ /* 0x041fe200078e021a */
[----:B------:R-:W0:Y:S04]  /*4060*/  LDS.128 R20, [UR4] ;  /* 0x00000004ff147984 */ /* 0x000e280008000c00 */
[----:B------:R1:W2:Y:S01]  /*4070*/  LDG.E.128.CONSTANT R12, [R34.64] ;  /* 0x00000006220c7981 */ /* 0x0002a2000c1e9d00 */
[----:B------:R-:W-:-:S06]  /*4080*/  IMAD.WIDE R16, R24, 0x4, R34 ;  /* 0x0000000418107825 */ /* 0x000fcc00078e0222 */
[----:B------:R-:W3:Y:S01]  /*4090*/  LDG.E.128.CONSTANT R16, [R16.64] ;  /* 0x0000000610107981 */ /* 0x000ee2000c1e9d00 */
[----:B-----5:R-:W-:Y:S02]  /*40a0*/  LOP3.LUT R36, R8, 0x3f003f, RZ, 0xc0, !PT ;  /* 0x003f003f08247812 */ /* 0x020fe400078ec0ff */
[--C-:B------:R-:W-:Y:S02]  /*40b0*/  SHF.R.U32.HI R31, RZ, 0xc, R8.reuse ;  /* 0x0000000cff1f7819 */ /* 0x100fe40000011608 */
[----:B------:R-:W-:Y:S02]  /*40c0*/  SHF.R.U32.HI R8, RZ, 0x6, R8 ;  /* 0x00000006ff087819 */ /* 0x000fe40000011608 */
[----:B------:R-:W-:Y:S02]  /*40d0*/  LOP3.LUT R37, R9, 0x3f003f, RZ, 0xc0, !PT ;  /* 0x003f003f09257812 */ /* 0x000fe400078ec0ff */
[----:B------:R-:W-:Y:S02]  /*40e0*/  SHF.R.U32.HI R25, RZ, 0xc, R9 ;  /* 0x0000000cff197819 */ /* 0x000fe40000011609 */
[----:B-1----:R-:W-:-:S02]  /*40f0*/  LOP3.LUT R34, R11, 0x3f003f, RZ, 0xc0, !PT ;  /* 0x003f003f0b227812 */ /* 0x002fc400078ec0ff */
[----:B------:R-:W-:Y:S02]  /*4100*/  LOP3.LUT R36, R36, 0x64006400, RZ, 0xfc, !PT ;  /* 0x6400640024247812 */ /* 0x000fe400078efcff */
[----:B------:R-:W-:Y:S02]  /*4110*/  SHF.R.U32.HI R9, RZ, 0x6, R9 ;  /* 0x00000006ff097819 */ /* 0x000fe40000011609 */
        /* <DEDUP_REMOVED lines=9> */
[--C-:B------:R-:W-:Y:S01]  /*41b0*/  SHF.R.U32.HI R29, RZ, 0xc, R10.reuse ;  /* 0x0000000cff1d7819 */ /* 0x100fe2000001160a */
[----:B------:R-:W-:Y:S01]  /*41c0*/  HADD2 R41, R38, -1056, -1056 ;  /* 0xe420e42026297430 */ /* 0x000fe20000000000 */
[----:B------:R-:W-:Y:S01]  /*41d0*/  LOP3.LUT R9, R8, 0x64006400, RZ, 0xfc, !PT ;  /* 0x6400640008097812 */ /* 0x000fe200078efcff */
[-C--:B0-----:R-:W-:Y:S01]  /*41e0*/  HFMA2.MMA R35, R39, R20.reuse, RZ ;  /* 0x0000001427237235 */ /* 0x081fe200000000ff */
[----:B------:R-:W-:Y:S01]  /*41f0*/  SHF.R.U32.HI R10, RZ, 0x6, R10 ;  /* 0x00000006ff0a7819 */ /* 0x000fe2000001160a */
[-C--:B------:R-:W-:Y:S01]  /*4200*/  HFMA2 R36, R37, R20.reuse, RZ.H0_H0 ;  /* 0x0000001425247231 */ /* 0x080fe200000400ff */
[----:B------:R-:W-:Y:S01]  /*4210*/  LOP3.LUT R34, R34, 0x64006400, RZ, 0xfc, !PT ;  /* 0x6400640022227812 */ /* 0x000fe200078efcff */
[----:B------:R-:W-:Y:S01]  /*4220*/  HADD2 R38, R9, -1056, -1056 ;  /* 0xe420e42009267430 */ /* 0x000fe20000000000 */
[----:B------:R-:W-:Y:S01]  /*4230*/  LOP3.LUT R10, R10, 0x3f003f, RZ, 0xc0, !PT ;  /* 0x003f003f0a0a7812 */ /* 0x000fe200078ec0ff */
[----:B------:R-:W-:Y:S01]  /*4240*/  HFMA2.MMA R8, R41, R20, RZ ;  /* 0x0000001429087235 */ /* 0x000fe200000000ff */
[--C-:B------:R-:W-:Y:S01]  /*4250*/  SHF.R.U32.HI R30, RZ, 0xc, R11.reuse ;  /* 0x0000000cff1e7819 */ /* 0x100fe2000001160b */
[----:B------:R-:W-:Y:S01]  /*4260*/  HADD2 R37, R34, -1056, -1056 ;  /* 0xe420e42022257430 */ /* 0x000fe20000000000 */
[----:B------:R-:W-:Y:S01]  /*4270*/  SHF.R.U32.HI R11, RZ, 0x6, R11 ;  /* 0x00000006ff0b7819 */ /* 0x000fe2000001160b */
[----:B------:R-:W-:Y:S01]  /*4280*/  HFMA2.MMA R9, R38, R21, R35 ;  /* 0x0000001526097235 */ /* 0x000fe20000000023 */
[----:B------:R-:W-:Y:S01]  /*4290*/  LOP3.LUT R34, R10, 0x64006400, RZ, 0xfc, !PT ;  /* 0x640064000a227812 */ /* 0x000fe200078efcff */
[----:B------:R-:W-:Y:S01]  /*42a0*/  HFMA2 R37, R37, R21, R36 ;  /* 0x0000001525257231 */ /* 0x000fe20000000024 */
[----:B------:R-:W-:Y:S01]  /*42b0*/  LOP3.LUT R11, R11, 0x3f003f, RZ, 0xc0, !PT ;  /* 0x003f003f0b0b7812 */ /* 0x000fe200078ec0ff */
[----:B------:R-:W-:Y:S01]  /*42c0*/  HFMA2 R20, R43, R20, RZ.H0_H0 ;  /* 0x000000142b147231 */ /* 0x000fe200000400ff */
[----:B------:R-:W-:Y:S01]  /*42d0*/  LOP3.LUT R45, R31, 0xf000f, RZ, 0xc0, !PT ;  /* 0x000f000f1f2d7812 */ /* 0x000fe200078ec0ff */
[----:B------:R-:W-:Y:S01]  /*42e0*/  HADD2 R39, R34, -1056, -1056 ;  /* 0xe420e42022277430 */ /* 0x000fe20000000000 */
[----:B------:R-:W-:-:S02]  /*42f0*/  LOP3.LUT R36, R11, 0x64006400, RZ, 0xfc, !PT ;  /* 0x640064000b247812 */ /* 0x000fc400078efcff */
[----:B------:R-:W-:Y:S02]  /*4300*/  LOP3.LUT R46, R25, 0xf000f, RZ, 0xc0, !PT ;  /* 0x000f000f192e7812 */ /* 0x000fe400078ec0ff */
[----:B------:R-:W-:Y:S01]  /*4310*/  LOP3.LUT R30, R30, 0xf000f, RZ, 0xc0, !PT ;  /* 0x000f000f1e1e7812 */ /* 0x000fe200078ec0ff */
[----:B------:R-:W-:Y:S01]  /*4320*/  HFMA2.MMA R34, R39, R21, R8 ;  /* 0x0000001527227235 */ /* 0x000fe20000000008 */
[----:B------:R-:W-:Y:S01]  /*4330*/  HADD2 R39, R36, -1056, -1056 ;  /* 0xe420e42024277430 */ /* 0x000fe20000000000 */
[----:B--2---:R-:W-:Y:S02]  /*4340*/  LOP3.LUT R10, R12, 0x3f003f, RZ, 0xc0, !PT ;  /* 0x003f003f0c0a7812 */ /* 0x004fe400078ec0ff */
[----:B------:R-:W-:Y:S02]  /*4350*/  LOP3.LUT R35, R14, 0x3f003f, RZ, 0xc0, !PT ;  /* 0x003f003f0e237812 */ /* 0x000fe400078ec0ff */
[----:B------:R-:W-:Y:S02]  /*4360*/  LOP3.LUT R11, R13, 0x3f003f, RZ, 0xc0, !PT ;  /* 0x003f003f0d0b7812 */ /* 0x000fe400078ec0ff */
[----:B------:R-:W-:-:S02]  /*4370*/  LOP3.LUT R10, R10, 0x64006400, RZ, 0xfc, !PT ;  /* 0x640064000a0a7812 */ /* 0x000fc400078efcff */
[----:B------:R-:W-:Y:S02]  /*4380*/  LOP3.LUT R35, R35, 0x64006400, RZ, 0xfc, !PT ;  /* 0x6400640023237812 */ /* 0x000fe400078efcff */
[----:B------:R-:W-:Y:S01]  /*4390*/  LOP3.LUT R11, R11, 0x64006400, RZ, 0xfc, !PT ;  /* 0x640064000b0b7812 */ /* 0x000fe200078efcff */
[----:B------:R-:W-:Y:S01]  /*43a0*/  HADD2 R8, R10, -1056, -1056 ;  /* 0xe420e4200a087430 */ /* 0x000fe20000000000 */
[----:B------:R-:W-:Y:S01]  /*43b0*/  SHF.R.U32.HI R36, RZ, 0x6, R15 ;  /* 0x00000006ff247819 */ /* 0x000fe2000001160f */
[----:B------:R-:W-:Y:S01]  /*43c0*/  HADD2 R35, R35, -1056, -1056 ;  /* 0xe420e42023237430 */ /* 0x000fe20000000000 */
[----:B---3--:R-:W-:Y:S01]  /*43d0*/  SHF.R.U32.HI R44, RZ, 0x8, R16 ;  /* 0x00000008ff2c7819 */ /* 0x008fe20000011610 */
[----:B------:R-:W-:Y:S01]  /*43e0*/  HADD2 R10, R11, -1056, -1056 ;  /* 0xe420e4200b0a7430 */ /* 0x000fe20000000000 */
[----:B------:R-:W-:Y:S01]  /*43f0*/  LOP3.LUT R36, R36, 0x3f003f, RZ, 0xc0, !PT ;  /* 0x003f003f24247812 */ /* 0x000fe200078ec0ff */
[----:B------:R-:W-:Y:S01]  /*4400*/  HFMA2 R11, R39, R21, R20 ;  /* 0x00000015270b7231 */ /* 0x000fe20000000014 */
[-C--:B------:R-:W-:Y:S01]  /*4410*/  HFMA2.MMA R8, R8, R22.reuse, R9 ;  /* 0x0000001608087235 */ /* 0x080fe20000000009 */
[----:B------:R-:W-:Y:S01]  /*4420*/  SHF.R.U32.HI R9, RZ, 0x6, R12 ;  /* 0x00000006ff097819 */ /* 0x000fe2000001160c */
[----:B------:R-:W-:Y:S01]  /*4430*/  HFMA2.MMA R21, R35, R22, R34 ;  /* 0x0000001623157235 */ /* 0x000fe20000000022 */
[----:B------:R-:W-:Y:S01]  /*4440*/  SHF.R.U32.HI R34, RZ, 0x6, R14 ;  /* 0x00000006ff227819 */ /* 0x000fe2000001160e */
[----:B------:R-:W-:Y:S01]  /*4450*/  HFMA2 R20, R10, R22, R37 ;  /* 0x000000160a147231 */ /* 0x000fe20000000025 */
[----:B------:R-:W-:-:S02]  /*4460*/  LOP3.LUT R35, R15, 0x3f003f, RZ, 0xc0, !PT ;  /* 0x003f003f0f237812 */ /* 0x000fc400078ec0ff */
[----:B------:R-:W-:Y:S02]  /*4470*/  SHF.R.U32.HI R10, RZ, 0x6, R13 ;  /* 0x00000006ff0a7819 */ /* 0x000fe4000001160d */
        /* <DEDUP_REMOVED lines=11> */
[----:B------:R-:W-:Y:S01]  /*4530*/  SHF.R.U32.HI R43, RZ, 0x8, R17 ;  /* 0x00000008ff2b7819 */ /* 0x000fe20000011611 */
[----:B------:R-:W-:Y:S01]  /*4540*/  HFMA2 R11, R38, R22, R11 ;  /* 0x00000016260b7231 */ /* 0x000fe2000000000b */
[----:B------:R-:W-:Y:S01]  /*4550*/  SHF.R.U32.HI R12, RZ, 0xc, R12 ;  /* 0x0000000cff0c7819 */ /* 0x000fe2000001160c */
[----:B------:R-:W-:Y:S01]  /*4560*/  HADD2 R35, R10, -1056, -1056 ;  /* 0xe420e4200a237430 */ /* 0x000fe20000000000 */
[-C--:B------:R-:W-:Y:S01]  /*4570*/  HFMA2.MMA R22, R9, R23.reuse, R8 ;  /* 0x0000001709167235 */ /* 0x080fe20000000008 */
[----:B------:R-:W-:Y:S01]  /*4580*/  HADD2 R36, R36, -1056, -1056 ;  /* 0xe420e42024247430 */ /* 0x000fe20000000000 */
[----:B------:R-:W-:Y:S01]  /*4590*/  HFMA2.MMA R21, R34, R23, R21 ;  /* 0x0000001722157235 */ /* 0x000fe20000000015 */
[-C--:B------:R-:W-:Y:S01]  /*45a0*/  HFMA2 R20, R35, R23.reuse, R20 ;  /* 0x0000001723147231 */ /* 0x080fe20000000014 */
[----:B------:R-:W-:Y:S01]  /*45b0*/  LOP3.LUT R25, R45, 0x300030, R44, 0xf8, !PT ;  /* 0x003000302d197812 */ /* 0x000fe200078ef82c */
[----:B------:R-:W-:Y:S01]  /*45c0*/  HFMA2 R23, R36, R23, R11 ;  /* 0x0000001724177231 */ /* 0x000fe2000000000b */
[----:B------:R-:W-:Y:S01]  /*45d0*/  SHF.R.U32.HI R42, RZ, 0x8, R18 ;  /* 0x00000008ff2a7819 */ /* 0x000fe20000011612 */
[----:B------:R-:W0:Y:S01]  /*45e0*/  LDS.128 R8, [UR4+0x10] ;  /* 0x00001004ff087984 */ /* 0x000e220008000c00 */
[----:B------:R-:W-:-:S02]  /*45f0*/  LOP3.LUT R45, R29, 0xf000f, RZ, 0xc0, !PT ;  /* 0x000f000f1d2d7812 */ /* 0x000fc400078ec0ff */
[----:B------:R-:W-:Y:S02]  /*4600*/  SHF.R.U32.HI R13, RZ, 0xc, R13 ;  /* 0x0000000cff0d7819 */ /* 0x000fe4000001160d */
[----:B------:R-:W-:Y:S02]  /*4610*/  LOP3.LUT R31, R16, 0x3f003f, RZ, 0xc0, !PT ;  /* 0x003f003f101f7812 */ /* 0x000fe400078ec0ff */
        /* <DEDUP_REMOVED lines=13> */
[----:B------:R-:W-:Y:S01]  /*46f0*/  LOP3.LUT R13, R14, 0xf000f, RZ, 0xc0, !PT ;  /* 0x000f000f0e0d7812 */ /* 0x000fe200078ec0ff */
[----:B------:R-:W-:Y:S01]  /*4700*/  HADD2 R31, R31, -1056, -1056 ;  /* 0xe420e4201f1f7430 */ /* 0x000fe20000000000 */
[----:B------:R-:W-:Y:S02]  /*4710*/  LOP3.LUT R34, R34, 0x64006400, RZ, 0xfc, !PT ;  /* 0x6400640022227812 */ /* 0x000fe400078efcff */
[----:B------:R-:W-:-:S02]  /*4720*/  LOP3.LUT R16, R16, 0x3f003f, RZ, 0xc0, !PT ;  /* 0x003f003f10107812 */ /* 0x000fc400078ec0ff */
[----:B------:R-:W-:Y:S01]  /*4730*/  SHF.R.U32.HI R39, RZ, 0xa, R19 ;  /* 0x0000000aff277819 */ /* 0x000fe20000011613 */
[----:B0-----:R-:W-:Y:S01]  /*4740*/  HFMA2.MMA R22, R31, R8, R22 ;  /* 0x000000081f167235 */ /* 0x001fe20000000016 */
[----:B------:R-:W-:Y:S02]  /*4750*/  LOP3.LUT R14, R15, 0xf000f, RZ, 0xc0, !PT ;  /* 0x000f000f0f0e7812 */ /* 0x000fe400078ec0ff */
[----:B------:R-:W-:Y:S02]  /*4760*/  LOP3.LUT R35, R35, 0x64006400, RZ, 0xfc, !PT ;  /* 0x6400640023237812 */ /* 0x000fe400078efcff */
[----:B------:R-:W-:Y:S02]  /*4770*/  SHF.R.U32.HI R37, RZ, 0xa, R17 ;  /* 0x0000000aff257819 */ /* 0x000fe40000011611 */
[----:B------:R-:W-:Y:S02]  /*4780*/  SHF.R.U32.HI R41, RZ, 0x8, R19 ;  /* 0x00000008ff297819 */ /* 0x000fe40000011613 */
[----:B------:R-:W-:-:S02]  /*4790*/  LOP3.LUT R40, R19, 0x3f003f, RZ, 0xc0, !PT ;  /* 0x003f003f13287812 */ /* 0x000fc400078ec0ff */
[----:B------:R-:W-:Y:S02]  /*47a0*/  SHF.R.U32.HI R17, RZ, 0x6, R17 ;  /* 0x00000006ff117819 */ /* 0x000fe40000011611 */
[----:B------:R-:W-:Y:S02]  /*47b0*/  SHF.R.U32.HI R19, RZ, 0x6, R19 ;  /* 0x00000006ff137819 */ /* 0x000fe40000011613 */
[----:B------:R-:W-:Y:S01]  /*47c0*/  LOP3.LUT R38, R13, 0x300030, R38, 0xf8, !PT ;  /* 0x003000300d267812 */ /* 0x000fe200078ef826 */
[----:B------:R-:W-:Y:S01]  /*47d0*/  HADD2 R13, R34, -1056, -1056 ;  /* 0xe420e420220d7430 */ /* 0x000fe20000000000 */
[----:B------:R-:W-:Y:S02]  /*47e0*/  LOP3.LUT R18, R18, 0x3f003f, RZ, 0xc0, !PT ;  /* 0x003f003f12127812 */ /* 0x000fe400078ec0ff */
[----:B------:R-:W-:Y:S01]  /*47f0*/  LOP3.LUT R16, R16, 0x64006400, RZ, 0xfc, !PT ;  /* 0x6400640010107812 */ /* 0x000fe200078efcff */
[----:B------:R-:W-:Y:S01]  /*4800*/  HFMA2 R20, R13, R8, R20 ;  /* 0x000000080d147231 */ /* 0x000fe20000000014 */
[----:B------:R-:W-:Y:S01]  /*4810*/  LOP3.LUT R39, R14, 0x300030, R39, 0xf8, !PT ;  /* 0x003000300e277812 */ /* 0x000fe200078ef827 */
[----:B------:R-:W-:Y:S01]  /*4820*/  HADD2 R14, R35, -1056, -1056 ;  /* 0xe420e420230e7430 */ /* 0x000fe20000000000 */
[----:B------:R-:W-:Y:S01]  /*4830*/  LOP3.LUT R40, R40, 0x64006400, RZ, 0xfc, !PT ;  /* 0x6400640028287812 */ /* 0x000fe200078efcff */
[----:B------:R-:W-:Y:S01]  /*4840*/  HADD2 R13, R16, -1056, -1056 ;  /* 0xe420e420100d7430 */ /* 0x000fe20000000000 */
[----:B------:R-:W-:-:S02]  /*4850*/  LOP3.LUT R17, R17, 0x3f003f, RZ, 0xc0, !PT ;  /* 0x003f003f11117812 */ /* 0x000fc400078ec0ff */
[----:B------:R-:W-:Y:S01]  /*4860*/  LOP3.LUT R19, R19, 0x3f003f, RZ, 0xc0, !PT ;  /* 0x003f003f13137812 */ /* 0x000fe200078ec0ff */
[----:B------:R-:W-:Y:S01]  /*4870*/  HADD2 R40, R40, -1056, -1056 ;  /* 0xe420e42028287430 */ /* 0x000fe20000000000 */
[----:B------:R-:W-:Y:S01]  /*4880*/  LOP3.LUT R18, R18, 0x64006400, RZ, 0xfc, !PT ;  /* 0x6400640012127812 */ /* 0x000fe200078efcff */
[----:B------:R-:W-:Y:S01]  /*4890*/  HFMA2.MMA R21, R14, R8, R21 ;  /* 0x000000080e157235 */ /* 0x000fe20000000015 */
[----:B------:R-:W-:Y:S01]  /*48a0*/  LOP3.LUT R25, R25, 0x64006400, RZ, 0xfc, !PT ;  /* 0x6400640019197812 */ /* 0x000fe200078efcff */
[----:B------:R-:W-:Y:S01]  /*48b0*/  HFMA2 R23, R40, R8, R23 ;  /* 0x0000000828177231 */ /* 0x000fe20000000017 */
[----:B------:R-:W-:Y:S01]  /*48c0*/  LOP3.LUT R17, R17, 0x64006400, RZ, 0xfc, !PT ;  /* 0x6400640011117812 */ /* 0x000fe200078efcff */
[----:B------:R-:W-:Y:S01]  /*48d0*/  HADD2 R18, R18, -1056, -1056 ;  /* 0xe420e42012127430 */ /* 0x000fe20000000000 */
[----:B------:R-:W-:Y:S01]  /*48e0*/  LOP3.LUT R19, R19, 0x64006400, RZ, 0xfc, !PT ;  /* 0x6400640013137812 */ /* 0x000fe200078efcff */
[-C--:B------:R-:W-:Y:S01]  /*48f0*/  HFMA2.MMA R22, R13, R9.reuse, R22 ;  /* 0x000000090d167235 */ /* 0x080fe20000000016 */
[----:B------:R-:W-:Y:S01]  /*4900*/  LOP3.LUT R36, R43, 0x300030, R36, 0xf8, !PT ;  /* 0x003000302b247812 */ /* 0x000fe200078ef824 */
[----:B------:R-:W-:Y:S01]  /*4910*/  HADD2 R25, R25, -1056, -1056 ;  /* 0xe420e42019197430 */ /* 0x000fe20000000000 */
[----:B------:R-:W-:Y:S01]  /*4920*/  LOP3.LUT R12, R12, 0x64006400, RZ, 0xfc, !PT ;  /* 0x640064000c0c7812 */ /* 0x000fe200078efcff */
[----:B------:R-:W-:Y:S01]  /*4930*/  HADD2 R17, R17, -1056, -1056 ;  /* 0xe420e42011117430 */ /* 0x000fe20000000000 */
[----:B------:R-:W-:Y:S01]  /*4940*/  LOP3.LUT R36, R36, 0x64006400, RZ, 0xfc, !PT ;  /* 0x6400640024247812 */ /* 0x000fe200078efcff */
[----:B------:R-:W-:Y:S01]  /*4950*/  HADD2 R8, R19, -1056, -1056 ;  /* 0xe420e42013087430 */ /* 0x000fe20000000000 */
[----:B------:R-:W-:Y:S01]  /*4960*/  HFMA2.MMA R21, R18, R9, R21 ;  /* 0x0000000912157235 */ /* 0x000fe20000000015 */
[----:B------:R-:W-:Y:S01]  /*4970*/  HADD2 R12, R12, -1056, -1056 ;  /* 0xe420e4200c0c7430 */ /* 0x000fe20000000000 */
[----:B------:R-:W-:Y:S01]  /*4980*/  LOP3.LUT R30, R30, 0x300030, R41, 0xf8, !PT ;  /* 0x003000301e1e7812 */ /* 0x000fe200078ef829 */
[-C--:B------:R-:W-:Y:S01]  /*4990*/  HFMA2 R20, R17, R9.reuse, R20 ;  /* 0x0000000911147231 */ /* 0x080fe20000000014 */
[----:B------:R-:W-:Y:S01]  /*49a0*/  LOP3.LUT R38, R38, 0x64006400, RZ, 0xfc, !PT ;  /* 0x6400640026267812 */ /* 0x000fe200078efcff */
[----:B------:R-:W-:Y:S01]  /*49b0*/  HFMA2 R23, R8, R9, R23 ;  /* 0x0000000908177231 */ /* 0x000fe20000000017 */
[----:B------:R-:W-:Y:S01]  /*49c0*/  LOP3.LUT R37, R42, 0x300030, R37, 0xf8, !PT ;  /* 0x003000302a257812 */ /* 0x000fe200078ef825 */
[-C--:B------:R-:W-:Y:S01]  /*49d0*/  HFMA2.MMA R22, R25, R10.reuse, R22 ;  /* 0x0000000a19167235 */ /* 0x080fe20000000016 */
[----:B------:R-:W-:Y:S01]  /*49e0*/  LOP3.LUT R29, R29, 0x64006400, RZ, 0xfc, !PT ;  /* 0x640064001d1d7812 */ /* 0x000fe200078efcff */
[----:B------:R-:W-:Y:S01]  /*49f0*/  HADD2 R9, R36, -1056, -1056 ;  /* 0xe420e42024097430 */ /* 0x000fe20000000000 */
[----:B------:R-:W-:Y:S01]  /*4a00*/  LOP3.LUT R30, R30, 0x64006400, RZ, 0xfc, !PT ;  /* 0x640064001e1e7812 */ /* 0x000fe200078efcff */
[----:B------:R-:W-:Y:S01]  /*4a10*/  HFMA2.MMA R21, R12, R10, R21 ;  /* 0x0000000a0c157235 */ /* 0x000fe20000000015 */
[----:B------:R-:W-:Y:S01]  /*4a20*/  LOP3.LUT R37, R37, 0x64006400, RZ, 0xfc, !PT ;  /* 0x6400640025257812 */ /* 0x000fe200078efcff */
[----:B------:R-:W-:Y:S01]  /*4a30*/  HADD2 R38, R38, -1056, -1056 ;  /* 0xe420e42026267430 */ /* 0x000fe20000000000 */
[----:B------:R-:W-:Y:S01]  /*4a40*/  LOP3.LUT R39, R39, 0x64006400, RZ, 0xfc, !PT ;  /* 0x6400640027277812 */ /* 0x000fe200078efcff */
[----:B------:R-:W-:Y:S01]  /*4a50*/  HADD2 R29, R29, -1056, -1056 ;  /* 0xe420e4201d1d7430 */ /* 0x000fe20000000000 */
[----:B------:R-:W-:Y:S01]  /*4a60*/  HFMA2.MMA R22, R9, R11, R22 ;  /* 0x0000000b09167235 */ /* 0x000fe20000000016 */
[----:B------:R-:W-:-:S02]  /*4a70*/  HADD2 R30, R30, -1056, -1056 ;  /* 0xe420e4201e1e7430 */ /* 0x000fc40000000000 */
[-C--:B------:R-:W-:Y:S01]  /*4a80*/  HFMA2 R20, R29, R10.reuse, R20 ;  /* 0x0000000a1d147231 */ /* 0x080fe20000000014 */
[----:B------:R-:W-:Y:S01]  /*4a90*/  HFMA2.MMA R21, R38, R11, R21 ;  /* 0x0000000b26157235 */ /* 0x000fe20000000015 */
[----:B------:R-:W-:Y:S02]  /*4aa0*/  HADD2 R37, R37, -1056, -1056 ;  /* 0xe420e42025257430 */ /* 0x000fe40000000000 */
[----:B------:R-:W-:Y:S02]  /*4ab0*/  HFMA2 R23, R30, R10, R23 ;  /* 0x0000000a1e177231 */ /* 0x000fe40000000017 */
[----:B------:R-:W-:Y:S02]  /*4ac0*/  HADD2 R8, R39, -1056, -1056 ;  /* 0xe420e42027087430 */ /* 0x000fe40000000000 */
[-C--:B------:R-:W-:Y:S02]  /*4ad0*/  HFMA2 R20, R37, R11.reuse, R20 ;  /* 0x0000000b25147231 */ /* 0x080fe40000000014 */
[----:B------:R-:W-:-:S02]  /*4ae0*/  HFMA2 R23, R8, R11, R23 ;  /* 0x0000000b08177231 */ /* 0x000fc40000000017 */
[----:B------:R-:W-:Y:S02]  /*4af0*/  HADD2 R22, R22.H0_H0, R22.H1_H1 ;  /* 0x3000001616167230 */ /* 0x000fe40000000800 */
[----:B------:R-:W-:Y:S02]  /*4b00*/  HADD2 R11, R20.H0_H0, R20.H1_H1 ;  /* 0x30000014140b7230 */ /* 0x000fe40000000800 */
[----:B------:R-:W-:Y:S02]  /*4b10*/  HADD2 R21, R21.H0_H0, R21.H1_H1 ;  /* 0x3000001515157230 */ /* 0x000fe40000000800 */
[----:B------:R-:W-:Y:S01]  /*4b20*/  HADD2 R23, R23.H0_H0, R23.H1_H1 ;  /* 0x3000001717177230 */ /* 0x000fe20000000800 */
[----:B------:R-:W-:-:S04]  /*4b30*/  PRMT R22, R22, 0x5410, R11 ;  /* 0x0000541016167816 */ /* 0x000fc8000000000b */
[----:B------:R-:W-:Y:S02]  /*4b40*/  PRMT R21, R21, 0x5410, R23 ;  /* 0x0000541015157816 */ /* 0x000fe40000000017 */
[----:B------:R-:W-:-:S03]  /*4b50*/  HFMA2.MMA R5, R22, R2, R5 ;  /* 0x0000000216057235 */ /* 0x000fc60000000005 */
[----:B------:R-:W-:Y:S02]  /*4b60*/  HFMA2 R4, R21, R0, R4 ;  /* 0x0000000015047231 */ /* 0x000fe40000000004 */
.L_x_4261:
[----:B0----5:R-:W-:Y:S01]  /*4b70*/  @!P0 IMAD.IADD R3, R28, 0x1, R33 ;  /* 0x000000011c038824 */ /* 0x021fe200078e0221 */
[----:B------:R-:W-:Y:S05]  /*4b80*/  @P1 BRA `(.L_x_4262) ;  /* 0x00000b6000001947 */ /* 0x000fea0003800000 */
[----:B------:R-:W-:Y:S01]  /*4b90*/  UIMAD UR8, UR5, 0xc, URZ ;  /* 0x0000000c050878a4 */ /* 0x000fe2000f8e023f */
[----:B------:R-:W-:Y:S01]  /*4ba0*/  IMAD.WIDE.U32 R28, R24, 0xc, R26 ;  /* 0x0000000c181c7825 */ /* 0x000fe200078e001a */
[----:B------:R-:W0:Y:S04]  /*4bb0*/  LDS.128 R20, [UR4+0x20] ;  /* 0x00002004ff147984 */ /* 0x000e280008000c00 */
[----:B------:R-:W-:-:S05]  /*4bc0*/  IADD3 R29, R29, UR8, RZ ;  /* 0x000000081d1d7c10 */ /* 0x000fca000fffe0ff */
[----:B------:R-:W2:Y:S01]  /*4bd0*/  LDG.E.128.CONSTANT R8, [R28.64] ;  /* 0x000000061c087981 */ /* 0x000ea2000c1e9d00 */
[----:B------:R-:W-:-:S05]  /*4be0*/  IMAD.WIDE R34, R24, 0x4, R28 ;  /* 0x0000000418227825 */ /* 0x000fca00078e021c */
[----:B------:R1:W3:Y:S01]  /*4bf0*/  LDG.E.128.CONSTANT R12, [R34.64] ;  /* 0x00000006220c7981 */ /* 0x0002e2000c1e9d00 */
[----:B------:R-:W-:-:S06]  /*4c00*/  IMAD.WIDE R16, R24, 0x4, R34 ;  /* 0x0000000418107825 */ /* 0x000fcc00078e0222 */
[----:B------:R-:W4:Y:S01]  /*4c10*/  LDG.E.128.CONSTANT R16, [R16.64] ;  /* 0x0000000610107981 */ /* 0x000f22000c1e9d00 */
[----:B--2---:R-:W-:Y:S02]  /*4c20*/  LOP3.LUT R31, R8, 0x3f003f, RZ, 0xc0, !PT ;  /* 0x003f003f081f7812 */ /* 0x004fe400078ec0ff */
[--C-:B------:R-:W-:Y:S02]  /*4c30*/  SHF.R.U32.HI R30, RZ, 0xc, R8.reuse ;  /* 0x0000000cff1e7819 */ /* 0x100fe40000011608 */
[----:B------:R-:W-:Y:S02]  /*4c40*/  SHF.R.U32.HI R8, RZ, 0x6, R8 ;  /* 0x00000006ff087819 */ /* 0x000fe40000011608 */
[----:B------:R-:W-:Y:S02]  /*4c50*/  LOP3.LUT R36, R9, 0x3f003f, RZ, 0xc0, !PT ;  /* 0x003f003f09247812 */ /* 0x000fe400078ec0ff */
[--C-:B------:R-:W-:Y:S02]  /*4c60*/  SHF.R.U32.HI R25, RZ, 0xc, R9.reuse ;  /* 0x0000000cff197819 */ /* 0x100fe40000011609 */
[----:B------:R-:W-:-:S02]  /*4c70*/  SHF.R.U32.HI R9, RZ, 0x6, R9 ;  /* 0x00000006ff097819 */ /* 0x000fc40000011609 */
[----:B------:R-:W-:Y:S02]  /*4c80*/  LOP3.LUT R31, R31, 0x64006400, RZ, 0xfc, !PT ;  /* 0x640064001f1f7812 */ /* 0x000fe400078efcff */
[----:B------:R-:W-:Y:S02]  /*4c90*/  LOP3.LUT R8, R8, 0x3f003f, RZ, 0xc0, !PT ;  /* 0x003f003f08087812 */ /* 0x000fe400078ec0ff */
[----:B-1----:R-:W-:Y:S01]  /*4ca0*/  LOP3.LUT R34, R11, 0x3f003f, RZ, 0xc0, !PT ;  /* 0x003f003f0b227812 */ /* 0x002fe200078ec0ff */
        /* <DEDUP_REMOVED lines=9> */
[----:B0-----:R-:W-:Y:S01]  /*4d40*/  HFMA2.MMA R8, R31, R20, RZ ;  /* 0x000000141f087235 */ /* 0x001fe200000000ff */
[--C-:B------:R-:W-:Y:S01]  /*4d50*/  SHF.R.U32.HI R28, RZ, 0xc, R10.reuse ;  /* 0x0000000cff1c7819 */ /* 0x100fe2000001160a */
[----:B------:R-:W-:Y:S01]  /*4d60*/  HADD2 R41, R34, -1056, -1056 ;  /* 0xe420e42022297430 */ /* 0x000fe20000000000 */
[----:B------:R-:W-:Y:S01]  /*4d70*/  SHF.R.U32.HI R10, RZ, 0x6, R10 ;  /* 0x00000006ff0a7819 */ /* 0x000fe2000001160a */
[----:B------:R-:W-:Y:S01]  /*4d80*/  HADD2 R34, R9, -1056, -1056 ;  /* 0xe420e42009227430 */ /* 0x000fe20000000000 */
[--C-:B------:R-:W-:Y:S01]  /*4d90*/  SHF.R.U32.HI R29, RZ, 0xc, R11.reuse ;  /* 0x0000000cff1d7819 */ /* 0x100fe2000001160b */
[----:B------:R-:W-:Y:S01]  /*4da0*/  HFMA2 R9, R39, R20, RZ.H0_H0 ;  /* 0x0000001427097231 */ /* 0x000fe200000400ff */
[----:B------:R-:W-:Y:S01]  /*4db0*/  LOP3.LUT R37, R37, 0x64006400, RZ, 0xfc, !PT ;  /* 0x6400640025257812 */ /* 0x000fe200078efcff */
[----:B------:R-:W-:Y:S01]  /*4dc0*/  HFMA2.MMA R8, R35, R21, R8 ;  /* 0x0000001523087235 */ /* 0x000fe20000000008 */
[----:B------:R-:W-:Y:S01]  /*4dd0*/  SHF.R.U32.HI R11, RZ, 0x6, R11 ;  /* 0x00000006ff0b7819 */ /* 0x000fe2000001160b */
[----:B------:R-:W-:Y:S01]  /*4de0*/  HFMA2 R35, R34, R21, R9 ;  /* 0x0000001522237231 */ /* 0x000fe20000000009 */
[----:B------:R-:W-:Y:S01]  /*4df0*/  LOP3.LUT R10, R10, 0x3f003f, RZ, 0xc0, !PT ;  /* 0x003f003f0a0a7812 */ /* 0x000fe200078ec0ff */
[----:B------:R-:W-:Y:S01]  /*4e00*/  HADD2 R37, R37, -1056, -1056 ;  /* 0xe420e42025257430 */ /* 0x000fe20000000000 */
[----:B------:R-:W-:-:S02]  /*4e10*/  LOP3.LUT R34, R11, 0x3f003f, RZ, 0xc0, !PT ;  /* 0x003f003f0b227812 */ /* 0x000fc400078ec0ff */
[----:B------:R-:W-:Y:S02]  /*4e20*/  LOP3.LUT R11, R10, 0x64006400, RZ, 0xfc, !PT ;  /* 0x640064000a0b7812 */ /* 0x000fe400078efcff */
[----:B---3--:R-:W-:Y:S01]  /*4e30*/  LOP3.LUT R9, R12, 0x3f003f, RZ, 0xc0, !PT ;  /* 0x003f003f0c097812 */ /* 0x008fe200078ec0ff */
[----:B------:R-:W-:Y:S01]  /*4e40*/  HFMA2.MMA R36, R37, R20, RZ ;  /* 0x0000001425247235 */ /* 0x000fe200000000ff */
[----:B------:R-:W-:Y:S01]  /*4e50*/  LOP3.LUT R31, R14, 0x3f003f, RZ, 0xc0, !PT ;  /* 0x003f003f0e1f7812 */ /* 0x000fe200078ec0ff */
[----:B------:R-:W-:Y:S01]  /*4e60*/  HADD2 R11, R11, -1056, -1056 ;  /* 0xe420e4200b0b7430 */ /* 0x000fe20000000000 */
[----:B------:R-:W-:Y:S01]  /*4e70*/  LOP3.LUT R10, R13, 0x3f003f, RZ, 0xc0, !PT ;  /* 0x003f003f0d0a7812 */ /* 0x000fe200078ec0ff */
[----:B------:R-:W-:Y:S01]  /*4e80*/  HFMA2 R20, R41, R20, RZ.H0_H0 ;  /* 0x0000001429147231 */ /* 0x000fe200000400ff */
[----:B------:R-:W-:Y:S02]  /*4e90*/  LOP3.LUT R34, R34, 0x64006400, RZ, 0xfc, !PT ;  /* 0x6400640022227812 */ /* 0x000fe400078efcff */
[----:B------:R-:W-:Y:S01]  /*4ea0*/  LOP3.LUT R9, R9, 0x64006400, RZ, 0xfc, !PT ;  /* 0x6400640009097812 */ /* 0x000fe200078efcff */
[----:B------:R-:W-:Y:S01]  /*4eb0*/  HFMA2.MMA R36, R11, R21, R36 ;  /* 0x000000150b247235 */ /* 0x000fe20000000024 */
        /* <DEDUP_REMOVED lines=9> */
[----:B------:R-:W-:Y:S01]  /*4f50*/  HFMA2 R11, R11, R21, R20 ;  /* 0x000000150b0b7231 */ /* 0x000fe20000000014 */
[-C--:B------:R-:W-:Y:S01]  /*4f60*/  HFMA2.MMA R8, R9, R22.reuse, R8 ;  /* 0x0000001609087235 */ /* 0x080fe20000000008 */
[----:B------:R-:W-:Y:S01]  /*4f70*/  HFMA2 R20, R10, R22, R35 ;  /* 0x000000160a147231 */ /* 0x000fe20000000023 */
[----:B------:R-:W-:Y:S01]  /*4f80*/  HFMA2.MMA R21, R31, R22, R36 ;  /* 0x000000161f157235 */ /* 0x000fe20000000024 */
[----:B------:R-:W-:Y:S01]  /*4f90*/  SHF.R.U32.HI R10, RZ, 0x6, R13 ;  /* 0x00000006ff0a7819 */ /* 0x000fe2000001160d */
[----:B------:R-:W-:Y:S01]  /*4fa0*/  HADD2 R34, R34, -1056, -1056 ;  /* 0xe420e42022227430 */ /* 0x000fe20000000000 */
[----:B------:R-:W-:-:S02]  /*4fb0*/  SHF.R.U32.HI R9, RZ, 0x6, R12 ;  /* 0x00000006ff097819 */ /* 0x000fc4000001160c */
[----:B------:R-:W-:Y:S01]  /*4fc0*/  SHF.R.U32.HI R31, RZ, 0x6, R14 ;  /* 0x00000006ff1f7819 */ /* 0x000fe2000001160e */
[----:B------:R-:W-:Y:S01]  /*4fd0*/  HFMA2 R11, R34, R22, R11 ;  /* 0x00000016220b7231 */ /* 0x000fe2000000000b */
        /* <DEDUP_REMOVED lines=11> */
[----:B------:R-:W-:Y:S01]  /*5090*/  SHF.R.U32.HI R13, RZ, 0xc, R13 ;  /* 0x0000000cff0d7819 */ /* 0x000fe2000001160d */
[----:B------:R-:W-:Y:S01]  /*50a0*/  HADD2 R10, R31, -1056, -1056 ;  /* 0xe420e4201f0a7430 */ /* 0x000fe20000000000 */
[----:B----4-:R-:W-:Y:S01]  /*50b0*/  LOP3.LUT R30, R16, 0x3f003f, RZ, 0xc0, !PT ;  /* 0x003f003f101e7812 */ /* 0x010fe200078ec0ff */
[----:B------:R-:W-:Y:S01]  /*50c0*/  HADD2 R34, R35, -1056, -1056 ;  /* 0xe420e42023227430 */ /* 0x000fe20000000000 */
[--C-:B------:R-:W-:Y:S01]  /*50d0*/  SHF.R.U32.HI R43, RZ, 0x8, R16.reuse ;  /* 0x00000008ff2b7819 */ /* 0x100fe20000011610 */
[-C--:B------:R-:W-:Y:S01]  /*50e0*/  HFMA2.MMA R22, R9, R23.reuse, R8 ;  /* 0x0000001709167235 */ /* 0x080fe20000000008 */
[-C--:B------:R-:W-:Y:S01]  /*50f0*/  HFMA2 R20, R37, R23.reuse, R20 ;  /* 0x0000001725147231 */ /* 0x080fe20000000014 */
[----:B------:R-:W-:Y:S01]  /*5100*/  HFMA2.MMA R21, R10, R23, R21 ;  /* 0x000000170a157235 */ /* 0x000fe20000000015 */
[----:B------:R-:W-:Y:S01]  /*5110*/  HFMA2 R23, R34, R23, R11 ;  /* 0x0000001722177231 */ /* 0x000fe2000000000b */
[--C-:B------:R-:W-:Y:S01]  /*5120*/  SHF.R.U32.HI R39, RZ, 0xa, R16.reuse ;  /* 0x0000000aff277819 */ /* 0x100fe20000011610 */
[----:B------:R-:W0:Y:S01]  /*5130*/  LDS.128 R8, [UR4+0x30] ;  /* 0x00003004ff087984 */ /* 0x000e220008000c00 */
[----:B------:R-:W-:-:S02]  /*5140*/  SHF.R.U32.HI R16, RZ, 0x6, R16 ;  /* 0x00000006ff107819 */ /* 0x000fc40000011610 */
[----:B------:R-:W-:Y:S02]  /*5150*/  LOP3.LUT R34, R18, 0x3f003f, RZ, 0xc0, !PT ;  /* 0x003f003f12227812 */ /* 0x000fe400078ec0ff */
[----:B------:R-:W-:Y:S02]  /*5160*/  SHF.R.U32.HI R38, RZ, 0xa, R17 ;  /* 0x0000000aff267819 */ /* 0x000fe40000011611 */
[--C-:B------:R-:W-:Y:S02]  /*5170*/  SHF.R.U32.HI R41, RZ, 0x8, R18.reuse ;  /* 0x00000008ff297819 */ /* 0x100fe40000011612 */
[--C-:B------:R-:W-:Y:S02]  /*5180*/  SHF.R.U32.HI R36, RZ, 0xa, R18.reuse ;  /* 0x0000000aff247819 */ /* 0x100fe40000011612 */
[----:B------:R-:W-:Y:S02]  /*5190*/  SHF.R.U32.HI R35, RZ, 0x6, R18 ;  /* 0x00000006ff237819 */ /* 0x000fe40000011612 */
[----:B------:R-:W-:-:S02]  /*51a0*/  LOP3.LUT R13, R13, 0xf000f, RZ, 0xc0, !PT ;  /* 0x000f000f0d0d7812 */ /* 0x000fc400078ec0ff */
[----:B------:R-:W-:Y:S02]  /*51b0*/  LOP3.LUT R30, R30, 0x64006400, RZ, 0xfc, !PT ;  /* 0x640064001e1e7812 */ /* 0x000fe400078efcff */
[----:B------:R-:W-:Y:S02]  /*51c0*/  LOP3.LUT R31, R17, 0x3f003f, RZ, 0xc0, !PT ;  /* 0x003f003f111f7812 */ /* 0x000fe400078ec0ff */
[----:B------:R-:W-:Y:S02]  /*51d0*/  LOP3.LUT R18, R19, 0x3f003f, RZ, 0xc0, !PT ;  /* 0x003f003f13127812 */ /* 0x000fe400078ec0ff */
[----:B------:R-:W-:Y:S02]  /*51e0*/  LOP3.LUT R34, R34, 0x64006400, RZ, 0xfc, !PT ;  /* 0x6400640022227812 */ /* 0x000fe400078efcff */
[----:B------:R-:W-:Y:S02]  /*51f0*/  LOP3.LUT R16, R16, 0x3f003f, RZ, 0xc0, !PT ;  /* 0x003f003f10107812 */ /* 0x000fe400078ec0ff */
[----:B------:R-:W-:Y:S01]  /*5200*/  LOP3.LUT R38, R13, 0x300030, R38, 0xf8, !PT ;  /* 0x003000300d267812 */ /* 0x000fe200078ef826 */
[----:B------:R-:W-:Y:S01]  /*5210*/  HADD2 R13, R30, -1056, -1056 ;  /* 0xe420e4201e0d7430 */ /* 0x000fe20000000000 */
[----:B------:R-:W-:Y:S01]  /*5220*/  LOP3.LUT R31, R31, 0x64006400, RZ, 0xfc, !PT ;  /* 0x640064001f1f7812 */ /* 0x000fe200078efcff */
[----:B------:R-:W-:Y:S01]  /*5230*/  HADD2 R34, R34, -1056, -1056 ;  /* 0xe420e42022227430 */ /* 0x000fe20000000000 */
[----:B------:R-:W-:-:S02]  /*5240*/  LOP3.LUT R18, R18, 0x64006400, RZ, 0xfc, !PT ;  /* 0x6400640012127812 */ /* 0x000fc400078efcff */
[----:B------:R-:W-:Y:S01]  /*5250*/  SHF.R.U32.HI R42, RZ, 0x8, R17 ;  /* 0x00000008ff2a7819 */ /* 0x000fe20000011611 */
[----:B------:R-:W-:Y:S01]  /*5260*/  HADD2 R31, R31, -1056, -1056 ;  /* 0xe420e4201f1f7430 */ /* 0x000fe20000000000 */
[----:B------:R-:W-:Y:S01]  /*5270*/  LOP3.LUT R45, R25, 0xf000f, RZ, 0xc0, !PT ;  /* 0x000f000f192d7812 */ /* 0x000fe200078ec0ff */
[----:B------:R-:W-:Y:S01]  /*5280*/  HADD2 R18, R18, -1056, -1056 ;  /* 0xe420e42012127430 */ /* 0x000fe20000000000 */
[----:B------:R-:W-:Y:S02]  /*5290*/  LOP3.LUT R35, R35, 0x3f003f, RZ, 0xc0, !PT ;  /* 0x003f003f23237812 */ /* 0x000fe400078ec0ff */
[----:B------:R-:W-:Y:S02]  /*52a0*/  SHF.R.U32.HI R12, RZ, 0xc, R12 ;  /* 0x0000000cff0c7819 */ /* 0x000fe4000001160c */
[----:B------:R-:W-:Y:S01]  /*52b0*/  LOP3.LUT R25, R44, 0x300030, R43, 0xf8, !PT ;  /* 0x003000302c197812 */ /* 0x000fe200078ef82b */
[-C--:B0-----:R-:W-:Y:S01]  /*52c0*/  HFMA2.MMA R22, R13, R8.reuse, R22 ;  /* 0x000000080d167235 */ /* 0x081fe20000000016 */
[----:B------:R-:W-:Y:S01]  /*52d0*/  LOP3.LUT R16, R16, 0x64006400, RZ, 0xfc, !PT ;  /* 0x6400640010107812 */ /* 0x000fe200078efcff */
[-C--:B------:R-:W-:Y:S01]  /*52e0*/  HFMA2 R20, R31, R8.reuse, R20 ;  /* 0x000000081f147231 */ /* 0x080fe20000000014 */
[--C-:B------:R-:W-:Y:S01]  /*52f0*/  SHF.R.U32.HI R40, RZ, 0x8, R19.reuse ;  /* 0x00000008ff287819 */ /* 0x100fe20000011613 */
[----:B------:R-:W-:Y:S01]  /*5300*/  HFMA2.MMA R21, R34, R8, R21 ;  /* 0x0000000822157235 */ /* 0x000fe20000000015 */
[----:B------:R-:W-:Y:S01]  /*5310*/  SHF.R.U32.HI R37, RZ, 0xa, R19 ;  /* 0x0000000aff257819 */ /* 0x000fe20000011613 */
[----:B------:R-:W-:Y:S01]  /*5320*/  HADD2 R13, R16, -1056, -1056 ;  /* 0xe420e420100d7430 */ /* 0x000fe20000000000 */
[----:B------:R-:W-:Y:S01]  /*5330*/  LOP3.LUT R44, R28, 0xf000f, RZ, 0xc0, !PT ;  /* 0x000f000f1c2c7812 */ /* 0x000fe200078ec0ff */
[----:B------:R-:W-:Y:S01]  /*5340*/  HFMA2 R23, R18, R8, R23 ;  /* 0x0000000812177231 */ /* 0x000fe20000000017 */
[----:B------:R-:W-:-:S02]  /*5350*/  SHF.R.U32.HI R17, RZ, 0x6, R17 ;  /* 0x00000006ff117819 */ /* 0x000fc40000011611 */
[----:B------:R-:W-:Y:S01]  /*5360*/  SHF.R.U32.HI R19, RZ, 0x6, R19 ;  /* 0x00000006ff137819 */ /* 0x000fe20000011613 */
[----:B------:R-:W-:Y:S01]  /*5370*/  HFMA2.MMA R22, R13, R9, R22 ;  /* 0x000000090d167235 */ /* 0x000fe20000000016 */
[----:B------:R-:W-:Y:S02]  /*5380*/  SHF.R.U32.HI R14, RZ, 0xc, R14 ;  /* 0x0000000cff0e7819 */ /* 0x000fe4000001160e */
[----:B------:R-:W-:Y:S02]  /*5390*/  LOP3.LUT R28, R45, 0x300030, R42, 0xf8, !PT ;  /* 0x003000302d1c7812 */ /* 0x000fe400078ef82a */
[----:B------:R-:W-:Y:S02]  /*53a0*/  LOP3.LUT R35, R35, 0x64006400, RZ, 0xfc, !PT ;  /* 0x6400640023237812 */ /* 0x000fe400078efcff */
[----:B------:R-:W-:Y:S02]  /*53b0*/  LOP3.LUT R42, R12, 0xf000f, RZ, 0xc0, !PT ;  /* 0x000f000f0c2a7812 */ /* 0x000fe400078ec0ff */
[----:B------:R-:W-:Y:S01]  /*53c0*/  LOP3.LUT R12, R44, 0x300030, R41, 0xf8, !PT ;  /* 0x003000302c0c7812 */ /* 0x000fe200078ef829 */
[----:B------:R-:W-:Y:S01]  /*53d0*/  HADD2 R8, R35, -1056, -1056 ;  /* 0xe420e42023087430 */ /* 0x000fe20000000000 */
[----:B------:R-:W-:-:S02]  /*53e0*/  SHF.R.U32.HI R15, RZ, 0xc, R15 ;  /* 0x0000000cff0f7819 */ /* 0x000fc4000001160f */
[----:B------:R-:W-:Y:S02]  /*53f0*/  LOP3.LUT R17, R17, 0x3f003f, RZ, 0xc0, !PT ;  /* 0x003f003f11117812 */ /* 0x000fe400078ec0ff */
[----:B------:R-:W-:Y:S01]  /*5400*/  LOP3.LUT R19, R19, 0x3f003f, RZ, 0xc0, !PT ;  /* 0x003f003f13137812 */ /* 0x000fe200078ec0ff */
[----:B------:R-:W-:Y:S01]  /*5410*/  HFMA2.MMA R21, R8, R9, R21 ;  /* 0x0000000908157235 */ /* 0x000fe20000000015 */
[----:B------:R-:W-:Y:S02]  /*5420*/  LOP3.LUT R25, R25, 0x64006400, RZ, 0xfc, !PT ;  /* 0x6400640019197812 */ /* 0x000fe400078efcff */
[----:B------:R-:W-:Y:S02]  /*5430*/  LOP3.LUT R41, R14, 0xf000f, RZ, 0xc0, !PT ;  /* 0x000f000f0e297812 */ /* 0x000fe400078ec0ff */
[----:B------:R-:W-:Y:S01]  /*5440*/  LOP3.LUT R39, R42, 0x300030, R39, 0xf8, !PT ;  /* 0x003000302a277812 */ /* 0x000fe200078ef827 */
[----:B------:R-:W-:Y:S01]  /*5450*/  HADD2 R25, R25, -1056, -1056 ;  /* 0xe420e42019197430 */ /* 0x000fe20000000000 */
[----:B------:R-:W-:-:S02]  /*5460*/  LOP3.LUT R12, R12, 0x64006400, RZ, 0xfc, !PT ;  /* 0x640064000c0c7812 */ /* 0x000fc400078efcff */
[----:B------:R-:W-:Y:S02]  /*5470*/  LOP3.LUT R29, R29, 0xf000f, RZ, 0xc0, !PT ;  /* 0x000f000f1d1d7812 */ /* 0x000fe400078ec0ff */
[----:B------:R-:W-:Y:S01]  /*5480*/  LOP3.LUT R14, R15, 0xf000f, RZ, 0xc0, !PT ;  /* 0x000f000f0f0e7812 */ /* 0x000fe200078ec0ff */
[----:B------:R-:W-:Y:S01]  /*5490*/  HADD2 R12, R12, -1056, -1056 ;  /* 0xe420e4200c0c7430 */ /* 0x000fe20000000000 */
[----:B------:R-:W-:Y:S01]  /*54a0*/  LOP3.LUT R17, R17, 0x64006400, RZ, 0xfc, !PT ;  /* 0x6400640011117812 */ /* 0x000fe200078efcff */
[-C--:B------:R-:W-:Y:S01]  /*54b0*/  HFMA2.MMA R22, R25, R10.reuse, R22 ;  /* 0x0000000a19167235 */ /* 0x080fe20000000016 */
[----:B------:R-:W-:Y:S02]  /*54c0*/  LOP3.LUT R19, R19, 0x64006400, RZ, 0xfc, !PT ;  /* 0x6400640013137812 */ /* 0x000fe400078efcff */
[----:B------:R-:W-:Y:S01]  /*54d0*/  LOP3.LUT R36, R41, 0x300030, R36, 0xf8, !PT ;  /* 0x0030003029247812 */ /* 0x000fe200078ef824 */
[----:B------:R-:W-:Y:S01]  /*54e0*/  HADD2 R17, R17, -1056, -1056 ;  /* 0xe420e42011117430 */ /* 0x000fe20000000000 */
[----:B------:R-:W-:Y:S01]  /*54f0*/  LOP3.LUT R39, R39, 0x64006400, RZ, 0xfc, !PT ;  /* 0x6400640027277812 */ /* 0x000fe200078efcff */
[----:B------:R-:W-:Y:S01]  /*5500*/  HFMA2.MMA R21, R12, R10, R21 ;  /* 0x0000000a0c157235 */ /* 0x000fe20000000015 */
[----:B------:R-:W-:Y:S01]  /*5510*/  LOP3.LUT R29, R29, 0x300030, R40, 0xf8, !PT ;  /* 0x003000301d1d7812 */ /* 0x000fe200078ef828 */
[-C--:B------:R-:W-:Y:S01]  /*5520*/  HFMA2 R20, R17, R9.reuse, R20 ;  /* 0x0000000911147231 */ /* 0x080fe20000000014 */
[----:B------:R-:W-:Y:S01]  /*5530*/  LOP3.LUT R37, R14, 0x300030, R37, 0xf8, !PT ;  /* 0x003000300e257812 */ /* 0x000fe200078ef825 */
[----:B------:R-:W-:Y:S01]  /*5540*/  HADD2 R14, R19, -1056, -1056 ;  /* 0xe420e420130e7430 */ /* 0x000fe20000000000 */
[----:B------:R-:W-:Y:S01]  /*5550*/  LOP3.LUT R28, R28, 0x64006400, RZ, 0xfc, !PT ;  /* 0x640064001c1c7812 */ /* 0x000fe200078efcff */
[----:B------:R-:W-:Y:S01]  /*5560*/  HADD2 R39, R39, -1056, -1056 ;  /* 0xe420e42027277430 */ /* 0x000fe20000000000 */
[----:B------:R-:W-:Y:S01]  /*5570*/  LOP3.LUT R36, R36, 0x64006400, RZ, 0xfc, !PT ;  /* 0x6400640024247812 */ /* 0x000fe200078efcff */
[----:B------:R-:W-:Y:S01]  /*5580*/  HFMA2 R23, R14, R9, R23 ;  /* 0x000000090e177231 */ /* 0x000fe20000000017 */
[----:B------:R-:W-:Y:S01]  /*5590*/  LOP3.LUT R29, R29, 0x64006400, RZ, 0xfc, !PT ;  /* 0x640064001d1d7812 */ /* 0x000fe200078efcff */
[----:B------:R-:W-:Y:S01]  /*55a0*/  HADD2 R9, R28, -1056, -1056 ;  /* 0xe420e4201c097430 */ /* 0x000fe20000000000 */
[----:B------:R-:W-:Y:S01]  /*55b0*/  LOP3.LUT R38, R38, 0x64006400, RZ, 0xfc, !PT ;  /* 0x6400640026267812 */ /* 0x000fe200078efcff */
[----:B------:R-:W-:Y:S01]  /*55c0*/  HADD2 R36, R36, -1056, -1056 ;  /* 0xe420e42024247430 */ /* 0x000fe20000000000 */
[----:B------:R-:W-:Y:S01]  /*55d0*/  LOP3.LUT R37, R37, 0x64006400, RZ, 0xfc, !PT ;  /* 0x6400640025257812 */ /* 0x000fe200078efcff */
[----:B------:R-:W-:Y:S01]  /*55e0*/  HADD2 R8, R29, -1056, -1056 ;  /* 0xe420e4201d087430 */ /* 0x000fe20000000000 */
[----:B------:R-:W-:Y:S01]  /*55f0*/  HFMA2.MMA R22, R39, R11, R22 ;  /* 0x0000000b27167235 */ /* 0x000fe20000000016 */
[----:B------:R-:W-:-:S02]  /*5600*/  HFMA2 R20, R9, R10, R20 ;  /* 0x0000000a09147231 */ /* 0x000fc40000000014 */
[----:B------:R-:W-:Y:S01]  /*5610*/  HADD2 R9, R38, -1056, -1056 ;  /* 0xe420e42026097430 */ /* 0x000fe20000000000 */
[----:B------:R-:W-:Y:S01]  /*5620*/  HFMA2.MMA R21, R36, R11, R21 ;  /* 0x0000000b24157235 */ /* 0x000fe20000000015 */
[----:B------:R-:W-:Y:S02]  /*5630*/  HFMA2 R23, R8, R10, R23 ;  /* 0x0000000a08177231 */ /* 0x000fe40000000017 */
[----:B------:R-:W-:Y:S02]  /*5640*/  HADD2 R8, R37, -1056, -1056 ;  /* 0xe420e42025087430 */ /* 0x000fe40000000000 */
[-C--:B------:R-:W-:Y:S02]  /*5650*/  HFMA2 R20, R9, R11.reuse, R20 ;  /* 0x0000000b09147231 */ /* 0x080fe40000000014 */
[----:B------:R-:W-:Y:S02]  /*5660*/  HFMA2 R23, R8, R11, R23 ;  /* 0x0000000b08177231 */ /* 0x000fe40000000017 */
[----:B------:R-:W-:-:S02]  /*5670*/  HADD2 R22, R22.H0_H0, R22.H1_H1 ;  /* 0x3000001616167230 */ /* 0x000fc40000000800 */
[----:B------:R-:W-:Y:S02]  /*5680*/  HADD2 R11, R20.H0_H0, R20.H1_H1 ;  /* 0x30000014140b7230 */ /* 0x000fe40000000800 */
[----:B------:R-:W-:Y:S02]  /*5690*/  HADD2 R21, R21.H0_H0, R21.H1_H1 ;  /* 0x3000001515157230 */ /* 0x000fe40000000800 */
[----:B------:R-:W-:Y:S01]  /*56a0*/  HADD2 R23, R23.H0_H0, R23.H1_H1 ;  /* 0x3000001717177230 */ /* 0x000fe20000000800 */
[----:B------:R-:W-:-:S04]  /*56b0*/  PRMT R22, R22, 0x5410, R11 ;  /* 0x0000541016167816 */ /* 0x000fc8000000000b */
[----:B------:R-:W-:Y:S02]  /*56c0*/  PRMT R21, R21, 0x5410, R23 ;  /* 0x0000541015157816 */ /* 0x000fe40000000017 */
[----:B------:R-:W-:-:S03]  /*56d0*/  HFMA2.MMA R5, R22, R2, R5 ;  /* 0x0000000216057235 */ /* 0x000fc60000000005 */
[----:B------:R-:W-:Y:S02]  /*56e0*/  HFMA2 R4, R21, R0, R4 ;  /* 0x0000000015047231 */ /* 0x000fe40000000004 */
.L_x_4262:
        /* <DEDUP_REMOVED lines=8> */
.L_x_4260:
[----:B------:R-:W-:-:S04]  /*5770*/  ISETP.GE.AND P0, PT, R33, R32, PT ;  /* 0x000000202100720c */ /* 0x000fc80003f06270 */
[----:B------:R-:W-:-:S13]  /*5780*/  ISETP.GE.OR P0, PT, R33, c[0x0][0x1b0], P0 ;  /* 0x00006c0021007a0c */ /* 0x000fda0000706670 */
[----:B------:R-:W-:Y:S05]  /*5790*/  @P0 BRA `(.L_x_4264) ;  /* 0x0000168000000947 */ /* 0x000fea0003800000 */
.L_x_4266:
[----:B------:R-:W-:Y:S01]  /*57a0*/  ISETP.NE.AND P0, PT, R33, R3, PT ;  /* 0x000000032100720c */ /* 0x000fe20003f05270 */
[----:B------:R-:W-:Y:S02]  /*57b0*/  IMAD.MOV.U32 R35, RZ, RZ, c[0x0][0x18c] ;  /* 0x00006300ff237624 */ /* 0x000fe400078e00ff */
[----:B------:R-:W-:Y:S02]  /*57c0*/  IMAD.MOV.U32 R28, RZ, RZ, R24 ;  /* 0x000000ffff1c7224 */ /* 0x000fe400078e0018 */
[----:B------:R-:W-:-:S04]  /*57d0*/  IMAD.MOV.U32 R29, RZ, RZ, R25 ;  /* 0x000000ffff1d7224 */ /* 0x000fc800078e0019 */
[----:B------:R-:W-:Y:S02]  /*57e0*/  IMAD.WIDE R24, R35, 0x4, R28 ;  /* 0x0000000423187825 */ /* 0x000fe400078e021c */
[----:B------:R-:W5:Y:S02]  /*57f0*/  LDG.E.128.CONSTANT R28, [R28.64] ;  /* 0x000000061c1c7981 */ /* 0x000f64000c1e9d00 */
[----:B------:R-:W-:Y:S01]  /*5800*/  @!P0 IADD3 R6, R6, 0x1, RZ ;  /* 0x0000000106068810 */ /* 0x000fe20007ffe0ff */
[----:B------:R-:W-:Y:S01]  /*5810*/  @!P0 IMAD.MOV.U32 R17, RZ, RZ, 0x2 ;  /* 0x00000002ff118424 */ /* 0x000fe200078e00ff */
[----:B------:R-:W-:-:S03]  /*5820*/  @!P0 LEA R16, R33, 0x1, 0x1 ;  /* 0x0000000121108811 */ /* 0x000fc600078e08ff */
[----:B------:R-:W-:Y:S02]  /*5830*/  @!P0 IMAD R8, R6, 0x8, R1 ;  /* 0x0000000806088824 */ /* 0x000fe400078e0201 */
[C---:B------:R-:W-:Y:S02]  /*5840*/  IMAD.WIDE R12, R35.reuse, 0x4, R24 ;  /* 0x00000004230c7825 */ /* 0x040fe400078e0218 */
[----:B------:R-:W5:Y:S02]  /*5850*/  LDG.E.128.CONSTANT R24, [R24.64] ;  /* 0x0000000618187981 */ /* 0x000f64000c1e9d00 */
[----:B------:R-:W-:Y:S02]  /*5860*/  @!P0 IMAD.WIDE R16, R16, R17, c[0x0][0x198] ;  /* 0x0000660010108625 */ /* 0x000fe400078e0211 */
[----:B------:R-:W2:Y:S02]  /*5870*/  @!P0 LDL.64 R8, [R8] ;  /* 0x0000000008088983 */ /* 0x000ea40000100a00 */
[----:B------:R-:W-:-:S02]  /*5880*/  IMAD.WIDE R10, R35, 0x4, R12 ;  /* 0x00000004230a7825 */ /* 0x000fc400078e020c */
[----:B------:R0:W3:Y:S04]  /*5890*/  @!P0 LDG.E.U16.CONSTANT R18, [R16.64] ;  /* 0x0000000610128981 */ /* 0x0000e8000c1e9500 */
[----:B------:R-:W5:Y:S04]  /*58a0*/  LDG.E.128.CONSTANT R12, [R12.64] ;  /* 0x000000060c0c7981 */ /* 0x000f68000c1e9d00 */
[----:B------:R1:W5:Y:S01]  /*58b0*/  LDG.E.128.CONSTANT R20, [R10.64] ;  /* 0x000000060a147981 */ /* 0x000362000c1e9d00 */
[----:B0-----:R-:W-:-:S06]  /*58c0*/  IMAD.WIDE R16, R35, 0x4, R10 ;  /* 0x0000000423107825 */ /* 0x001fcc00078e020a */
[----:B------:R-:W-:Y:S01]  /*58d0*/  IMAD.WIDE R34, R35, 0x4, R16 ;  /* 0x0000000423227825 */ /* 0x000fe200078e0210 */
[----:B--2---:R-:W-:Y:S02]  /*58e0*/  @!P0 PRMT R2, R8, 0x7610, R2 ;  /* 0x0000761008028816 */ /* 0x004fe40000000002 */
[----:B------:R-:W-:Y:S01]  /*58f0*/  @!P0 PRMT R0, R9, 0x7610, R0 ;  /* 0x0000761009008816 */ /* 0x000fe20000000000 */
[----:B---3--:R-:W-:Y:S01]  /*5900*/  @!P0 IMAD.IADD R3, R18, 0x1, R33 ;  /* 0x0000000112038824 */ /* 0x008fe200078e0221 */
[----:B------:R-:W-:Y:S02]  /*5910*/  @!P0 PRMT R2, R2, 0x7610, R8 ;  /* 0x0000761002028816 */ /* 0x000fe40000000008 */
[----:B------:R-:W-:Y:S02]  /*5920*/  IADD3 R33, R33, 0x20, RZ ;  /* 0x0000002021217810 */ /* 0x000fe40007ffe0ff */
[----:B------:R-:W-:Y:S01]  /*5930*/  @!P0 PRMT R0, R0, 0x7610, R9 ;  /* 0x0000761000008816 */ /* 0x000fe20000000009 */
[----:B------:R-:W-:Y:S05]  /*5940*/  @P1 BRA `(.L_x_4265) ;  /* 0x0000147000001947 */ /* 0x000fea0003800000 */
[----:B-1----:R-:W2:Y:S01]  /*5950*/  LDG.E.128.CONSTANT R16, [R16.64] ;  /* 0x0000000610107981 */ /* 0x002ea2000c1e9d00 */
[----:B-----5:R-:W-:Y:S01]  /*5960*/  SHF.R.U32.HI R36, RZ, 0xf, R28 ;  /* 0x0000000fff247819 */ /* 0x020fe2000001161c */
[----:B------:R-:W-:Y:S01]  /*5970*/  IMAD.MOV.U32 R40, RZ, RZ, 0x2800 ;  /* 0x00002800ff287424 */ /* 0x000fe200078e00ff */
[----:B------:R-:W-:Y:S01]  /*5980*/  SHF.R.U32.HI R38, RZ, 0xf, R30 ;  /* 0x0000000fff267819 */ /* 0x000fe2000001161e */
[----:B------:R-:W0:Y:S01]  /*5990*/  LDS.128 R8, [UR4] ;  /* 0x00000004ff087984 */ /* 0x000e220008000c00 */
[----:B------:R-:W-:-:S02]  /*59a0*/  SHF.R.U32.HI R39, RZ, 0xe, R24 ;  /* 0x0000000eff277819 */ /* 0x000fc40000011618 */
[----:B------:R-:W-:Y:S02]  /*59b0*/  LOP3.LUT R36, R36, 0x10001, RZ, 0xc0, !PT ;  /* 0x0001000124247812 */ /* 0x000fe400078ec0ff */
[----:B------:R-:W-:Y:S02]  /*59c0*/  SHF.R.U32.HI R43, RZ, 0xe, R26 ;  /* 0x0000000eff2b7819 */ /* 0x000fe4000001161a */
[----:B------:R-:W-:Y:S02]  /*59d0*/  LOP3.LUT R38, R38, 0x10001, RZ, 0xc0, !PT ;  /* 0x0001000126267812 */ /* 0x000fe400078ec0ff */
[----:B------:R-:W-:Y:S02]  /*59e0*/  SHF.R.U32.HI R37, RZ, 0xf, R29 ;  /* 0x0000000fff257819 */ /* 0x000fe4000001161d */
[----:B------:R-:W-:Y:S02]  /*59f0*/  LOP3.LUT R39, R36, 0x20002, R39, 0xf8, !PT ;  /* 0x0002000224277812 */ /* 0x000fe400078ef827 */
[----:B------:R-:W-:-:S02]  /*5a00*/  LOP3.LUT R36, R38, 0x20002, R43, 0xf8, !PT ;  /* 0x0002000226247812 */ /* 0x000fc400078ef82b */
[----:B------:R-:W-:Y:S02]  /*5a10*/  LOP3.LUT R38, R28, 0x1f001f, RZ, 0xc0, !PT ;  /* 0x001f001f1c267812 */ /* 0x000fe400078ec0ff */
[----:B------:R-:W-:Y:S02]  /*5a20*/  SHF.R.U32.HI R41, RZ, 0xe, R25 ;  /* 0x0000000eff297819 */ /* 0x000fe40000011619 */
[----:B------:R-:W-:Y:S02]  /*5a30*/  LOP3.LUT R42, R37, 0x10001, RZ, 0xc0, !PT ;  /* 0x00010001252a7812 */ /* 0x000fe400078ec0ff */
[----:B------:R-:W-:Y:S02]  /*5a40*/  LOP3.LUT R43, R29, 0x3e003e0, RZ, 0xc0, !PT ;  /* 0x03e003e01d2b7812 */ /* 0x000fe400078ec0ff */
[----:B------:R-:W-:Y:S02]  /*5a50*/  LOP3.LUT R38, R38, 0x64006400, RZ, 0xfc, !PT ;  /* 0x6400640026267812 */ /* 0x000fe400078efcff */
[----:B------:R-:W-:-:S02]  /*5a60*/  PRMT R37, R40, 0x7610, R37 ;  /* 0x0000761028257816 */ /* 0x000fc40000000025 */
[----:B------:R-:W-:Y:S02]  /*5a70*/  LOP3.LUT R42, R42, 0x20002, R41, 0xf8, !PT ;  /* 0x000200022a2a7812 */ /* 0x000fe400078ef829 */
        /* <DEDUP_REMOVED lines=9> */
[----:B0-----:R-:W-:Y:S01]  /*5b10*/  HFMA2.MMA R43, R43, R8, RZ ;  /* 0x000000082b2b7235 */ /* 0x001fe200000000ff */
[----:B------:R-:W-:Y:S01]  /*5b20*/  LOP3.LUT R45, R45, 0x64006400, RZ, 0xfc, !PT ;  /* 0x640064002d2d7812 */ /* 0x000fe200078efcff */
[----:B------:R-:W-:Y:S01]  /*5b30*/  HFMA2 R40, R40, R37.H0_H0, -48, -48 ;  /* 0xd200d20028287431 */ /* 0x000fe20000040025 */
[----:B------:R-:W-:Y:S01]  /*5b40*/  LOP3.LUT R46, R46, 0x64006400, RZ, 0xfc, !PT ;  /* 0x640064002e2e7812 */ /* 0x000fe200078efcff */
[----:B------:R-:W-:Y:S01]  /*5b50*/  HADD2 R41, R41, -1040, -1040 ;  /* 0xe410e41029297430 */ /* 0x000fe20000000000 */
[----:B------:R-:W-:Y:S01]  /*5b60*/  SHF.R.U32.HI R28, RZ, 0xa, R28 ;  /* 0x0000000aff1c7819 */ /* 0x000fe2000001161c */
[----:B------:R-:W-:Y:S01]  /*5b70*/  HADD2 R47, R45, -1040, -1040 ;  /* 0xe410e4102d2f7430 */ /* 0x000fe20000000000 */
[----:B------:R-:W-:Y:S01]  /*5b80*/  SHF.R.U32.HI R29, RZ, 0xa, R29 ;  /* 0x0000000aff1d7819 */ /* 0x000fe2000001161d */
[----:B------:R-:W-:Y:S01]  /*5b90*/  HADD2 R49, R46, -1040, -1040 ;  /* 0xe410e4102e317430 */ /* 0x000fe20000000000 */
[----:B------:R-:W-:Y:S01]  /*5ba0*/  HFMA2.MMA R40, R40, R9, R43 ;  /* 0x0000000928287235 */ /* 0x000fe2000000002b */
[-C--:B------:R-:W-:Y:S01]  /*5bb0*/  HFMA2 R45, R41, R8.reuse, RZ.H0_H0 ;  /* 0x00000008292d7231 */ /* 0x080fe200000400ff */
[----:B------:R-:W-:Y:S01]  /*5bc0*/  LOP3.LUT R43, R30, 0x3e003e0, RZ, 0xc0, !PT ;  /* 0x03e003e01e2b7812 */ /* 0x000fe200078ec0ff */
[----:B------:R-:W-:Y:S01]  /*5bd0*/  HFMA2.MMA R41, R47, R8, RZ ;  /* 0x000000082f297235 */ /* 0x000fe200000000ff */
[----:B------:R-:W-:Y:S01]  /*5be0*/  HFMA2 R38, R49, R8, RZ.H0_H0 ;  /* 0x0000000831267231 */ /* 0x000fe200000400ff */
[----:B------:R-:W-:Y:S01]  /*5bf0*/  LOP3.LUT R28, R28, 0x1f001f, RZ, 0xc0, !PT ;  /* 0x001f001f1c1c7812 */ /* 0x000fe200078ec0ff */
[----:B------:R-:W-:Y:S01]  /*5c00*/  HFMA2 R8, R44, R9, R45 ;  /* 0x000000092c087231 */ /* 0x000fe2000000002d */
[----:B------:R-:W-:-:S02]  /*5c10*/  LOP3.LUT R45, R31, 0x3e003e0, RZ, 0xc0, !PT ;  /* 0x03e003e01f2d7812 */ /* 0x000fc400078ec0ff */
[----:B------:R-:W-:Y:S02]  /*5c20*/  LOP3.LUT R44, R43, 0x64006400, RZ, 0xfc, !PT ;  /* 0x640064002b2c7812 */ /* 0x000fe400078efcff */
[----:B------:R-:W-:Y:S02]  /*5c30*/  LOP3.LUT R43, R28, 0x64006400, RZ, 0xfc, !PT ;  /* 0x640064001c2b7812 */ /* 0x000fe400078efcff */
[----:B------:R-:W-:Y:S01]  /*5c40*/  LOP3.LUT R46, R45, 0x64006400, RZ, 0xfc, !PT ;  /* 0x640064002d2e7812 */ /* 0x000fe200078efcff */
[-C--:B------:R-:W-:Y:S01]  /*5c50*/  HFMA2 R44, R44, R37.reuse.H0_H0, -48, -48 ;  /* 0xd200d2002c2c7431 */ /* 0x080fe20000040025 */
[--C-:B------:R-:W-:Y:S01]  /*5c60*/  SHF.R.U32.HI R28, RZ, 0xf, R31.reuse ;  /* 0x0000000fff1c7819 */ /* 0x100fe2000001161f */
[----:B------:R-:W-:Y:S01]  /*5c70*/  HADD2 R43, R43, -1040, -1040 ;  /* 0xe410e4102b2b7430 */ /* 0x000fe20000000000 */
[----:B------:R-:W-:Y:S01]  /*5c80*/  SHF.R.U32.HI R30, RZ, 0xa, R30 ;  /* 0x0000000aff1e7819 */ /* 0x000fe2000001161e */
[----:B------:R-:W-:Y:S01]  /*5c90*/  HFMA2 R45, R46, R37.H0_H0, -48, -48 ;  /* 0xd200d2002e2d7431 */ /* 0x000fe20000040025 */
[----:B------:R-:W-:Y:S01]  /*5ca0*/  SHF.R.U32.HI R31, RZ, 0xa, R31 ;  /* 0x0000000aff1f7819 */ /* 0x000fe2000001161f */
[----:B------:R-:W-:Y:S01]  /*5cb0*/  HFMA2.MMA R41, R44, R9, R41 ;  /* 0x000000092c297235 */ /* 0x000fe20000000029 */
[----:B------:R-:W-:Y:S01]  /*5cc0*/  LOP3.LUT R29, R29, 0x1f001f, RZ, 0xc0, !PT ;  /* 0x001f001f1d1d7812 */ /* 0x000fe200078ec0ff */
[----:B------:R-:W-:Y:S01]  /*5cd0*/  HFMA2 R9, R45, R9, R38 ;  /* 0x000000092d097231 */ /* 0x000fe20000000026 */
[----:B------:R-:W-:Y:S01]  /*5ce0*/  LOP3.LUT R30, R30, 0x1f001f, RZ, 0xc0, !PT ;  /* 0x001f001f1e1e7812 */ /* 0x000fe200078ec0ff */
[----:B------:R-:W-:Y:S01]  /*5cf0*/  HFMA2.MMA R40, R43, R10, R40 ;  /* 0x0000000a2b287235 */ /* 0x000fe20000000028 */
[----:B------:R-:W-:-:S02]  /*5d00*/  LOP3.LUT R31, R31, 0x1f001f, RZ, 0xc0, !PT ;  /* 0x001f001f1f1f7812 */ /* 0x000fc400078ec0ff */
[----:B------:R-:W-:Y:S02]  /*5d10*/  LOP3.LUT R43, R29, 0x64006400, RZ, 0xfc, !PT ;  /* 0x640064001d2b7812 */ /* 0x000fe400078efcff */
[----:B------:R-:W-:Y:S02]  /*5d20*/  LOP3.LUT R44, R30, 0x64006400, RZ, 0xfc, !PT ;  /* 0x640064001e2c7812 */ /* 0x000fe400078efcff */
[----:B------:R-:W-:Y:S01]  /*5d30*/  LOP3.LUT R45, R31, 0x64006400, RZ, 0xfc, !PT ;  /* 0x640064001f2d7812 */ /* 0x000fe200078efcff */
[----:B------:R-:W-:Y:S01]  /*5d40*/  HADD2 R43, R43, -1040, -1040 ;  /* 0xe410e4102b2b7430 */ /* 0x000fe20000000000 */
[----:B------:R-:W-:Y:S01]  /*5d50*/  LOP3.LUT R47, R28, 0x10001, RZ, 0xc0, !PT ;  /* 0x000100011c2f7812 */ /* 0x000fe200078ec0ff */
[----:B------:R-:W-:Y:S01]  /*5d60*/  HADD2 R44, R44, -1040, -1040 ;  /* 0xe410e4102c2c7430 */ /* 0x000fe20000000000 */
[----:B------:R-:W0:Y:S01]  /*5d70*/  LDS.128 R28, [UR4+0x10] ;  /* 0x00001004ff1c7984 */ /* 0x000e220008000c00 */
[-C--:B------:R-:W-:Y:S01]  /*5d80*/  HFMA2 R43, R43, R10.reuse, R8 ;  /* 0x0000000a2b2b7231 */ /* 0x080fe20000000008 */
[----:B------:R-:W-:Y:S01]  /*5d90*/  LOP3.LUT R8, R24, 0x1f001f, RZ, 0xc0, !PT ;  /* 0x001f001f18087812 */ /* 0x000fe200078ec0ff */
[----:B------:R-:W-:Y:S01]  /*5da0*/  HADD2 R46, R45, -1040, -1040 ;  /* 0xe410e4102d2e7430 */ /* 0x000fe20000000000 */
[----:B------:R-:W-:Y:S01]  /*5db0*/  SHF.R.U32.HI R38, RZ, 0xe, R27 ;  /* 0x0000000eff267819 */ /* 0x000fe2000001161b */
[----:B------:R-:W-:Y:S01]  /*5dc0*/  HFMA2.MMA R41, R44, R10, R41 ;  /* 0x0000000a2c297235 */ /* 0x000fe20000000029 */
[----:B------:R-:W-:Y:S01]  /*5dd0*/  LOP3.LUT R8, R8, 0x64006400, RZ, 0xfc, !PT ;  /* 0x6400640008087812 */ /* 0x000fe200078efcff */
[----:B------:R-:W-:Y:S01]  /*5de0*/  HFMA2 R44, R46, R10, R9 ;  /* 0x0000000a2e2c7231 */ /* 0x000fe20000000009 */
[----:B------:R-:W-:-:S02]  /*5df0*/  LOP3.LUT R45, R26, 0x1f001f, RZ, 0xc0, !PT ;  /* 0x001f001f1a2d7812 */ /* 0x000fc400078ec0ff */
[----:B------:R-:W-:Y:S01]  /*5e00*/  LOP3.LUT R38, R47, 0x20002, R38, 0xf8, !PT ;  /* 0x000200022f267812 */ /* 0x000fe200078ef826 */
[----:B------:R-:W-:Y:S01]  /*5e10*/  HADD2 R47, R8, -1040, -1040 ;  /* 0xe410e410082f7430 */ /* 0x000fe20000000000 */
[----:B------:R-:W-:Y:S02]  /*5e20*/  LOP3.LUT R9, R25, 0x1f001f, RZ, 0xc0, !PT ;  /* 0x001f001f19097812 */ /* 0x000fe400078ec0ff */
[----:B------:R-:W-:Y:S02]  /*5e30*/  LOP3.LUT R45, R45, 0x64006400, RZ, 0xfc, !PT ;  /* 0x640064002d2d7812 */ /* 0x000fe400078efcff */
[----:B------:R-:W-:Y:S01]  /*5e40*/  LOP3.LUT R46, R27, 0x1f001f, RZ, 0xc0, !PT ;  /* 0x001f001f1b2e7812 */ /* 0x000fe200078ec0ff */
[----:B------:R-:W-:Y:S01]  /*5e50*/  HFMA2.MMA R8, R47, R11, R40 ;  /* 0x0000000b2f087235 */ /* 0x000fe20000000028 */
[----:B------:R-:W-:Y:S01]  /*5e60*/  SHF.R.U32.HI R10, RZ, 0xd, R12 ;  /* 0x0000000dff0a7819 */ /* 0x000fe2000001160c */
[----:B------:R-:W-:Y:S01]  /*5e70*/  HADD2 R48, R45, -1040, -1040 ;  /* 0xe410e4102d307430 */ /* 0x000fe20000000000 */
[----:B------:R-:W-:-:S02]  /*5e80*/  LOP3.LUT R9, R9, 0x64006400, RZ, 0xfc, !PT ;  /* 0x6400640009097812 */ /* 0x000fc400078efcff */
[----:B------:R-:W-:Y:S02]  /*5e90*/  LOP3.LUT R46, R46, 0x64006400, RZ, 0xfc, !PT ;  /* 0x640064002e2e7812 */ /* 0x000fe400078efcff */
[----:B------:R-:W-:Y:S02]  /*5ea0*/  LOP3.LUT R40, R26, 0x3e003e0, RZ, 0xc0, !PT ;  /* 0x03e003e01a287812 */ /* 0x000fe400078ec0ff */
[----:B------:R-:W-:Y:S01]  /*5eb0*/  LOP3.LUT R39, R39, 0x40004, R10, 0xf8, !PT ;  /* 0x0004000427277812 */ /* 0x000fe200078ef80a */
[----:B------:R-:W-:Y:S01]  /*5ec0*/  HADD2 R10, R9, -1040, -1040 ;  /* 0xe410e410090a7430 */ /* 0x000fe20000000000 */
[----:B------:R-:W-:Y:S01]  /*5ed0*/  SHF.R.U32.HI R26, RZ, 0xa, R26 ;  /* 0x0000000aff1a7819 */ /* 0x000fe2000001161a */
[----:B------:R-:W-:Y:S01]  /*5ee0*/  HADD2 R45, R46, -1040, -1040 ;  /* 0xe410e4102e2d7430 */ /* 0x000fe20000000000 */
[----:B------:R-:W-:Y:S01]  /*5ef0*/  HFMA2.MMA R9, R48, R11, R41 ;  /* 0x0000000b30097235 */ /* 0x000fe20000000029 */
[----:B------:R-:W-:Y:S01]  /*5f00*/  LOP3.LUT R40, R40, 0x64006400, RZ, 0xfc, !PT ;  /* 0x6400640028287812 */ /* 0x000fe200078efcff */
[-C--:B------:R-:W-:Y:S01]  /*5f10*/  HFMA2 R10, R10, R11.reuse, R43 ;  /* 0x0000000b0a0a7231 */ /* 0x080fe2000000002b */
[----:B------:R-:W-:Y:S01]  /*5f20*/  LOP3.LUT R41, R24, 0x3e003e0, RZ, 0xc0, !PT ;  /* 0x03e003e018297812 */ /* 0x000fe200078ec0ff */
[----:B------:R-:W-:Y:S01]  /*5f30*/  HFMA2 R11, R45, R11, R44 ;  /* 0x0000000b2d0b7231 */ /* 0x000fe2000000002c */
[----:B------:R-:W-:Y:S01]  /*5f40*/  LOP3.LUT R26, R26, 0x1f001f, RZ, 0xc0, !PT ;  /* 0x001f001f1a1a7812 */ /* 0x000fe200078ec0ff */
[----:B------:R-:W-:Y:S01]  /*5f50*/  HFMA2 R40, R40, R37.H0_H0, -48, -48 ;  /* 0xd200d20028287431 */ /* 0x000fe20000040025 */
[----:B------:R-:W-:-:S02]  /*5f60*/  LOP3.LUT R43, R25, 0x3e003e0, RZ, 0xc0, !PT ;  /* 0x03e003e0192b7812 */ /* 0x000fc400078ec0ff */
[----:B------:R-:W-:Y:S02]  /*5f70*/  SHF.R.U32.HI R25, RZ, 0xa, R25 ;  /* 0x0000000aff197819 */ /* 0x000fe40000011619 */
[----:B------:R-:W-:Y:S01]  /*5f80*/  LOP3.LUT R44, R41, 0x64006400, RZ, 0xfc, !PT ;  /* 0x64006400292c7812 */ /* 0x000fe200078efcff */
[----:B0-----:R-:W-:Y:S01]  /*5f90*/  HFMA2.MMA R9, R40, R28, R9 ;  /* 0x0000001c28097235 */ /* 0x001fe20000000009 */
[----:B------:R-:W-:Y:S02]  /*5fa0*/  LOP3.LUT R26, R26, 0x64006400, RZ, 0xfc, !PT ;  /* 0x640064001a1a7812 */ /* 0x000fe400078efcff */
[----:B------:R-:W-:Y:S01]  /*5fb0*/  SHF.R.U32.HI R24, RZ, 0xa, R24 ;  /* 0x0000000aff187819 */ /* 0x000fe20000011618 */
[----:B------:R-:W-:Y:S01]  /*5fc0*/  HFMA2 R45, R44, R37.H0_H0, -48, -48 ;  /* 0xd200d2002c2d7431 */ /* 0x000fe20000040025 */
[----:B------:R-:W-:Y:S01]  /*5fd0*/  LOP3.LUT R46, R43, 0x64006400, RZ, 0xfc, !PT ;  /* 0x640064002b2e7812 */ /* 0x000fe200078efcff */
[----:B------:R-:W-:Y:S01]  /*5fe0*/  HADD2 R26, R26, -1040, -1040 ;  /* 0xe410e4101a1a7430 */ /* 0x000fe20000000000 */
[----:B------:R-:W-:-:S02]  /*5ff0*/  LOP3.LUT R25, R25, 0x1f001f, RZ, 0xc0, !PT ;  /* 0x001f001f19197812 */ /* 0x000fc400078ec0ff */
[----:B------:R-:W-:Y:S01]  /*6000*/  LOP3.LUT R24, R24, 0x1f001f, RZ, 0xc0, !PT ;  /* 0x001f001f18187812 */ /* 0x000fe200078ec0ff */
[----:B------:R-:W-:Y:S01]  /*6010*/  HFMA2 R47, R46, R37.H0_H0, -48, -48 ;  /* 0xd200d2002e2f7431 */ /* 0x000fe20000040025 */
[----:B------:R-:W-:Y:S01]  /*6020*/  LOP3.LUT R25, R25, 0x64006400, RZ, 0xfc, !PT ;  /* 0x6400640019197812 */ /* 0x000fe200078efcff */
[----:B------:R-:W-:Y:S01]  /*6030*/  HFMA2.MMA R8, R45, R28, R8 ;  /* 0x0000001c2d087235 */ /* 0x000fe20000000008 */
[----:B------:R-:W-:Y:S01]  /*6040*/  LOP3.LUT R41, R27, 0x3e003e0, RZ, 0xc0, !PT ;  /* 0x03e003e01b297812 */ /* 0x000fe200078ec0ff */
[----:B------:R-:W-:Y:S01]  /*6050*/  HFMA2 R10, R47, R28, R10 ;  /* 0x0000001c2f0a7231 */ /* 0x000fe2000000000a */
[----:B------:R-:W-:Y:S01]  /*6060*/  LOP3.LUT R24, R24, 0x64006400, RZ, 0xfc, !PT ;  /* 0x6400640018187812 */ /* 0x000fe200078efcff */
[----:B------:R-:W-:Y:S01]  /*6070*/  HADD2 R25, R25, -1040, -1040 ;  /* 0xe410e41019197430 */ /* 0x000fe20000000000 */
[----:B------:R-:W-:Y:S01]  /*6080*/  SHF.R.U32.HI R27, RZ, 0xa, R27 ;  /* 0x0000000aff1b7819 */ /* 0x000fe2000001161b */
[----:B------:R-:W-:Y:S01]  /*6090*/  HFMA2.MMA R45, R26, R29, R9 ;  /* 0x0000001d1a2d7235 */ /* 0x000fe20000000009 */
[----:B------:R-:W-:Y:S01]  /*60a0*/  LOP3.LUT R9, R12, 0x1f001f, RZ, 0xc0, !PT ;  /* 0x001f001f0c097812 */ /* 0x000fe200078ec0ff */
[----:B------:R-:W-:Y:S01]  /*60b0*/  HFMA2 R10, R25, R29, R10 ;  /* 0x0000001d190a7231 */ /* 0x000fe2000000000a */
        /* <DEDUP_REMOVED lines=17> */
[-C--:B------:R-:W-:Y:S01]  /*61d0*/  HFMA2.MMA R9, R9, R30.reuse, R8 ;  /* 0x0000001e09097235 */ /* 0x080fe20000000008 */
[----:B------:R-:W-:Y:S01]  /*61e0*/  HADD2 R24, R25, -1040, -1040 ;  /* 0xe410e41019187430 */ /* 0x000fe20000000000 */
[----:B------:R-:W-:Y:S01]  /*61f0*/  LOP3.LUT R8, R20, 0x3e003e0, RZ, 0xc0, !PT ;  /* 0x03e003e014087812 */ /* 0x000fe200078ec0ff */
[----:B------:R-:W-:Y:S01]  /*6200*/  HFMA2 R11, R28, R29, R11 ;  /* 0x0000001d1c0b7231 */ /* 0x000fe2000000000b */
[----:B------:R-:W-:Y:S01]  /*6210*/  LOP3.LUT R48, R13, 0x3e003e0, RZ, 0xc0, !PT ;  /* 0x03e003e00d307812 */ /* 0x000fe200078ec0ff */
[----:B------:R-:W-:Y:S01]  /*6220*/  HADD2 R26, R26, -1040, -1040 ;  /* 0xe410e4101a1a7430 */ /* 0x000fe20000000000 */
[----:B------:R-:W-:Y:S01]  /*6230*/  LOP3.LUT R46, R15, 0x3e003e0, RZ, 0xc0, !PT ;  /* 0x03e003e00f2e7812 */ /* 0x000fe200078ec0ff */
[-C--:B------:R-:W-:Y:S01]  /*6240*/  HFMA2 R44, R27, R30.reuse, R10 ;  /* 0x0000001e1b2c7231 */ /* 0x080fe2000000000a */
[----:B------:R-:W-:Y:S01]  /*6250*/  LOP3.LUT R10, R12, 0x3e003e0, RZ, 0xc0, !PT ;  /* 0x03e003e00c0a7812 */ /* 0x000fe200078ec0ff */
[----:B------:R-:W-:Y:S01]  /*6260*/  HFMA2.MMA R45, R24, R30, R45 ;  /* 0x0000001e182d7235 */ /* 0x000fe2000000002d */
[----:B------:R-:W-:Y:S01]  /*6270*/  LOP3.LUT R52, R14, 0x3e003e0, RZ, 0xc0, !PT ;  /* 0x03e003e00e347812 */ /* 0x000fe200078ec0ff */
[----:B------:R-:W-:Y:S01]  /*6280*/  HFMA2 R40, R26, R30, R11 ;  /* 0x0000001e1a287231 */ /* 0x000fe2000000000b */
[----:B------:R-:W-:-:S02]  /*6290*/  SHF.R.U32.HI R43, RZ, 0xd, R13 ;  /* 0x0000000dff2b7819 */ /* 0x000fc4000001160d */
        /* <DEDUP_REMOVED lines=13> */
[----:B------:R-:W-:Y:S01]  /*6370*/  HFMA2 R43, R46, R37.H0_H0, -48, -48 ;  /* 0xd200d2002e2b7431 */ /* 0x000fe20000040025 */
[----:B------:R-:W-:Y:S01]  /*6380*/  LOP3.LUT R24, R24, 0x64006400, RZ, 0xfc, !PT ;  /* 0x6400640018187812 */ /* 0x000fe200078efcff */
[-C--:B------:R-:W-:Y:S01]  /*6390*/  HFMA2 R44, R11, R31.reuse, R44 ;  /* 0x0000001f0b2c7231 */ /* 0x080fe2000000002c */
[----:B------:R-:W-:Y:S01]  /*63a0*/  LOP3.LUT R50, R50, 0x64006400, RZ, 0xfc, !PT ;  /* 0x6400640032327812 */ /* 0x000fe200078efcff */
[----:B------:R-:W-:Y:S01]  /*63b0*/  HFMA2.MMA R45, R8, R31, R45 ;  /* 0x0000001f082d7235 */ /* 0x000fe2000000002d */
[----:B------:R-:W-:Y:S01]  /*63c0*/  LOP3.LUT R27, R27, 0x64006400, RZ, 0xfc, !PT ;  /* 0x640064001b1b7812 */ /* 0x000fe200078efcff */
[----:B------:R-:W-:Y:S01]  /*63d0*/  HFMA2 R40, R43, R31, R40 ;  /* 0x0000001f2b287231 */ /* 0x000fe20000000028 */
[----:B------:R-:W-:Y:S01]  /*63e0*/  SHF.R.U32.HI R13, RZ, 0xa, R13 ;  /* 0x0000000aff0d7819 */ /* 0x000fe2000001160d */
[-C--:B------:R-:W-:Y:S01]  /*63f0*/  HFMA2 R29, R50, R37.reuse.H0_H0, -48, -48 ;  /* 0xd200d200321d7431 */ /* 0x080fe20000040025 */
[----:B------:R-:W-:Y:S01]  /*6400*/  SHF.R.U32.HI R49, RZ, 0xd, R15 ;  /* 0x0000000dff317819 */ /* 0x000fe2000001160f */
[----:B------:R-:W-:Y:S01]  /*6410*/  HFMA2 R27, R27, R37.H0_H0, -48, -48 ;  /* 0xd200d2001b1b7431 */ /* 0x000fe20000040025 */
[----:B------:R-:W-:-:S02]  /*6420*/  LOP3.LUT R13, R13, 0x1f001f, RZ, 0xc0, !PT ;  /* 0x001f001f0d0d7812 */ /* 0x000fc400078ec0ff */
[----:B------:R-:W-:Y:S02]  /*6430*/  SHF.R.U32.HI R12, RZ, 0xa, R12 ;  /* 0x0000000aff0c7819 */ /* 0x000fe4000001160c */
[----:B------:R-:W-:Y:S02]  /*6440*/  LOP3.LUT R13, R13, 0x64006400, RZ, 0xfc, !PT ;  /* 0x640064000d0d7812 */ /* 0x000fe400078efcff */
[----:B------:R-:W-:Y:S02]  /*6450*/  LOP3.LUT R12, R12, 0x1f001f, RZ, 0xc0, !PT ;  /* 0x001f001f0c0c7812 */ /* 0x000fe400078ec0ff */
[--C-:B------:R-:W-:Y:S01]  /*6460*/  SHF.R.U32.HI R47, RZ, 0xd, R14.reuse ;  /* 0x0000000dff2f7819 */ /* 0x100fe2000001160e */
[----:B------:R-:W-:Y:S01]  /*6470*/  HADD2 R13, R13, -1040, -1040 ;  /* 0xe410e4100d0d7430 */ /* 0x000fe20000000000 */
[----:B------:R-:W-:Y:S02]  /*6480*/  SHF.R.U32.HI R14, RZ, 0xa, R14 ;  /* 0x0000000aff0e7819 */ /* 0x000fe4000001160e */
[----:B------:R-:W-:-:S02]  /*6490*/  LOP3.LUT R12, R12, 0x64006400, RZ, 0xfc, !PT ;  /* 0x640064000c0c7812 */ /* 0x000fc400078efcff */
[----:B------:R-:W-:Y:S02]  /*64a0*/  SHF.R.U32.HI R15, RZ, 0xa, R15 ;  /* 0x0000000aff0f7819 */ /* 0x000fe4000001160f */
[----:B------:R-:W-:Y:S01]  /*64b0*/  LOP3.LUT R14, R14, 0x1f001f, RZ, 0xc0, !PT ;  /* 0x001f001f0e0e7812 */ /* 0x000fe200078ec0ff */
[----:B------:R-:W-:Y:S01]  /*64c0*/  HADD2 R12, R12, -1040, -1040 ;  /* 0xe410e4100c0c7430 */ /* 0x000fe20000000000 */
[----:B------:R-:W-:Y:S02]  /*64d0*/  LOP3.LUT R47, R36, 0x40004, R47, 0xf8, !PT ;  /* 0x00040004242f7812 */ /* 0x000fe400078ef82f */
[----:B------:R-:W-:Y:S02]  /*64e0*/  LOP3.LUT R43, R14, 0x64006400, RZ, 0xfc, !PT ;  /* 0x640064000e2b7812 */ /* 0x000fe400078efcff */
[----:B------:R-:W-:-:S04]  /*64f0*/  LOP3.LUT R14, R22, 0x1f001f, RZ, 0xc0, !PT ;  /* 0x001f001f160e7812 */ /* 0x000fc800078ec0ff */
[----:B------:R-:W-:Y:S02]  /*6500*/  LOP3.LUT R14, R14, 0x64006400, RZ, 0xfc, !PT ;  /* 0x640064000e0e7812 */ /* 0x000fe400078efcff */
[----:B--2---:R-:W-:Y:S02]  /*6510*/  LOP3.LUT R26, R16, 0x3e003e0, RZ, 0xc0, !PT ;  /* 0x03e003e0101a7812 */ /* 0x004fe400078ec0ff */
        /* <DEDUP_REMOVED lines=8> */
[-C--:B------:R-:W-:Y:S02]  /*65a0*/  HFMA2 R41, R24, R37.reuse.H0_H0, -48, -48 ;  /* 0xd200d20018297431 */ /* 0x080fe40000040025 */
[-C--:B------:R-:W-:Y:S02]  /*65b0*/  HFMA2 R24, R30, R37.reuse.H0_H0, -48, -48 ;  /* 0xd200d2001e187431 */ /* 0x080fe40000040025 */
[-C--:B------:R-:W-:Y:S01]  /*65c0*/  HFMA2 R26, R46, R37.reuse.H0_H0, -48, -48 ;  /* 0xd200d2002e1a7431 */ /* 0x080fe20000040025 */
[----:B------:R-:W-:Y:S01]  /*65d0*/  LOP3.LUT R46, R38, 0x40004, R49, 0xf8, !PT ;  /* 0x00040004262e7812 */ /* 0x000fe200078ef831 */
[----:B------:R-:W-:Y:S01]  /*65e0*/  HFMA2 R30, R48, R37.H0_H0, -48, -48 ;  /* 0xd200d200301e7431 */ /* 0x000fe20000040025 */
[----:B------:R-:W-:Y:S01]  /*65f0*/  HFMA2.MMA R37, R10, R31, R9 ;  /* 0x0000001f0a257235 */ /* 0x000fe20000000009 */
[----:B------:R-:W-:Y:S01]  /*6600*/  SHF.R.U32.HI R38, RZ, 0xc, R20 ;  /* 0x0000000cff267819 */ /* 0x000fe20000011614 */
[----:B------:R-:W0:Y:S01]  /*6610*/  LDS.128 R8, [UR4+0x20] ;  /* 0x00002004ff087984 */ /* 0x000e220008000c00 */
[----:B------:R-:W-:-:S02]  /*6620*/  SHF.R.U32.HI R49, RZ, 0xc, R21 ;  /* 0x0000000cff317819 */ /* 0x000fc40000011615 */
[----:B------:R-:W-:Y:S02]  /*6630*/  LOP3.LUT R38, R39, 0x80008, R38, 0xf8, !PT ;  /* 0x0008000827267812 */ /* 0x000fe400078ef826 */
[----:B------:R-:W-:Y:S02]  /*6640*/  SHF.R.U32.HI R39, RZ, 0xc, R23 ;  /* 0x0000000cff277819 */ /* 0x000fe40000011617 */
[----:B------:R-:W-:Y:S02]  /*6650*/  LOP3.LUT R36, R42, 0x80008, R49, 0xf8, !PT ;  /* 0x000800082a247812 */ /* 0x000fe400078ef831 */
[----:B------:R-:W-:Y:S02]  /*6660*/  LOP3.LUT R39, R46, 0x80008, R39, 0xf8, !PT ;  /* 0x000800082e277812 */ /* 0x000fe400078ef827 */
[----:B------:R-:W-:Y:S02]  /*6670*/  SHF.R.U32.HI R46, RZ, 0xb, R19 ;  /* 0x0000000bff2e7819 */ /* 0x000fe40000011613 */
[----:B------:R-:W-:-:S02]  /*6680*/  SHF.R.U32.HI R42, RZ, 0xc, R22 ;  /* 0x0000000cff2a7819 */ /* 0x000fc40000011616 */
[----:B------:R-:W-:Y:S01]  /*6690*/  LOP3.LUT R39, R39, 0x100010, R46, 0xf8, !PT ;  /* 0x0010001027277812 */ /* 0x000fe200078ef82e */
[----:B------:R-:W-:Y:S01]  /*66a0*/  HADD2 R46, R43, -1040, -1040 ;  /* 0xe410e4102b2e7430 */ /* 0x000fe20000000000 */
[----:B------:R-:W-:Y:S02]  /*66b0*/  SHF.R.U32.HI R22, RZ, 0xa, R22 ;  /* 0x0000000aff167819 */ /* 0x000fe40000011616 */
[----:B------:R-:W-:Y:S02]  /*66c0*/  LOP3.LUT R42, R47, 0x80008, R42, 0xf8, !PT ;  /* 0x000800082f2a7812 */ /* 0x000fe400078ef82a */
[----:B------:R-:W-:Y:S02]  /*66d0*/  LOP3.LUT R22, R22, 0x1f001f, RZ, 0xc0, !PT ;  /* 0x001f001f16167812 */ /* 0x000fe400078ec0ff */
[----:B------:R-:W-:Y:S02]  /*66e0*/  SHF.R.U32.HI R47, RZ, 0xb, R16 ;  /* 0x0000000bff2f7819 */ /* 0x000fe40000011610 */
[----:B------:R-:W-:-:S02]  /*66f0*/  LOP3.LUT R22, R22, 0x64006400, RZ, 0xfc, !PT ;  /* 0x6400640016167812 */ /* 0x000fc400078efcff */
[----:B------:R-:W-:Y:S02]  /*6700*/  LOP3.LUT R38, R38, 0x100010, R47, 0xf8, !PT ;  /* 0x0010001026267812 */ /* 0x000fe400078ef82f */
[----:B------:R-:W-:Y:S01]  /*6710*/  SHF.R.U32.HI R47, RZ, 0xb, R18 ;  /* 0x0000000bff2f7819 */ /* 0x000fe20000011612 */
[----:B------:R-:W-:Y:S01]  /*6720*/  HADD2 R22, R22, -1040, -1040 ;  /* 0xe410e41016167430 */ /* 0x000fe20000000000 */
[----:B------:R-:W-:Y:S02]  /*6730*/  SHF.R.U32.HI R49, RZ, 0xb, R17 ;  /* 0x0000000bff317819 */ /* 0x000fe40000011611 */
[----:B------:R-:W-:Y:S02]  /*6740*/  LOP3.LUT R42, R42, 0x100010, R47, 0xf8, !PT ;  /* 0x001000102a2a7812 */ /* 0x000fe400078ef82f */
[----:B------:R-:W-:Y:S02]  /*6750*/  LOP3.LUT R38, R38, 0x64006400, RZ, 0xfc, !PT ;  /* 0x6400640026267812 */ /* 0x000fe400078efcff */
[----:B------:R-:W-:-:S02]  /*6760*/  LOP3.LUT R42, R42, 0x64006400, RZ, 0xfc, !PT ;  /* 0x640064002a2a7812 */ /* 0x000fc400078efcff */
[----:B------:R-:W-:Y:S01]  /*6770*/  LOP3.LUT R36, R36, 0x100010, R49, 0xf8, !PT ;  /* 0x0010001024247812 */ /* 0x000fe200078ef831 */
[-C--:B0-----:R-:W-:Y:S01]  /*6780*/  HFMA2 R31, R13, R8.reuse, R44 ;  /* 0x000000080d1f7231 */ /* 0x081fe2000000002c */
[----:B------:R-:W-:Y:S01]  /*6790*/  LOP3.LUT R44, R15, 0x1f001f, RZ, 0xc0, !PT ;  /* 0x001f001f0f2c7812 */ /* 0x000fe200078ec0ff */
[-C--:B------:R-:W-:Y:S01]  /*67a0*/  HFMA2.MMA R37, R12, R8.reuse, R37 ;  /* 0x000000080c257235 */ /* 0x080fe20000000025 */
        /* <DEDUP_REMOVED lines=12> */
[----:B------:R-:W-:-:S02]  /*6870*/  LOP3.LUT R15, R15, 0x64006400, RZ, 0xfc, !PT ;  /* 0x640064000f0f7812 */ /* 0x000fc400078efcff */
[----:B------:R-:W-:Y:S01]  /*6880*/  SHF.R.U32.HI R21, RZ, 0xa, R21 ;  /* 0x0000000aff157819 */ /* 0x000fe20000011615 */
[-C--:B------:R-:W-:Y:S01]  /*6890*/  HFMA2.MMA R8, R44, R9.reuse, R37 ;  /* 0x000000092c087235 */ /* 0x080fe20000000025 */
[----:B------:R-:W-:Y:S01]  /*68a0*/  HADD2 R44, R12, -1040, -1040 ;  /* 0xe410e4100c2c7430 */ /* 0x000fe20000000000 */
[----:B------:R-:W-:Y:S01]  /*68b0*/  SHF.R.U32.HI R20, RZ, 0xa, R20 ;  /* 0x0000000aff147819 */ /* 0x000fe20000011614 */
[----:B------:R-:W-:Y:S01]  /*68c0*/  HADD2 R43, R15, -1040, -1040 ;  /* 0xe410e4100f2b7430 */ /* 0x000fe20000000000 */
[----:B------:R-:W-:Y:S01]  /*68d0*/  LOP3.LUT R21, R21, 0x1f001f, RZ, 0xc0, !PT ;  /* 0x001f001f15157812 */ /* 0x000fe200078ec0ff */
[----:B------:R-:W0:Y:S01]  /*68e0*/  LDS.128 R12, [UR4+0x30] ;  /* 0x00003004ff0c7984 */ /* 0x000e220008000c00 */
[----:B------:R-:W-:Y:S01]  /*68f0*/  SHF.R.U32.HI R23, RZ, 0xa, R23 ;  /* 0x0000000aff177819 */ /* 0x000fe20000011617 */
[----:B------:R-:W-:Y:S01]  /*6900*/  HFMA2.MMA R37, R46, R9, R45 ;  /* 0x000000092e257235 */ /* 0x000fe2000000002d */
[-C--:B------:R-:W-:Y:S01]  /*6910*/  HFMA2 R31, R44, R9.reuse, R31 ;  /* 0x000000092c1f7231 */ /* 0x080fe2000000001f */
[----:B------:R-:W-:Y:S01]  /*6920*/  LOP3.LUT R20, R20, 0x1f001f, RZ, 0xc0, !PT ;  /* 0x001f001f14147812 */ /* 0x000fe200078ec0ff */
[----:B------:R-:W-:Y:S01]  /*6930*/  HFMA2 R9, R43, R9, R40 ;  /* 0x000000092b097231 */ /* 0x000fe20000000028 */
[----:B------:R-:W-:Y:S01]  /*6940*/  LOP3.LUT R21, R21, 0x64006400, RZ, 0xfc, !PT ;  /* 0x6400640015157812 */ /* 0x000fe200078efcff */
[-C--:B------:R-:W-:Y:S01]  /*6950*/  HFMA2.MMA R8, R25, R10.reuse, R8 ;  /* 0x0000000a19087235 */ /* 0x080fe20000000008 */
[----:B------:R-:W-:Y:S01]  /*6960*/  LOP3.LUT R23, R23, 0x1f001f, RZ, 0xc0, !PT ;  /* 0x001f001f17177812 */ /* 0x000fe200078ec0ff */
[-C--:B------:R-:W-:Y:S01]  /*6970*/  HFMA2 R31, R29, R10.reuse, R31 ;  /* 0x0000000a1d1f7231 */ /* 0x080fe2000000001f */
[----:B------:R-:W-:Y:S01]  /*6980*/  LOP3.LUT R20, R20, 0x64006400, RZ, 0xfc, !PT ;  /* 0x6400640014147812 */ /* 0x000fe200078efcff */
[----:B------:R-:W-:Y:S01]  /*6990*/  HFMA2.MMA R37, R27, R10, R37 ;  /* 0x0000000a1b257235 */ /* 0x000fe20000000025 */
[----:B------:R-:W-:Y:S01]  /*69a0*/  HFMA2 R9, R41, R10, R9 ;  /* 0x0000000a29097231 */ /* 0x000fe20000000009 */
[----:B------:R-:W-:Y:S01]  /*69b0*/  LOP3.LUT R23, R23, 0x64006400, RZ, 0xfc, !PT ;  /* 0x6400640017177812 */ /* 0x000fe200078efcff */
[----:B------:R-:W-:Y:S01]  /*69c0*/  HADD2 R10, R21, -1040, -1040 ;  /* 0xe410e410150a7430 */ /* 0x000fe20000000000 */
[----:B------:R-:W-:Y:S01]  /*69d0*/  LOP3.LUT R40, R16, 0x1f001f, RZ, 0xc0, !PT ;  /* 0x001f001f10287812 */ /* 0x000fe200078ec0ff */
[----:B------:R-:W-:Y:S01]  /*69e0*/  HADD2 R25, R20, -1040, -1040 ;  /* 0xe410e41014197430 */ /* 0x000fe20000000000 */
[----:B------:R-:W-:Y:S01]  /*69f0*/  LOP3.LUT R44, R18, 0x1f001f, RZ, 0xc0, !PT ;  /* 0x001f001f122c7812 */ /* 0x000fe200078ec0ff */
[-C--:B------:R-:W-:Y:S01]  /*6a00*/  HFMA2 R31, R10, R11.reuse, R31 ;  /* 0x0000000b0a1f7231 */ /* 0x080fe2000000001f */
[----:B------:R-:W-:Y:S01]  /*6a10*/  LOP3.LUT R40, R40, 0x64006400, RZ, 0xfc, !PT ;  /* 0x6400640028287812 */ /* 0x000fe200078efcff */
[----:B------:R-:W-:Y:S01]  /*6a20*/  HADD2 R10, R23, -1040, -1040 ;  /* 0xe410e410170a7430 */ /* 0x000fe20000000000 */
[----:B------:R-:W-:Y:S01]  /*6a30*/  SHF.R.U32.HI R16, RZ, 0xa, R16 ;  /* 0x0000000aff107819 */ /* 0x000fe20000011610 */
[-C--:B------:R-:W-:Y:S01]  /*6a40*/  HFMA2.MMA R8, R25, R11.reuse, R8 ;  /* 0x0000000b19087235 */ /* 0x080fe20000000008 */
[----:B------:R-:W-:Y:S01]  /*6a50*/  LOP3.LUT R44, R44, 0x64006400, RZ, 0xfc, !PT ;  /* 0x640064002c2c7812 */ /* 0x000fe200078efcff */
[----:B------:R-:W-:Y:S01]  /*6a60*/  HFMA2.MMA R37, R22, R11, R37 ;  /* 0x0000000b16257235 */ /* 0x000fe20000000025 */
[----:B------:R-:W-:Y:S01]  /*6a70*/  HFMA2 R9, R10, R11, R9 ;  /* 0x0000000b0a097231 */ /* 0x000fe20000000009 */
[----:B------:R-:W-:Y:S01]  /*6a80*/  LOP3.LUT R43, R17, 0x1f001f, RZ, 0xc0, !PT ;  /* 0x001f001f112b7812 */ /* 0x000fe200078ec0ff */
[----:B------:R-:W-:Y:S01]  /*6a90*/  HADD2 R11, R40, -1040, -1040 ;  /* 0xe410e410280b7430 */ /* 0x000fe20000000000 */
[----:B------:R-:W-:Y:S01]  /*6aa0*/  SHF.R.U32.HI R18, RZ, 0xa, R18 ;  /* 0x0000000aff127819 */ /* 0x000fe20000011612 */
[----:B------:R-:W-:Y:S01]  /*6ab0*/  HADD2 R44, R44, -1040, -1040 ;  /* 0xe410e4102c2c7430 */ /* 0x000fe20000000000 */
[----:B------:R-:W-:-:S02]  /*6ac0*/  LOP3.LUT R16, R16, 0x1f001f, RZ, 0xc0, !PT ;  /* 0x001f001f10107812 */ /* 0x000fc400078ec0ff */
[----:B------:R-:W-:Y:S02]  /*6ad0*/  SHF.R.U32.HI R17, RZ, 0xa, R17 ;  /* 0x0000000aff117819 */ /* 0x000fe40000011611 */
[----:B------:R-:W-:Y:S02]  /*6ae0*/  LOP3.LUT R43, R43, 0x64006400, RZ, 0xfc, !PT ;  /* 0x640064002b2b7812 */ /* 0x000fe400078efcff */
[----:B------:R-:W-:Y:S02]  /*6af0*/  LOP3.LUT R18, R18, 0x1f001f, RZ, 0xc0, !PT ;  /* 0x001f001f12127812 */ /* 0x000fe400078ec0ff */
[----:B------:R-:W-:Y:S01]  /*6b00*/  LOP3.LUT R16, R16, 0x64006400, RZ, 0xfc, !PT ;  /* 0x6400640010107812 */ /* 0x000fe200078efcff */
[----:B------:R-:W-:Y:S01]  /*6b10*/  HADD2 R10, R43, -1040, -1040 ;  /* 0xe410e4102b0a7430 */ /* 0x000fe20000000000 */
[-C--:B0-----:R-:W-:Y:S01]  /*6b20*/  HFMA2.MMA R8, R11, R12.reuse, R8 ;  /* 0x0000000c0b087235 */ /* 0x081fe20000000008 */
[----:B------:R-:W-:Y:S01]  /*6b30*/  LOP3.LUT R45, R19, 0x1f001f, RZ, 0xc0, !PT ;  /* 0x001f001f132d7812 */ /* 0x000fe200078ec0ff */
[----:B------:R-:W-:Y:S01]  /*6b40*/  HFMA2.MMA R37, R44, R12, R37 ;  /* 0x0000000c2c257235 */ /* 0x000fe20000000025 */
[----:B------:R-:W-:Y:S01]  /*6b50*/  LOP3.LUT R17, R17, 0x1f001f, RZ, 0xc0, !PT ;  /* 0x001f001f11117812 */ /* 0x000fe200078ec0ff */
[----:B------:R-:W-:Y:S01]  /*6b60*/  HADD2 R11, R16, -1040, -1040 ;  /* 0xe410e410100b7430 */ /* 0x000fe20000000000 */
[----:B------:R-:W-:Y:S01]  /*6b70*/  LOP3.LUT R18, R18, 0x64006400, RZ, 0xfc, !PT ;  /* 0x6400640012127812 */ /* 0x000fe200078efcff */
[-C--:B------:R-:W-:Y:S01]  /*6b80*/  HFMA2.MMA R8, R28, R13.reuse, R8 ;  /* 0x0000000d1c087235 */ /* 0x080fe20000000008 */
[----:B------:R-:W-:Y:S01]  /*6b90*/  SHF.R.U32.HI R19, RZ, 0xa, R19 ;  /* 0x0000000aff137819 */ /* 0x000fe20000011613 */
[-C--:B------:R-:W-:Y:S01]  /*6ba0*/  HFMA2 R31, R10, R12.reuse, R31 ;  /* 0x0000000c0a1f7231 */ /* 0x080fe2000000001f */
[----:B------:R-:W-:Y:S01]  /*6bb0*/  LOP3.LUT R45, R45, 0x64006400, RZ, 0xfc, !PT ;  /* 0x640064002d2d7812 */ /* 0x000fe200078efcff */
[----:B------:R-:W-:Y:S01]  /*6bc0*/  HFMA2.MMA R37, R24, R13, R37 ;  /* 0x0000000d18257235 */ /* 0x000fe20000000025 */
[----:B------:R-:W-:Y:S01]  /*6bd0*/  LOP3.LUT R17, R17, 0x64006400, RZ, 0xfc, !PT ;  /* 0x6400640011117812 */ /* 0x000fe200078efcff */
[----:B------:R-:W-:Y:S01]  /*6be0*/  HADD2 R18, R18, -1040, -1040 ;  /* 0xe410e41012127430 */ /* 0x000fe20000000000 */
[----:B------:R-:W-:Y:S01]  /*6bf0*/  LOP3.LUT R19, R19, 0x1f001f, RZ, 0xc0, !PT ;  /* 0x001f001f13137812 */ /* 0x000fe200078ec0ff */
[----:B------:R-:W-:Y:S01]  /*6c00*/  HADD2 R20, R45, -1040, -1040 ;  /* 0xe410e4102d147430 */ /* 0x000fe20000000000 */
[-C--:B------:R-:W-:Y:S01]  /*6c10*/  HFMA2.MMA R8, R11, R14.reuse, R8 ;  /* 0x0000000e0b087235 */ /* 0x080fe20000000008 */
[----:B------:R-:W-:Y:S01]  /*6c20*/  HADD2 R11, R38, -1040, -1040 ;  /* 0xe410e410260b7430 */ /* 0x000fe20000000000 */
[----:B------:R-:W-:Y:S01]  /*6c30*/  LOP3.LUT R19, R19, 0x64006400, RZ, 0xfc, !PT ;  /* 0x6400640013137812 */ /* 0x000fe200078efcff */
[-C--:B------:R-:W-:Y:S01]  /*6c40*/  HFMA2 R31, R26, R13.reuse, R31 ;  /* 0x0000000d1a1f7231 */ /* 0x080fe2000000001f */
[----:B------:R-:W-:Y:S01]  /*6c50*/  HFMA2.MMA R37, R18, R14, R37 ;  /* 0x0000000e12257235 */ /* 0x000fe20000000025 */
[----:B------:R-:W-:Y:S01]  /*6c60*/  HADD2 R10, R17, -1040, -1040 ;  /* 0xe410e410110a7430 */ /* 0x000fe20000000000 */
[----:B------:R-:W-:Y:S01]  /*6c70*/  LOP3.LUT R36, R36, 0x64006400, RZ, 0xfc, !PT ;  /* 0x6400640024247812 */ /* 0x000fe200078efcff */
[----:B------:R-:W-:Y:S01]  /*6c80*/  HFMA2 R9, R20, R12, R9 ;  /* 0x0000000c14097231 */ /* 0x000fe20000000009 */
[----:B------:R-:W-:Y:S01]  /*6c90*/  LOP3.LUT R39, R39, 0x64006400, RZ, 0xfc, !PT ;  /* 0x6400640027277812 */ /* 0x000fe200078efcff */
[----:B------:R-:W-:Y:S01]  /*6ca0*/  HFMA2 R31, R10, R14, R31 ;  /* 0x0000000e0a1f7231 */ /* 0x000fe2000000001f */
[-C--:B------:R-:W-:Y:S01]  /*6cb0*/  HFMA2.MMA R8, R11, R15.reuse, R8 ;  /* 0x0000000f0b087235 */ /* 0x080fe20000000008 */
[----:B------:R-:W-:Y:S01]  /*6cc0*/  HFMA2 R9, R30, R13, R9 ;  /* 0x0000000d1e097231 */ /* 0x000fe20000000009 */
[----:B------:R-:W-:Y:S01]  /*6cd0*/  HFMA2.MMA R37, R42, R15, R37 ;  /* 0x0000000f2a257235 */ /* 0x000fe20000000025 */
[----:B------:R-:W-:-:S02]  /*6ce0*/  HADD2 R10, R19, -1040, -1040 ;  /* 0xe410e410130a7430 */ /* 0x000fc40000000000 */
[----:B------:R-:W-:Y:S02]  /*6cf0*/  HADD2 R36, R36, -1040, -1040 ;  /* 0xe410e41024247430 */ /* 0x000fe40000000000 */
        /* <DEDUP_REMOVED lines=12> */
.L_x_4265:
[C---:B-1----:R-:W-:Y:S01]  /*6dc0*/  ISETP.GE.AND P0, PT, R33.reuse, c[0x0][0x1b0], PT ;  /* 0x00006c0021007a0c */ /* 0x042fe20003f06270 */
[----:B------:R-:W-:Y:S01]  /*6dd0*/  UIADD3 UR4, UR4, 0x40, URZ ;  /* 0x0000004004047890 */ /* 0x000fe2000fffe03f */
[----:B------:R-:W-:Y:S01]  /*6de0*/  ISETP.LT.AND P2, PT, R33, R32, PT ;  /* 0x000000202100720c */ /* 0x000fe20003f41270 */
[----:B-----5:R-:W-:Y:S02]  /*6df0*/  IMAD.MOV.U32 R24, RZ, RZ, R34 ;  /* 0x000000ffff187224 */ /* 0x020fe400078e0022 */
[----:B------:R-:W-:-:S10]  /*6e00*/  IMAD.MOV.U32 R25, RZ, RZ, R35 ;  /* 0x000000ffff197224 */ /* 0x000fd400078e0023 */
[----:B------:R-:W-:Y:S05]  /*6e10*/  @!P0 BRA P2, `(.L_x_4266) ;  /* 0xffffe98000008947 */ /* 0x000fea000103ffff */
.L_x_4264:
[----:B------:R-:W-:-:S04]  /*6e20*/  ISETP.GE.AND P0, PT, R33, R32, PT ;  /* 0x000000202100720c */ /* 0x000fc80003f06270 */
[----:B------:R-:W-:-:S13]  /*6e30*/  ISETP.GE.OR P0, PT, R33, c[0x0][0x1b4], P0 ;  /* 0x00006d0021007a0c */ /* 0x000fda0000706670 */
[----:B------:R-:W-:Y:S05]  /*6e40*/  @P0 BRA `(.L_x_4267) ;  /* 0x000024e000000947 */ /* 0x000fea0003800000 */
[----:B------:R-:W-:-:S05]  /*6e50*/  IMAD.MOV.U32 R26, RZ, RZ, c[0x0][0x18c] ;  /* 0x00006300ff1a7624 */ /* 0x000fca00078e00ff */
[----:B------:R-:W-:Y:S02]  /*6e60*/  SHF.R.S32.HI R26, RZ, 0x1f, R26 ;  /* 0x0000001fff1a7819 */ /* 0x000fe4000001141a */
.L_x_4269:
        /* <DEDUP_REMOVED lines=12> */
[----:B------:R-:W-:-:S02]  /*6f30*/  IADD3 R33, R33, 0x20, RZ ;  /* 0x0000002021217810 */ /* 0x000fc40007ffe0ff */
[----:B------:R-:W-:Y:S01]  /*6f40*/  @!P0 PRMT R0, R0, 0x7610, R11 ;  /* 0x0000761000008816 */ /* 0x000fe2000000000b */
[----:B------:R-:W-:Y:S05]  /*6f50*/  @P1 BRA `(.L_x_4268) ;  /* 0x0000236000001947 */ /* 0x000fea0003800000 */
[----:B------:R-:W2:Y:S01]  /*6f60*/  LDG.E.128.CONSTANT R16, [R24.64] ;  /* 0x0000000618107981 */ /* 0x000ea2000c1e9d00 */
[----:B------:R-:W-:-:S03]  /*6f70*/  IMAD.MOV.U32 R29, RZ, RZ, c[0x0][0x18c] ;  /* 0x00006300ff1d7624 */ /* 0x000fc600078e00ff */
[----:B------:R-:W0:Y:S02]  /*6f80*/  LDS.64 R20, [UR4] ;  /* 0x00000004ff147984 */ /* 0x000e240008000a00 */
[----:B------:R-:W-:-:S04]  /*6f90*/  LEA R30, P0, R29, R24, 0x2 ;  /* 0x000000181d1e7211 */ /* 0x000fc800078010ff */
[----:B------:R-:W-:-:S05]  /*6fa0*/  LEA.HI.X R31, R29, R25, R26, 0x2, P0 ;  /* 0x000000191d1f7211 */ /* 0x000fca00000f141a */
[----:B------:R1:W3:Y:S01]  /*6fb0*/  LDG.E.128.CONSTANT R12, [R30.64] ;  /* 0x000000061e0c7981 */ /* 0x0002e2000c1e9d00 */
[----:B------:R-:W-:-:S05]  /*6fc0*/  IMAD.WIDE R38, R29, 0x4, R30 ;  /* 0x000000041d267825 */ /* 0x000fca00078e021e */
[----:B------:R0:W4:Y:S01]  /*6fd0*/  LDG.E.128.CONSTANT R8, [R38.64] ;  /* 0x0000000626087981 */ /* 0x000122000c1e9d00 */
[----:B------:R-:W-:-:S04]  /*6fe0*/  IMAD.WIDE R28, R29, 0x4, R38 ;  /* 0x000000041d1c7825 */ /* 0x000fc800078e0226 */
[----:B------:R-:W-:Y:S01]  /*6ff0*/  IMAD.MOV.U32 R22, RZ, RZ, 0x2c00 ;  /* 0x00002c00ff167424 */ /* 0x000fe200078e00ff */
[--C-:B0-----:R-:W-:Y:S02]  /*7000*/  HADD2.F32 R38, -RZ, R20.reuse.H0_H0 ;  /* 0x20000014ff267230 */ /* 0x101fe40000004100 */
[----:B-1----:R-:W-:Y:S02]  /*7010*/  HADD2.F32 R31, -RZ, R20.H1_H1 ;  /* 0x30000014ff1f7230 */ /* 0x002fe40000004100 */
[--C-:B------:R-:W-:Y:S02]  /*7020*/  HADD2.F32 R20, -RZ, R21.reuse.H0_H0 ;  /* 0x20000015ff147230 */ /* 0x100fe40000004100 */
[----:B------:R-:W-:Y:S01]  /*7030*/  HADD2.F32 R21, -RZ, R21.H1_H1 ;  /* 0x30000015ff157230 */ /* 0x000fe20000004100 */
[C---:B--2---:R-:W-:Y:S02]  /*7040*/  LOP3.LUT R37, R16.reuse, 0xf000f, RZ, 0xc0, !PT ;  /* 0x000f000f10257812 */ /* 0x044fe400078ec0ff */
[----:B------:R-:W-:-:S02]  /*7050*/  LOP3.LUT R34, R16, 0xf000f0, RZ, 0xc0, !PT ;  /* 0x00f000f010227812 */ /* 0x000fc400078ec0ff */
[----:B------:R-:W-:Y:S02]  /*7060*/  LOP3.LUT R37, R37, 0x64006400, RZ, 0xfc, !PT ;  /* 0x6400640025257812 */ /* 0x000fe400078efcff */
[----:B------:R-:W-:Y:S02]  /*7070*/  SHF.R.U32.HI R23, RZ, 0x8, R16 ;  /* 0x00000008ff177819 */ /* 0x000fe40000011610 */
[C---:B------:R-:W-:Y:S01]  /*7080*/  LOP3.LUT R16, R17.reuse, 0xf000f, RZ, 0xc0, !PT ;  /* 0x000f000f11107812 */ /* 0x040fe200078ec0ff */
[----:B------:R-:W-:Y:S01]  /*7090*/  HADD2 R42, R37, -1032, -1032 ;  /* 0xe408e408252a7430 */ /* 0x000fe20000000000 */
[----:B------:R-:W-:Y:S02]  /*70a0*/  LOP3.LUT R36, R17, 0xf000f0, RZ, 0xc0, !PT ;  /* 0x00f000f011247812 */ /* 0x000fe400078ec0ff */
[----:B------:R-:W-:Y:S02]  /*70b0*/  SHF.R.U32.HI R27, RZ, 0x8, R17 ;  /* 0x00000008ff1b7819 */ /* 0x000fe40000011611 */
[----:B------:R-:W-:Y:S01]  /*70c0*/  LOP3.LUT R17, R18, 0xf000f, RZ, 0xc0, !PT ;  /* 0x000f000f12117812 */ /* 0x000fe200078ec0ff */
[--C-:B------:R-:W-:Y:S01]  /*70d0*/  HADD2.F32 R43, -RZ, R42.reuse.H0_H0 ;  /* 0x2000002aff2b7230 */ /* 0x100fe20000004100 */
[----:B------:R-:W-:Y:S01]  /*70e0*/  LOP3.LUT R39, R19, 0xf000f, RZ, 0xc0, !PT ;  /* 0x000f000f13277812 */ /* 0x000fe200078ec0ff */
[----:B------:R-:W-:Y:S01]  /*70f0*/  HADD2.F32 R44, -RZ, R42.H1_H1 ;  /* 0x3000002aff2c7230 */ /* 0x000fe20000004100 */
[----:B------:R-:W-:-:S02]  /*7100*/  LOP3.LUT R17, R17, 0x64006400, RZ, 0xfc, !PT ;  /* 0x6400640011117812 */ /* 0x000fc400078efcff */
[----:B------:R-:W-:Y:S01]  /*7110*/  LOP3.LUT R16, R16, 0x64006400, RZ, 0xfc, !PT ;  /* 0x6400640010107812 */ /* 0x000fe200078efcff */
[----:B------:R-:W-:Y:S01]  /*7120*/  FFMA.FTZ R43, R43, R38, RZ ;  /* 0x000000262b2b7223 */ /* 0x000fe200000100ff */
[----:B------:R-:W-:Y:S01]  /*7130*/  LOP3.LUT R40, R39, 0x64006400, RZ, 0xfc, !PT ;  /* 0x6400640027287812 */ /* 0x000fe200078efcff */
[----:B------:R-:W-:Y:S01]  /*7140*/  HADD2 R41, R17, -1032, -1032 ;  /* 0xe408e40811297430 */ /* 0x000fe20000000000 */
[----:B------:R-:W-:Y:S01]  /*7150*/  LOP3.LUT R35, R18, 0xf000f0, RZ, 0xc0, !PT ;  /* 0x00f000f012237812 */ /* 0x000fe200078ec0ff */
[----:B------:R-:W-:Y:S01]  /*7160*/  HADD2 R39, R16, -1032, -1032 ;  /* 0xe408e40810277430 */ /* 0x000fe20000000000 */
[----:B------:R-:W-:Y:S01]  /*7170*/  LOP3.LUT R30, R19, 0xf000f0, RZ, 0xc0, !PT ;  /* 0x00f000f0131e7812 */ /* 0x000fe200078ec0ff */
[----:B------:R-:W0:Y:S01]  /*7180*/  LDS.64 R16, [UR4+0x8] ;  /* 0x00000804ff107984 */ /* 0x000e220008000a00 */
[----:B------:R-:W-:Y:S01]  /*7190*/  HADD2.F32 R47, -RZ, R41.H0_H0 ;  /* 0x20000029ff2f7230 */ /* 0x000fe20000004100 */
[----:B------:R-:W-:Y:S01]  /*71a0*/  SHF.R.U32.HI R18, RZ, 0x8, R18 ;  /* 0x00000008ff127819 */ /* 0x000fe20000011612 */
[--C-:B------:R-:W-:Y:S01]  /*71b0*/  HADD2.F32 R45, -RZ, R39.reuse.H0_H0 ;  /* 0x20000027ff2d7230 */ /* 0x100fe20000004100 */
[----:B------:R-:W-:Y:S01]  /*71c0*/  SHF.R.U32.HI R19, RZ, 0x8, R19 ;  /* 0x00000008ff137819 */ /* 0x000fe20000011613 */
[----:B------:R-:W-:Y:S01]  /*71d0*/  HADD2.F32 R46, -RZ, R39.H1_H1 ;  /* 0x30000027ff2e7230 */ /* 0x000fe20000004100 */
[----:B------:R-:W-:Y:S01]  /*71e0*/  FFMA.FTZ R39, R44, R31, R43 ;  /* 0x0000001f2c277223 */ /* 0x000fe2000001002b */
[----:B------:R-:W-:Y:S01]  /*71f0*/  LOP3.LUT R43, R34, 0x64006400, RZ, 0xfc, !PT ;  /* 0x64006400222b7812 */ /* 0x000fe200078efcff */
[----:B------:R-:W-:Y:S01]  /*7200*/  HADD2 R37, R40, -1032, -1032 ;  /* 0xe408e40828257430 */ /* 0x000fe20000000000 */
[C---:B------:R-:W-:Y:S01]  /*7210*/  FFMA.FTZ R40, R38.reuse, R47, RZ ;  /* 0x0000002f26287223 */ /* 0x040fe200000100ff */
[----:B------:R-:W-:Y:S01]  /*7220*/  LOP3.LUT R47, R35, 0x64006400, RZ, 0xfc, !PT ;  /* 0x64006400232f7812 */ /* 0x000fe200078efcff */
[----:B------:R-:W-:Y:S01]  /*7230*/  FFMA.FTZ R42, R38, R45, RZ ;  /* 0x0000002d262a7223 */ /* 0x000fe200000100ff */
[----:B------:R-:W-:Y:S01]  /*7240*/  HADD2.F32 R44, -RZ, R41.H1_H1 ;  /* 0x30000029ff2c7230 */ /* 0x000fe20000004100 */
[----:B------:R-:W-:Y:S01]  /*7250*/  LOP3.LUT R45, R36, 0x64006400, RZ, 0xfc, !PT ;  /* 0x64006400242d7812 */ /* 0x000fe200078efcff */
[-C--:B------:R-:W-:Y:S01]  /*7260*/  HFMA2 R36, R43, R22.reuse.H0_H0, -72, -72 ;  /* 0xd480d4802b247431 */ /* 0x080fe20000040016 */
[----:B------:R-:W-:Y:S01]  /*7270*/  LOP3.LUT R43, R30, 0x64006400, RZ, 0xfc, !PT ;  /* 0x640064001e2b7812 */ /* 0x000fe200078efcff */
[--C-:B------:R-:W-:Y:S01]  /*7280*/  HADD2.F32 R49, -RZ, R37.reuse.H0_H0 ;  /* 0x20000025ff317230 */ /* 0x100fe20000004100 */
[C---:B------:R-:W-:Y:S01]  /*7290*/  FFMA.FTZ R35, R31.reuse, R44, R40 ;  /* 0x0000002c1f237223 */ /* 0x040fe20000010028 */
[-C--:B------:R-:W-:Y:S01]  /*72a0*/  HFMA2 R30, R47, R22.reuse.H0_H0, -72, -72 ;  /* 0xd480d4802f1e7431 */ /* 0x080fe20000040016 */
[----:B------:R-:W-:Y:S01]  /*72b0*/  FFMA.FTZ R41, R31, R46, R42 ;  /* 0x0000002e1f297223 */ /* 0x000fe2000001002a */
[----:B------:R-:W-:Y:S01]  /*72c0*/  HADD2.F32 R44, -RZ, R37.H1_H1 ;  /* 0x30000025ff2c7230 */ /* 0x000fe20000004100 */
[----:B------:R-:W-:Y:S01]  /*72d0*/  FFMA.FTZ R38, R38, R49, RZ ;  /* 0x0000003126267223 */ /* 0x000fe200000100ff */
[----:B------:R-:W-:-:S02]  /*72e0*/  HFMA2 R34, R45, R22.H0_H0, -72, -72 ;  /* 0xd480d4802d227431 */ /* 0x000fc40000040016 */
[----:B------:R-:W-:Y:S01]  /*72f0*/  HFMA2 R37, R43, R22.H0_H0, -72, -72 ;  /* 0xd480d4802b257431 */ /* 0x000fe20000040016 */
[----:B------:R-:W-:Y:S01]  /*7300*/  FFMA.FTZ R31, R31, R44, R38 ;  /* 0x0000002c1f1f7223 */ /* 0x000fe20000010026 */
[----:B------:R-:W-:Y:S02]  /*7310*/  HADD2.F32 R43, -RZ, R30.H0_H0 ;  /* 0x2000001eff2b7230 */ /* 0x000fe40000004100 */
[----:B------:R-:W-:Y:S02]  /*7320*/  HADD2.F32 R40, -RZ, R36.H0_H0 ;  /* 0x20000024ff287230 */ /* 0x000fe40000004100 */
        /* <DEDUP_REMOVED lines=10> */
[----:B------:R-:W-:Y:S01]  /*73d0*/  LOP3.LUT R30, R23, 0xf000f, RZ, 0xc0, !PT ;  /* 0x000f000f171e7812 */ /* 0x000fe200078ec0ff */
[----:B------:R-:W-:Y:S01]  /*73e0*/  HADD2.F32 R38, -RZ, R37.H1_H1 ;  /* 0x30000025ff267230 */ /* 0x000fe20000004100 */
[----:B------:R-:W-:Y:S01]  /*73f0*/  FFMA.FTZ R37, R36, R21, R39 ;  /* 0x0000001524257223 */ /* 0x000fe20000010027 */
[----:B------:R-:W-:Y:S01]  /*7400*/  LOP3.LUT R36, R18, 0xf000f, RZ, 0xc0, !PT ;  /* 0x000f000f12247812 */ /* 0x000fe200078ec0ff */
[C---:B------:R-:W-:Y:S01]  /*7410*/  FFMA.FTZ R35, R21.reuse, R34, R41 ;  /* 0x0000002215237223 */ /* 0x040fe20000010029 */
[----:B------:R-:W-:Y:S01]  /*7420*/  LOP3.LUT R30, R30, 0x64006400, RZ, 0xfc, !PT ;  /* 0x640064001e1e7812 */ /* 0x000fe200078efcff */
[----:B------:R-:W-:Y:S01]  /*7430*/  FFMA.FTZ R21, R21, R38, R31 ;  /* 0x0000002615157223 */ /* 0x000fe2000001001f */
[----:B------:R-:W-:Y:S01]  /*7440*/  LOP3.LUT R31, R27, 0xf000f, RZ, 0xc0, !PT ;  /* 0x000f000f1b1f7812 */ /* 0x000fe200078ec0ff */
[--C-:B0-----:R-:W-:Y:S01]  /*7450*/  HADD2.F32 R34, -RZ, R16.reuse.H0_H0 ;  /* 0x20000010ff227230 */ /* 0x101fe20000004100 */
[----:B------:R-:W-:Y:S01]  /*7460*/  LOP3.LUT R39, R19, 0xf000f, RZ, 0xc0, !PT ;  /* 0x000f000f13277812 */ /* 0x000fe200078ec0ff */
[----:B------:R-:W-:Y:S01]  /*7470*/  HADD2 R38, R30, -1032, -1032 ;  /* 0xe408e4081e267430 */ /* 0x000fe20000000000 */
[----:B------:R-:W-:Y:S01]  /*7480*/  LOP3.LUT R36, R36, 0x64006400, RZ, 0xfc, !PT ;  /* 0x6400640024247812 */ /* 0x000fe200078efcff */
[----:B------:R-:W-:Y:S01]  /*7490*/  HADD2.F32 R16, -RZ, R16.H1_H1 ;  /* 0x30000010ff107230 */ /* 0x000fe20000004100 */
[----:B------:R-:W-:-:S02]  /*74a0*/  LOP3.LUT R31, R31, 0x64006400, RZ, 0xfc, !PT ;  /* 0x640064001f1f7812 */ /* 0x000fc400078efcff */
[----:B------:R-:W-:Y:S01]  /*74b0*/  LOP3.LUT R30, R39, 0x64006400, RZ, 0xfc, !PT ;  /* 0x64006400271e7812 */ /* 0x000fe200078efcff */
[--C-:B------:R-:W-:Y:S01]  /*74c0*/  HADD2.F32 R40, -RZ, R38.reuse.H0_H0 ;  /* 0x20000026ff287230 */ /* 0x100fe20000004100 */
[----:B------:R-:W-:Y:S01]  /*74d0*/  LOP3.LUT R23, R23, 0xf000f0, RZ, 0xc0, !PT ;  /* 0x00f000f017177812 */ /* 0x000fe200078ec0ff */
[----:B------:R-:W-:Y:S01]  /*74e0*/  HADD2 R39, R36, -1032, -1032 ;  /* 0xe408e40824277430 */ /* 0x000fe20000000000 */
[----:B------:R-:W-:Y:S01]  /*74f0*/  LOP3.LUT R27, R27, 0xf000f0, RZ, 0xc0, !PT ;  /* 0x00f000f01b1b7812 */ /* 0x000fe200078ec0ff */
[----:B------:R-:W-:Y:S01]  /*7500*/  HADD2 R44, R31, -1032, -1032 ;  /* 0xe408e4081f2c7430 */ /* 0x000fe20000000000 */
[----:B------:R-:W-:Y:S01]  /*7510*/  FFMA.FTZ R37, R40, R34, R37 ;  /* 0x0000002228257223 */ /* 0x000fe20000010025 */
[----:B------:R-:W-:Y:S01]  /*7520*/  HADD2 R36, R30, -1032, -1032 ;  /* 0xe408e4081e247430 */ /* 0x000fe20000000000 */
[----:B------:R-:W-:Y:S01]  /*7530*/  LOP3.LUT R23, R23, 0x64006400, RZ, 0xfc, !PT ;  /* 0x6400640017177812 */ /* 0x000fe200078efcff */
[--C-:B------:R-:W-:Y:S01]  /*7540*/  HADD2.F32 R31, -RZ, R17.reuse.H0_H0 ;  /* 0x20000011ff1f7230 */ /* 0x100fe20000004100 */
[----:B------:R-:W-:Y:S01]  /*7550*/  LOP3.LUT R19, R19, 0xf000f0, RZ, 0xc0, !PT ;  /* 0x00f000f013137812 */ /* 0x000fe200078ec0ff */
[----:B------:R-:W-:Y:S01]  /*7560*/  HADD2.F32 R30, -RZ, R17.H1_H1 ;  /* 0x30000011ff1e7230 */ /* 0x000fe20000004100 */
[----:B------:R-:W-:Y:S01]  /*7570*/  LOP3.LUT R18, R18, 0xf000f0, RZ, 0xc0, !PT ;  /* 0x00f000f012127812 */ /* 0x000fe200078ec0ff */
[----:B------:R-:W-:Y:S01]  /*7580*/  HADD2.F32 R17, -RZ, R38.H1_H1 ;  /* 0x30000026ff117230 */ /* 0x000fe20000004100 */
[----:B------:R-:W-:Y:S01]  /*7590*/  LOP3.LUT R19, R19, 0x64006400, RZ, 0xfc, !PT ;  /* 0x6400640013137812 */ /* 0x000fe200078efcff */
[----:B------:R-:W-:-:S02]  /*75a0*/  HADD2.F32 R41, -RZ, R44.H0_H0 ;  /* 0x2000002cff297230 */ /* 0x000fc40000004100 */
[--C-:B------:R-:W-:Y:S01]  /*75b0*/  HADD2.F32 R43, -RZ, R39.reuse.H0_H0 ;  /* 0x20000027ff2b7230 */ /* 0x100fe20000004100 */
[----:B------:R-:W-:Y:S01]  /*75c0*/  FFMA.FTZ R38, R17, R16, R37 ;  /* 0x0000001011267223 */ /* 0x000fe20000010025 */
[----:B------:R-:W-:Y:S01]  /*75d0*/  HADD2.F32 R42, -RZ, R36.H0_H0 ;  /* 0x20000024ff2a7230 */ /* 0x000fe20000004100 */
[----:B------:R-:W-:Y:S01]  /*75e0*/  LOP3.LUT R17, R27, 0x64006400, RZ, 0xfc, !PT ;  /* 0x640064001b117812 */ /* 0x000fe200078efcff */
[C---:B------:R-:W-:Y:S01]  /*75f0*/  FFMA.FTZ R40, R34.reuse, R41, R35 ;  /* 0x0000002922287223 */ /* 0x040fe20000010023 */
[----:B------:R-:W-:Y:S01]  /*7600*/  HADD2.F32 R35, -RZ, R44.H1_H1 ;  /* 0x3000002cff237230 */ /* 0x000fe20000004100 */
[C---:B------:R-:W-:Y:S01]  /*7610*/  FFMA.FTZ R20, R34.reuse, R43, R20 ;  /* 0x0000002b22147223 */ /* 0x040fe20000010014 */
[----:B------:R-:W-:Y:S01]  /*7620*/  HADD2.F32 R39, -RZ, R39.H1_H1 ;  /* 0x30000027ff277230 */ /* 0x000fe20000004100 */
[----:B------:R-:W-:Y:S01]  /*7630*/  FFMA.FTZ R21, R34, R42, R21 ;  /* 0x0000002a22157223 */ /* 0x000fe20000010015 */
[----:B------:R-:W-:Y:S01]  /*7640*/  HADD2.F32 R36, -RZ, R36.H1_H1 ;  /* 0x30000024ff247230 */ /* 0x000fe20000004100 */
[C---:B------:R-:W-:Y:S01]  /*7650*/  FFMA.FTZ R40, R16.reuse, R35, R40 ;  /* 0x0000002310287223 */ /* 0x040fe20000010028 */
[-C--:B------:R-:W-:Y:S01]  /*7660*/  HFMA2 R27, R23, R22.reuse.H0_H0, -72, -72 ;  /* 0xd480d480171b7431 */ /* 0x080fe20000040016 */
[C---:B------:R-:W-:Y:S01]  /*7670*/  FFMA.FTZ R34, R16.reuse, R39, R20 ;  /* 0x0000002710227223 */ /* 0x040fe20000010014 */
[----:B------:R-:W-:Y:S01]  /*7680*/  HFMA2 R23, R17, R22.H0_H0, -72, -72 ;  /* 0xd480d48011177431 */ /* 0x000fe20000040016 */
[----:B------:R-:W-:Y:S01]  /*7690*/  FFMA.FTZ R36, R16, R36, R21 ;  /* 0x0000002410247223 */ /* 0x000fe20000010015 */
[----:B------:R-:W-:Y:S01]  /*76a0*/  LOP3.LUT R35, R18, 0x64006400, RZ, 0xfc, !PT ;  /* 0x6400640012237812 */ /* 0x000fe200078efcff */
[----:B------:R-:W-:Y:S01]  /*76b0*/  HADD2.F32 R16, -RZ, R27.H0_H0 ;  /* 0x2000001bff107230 */ /* 0x000fe20000004100 */
[----:B------:R-:W0:Y:S01]  /*76c0*/  LDS.64 R20, [UR4+0x10] ;  /* 0x00001004ff147984 */ /* 0x000e220008000a00 */
[----:B------:R-:W-:-:S02]  /*76d0*/  HADD2.F32 R17, -RZ, R23.H0_H0 ;  /* 0x20000017ff117230 */ /* 0x000fc40000004100 */
[-C--:B------:R-:W-:Y:S01]  /*76e0*/  HFMA2 R41, R19, R22.reuse.H0_H0, -72, -72 ;  /* 0xd480d48013297431 */ /* 0x080fe20000040016 */
[----:B------:R-:W-:Y:S01]  /*76f0*/  FFMA.FTZ R38, R16, R31, R38 ;  /* 0x0000001f10267223 */ /* 0x000fe20000010026 */
[----:B------:R-:W-:Y:S01]  /*7700*/  HFMA2 R39, R35, R22.H0_H0, -72, -72 ;  /* 0xd480d48023277431 */ /* 0x000fe20000040016 */
[----:B------:R-:W-:Y:S02]  /*7710*/  FFMA.FTZ R40, R31, R17, R40 ;  /* 0x000000111f287223 */ /* 0x000fe40000010028 */
[----:B------:R1:W2:Y:S02]  /*7720*/  LDG.E.128.CONSTANT R16, [R28.64] ;  /* 0x000000061c107981 */ /* 0x0002a4000c1e9d00 */
[----:B------:R-:W-:-:S05]  /*7730*/  HADD2.F32 R35, -RZ, R39.H0_H0 ;  /* 0x20000027ff237230 */ /* 0x000fca0000004100 */
[C---:B------:R-:W-:Y:S01]  /*7740*/  FFMA.FTZ R37, R31.reuse, R35, R34 ;  /* 0x000000231f257223 */ /* 0x040fe20000010022 */
[----:B------:R-:W-:Y:S02]  /*7750*/  HADD2.F32 R34, -RZ, R41.H0_H0 ;  /* 0x20000029ff227230 */ /* 0x000fe40000004100 */
[----:B------:R-:W-:Y:S02]  /*7760*/  HADD2.F32 R27, -RZ, R27.H1_H1 ;  /* 0x3000001bff1b7230 */ /* 0x000fe40000004100 */
[----:B------:R-:W-:Y:S01]  /*7770*/  HADD2.F32 R35, -RZ, R39.H1_H1 ;  /* 0x30000027ff237230 */ /* 0x000fe20000004100 */
[----:B------:R-:W-:Y:S01]  /*7780*/  FFMA.FTZ R36, R31, R34, R36 ;  /* 0x000000221f247223 */ /* 0x000fe20000010024 */
[----:B------:R-:W-:Y:S02]  /*7790*/  HADD2.F32 R39, -RZ, R41.H1_H1 ;  /* 0x30000029ff277230 */ /* 0x000fe40000004100 */
[----:B------:R-:W-:Y:S01]  /*77a0*/  HADD2.F32 R23, -RZ, R23.H1_H1 ;  /* 0x30000017ff177230 */ /* 0x000fe20000004100 */
[----:B------:R-:W-:-:S02]  /*77b0*/  FFMA.FTZ R34, R27, R30, R38 ;  /* 0x0000001e1b227223 */ /* 0x000fc40000010026 */
[----:B------:R-:W-:Y:S01]  /*77c0*/  FFMA.FTZ R27, R30, R39, R36 ;  /* 0x000000271e1b7223 */ /* 0x000fe20000010024 */
[----:B---3--:R-:W-:Y:S01]  /*77d0*/  LOP3.LUT R36, R12, 0xf000f, RZ, 0xc0, !PT ;  /* 0x000f000f0c247812 */ /* 0x008fe200078ec0ff */
[C---:B------:R-:W-:Y:S01]  /*77e0*/  FFMA.FTZ R31, R30.reuse, R23, R40 ;  /* 0x000000171e1f7223 */ /* 0x040fe20000010028 */
[C---:B------:R-:W-:Y:S01]  /*77f0*/  LOP3.LUT R38, R13.reuse, 0xf000f, RZ, 0xc0, !PT ;  /* 0x000f000f0d267812 */ /* 0x040fe200078ec0ff */
[----:B------:R-:W-:Y:S01]  /*7800*/  FFMA.FTZ R23, R30, R35, R37 ;  /* 0x000000231e177223 */ /* 0x000fe20000010025 */
[----:B------:R-:W-:Y:S02]  /*7810*/  LOP3.LUT R30, R12, 0xf000f0, RZ, 0xc0, !PT ;  /* 0x00f000f00c1e7812 */ /* 0x000fe400078ec0ff */
[----:B-1----:R-:W-:Y:S02]  /*7820*/  SHF.R.U32.HI R28, RZ, 0x8, R12 ;  /* 0x00000008ff1c7819 */ /* 0x002fe4000001160c */
        /* <DEDUP_REMOVED lines=8> */
[----:B------:R-:W-:Y:S01]  /*78b0*/  LOP3.LUT R39, R39, 0x64006400, RZ, 0xfc, !PT ;  /* 0x6400640027277812 */ /* 0x000fe200078efcff */
[----:B------:R-:W-:-:S02]  /*78c0*/  HADD2 R40, R38, -1032, -1032 ;  /* 0xe408e40826287430 */ /* 0x000fc40000000000 */
[--C-:B------:R-:W-:Y:S02]  /*78d0*/  HADD2.F32 R44, -RZ, R12.reuse.H0_H0 ;  /* 0x2000000cff2c7230 */ /* 0x100fe40000004100 */
[----:B------:R-:W-:Y:S02]  /*78e0*/  HADD2.F32 R41, -RZ, R12.H1_H1 ;  /* 0x3000000cff297230 */ /* 0x000fe40000004100 */
[----:B------:R-:W-:Y:S02]  /*78f0*/  HADD2 R42, R13, -1032, -1032 ;  /* 0xe408e4080d2a7430 */ /* 0x000fe40000000000 */
[----:B------:R-:W-:Y:S01]  /*7900*/  HADD2 R38, R39, -1032, -1032 ;  /* 0xe408e40827267430 */ /* 0x000fe20000000000 */
[----:B------:R-:W1:Y:S01]  /*7910*/  LDS.64 R12, [UR4+0x18] ;  /* 0x00001804ff0c7984 */ /* 0x000e620008000a00 */
[----:B0-----:R-:W-:Y:S02]  /*7920*/  HADD2.F32 R39, -RZ, R20.H0_H0 ;  /* 0x20000014ff277230 */ /* 0x001fe40000004100 */
[----:B------:R-:W-:Y:S01]  /*7930*/  HADD2.F32 R46, -RZ, R40.H0_H0 ;  /* 0x20000028ff2e7230 */ /* 0x000fe20000004100 */
[----:B------:R-:W-:Y:S01]  /*7940*/  LOP3.LUT R47, R30, 0x64006400, RZ, 0xfc, !PT ;  /* 0x640064001e2f7812 */ /* 0x000fe200078efcff */
[----:B------:R-:W-:Y:S01]  /*7950*/  HADD2.F32 R20, -RZ, R20.H1_H1 ;  /* 0x30000014ff147230 */ /* 0x000fe20000004100 */
[----:B------:R-:W-:-:S02]  /*7960*/  LOP3.LUT R36, R14, 0xf000f0, RZ, 0xc0, !PT ;  /* 0x00f000f00e247812 */ /* 0x000fc400078ec0ff */
[----:B------:R-:W-:Y:S01]  /*7970*/  LOP3.LUT R37, R15, 0xf000f0, RZ, 0xc0, !PT ;  /* 0x00f000f00f257812 */ /* 0x000fe200078ec0ff */
[----:B------:R-:W-:Y:S01]  /*7980*/  FFMA.FTZ R45, R39, R46, RZ ;  /* 0x0000002e272d7223 */ /* 0x000fe200000100ff */
[----:B------:R-:W-:Y:S01]  /*7990*/  HADD2.F32 R46, -RZ, R40.H1_H1 ;  /* 0x30000028ff2e7230 */ /* 0x000fe20000004100 */
[----:B------:R-:W-:Y:S01]  /*79a0*/  LOP3.LUT R35, R35, 0x64006400, RZ, 0xfc, !PT ;  /* 0x6400640023237812 */ /* 0x000fe200078efcff */
[----:B------:R-:W-:Y:S01]  /*79b0*/  HADD2.F32 R48, -RZ, R42.H0_H0 ;  /* 0x2000002aff307230 */ /* 0x000fe20000004100 */
[----:B------:R-:W-:Y:S01]  /*79c0*/  LOP3.LUT R49, R36, 0x64006400, RZ, 0xfc, !PT ;  /* 0x6400640024317812 */ /* 0x000fe200078efcff */
[----:B------:R-:W-:Y:S01]  /*79d0*/  HADD2.F32 R50, -RZ, R38.H0_H0 ;  /* 0x20000026ff327230 */ /* 0x000fe20000004100 */
[----:B------:R-:W-:Y:S01]  /*79e0*/  LOP3.LUT R37, R37, 0x64006400, RZ, 0xfc, !PT ;  /* 0x6400640025257812 */ /* 0x000fe200078efcff */
[-C--:B------:R-:W-:Y:S01]  /*79f0*/  HFMA2 R30, R47, R22.reuse.H0_H0, -72, -72 ;  /* 0xd480d4802f1e7431 */ /* 0x080fe20000040016 */
[----:B------:R-:W-:Y:S01]  /*7a00*/  FFMA.FTZ R44, R44, R39, RZ ;  /* 0x000000272c2c7223 */ /* 0x000fe200000100ff */
[----:B------:R-:W-:Y:S01]  /*7a10*/  HADD2.F32 R42, -RZ, R42.H1_H1 ;  /* 0x3000002aff2a7230 */ /* 0x000fe20000004100 */
[----:B------:R-:W-:Y:S01]  /*7a20*/  FFMA.FTZ R45, R20, R46, R45 ;  /* 0x0000002e142d7223 */ /* 0x000fe2000001002d */
[----:B------:R-:W-:Y:S01]  /*7a30*/  HADD2.F32 R46, -RZ, R38.H1_H1 ;  /* 0x30000026ff2e7230 */ /* 0x000fe20000004100 */
[C---:B------:R-:W-:Y:S01]  /*7a40*/  FFMA.FTZ R43, R39.reuse, R48, RZ ;  /* 0x00000030272b7223 */ /* 0x040fe200000100ff */
[----:B------:R-:W-:Y:S01]  /*7a50*/  HADD2.F32 R40, -RZ, R21.H0_H0 ;  /* 0x20000015ff287230 */ /* 0x000fe20000004100 */
[----:B------:R-:W-:Y:S01]  /*7a60*/  FFMA.FTZ R39, R39, R50, RZ ;  /* 0x0000003227277223 */ /* 0x000fe200000100ff */
[----:B------:R-:W-:Y:S01]  /*7a70*/  HFMA2 R36, R35, R22.H0_H0, -72, -72 ;  /* 0xd480d48023247431 */ /* 0x000fe20000040016 */
[----:B------:R-:W-:Y:S01]  /*7a80*/  FFMA.FTZ R41, R41, R20, R44 ;  /* 0x0000001429297223 */ /* 0x000fe2000001002c */
[----:B------:R-:W-:-:S02]  /*7a90*/  HADD2.F32 R38, -RZ, R30.H0_H0 ;  /* 0x2000001eff267230 */ /* 0x000fc40000004100 */
[-C--:B------:R-:W-:Y:S02]  /*7aa0*/  HFMA2 R35, R49, R22.reuse.H0_H0, -72, -72 ;  /* 0xd480d48031237431 */ /* 0x080fe40000040016 */
[----:B------:R-:W-:Y:S01]  /*7ab0*/  HFMA2 R37, R37, R22.H0_H0, -72, -72 ;  /* 0xd480d48025257431 */ /* 0x000fe20000040016 */
[C---:B------:R-:W-:Y:S02]  /*7ac0*/  FFMA.FTZ R43, R20.reuse, R42, R43 ;  /* 0x0000002a142b7223 */ /* 0x040fe4000001002b */
[----:B------:R-:W-:Y:S01]  /*7ad0*/  FFMA.FTZ R39, R20, R46, R39 ;  /* 0x0000002e14277223 */ /* 0x000fe20000010027 */
[----:B------:R-:W-:Y:S01]  /*7ae0*/  HADD2.F32 R21, -RZ, R21.H1_H1 ;  /* 0x30000015ff157230 */ /* 0x000fe20000004100 */
[----:B------:R-:W-:Y:S01]  /*7af0*/  FFMA.FTZ R20, R38, R40, R41 ;  /* 0x0000002826147223 */ /* 0x000fe20000010029 */
[----:B------:R-:W-:Y:S02]  /*7b00*/  HADD2.F32 R42, -RZ, R36.H0_H0 ;  /* 0x20000024ff2a7230 */ /* 0x000fe40000004100 */
[----:B------:R-:W-:-:S02]  /*7b10*/  HADD2.F32 R44, -RZ, R35.H0_H0 ;  /* 0x20000023ff2c7230 */ /* 0x000fc40000004100 */
[--C-:B------:R-:W-:Y:S02]  /*7b20*/  HADD2.F32 R41, -RZ, R37.reuse.H0_H0 ;  /* 0x20000025ff297230 */ /* 0x100fe40000004100 */
        /* <DEDUP_REMOVED lines=8> */
[----:B------:R-:W-:-:S02]  /*7bb0*/  LOP3.LUT R20, R28, 0xf000f, RZ, 0xc0, !PT ;  /* 0x000f000f1c147812 */ /* 0x000fc400078ec0ff */
[----:B------:R-:W-:Y:S02]  /*7bc0*/  SHF.R.U32.HI R14, RZ, 0x8, R14 ;  /* 0x00000008ff0e7819 */ /* 0x000fe4000001160e */
[----:B------:R-:W-:Y:S01]  /*7bd0*/  SHF.R.U32.HI R15, RZ, 0x8, R15 ;  /* 0x00000008ff0f7819 */ /* 0x000fe2000001160f */
[C---:B------:R-:W-:Y:S01]  /*7be0*/  FFMA.FTZ R38, R21.reuse, R38, R42 ;  /* 0x0000002615267223 */ /* 0x040fe2000001002a */
[----:B------:R-:W-:Y:S01]  /*7bf0*/  LOP3.LUT R20, R20, 0x64006400, RZ, 0xfc, !PT ;  /* 0x6400640014147812 */ /* 0x000fe200078efcff */
[C---:B------:R-:W-:Y:S01]  /*7c00*/  FFMA.FTZ R37, R21.reuse, R40, R43 ;  /* 0x0000002815257223 */ /* 0x040fe2000001002b */
[----:B------:R-:W-:Y:S01]  /*7c10*/  LOP3.LUT R30, R14, 0xf000f, RZ, 0xc0, !PT ;  /* 0x000f000f0e1e7812 */ /* 0x000fe200078ec0ff */
[----:B------:R-:W-:Y:S01]  /*7c20*/  FFMA.FTZ R35, R21, R44, R39 ;  /* 0x0000002c15237223 */ /* 0x000fe20000010027 */
[----:B------:R-:W-:Y:S02]  /*7c30*/  LOP3.LUT R21, R29, 0xf000f, RZ, 0xc0, !PT ;  /* 0x000f000f1d157812 */ /* 0x000fe400078ec0ff */
[----:B------:R-:W-:Y:S01]  /*7c40*/  LOP3.LUT R41, R15, 0xf000f, RZ, 0xc0, !PT ;  /* 0x000f000f0f297812 */ /* 0x000fe200078ec0ff */
[----:B------:R-:W-:Y:S01]  /*7c50*/  HADD2 R40, R20, -1032, -1032 ;  /* 0xe408e40814287430 */ /* 0x000fe20000000000 */
[----:B------:R-:W-:-:S02]  /*7c60*/  LOP3.LUT R30, R30, 0x64006400, RZ, 0xfc, !PT ;  /* 0x640064001e1e7812 */ /* 0x000fc400078efcff */
[----:B------:R-:W-:Y:S02]  /*7c70*/  LOP3.LUT R20, R21, 0x64006400, RZ, 0xfc, !PT ;  /* 0x6400640015147812 */ /* 0x000fe400078efcff */
[----:B------:R-:W-:Y:S01]  /*7c80*/  LOP3.LUT R43, R41, 0x64006400, RZ, 0xfc, !PT ;  /* 0x64006400292b7812 */ /* 0x000fe200078efcff */
[----:B-1----:R-:W-:Y:S02]  /*7c90*/  HADD2.F32 R39, -RZ, R12.H0_H0 ;  /* 0x2000000cff277230 */ /* 0x002fe40000004100 */
[----:B------:R-:W-:Y:S02]  /*7ca0*/  HADD2.F32 R44, -RZ, R40.H0_H0 ;  /* 0x20000028ff2c7230 */ /* 0x000fe40000004100 */
[----:B------:R-:W-:Y:S02]  /*7cb0*/  HADD2 R41, R30, -1032, -1032 ;  /* 0xe408e4081e297430 */ /* 0x000fe40000000000 */
[----:B------:R-:W-:Y:S02]  /*7cc0*/  HADD2 R42, R20, -1032, -1032 ;  /* 0xe408e408142a7430 */ /* 0x000fe40000000000 */
[----:B------:R-:W-:Y:S01]  /*7cd0*/  HADD2 R30, R43, -1032, -1032 ;  /* 0xe408e4082b1e7430 */ /* 0x000fe20000000000 */
[----:B------:R-:W-:Y:S01]  /*7ce0*/  FFMA.FTZ R36, R44, R39, R36 ;  /* 0x000000272c247223 */ /* 0x000fe20000010024 */
[----:B------:R-:W-:-:S02]  /*7cf0*/  HADD2.F32 R44, -RZ, R41.H0_H0 ;  /* 0x20000029ff2c7230 */ /* 0x000fc40000004100 */
[----:B------:R-:W-:Y:S02]  /*7d00*/  HADD2.F32 R43, -RZ, R42.H0_H0 ;  /* 0x2000002aff2b7230 */ /* 0x000fe40000004100 */
[----:B------:R-:W-:Y:S02]  /*7d10*/  HADD2.F32 R46, -RZ, R30.H0_H0 ;  /* 0x2000001eff2e7230 */ /* 0x000fe40000004100 */
[--C-:B------:R-:W-:Y:S02]  /*7d20*/  HADD2.F32 R21, -RZ, R13.reuse.H0_H0 ;  /* 0x2000000dff157230 */ /* 0x100fe40000004100 */
[----:B------:R-:W-:Y:S01]  /*7d30*/  HADD2.F32 R20, -RZ, R13.H1_H1 ;  /* 0x3000000dff147230 */ /* 0x000fe20000004100 */
[----:B------:R-:W-:Y:S01]  /*7d40*/  LOP3.LUT R14, R14, 0xf000f0, RZ, 0xc0, !PT ;  /* 0x00f000f00e0e7812 */ /* 0x000fe200078ec0ff */
[----:B------:R-:W-:Y:S02]  /*7d50*/  HADD2.F32 R12, -RZ, R12.H1_H1 ;  /* 0x3000000cff0c7230 */ /* 0x000fe40000004100 */
[----:B------:R-:W-:Y:S01]  /*7d60*/  HADD2.F32 R13, -RZ, R40.H1_H1 ;  /* 0x30000028ff0d7230 */ /* 0x000fe20000004100 */
[----:B------:R-:W-:Y:S01]  /*7d70*/  LOP3.LUT R28, R28, 0xf000f0, RZ, 0xc0, !PT ;  /* 0x00f000f01c1c7812 */ /* 0x000fe200078ec0ff */
[----:B------:R-:W-:-:S02]  /*7d80*/  FFMA.FTZ R43, R39, R43, R38 ;  /* 0x0000002b272b7223 */ /* 0x000fc40000010026 */
[C---:B------:R-:W-:Y:S02]  /*7d90*/  FFMA.FTZ R37, R39.reuse, R44, R37 ;  /* 0x0000002c27257223 */ /* 0x040fe40000010025 */
[----:B------:R-:W-:Y:S01]  /*7da0*/  FFMA.FTZ R35, R39, R46, R35 ;  /* 0x0000002e27237223 */ /* 0x000fe20000010023 */
[----:B------:R-:W-:Y:S01]  /*7db0*/  LOP3.LUT R39, R15, 0xf000f0, RZ, 0xc0, !PT ;  /* 0x00f000f00f277812 */ /* 0x000fe200078ec0ff */
[----:B------:R-:W-:Y:S01]  /*7dc0*/  FFMA.FTZ R38, R13, R12, R36 ;  /* 0x0000000c0d267223 */ /* 0x000fe20000010024 */
[----:B------:R-:W-:Y:S02]  /*7dd0*/  LOP3.LUT R29, R29, 0xf000f0, RZ, 0xc0, !PT ;  /* 0x00f000f01d1d7812 */ /* 0x000fe400078ec0ff */
[----:B------:R-:W-:Y:S02]  /*7de0*/  LOP3.LUT R15, R14, 0x64006400, RZ, 0xfc, !PT ;  /* 0x640064000e0f7812 */ /* 0x000fe400078efcff */
[----:B------:R-:W-:Y:S01]  /*7df0*/  LOP3.LUT R13, R28, 0x64006400, RZ, 0xfc, !PT ;  /* 0x640064001c0d7812 */ /* 0x000fe200078efcff */
[----:B------:R-:W-:Y:S01]  /*7e00*/  HADD2.F32 R41, -RZ, R41.H1_H1 ;  /* 0x30000029ff297230 */ /* 0x000fe20000004100 */
[----:B------:R-:W-:Y:S01]  /*7e10*/  LOP3.LUT R39, R39, 0x64006400, RZ, 0xfc, !PT ;  /* 0x6400640027277812 */ /* 0x000fe200078efcff */
[-C--:B------:R-:W-:Y:S01]  /*7e20*/  HFMA2 R15, R15, R22.reuse.H0_H0, -72, -72 ;  /* 0xd480d4800f0f7431 */ /* 0x080fe20000040016 */
[----:B------:R-:W-:Y:S01]  /*7e30*/  LOP3.LUT R29, R29, 0x64006400, RZ, 0xfc, !PT ;  /* 0x640064001d1d7812 */ /* 0x000fe200078efcff */
[----:B------:R-:W-:Y:S01]  /*7e40*/  HFMA2 R14, R13, R22.H0_H0, -72, -72 ;  /* 0xd480d4800d0e7431 */ /* 0x000fe20000040016 */
[----:B------:R-:W-:Y:S01]  /*7e50*/  FFMA.FTZ R40, R12, R41, R37 ;  /* 0x000000290c287223 */ /* 0x000fe20000010025 */
[----:B------:R-:W-:-:S02]  /*7e60*/  HADD2.F32 R45, -RZ, R42.H1_H1 ;  /* 0x3000002aff2d7230 */ /* 0x000fc40000004100 */
[-C--:B------:R-:W-:Y:S02]  /*7e70*/  HFMA2 R13, R39, R22.reuse.H0_H0, -72, -72 ;  /* 0xd480d480270d7431 */ /* 0x080fe40000040016 */
[----:B------:R-:W-:Y:S02]  /*7e80*/  HFMA2 R29, R29, R22.H0_H0, -72, -72 ;  /* 0xd480d4801d1d7431 */ /* 0x000fe40000040016 */
[----:B------:R-:W-:Y:S02]  /*7e90*/  HADD2.F32 R39, -RZ, R30.H1_H1 ;  /* 0x3000001eff277230 */ /* 0x000fe40000004100 */
[----:B------:R-:W-:Y:S02]  /*7ea0*/  HADD2.F32 R37, -RZ, R15.H0_H0 ;  /* 0x2000000fff257230 */ /* 0x000fe40000004100 */
[--C-:B------:R-:W-:Y:S01]  /*7eb0*/  HADD2.F32 R28, -RZ, R14.reuse.H0_H0 ;  /* 0x2000000eff1c7230 */ /* 0x100fe20000004100 */
        /* <DEDUP_REMOVED lines=9> */
[----:B------:R-:W-:Y:S01]  /*7f50*/  HADD2.F32 R29, -RZ, R29.H1_H1 ;  /* 0x3000001dff1d7230 */ /* 0x000fe20000004100 */
[----:B------:R-:W-:-:S02]  /*7f60*/  FFMA.FTZ R36, R35, R20, R28 ;  /* 0x0000001423247223 */ /* 0x000fc4000001001c */
[C---:B------:R-:W-:Y:S01]  /*7f70*/  FFMA.FTZ R35, R20.reuse, R37, R40 ;  /* 0x0000002514237223 */ /* 0x040fe20000010028 */
[----:B------:R-:W-:Y:S01]  /*7f80*/  HADD2.F32 R37, -RZ, R13.H1_H1 ;  /* 0x3000000dff257230 */ /* 0x000fe20000004100 */
[----:B------:R-:W-:Y:S01]  /*7f90*/  FFMA.FTZ R21, R21, R41, R12 ;  /* 0x0000002915157223 */ /* 0x000fe2000001000c */
[--C-:B------:R-:W-:Y:S01]  /*7fa0*/  HADD2.F32 R28, -RZ, R0.reuse.H0_H0 ;  /* 0x20000000ff1c7230 */ /* 0x100fe20000004100 */
[C---:B------:R-:W-:Y:S01]  /*7fb0*/  FFMA.FTZ R29, R20.reuse, R29, R30 ;  /* 0x0000001d141d7223 */ /* 0x040fe2000001001e */
[----:B------:R-:W0:Y:S01]  /*7fc0*/  LDS.64 R12, [UR4+0x20] ;  /* 0x00002004ff0c7984 */ /* 0x000e220008000a00 */
        /* <DEDUP_REMOVED lines=9> */
[----:B------:R-:W-:Y:S01]  /*8060*/  F2FP.PACK_AB R27, RZ, R27 ;  /* 0x0000001bff1b723e */ /* 0x000fe200000000ff */
[----:B------:R-:W-:Y:S02]  /*8070*/  FMUL.FTZ R34, R15, R34 ;  /* 0x000000220f227220 */ /* 0x000fe40000410000 */
[----:B------:R-:W-:Y:S01]  /*8080*/  FMUL.FTZ R31, R14, R31 ;  /* 0x0000001f0e1f7220 */ /* 0x000fe20000410000 */
[----:B------:R-:W-:Y:S02]  /*8090*/  F2FP.PACK_AB R35, RZ, R35 ;  /* 0x00000023ff23723e */ /* 0x000fe400000000ff */
[----:B------:R-:W-:Y:S02]  /*80a0*/  F2FP.PACK_AB R37, RZ, R37 ;  /* 0x00000025ff25723e */ /* 0x000fe400000000ff */
[----:B------:R-:W-:-:S02]  /*80b0*/  PRMT R23, R23, 0x5410, R27 ;  /* 0x0000541017177816 */ /* 0x000fc4000000001b */
[----:B------:R-:W-:Y:S02]  /*80c0*/  F2FP.PACK_AB R34, RZ, R34 ;  /* 0x00000022ff22723e */ /* 0x000fe400000000ff */
[----:B------:R-:W-:Y:S01]  /*80d0*/  F2FP.PACK_AB R31, RZ, R31 ;  /* 0x0000001fff1f723e */ /* 0x000fe200000000ff */
[----:B------:R-:W-:Y:S01]  /*80e0*/  HADD2 R20, R23, R4 ;  /* 0x0000000417147230 */ /* 0x000fe20000000000 */
[----:B------:R-:W-:Y:S02]  /*80f0*/  PRMT R35, R35, 0x5410, R37 ;  /* 0x0000541023237816 */ /* 0x000fe40000000025 */
[----:B------:R-:W-:Y:S02]  /*8100*/  PRMT R34, R34, 0x5410, R31 ;  /* 0x0000541022227816 */ /* 0x000fe4000000001f */
[----:B----4-:R-:W-:Y:S01]  /*8110*/  LOP3.LUT R4, R8, 0xf000f, RZ, 0xc0, !PT ;  /* 0x000f000f08047812 */ /* 0x010fe200078ec0ff */
[----:B------:R-:W-:Y:S01]  /*8120*/  FMUL.FTZ R36, R15, R36 ;  /* 0x000000240f247220 */ /* 0x000fe20000410000 */
[----:B------:R-:W-:Y:S01]  /*8130*/  HADD2 R20, R35, R20 ;  /* 0x0000001423147230 */ /* 0x000fe20000000000 */
[----:B------:R-:W-:Y:S01]  /*8140*/  FMUL.FTZ R29, R14, R29 ;  /* 0x0000001d0e1d7220 */ /* 0x000fe20000410000 */
[----:B------:R-:W-:Y:S01]  /*8150*/  LOP3.LUT R35, R10, 0xf000f, RZ, 0xc0, !PT ;  /* 0x000f000f0a237812 */ /* 0x000fe200078ec0ff */
[----:B------:R-:W-:Y:S01]  /*8160*/  HFMA2.MMA R21, R34, 1, 1, R5 ;  /* 0x3c003c0022157835 */ /* 0x000fe20000000005 */
[----:B------:R-:W-:-:S02]  /*8170*/  LOP3.LUT R37, R11, 0xf000f, RZ, 0xc0, !PT ;  /* 0x000f000f0b257812 */ /* 0x000fc400078ec0ff */
[----:B------:R-:W-:Y:S02]  /*8180*/  LOP3.LUT R4, R4, 0x64006400, RZ, 0xfc, !PT ;  /* 0x6400640004047812 */ /* 0x000fe400078efcff */
[----:B------:R-:W-:Y:S02]  /*8190*/  LOP3.LUT R5, R9, 0xf000f, RZ, 0xc0, !PT ;  /* 0x000f000f09057812 */ /* 0x000fe400078ec0ff */
[----:B------:R-:W-:Y:S02]  /*81a0*/  F2FP.PACK_AB R36, RZ, R36 ;  /* 0x00000024ff24723e */ /* 0x000fe400000000ff */
[----:B------:R-:W-:Y:S02]  /*81b0*/  F2FP.PACK_AB R29, RZ, R29 ;  /* 0x0000001dff1d723e */ /* 0x000fe400000000ff */
[----:B------:R-:W-:Y:S01]  /*81c0*/  LOP3.LUT R35, R35, 0x64006400, RZ, 0xfc, !PT ;  /* 0x6400640023237812 */ /* 0x000fe200078efcff */
[----:B------:R-:W-:Y:S01]  /*81d0*/  HADD2 R4, R4, -1032, -1032 ;  /* 0xe408e40804047430 */ /* 0x000fe20000000000 */
[----:B------:R-:W-:-:S02]  /*81e0*/  LOP3.LUT R39, R37, 0x64006400, RZ, 0xfc, !PT ;  /* 0x6400640025277812 */ /* 0x000fc400078efcff */
[----:B------:R-:W-:Y:S01]  /*81f0*/  LOP3.LUT R5, R5, 0x64006400, RZ, 0xfc, !PT ;  /* 0x6400640005057812 */ /* 0x000fe200078efcff */
[----:B------:R-:W-:Y:S01]  /*8200*/  HADD2 R38, R35, -1032, -1032 ;  /* 0xe408e40823267430 */ /* 0x000fe20000000000 */
[----:B------:R-:W-:Y:S01]  /*8210*/  PRMT R36, R36, 0x5410, R29 ;  /* 0x0000541024247816 */ /* 0x000fe2000000001d */
[----:B------:R-:W-:Y:S02]  /*8220*/  HADD2 R35, R39, -1032, -1032 ;  /* 0xe408e40827237430 */ /* 0x000fe40000000000 */
[----:B------:R-:W-:Y:S02]  /*8230*/  HADD2 R37, R5, -1032, -1032 ;  /* 0xe408e40805257430 */ /* 0x000fe40000000000 */
[--C-:B------:R-:W-:Y:S02]  /*8240*/  HADD2.F32 R39, -RZ, R4.reuse.H0_H0 ;  /* 0x20000004ff277230 */ /* 0x100fe40000004100 */
[----:B------:R-:W-:Y:S02]  /*8250*/  HADD2.F32 R41, -RZ, R4.H1_H1 ;  /* 0x30000004ff297230 */ /* 0x000fe40000004100 */
[----:B------:R-:W1:Y:S01]  /*8260*/  LDS.64 R4, [UR4+0x28] ;  /* 0x00002804ff047984 */ /* 0x000e620008000a00 */
[----:B------:R-:W-:Y:S01]  /*8270*/  HFMA2.MMA R21, R36, 1, 1, R21 ;  /* 0x3c003c0024157835 */ /* 0x000fe20000000015 */
[----:B0-----:R-:W-:-:S02]  /*8280*/  HADD2.F32 R36, -RZ, R12.H0_H0 ;  /* 0x2000000cff247230 */ /* 0x001fc40000004100 */
[----:B------:R-:W-:Y:S02]  /*8290*/  HADD2.F32 R43, -RZ, R37.H0_H0 ;  /* 0x20000025ff2b7230 */ /* 0x000fe40000004100 */
[----:B------:R-:W-:Y:S02]  /*82a0*/  HADD2.F32 R47, -RZ, R38.H0_H0 ;  /* 0x20000026ff2f7230 */ /* 0x000fe40000004100 */
[----:B------:R-:W-:Y:S01]  /*82b0*/  HADD2.F32 R49, -RZ, R35.H0_H0 ;  /* 0x20000023ff317230 */ /* 0x000fe20000004100 */
[----:B------:R-:W-:Y:S01]  /*82c0*/  FFMA.FTZ R39, R39, R36, RZ ;  /* 0x0000002427277223 */ /* 0x000fe200000100ff */
[----:B------:R-:W-:Y:S01]  /*82d0*/  HADD2.F32 R12, -RZ, R12.H1_H1 ;  /* 0x3000000cff0c7230 */ /* 0x000fe20000004100 */
[----:B------:R-:W-:Y:S01]  /*82e0*/  LOP3.LUT R34, R8, 0xf000f0, RZ, 0xc0, !PT ;  /* 0x00f000f008227812 */ /* 0x000fe200078ec0ff */
[----:B------:R-:W-:Y:S01]  /*82f0*/  HADD2.F32 R45, -RZ, R37.H1_H1 ;  /* 0x30000025ff2d7230 */ /* 0x000fe20000004100 */
[----:B------:R-:W-:Y:S01]  /*8300*/  LOP3.LUT R29, R9, 0xf000f0, RZ, 0xc0, !PT ;  /* 0x00f000f0091d7812 */ /* 0x000fe200078ec0ff */
[----:B------:R-:W-:-:S02]  /*8310*/  FFMA.FTZ R43, R36, R43, RZ ;  /* 0x0000002b242b7223 */ /* 0x000fc400000100ff */
[C---:B------:R-:W-:Y:S02]  /*8320*/  FFMA.FTZ R40, R36.reuse, R47, RZ ;  /* 0x0000002f24287223 */ /* 0x040fe400000100ff */
[----:B------:R-:W-:Y:S01]  /*8330*/  FFMA.FTZ R37, R36, R49, RZ ;  /* 0x0000003124257223 */ /* 0x000fe200000100ff */
[----:B------:R-:W-:Y:S01]  /*8340*/  LOP3.LUT R31, R10, 0xf000f0, RZ, 0xc0, !PT ;  /* 0x00f000f00a1f7812 */ /* 0x000fe200078ec0ff */
[----:B------:R-:W-:Y:S01]  /*8350*/  FFMA.FTZ R36, R41, R12, R39 ;  /* 0x0000000c29247223 */ /* 0x000fe20000010027 */
[----:B------:R-:W-:Y:S01]  /*8360*/  LOP3.LUT R39, R34, 0x64006400, RZ, 0xfc, !PT ;  /* 0x6400640022277812 */ /* 0x000fe200078efcff */
[----:B------:R-:W-:Y:S01]  /*8370*/  FFMA.FTZ R34, R12, R45, R43 ;  /* 0x0000002d0c227223 */ /* 0x000fe2000001002b */
[----:B------:R-:W-:Y:S02]  /*8380*/  LOP3.LUT R23, R11, 0xf000f0, RZ, 0xc0, !PT ;  /* 0x00f000f00b177812 */ /* 0x000fe400078ec0ff */
[----:B------:R-:W-:Y:S01]  /*8390*/  LOP3.LUT R41, R29, 0x64006400, RZ, 0xfc, !PT ;  /* 0x640064001d297812 */ /* 0x000fe200078efcff */
[----:B------:R-:W-:Y:S01]  /*83a0*/  HFMA2 R29, R39, R22.H0_H0, -72, -72 ;  /* 0xd480d480271d7431 */ /* 0x000fe20000040016 */
[----:B------:R-:W-:-:S02]  /*83b0*/  LOP3.LUT R43, R31, 0x64006400, RZ, 0xfc, !PT ;  /* 0x640064001f2b7812 */ /* 0x000fc400078efcff */
[----:B------:R-:W-:Y:S01]  /*83c0*/  LOP3.LUT R39, R23, 0x64006400, RZ, 0xfc, !PT ;  /* 0x6400640017277812 */ /* 0x000fe200078efcff */
[-C--:B------:R-:W-:Y:S02]  /*83d0*/  HFMA2 R31, R41, R22.reuse.H0_H0, -72, -72 ;  /* 0xd480d480291f7431 */ /* 0x080fe40000040016 */
[----:B------:R-:W-:Y:S02]  /*83e0*/  HADD2.F32 R47, -RZ, R38.H1_H1 ;  /* 0x30000026ff2f7230 */ /* 0x000fe40000004100 */
[-C--:B------:R-:W-:Y:S02]  /*83f0*/  HFMA2 R23, R43, R22.reuse.H0_H0, -72, -72 ;  /* 0xd480d4802b177431 */ /* 0x080fe40000040016 */
[----:B------:R-:W-:Y:S02]  /*8400*/  HADD2.F32 R42, -RZ, R35.H1_H1 ;  /* 0x30000023ff2a7230 */ /* 0x000fe40000004100 */
[----:B------:R-:W-:Y:S01]  /*8410*/  HFMA2 R35, R39, R22.H0_H0, -72, -72 ;  /* 0xd480d48027237431 */ /* 0x000fe20000040016 */
[----:B------:R-:W-:Y:S01]  /*8420*/  FFMA.FTZ R38, R12, R47, R40 ;  /* 0x0000002f0c267223 */ /* 0x000fe20000010028 */
[----:B------:R-:W-:-:S02]  /*8430*/  HADD2.F32 R27, -RZ, R13.H0_H0 ;  /* 0x2000000dff1b7230 */ /* 0x000fc40000004100 */
[----:B------:R-:W-:Y:S01]  /*8440*/  HADD2.F32 R39, -RZ, R31.H0_H0 ;  /* 0x2000001fff277230 */ /* 0x000fe20000004100 */
[----:B------:R-:W-:Y:S01]  /*8450*/  FFMA.FTZ R42, R12, R42, R37 ;  /* 0x0000002a0c2a7223 */ /* 0x000fe20000010025 */
[----:B------:R-:W-:Y:S02]  /*8460*/  HADD2.F32 R40, -RZ, R29.H0_H0 ;  /* 0x2000001dff287230 */ /* 0x000fe40000004100 */
[----:B------:R-:W-:Y:S01]  /*8470*/  HADD2.F32 R41, -RZ, R23.H0_H0 ;  /* 0x20000017ff297230 */ /* 0x000fe20000004100 */
[C---:B------:R-:W-:Y:S01]  /*8480*/  FFMA.FTZ R39, R27.reuse, R39, R34 ;  /* 0x000000271b277223 */ /* 0x040fe20000010022 */
[----:B------:R-:W-:Y:S02]  /*8490*/  HADD2.F32 R13, -RZ, R13.H1_H1 ;  /* 0x3000000dff0d7230 */ /* 0x000fe40000004100 */
[----:B------:R-:W-:Y:S02]  /*84a0*/  HADD2.F32 R37, -RZ, R35.H0_H0 ;  /* 0x20000023ff257230 */ /* 0x000fe40000004100 */
[----:B------:R-:W-:Y:S01]  /*84b0*/  HADD2.F32 R12, -RZ, R31.H1_H1 ;  /* 0x3000001fff0c7230 */ /* 0x000fe20000004100 */
[----:B------:R-:W-:Y:S01]  /*84c0*/  SHF.R.U32.HI R8, RZ, 0x8, R8 ;  /* 0x00000008ff087819 */ /* 0x000fe20000011608 */
[----:B------:R-:W-:Y:S01]  /*84d0*/  FFMA.FTZ R36, R40, R27, R36 ;  /* 0x0000001b28247223 */ /* 0x000fe20000010024 */
[----:B------:R-:W-:Y:S01]  /*84e0*/  HADD2.F32 R34, -RZ, R29.H1_H1 ;  /* 0x3000001dff227230 */ /* 0x000fe20000004100 */
[C---:B------:R-:W-:Y:S01]  /*84f0*/  FFMA.FTZ R41, R27.reuse, R41, R38 ;  /* 0x000000291b297223 */ /* 0x040fe20000010026 */
[----:B------:R-:W-:Y:S01]  /*8500*/  HADD2.F32 R38, -RZ, R23.H1_H1 ;  /* 0x30000017ff267230 */ /* 0x000fe20000004100 */
[----:B------:R-:W-:Y:S01]  /*8510*/  FFMA.FTZ R37, R27, R37, R42 ;  /* 0x000000251b257223 */ /* 0x000fe2000001002a */
[----:B------:R-:W-:Y:S01]  /*8520*/  HADD2.F32 R40, -RZ, R35.H1_H1 ;  /* 0x30000023ff287230 */ /* 0x000fe20000004100 */
[C---:B------:R-:W-:Y:S01]  /*8530*/  FFMA.FTZ R31, R13.reuse, R12, R39 ;  /* 0x0000000c0d1f7223 */ /* 0x040fe20000010027 */
[----:B------:R-:W-:Y:S01]  /*8540*/  LOP3.LUT R12, R8, 0xf000f, RZ, 0xc0, !PT ;  /* 0x000f000f080c7812 */ /* 0x000fe200078ec0ff */
[----:B------:R-:W-:Y:S01]  /*8550*/  FFMA.FTZ R34, R34, R13, R36 ;  /* 0x0000000d22227223 */ /* 0x000fe20000010024 */
[----:B------:R-:W-:Y:S01]  /*8560*/  SHF.R.U32.HI R9, RZ, 0x8, R9 ;  /* 0x00000008ff097819 */ /* 0x000fe20000011609 */
[----:B------:R-:W-:-:S02]  /*8570*/  FFMA.FTZ R29, R13, R38, R41 ;  /* 0x000000260d1d7223 */ /* 0x000fc40000010029 */
[----:B------:R-:W-:Y:S01]  /*8580*/  FFMA.FTZ R35, R13, R40, R37 ;  /* 0x000000280d237223 */ /* 0x000fe20000010025 */
[----:B------:R-:W-:Y:S01]  /*8590*/  LOP3.LUT R13, R12, 0x64006400, RZ, 0xfc, !PT ;  /* 0x640064000c0d7812 */ /* 0x000fe200078efcff */
[--C-:B-1----:R-:W-:Y:S01]  /*85a0*/  HADD2.F32 R36, -RZ, R4.reuse.H0_H0 ;  /* 0x20000004ff247230 */ /* 0x102fe20000004100 */
[----:B------:R-:W-:Y:S01]  /*85b0*/  SHF.R.U32.HI R10, RZ, 0x8, R10 ;  /* 0x00000008ff0a7819 */ /* 0x000fe2000001160a */
[----:B------:R-:W-:Y:S01]  /*85c0*/  HADD2.F32 R12, -RZ, R4.H1_H1 ;  /* 0x30000004ff0c7230 */ /* 0x000fe20000004100 */
[----:B------:R-:W-:Y:S02]  /*85d0*/  SHF.R.U32.HI R11, RZ, 0x8, R11 ;  /* 0x00000008ff0b7819 */ /* 0x000fe4000001160b */
[----:B------:R-:W-:Y:S02]  /*85e0*/  LOP3.LUT R4, R9, 0xf000f, RZ, 0xc0, !PT ;  /* 0x000f000f09047812 */ /* 0x000fe400078ec0ff */
[----:B------:R-:W-:Y:S02]  /*85f0*/  LOP3.LUT R23, R10, 0xf000f, RZ, 0xc0, !PT ;  /* 0x000f000f0a177812 */ /* 0x000fe400078ec0ff */
[----:B------:R-:W-:-:S02]  /*8600*/  LOP3.LUT R27, R11, 0xf000f, RZ, 0xc0, !PT ;  /* 0x000f000f0b1b7812 */ /* 0x000fc400078ec0ff */
[----:B------:R-:W-:Y:S01]  /*8610*/  LOP3.LUT R4, R4, 0x64006400, RZ, 0xfc, !PT ;  /* 0x6400640004047812 */ /* 0x000fe200078efcff */
[----:B------:R-:W-:Y:S01]  /*8620*/  HADD2 R37, R13, -1032, -1032 ;  /* 0xe408e4080d257430 */ /* 0x000fe20000000000 */
[----:B------:R-:W-:Y:S02]  /*8630*/  LOP3.LUT R13, R23, 0x64006400, RZ, 0xfc, !PT ;  /* 0x64006400170d7812 */ /* 0x000fe400078efcff */
[----:B------:R-:W-:Y:S01]  /*8640*/  LOP3.LUT R27, R27, 0x64006400, RZ, 0xfc, !PT ;  /* 0x640064001b1b7812 */ /* 0x000fe200078efcff */
[----:B------:R-:W-:Y:S02]  /*8650*/  HADD2 R38, R4, -1032, -1032 ;  /* 0xe408e40804267430 */ /* 0x000fe40000000000 */
[----:B------:R-:W-:Y:S02]  /*8660*/  HADD2 R4, R13, -1032, -1032 ;  /* 0xe408e4080d047430 */ /* 0x000fe40000000000 */
[----:B------:R-:W-:Y:S02]  /*8670*/  HADD2.F32 R23, -RZ, R5.H0_H0 ;  /* 0x20000005ff177230 */ /* 0x000fe40000004100 */
[----:B------:R-:W-:-:S02]  /*8680*/  HADD2.F32 R39, -RZ, R37.H0_H0 ;  /* 0x20000025ff277230 */ /* 0x000fc40000004100 */
[----:B------:R-:W-:Y:S02]  /*8690*/  HADD2 R27, R27, -1032, -1032 ;  /* 0xe408e4081b1b7430 */ /* 0x000fe40000000000 */
[----:B------:R-:W-:Y:S02]  /*86a0*/  HADD2.F32 R13, -RZ, R5.H1_H1 ;  /* 0x30000005ff0d7230 */ /* 0x000fe40000004100 */
[----:B------:R-:W-:Y:S01]  /*86b0*/  HADD2.F32 R5, -RZ, R38.H0_H0 ;  /* 0x20000026ff057230 */ /* 0x000fe20000004100 */
[----:B------:R-:W-:Y:S01]  /*86c0*/  FFMA.FTZ R34, R39, R36, R34 ;  /* 0x0000002427227223 */ /* 0x000fe20000010022 */
[----:B------:R-:W-:Y:S02]  /*86d0*/  HADD2.F32 R40, -RZ, R4.H0_H0 ;  /* 0x20000004ff287230 */ /* 0x000fe40000004100 */
[----:B------:R-:W-:Y:S01]  /*86e0*/  HADD2.F32 R41, -RZ, R27.H0_H0 ;  /* 0x2000001bff297230 */ /* 0x000fe20000004100 */
[----:B------:R-:W-:Y:S01]  /*86f0*/  FFMA.FTZ R5, R36, R5, R31 ;  /* 0x0000000524057223 */ /* 0x000fe2000001001f */
[----:B------:R-:W-:-:S02]  /*8700*/  HADD2.F32 R37, -RZ, R37.H1_H1 ;  /* 0x30000025ff257230 */ /* 0x000fc40000004100 */
[----:B------:R-:W-:Y:S01]  /*8710*/  HADD2.F32 R39, -RZ, R38.H1_H1 ;  /* 0x30000026ff277230 */ /* 0x000fe20000004100 */
[C---:B------:R-:W-:Y:S02]  /*8720*/  FFMA.FTZ R40, R36.reuse, R40, R29 ;  /* 0x0000002824287223 */ /* 0x040fe4000001001d */
[----:B------:R-:W-:Y:S02]  /*8730*/  FFMA.FTZ R35, R36, R41, R35 ;  /* 0x0000002924237223 */ /* 0x000fe40000010023 */
[----:B------:R-:W-:Y:S01]  /*8740*/  FFMA.FTZ R34, R37, R12, R34 ;  /* 0x0000000c25227223 */ /* 0x000fe20000010022 */
[----:B------:R-:W-:Y:S01]  /*8750*/  HADD2.F32 R37, -RZ, R4.H1_H1 ;  /* 0x30000004ff257230 */ /* 0x000fe20000004100 */
[----:B------:R-:W-:Y:S02]  /*8760*/  FFMA.FTZ R36, R12, R39, R5 ;  /* 0x000000270c247223 */ /* 0x000fe40000010005 */
[----:B------:R-:W0:Y:S01]  /*8770*/  LDS.64 R4, [UR4+0x30] ;  /* 0x00003004ff047984 */ /* 0x000e220008000a00 */
        /* <DEDUP_REMOVED lines=9> */
[----:B------:R-:W-:Y:S01]  /*8810*/  FFMA.FTZ R40, R12, R37, R40 ;  /* 0x000000250c287223 */ /* 0x000fe20000010028 */
[-C--:B------:R-:W-:Y:S02]  /*8820*/  HFMA2 R29, R29, R22.reuse.H0_H0, -72, -72 ;  /* 0xd480d4801d1d7431 */ /* 0x080fe40000040016 */
[-C--:B------:R-:W-:Y:S02]  /*8830*/  HFMA2 R31, R31, R22.reuse.H0_H0, -72, -72 ;  /* 0xd480d4801f1f7431 */ /* 0x080fe40000040016 */
[----:B------:R-:W-:Y:S02]  /*8840*/  HADD2.F32 R37, -RZ, R27.H1_H1 ;  /* 0x3000001bff257230 */ /* 0x000fe40000004100 */
[----:B------:R-:W-:Y:S02]  /*8850*/  HFMA2 R11, R11, R22.H0_H0, -72, -72 ;  /* 0xd480d4800b0b7431 */ /* 0x000fe40000040016 */
[----:B------:R-:W-:-:S02]  /*8860*/  HADD2.F32 R8, -RZ, R9.H0_H0 ;  /* 0x20000009ff087230 */ /* 0x000fc40000004100 */
[----:B------:R-:W-:Y:S01]  /*8870*/  HADD2.F32 R10, -RZ, R29.H0_H0 ;  /* 0x2000001dff0a7230 */ /* 0x000fe20000004100 */
[----:B------:R-:W-:Y:S01]  /*8880*/  FFMA.FTZ R38, R12, R37, R35 ;  /* 0x000000250c267223 */ /* 0x000fe20000010023 */
[----:B------:R-:W-:Y:S02]  /*8890*/  HADD2.F32 R27, -RZ, R31.H0_H0 ;  /* 0x2000001fff1b7230 */ /* 0x000fe40000004100 */
        /* <DEDUP_REMOVED lines=10> */
[----:B--2---:R-:W-:Y:S01]  /*8940*/  LOP3.LUT R12, R16, 0xf000f, RZ, 0xc0, !PT ;  /* 0x000f000f100c7812 */ /* 0x004fe200078ec0ff */
[----:B------:R-:W-:-:S02]  /*8950*/  FFMA.FTZ R8, R8, R13, R34 ;  /* 0x0000000d08087223 */ /* 0x000fc40000010022 */
[C---:B------:R-:W-:Y:S02]  /*8960*/  FFMA.FTZ R9, R13.reuse, R10, R36 ;  /* 0x0000000a0d097223 */ /* 0x040fe40000010024 */
[----:B------:R-:W-:Y:S01]  /*8970*/  FFMA.FTZ R13, R13, R40, R35 ;  /* 0x000000280d0d7223 */ /* 0x000fe20000010023 */
[----:B------:R-:W-:Y:S01]  /*8980*/  LOP3.LUT R35, R17, 0xf000f, RZ, 0xc0, !PT ;  /* 0x000f000f11237812 */ /* 0x000fe200078ec0ff */
[--C-:B0-----:R-:W-:Y:S01]  /*8990*/  HADD2.F32 R36, -RZ, R4.reuse.H0_H0 ;  /* 0x20000004ff247230 */ /* 0x101fe20000004100 */
[----:B------:R-:W-:Y:S01]  /*89a0*/  LOP3.LUT R37, R18, 0xf000f, RZ, 0xc0, !PT ;  /* 0x000f000f12257812 */ /* 0x000fe200078ec0ff */
[----:B------:R-:W-:Y:S01]  /*89b0*/  HADD2.F32 R23, -RZ, R4.H1_H1 ;  /* 0x30000004ff177230 */ /* 0x000fe20000004100 */
        /* <DEDUP_REMOVED lines=9> */
[----:B------:R-:W-:-:S02]  /*8a50*/  HADD2.F32 R41, -RZ, R38.H0_H0 ;  /* 0x20000026ff297230 */ /* 0x000fc40000004100 */
[----:B------:R-:W-:Y:S02]  /*8a60*/  HADD2.F32 R43, -RZ, R37.H0_H0 ;  /* 0x20000025ff2b7230 */ /* 0x000fe40000004100 */
[----:B------:R-:W-:Y:S02]  /*8a70*/  HADD2.F32 R45, -RZ, R39.H0_H0 ;  /* 0x20000027ff2d7230 */ /* 0x000fe40000004100 */
[----:B------:R-:W-:Y:S01]  /*8a80*/  HADD2.F32 R47, -RZ, R35.H0_H0 ;  /* 0x20000023ff2f7230 */ /* 0x000fe20000004100 */
[----:B------:R-:W-:Y:S01]  /*8a90*/  LOP3.LUT R31, R16, 0xf000f0, RZ, 0xc0, !PT ;  /* 0x00f000f0101f7812 */ /* 0x000fe200078ec0ff */
[----:B------:R-:W-:Y:S01]  /*8aa0*/  HADD2.F32 R44, -RZ, R38.H1_H1 ;  /* 0x30000026ff2c7230 */ /* 0x000fe20000004100 */
[----:B------:R-:W-:Y:S01]  /*8ab0*/  FFMA.FTZ R41, R41, R36, RZ ;  /* 0x0000002429297223 */ /* 0x000fe200000100ff */
[----:B------:R-:W-:Y:S01]  /*8ac0*/  LOP3.LUT R29, R17, 0xf000f0, RZ, 0xc0, !PT ;  /* 0x00f000f0111d7812 */ /* 0x000fe200078ec0ff */
[----:B------:R-:W-:Y:S01]  /*8ad0*/  FFMA.FTZ R40, R36, R43, RZ ;  /* 0x0000002b24287223 */ /* 0x000fe200000100ff */
[----:B------:R-:W-:Y:S01]  /*8ae0*/  LOP3.LUT R34, R18, 0xf000f0, RZ, 0xc0, !PT ;  /* 0x00f000f012227812 */ /* 0x000fe200078ec0ff */
[C---:B------:R-:W-:Y:S01]  /*8af0*/  FFMA.FTZ R42, R36.reuse, R45, RZ ;  /* 0x0000002d242a7223 */ /* 0x040fe200000100ff */
[----:B------:R-:W-:Y:S01]  /*8b00*/  LOP3.LUT R31, R31, 0x64006400, RZ, 0xfc, !PT ;  /* 0x640064001f1f7812 */ /* 0x000fe200078efcff */
[----:B------:R-:W-:Y:S01]  /*8b10*/  FFMA.FTZ R38, R36, R47, RZ ;  /* 0x0000002f24267223 */ /* 0x000fe200000100ff */
[--C-:B------:R-:W-:Y:S01]  /*8b20*/  HADD2.F32 R27, -RZ, R5.reuse.H0_H0 ;  /* 0x20000005ff1b7230 */ /* 0x100fe20000004100 */
[----:B------:R-:W-:Y:S01]  /*8b30*/  FFMA.FTZ R36, R44, R23, R41 ;  /* 0x000000172c247223 */ /* 0x000fe20000010029 */
[----:B------:R-:W-:Y:S01]  /*8b40*/  HADD2.F32 R12, -RZ, R5.H1_H1 ;  /* 0x30000005ff0c7230 */ /* 0x000fe20000004100 */
[----:B------:R-:W-:Y:S01]  /*8b50*/  LOP3.LUT R29, R29, 0x64006400, RZ, 0xfc, !PT ;  /* 0x640064001d1d7812 */ /* 0x000fe200078efcff */
[----:B------:R-:W-:Y:S01]  /*8b60*/  HADD2.F32 R41, -RZ, R37.H1_H1 ;  /* 0x30000025ff297230 */ /* 0x000fe20000004100 */
[----:B------:R-:W0:Y:S01]  /*8b70*/  LDS.64 R4, [UR4+0x38] ;  /* 0x00003804ff047984 */ /* 0x000e220008000a00 */
[----:B------:R-:W-:Y:S01]  /*8b80*/  LOP3.LUT R37, R34, 0x64006400, RZ, 0xfc, !PT ;  /* 0x6400640022257812 */ /* 0x000fe200078efcff */
[-C--:B------:R-:W-:Y:S01]  /*8b90*/  HFMA2 R34, R31, R22.reuse.H0_H0, -72, -72 ;  /* 0xd480d4801f227431 */ /* 0x080fe20000040016 */
[----:B------:R-:W-:Y:S01]  /*8ba0*/  LOP3.LUT R10, R19, 0xf000f0, RZ, 0xc0, !PT ;  /* 0x00f000f0130a7812 */ /* 0x000fe200078ec0ff */
[----:B------:R-:W-:-:S02]  /*8bb0*/  HFMA2 R31, R29, R22.H0_H0, -72, -72 ;  /* 0xd480d4801d1f7431 */ /* 0x000fc40000040016 */
[-C--:B------:R-:W-:Y:S01]  /*8bc0*/  HFMA2 R29, R37, R22.reuse.H0_H0, -72, -72 ;  /* 0xd480d480251d7431 */ /* 0x080fe20000040016 */
[----:B------:R-:W-:Y:S01]  /*8bd0*/  LOP3.LUT R37, R10, 0x64006400, RZ, 0xfc, !PT ;  /* 0x640064000a257812 */ /* 0x000fe200078efcff */
[----:B------:R-:W-:Y:S01]  /*8be0*/  HADD2.F32 R39, -RZ, R39.H1_H1 ;  /* 0x30000027ff277230 */ /* 0x000fe20000004100 */
[C---:B------:R-:W-:Y:S01]  /*8bf0*/  FFMA.FTZ R40, R23.reuse, R41, R40 ;  /* 0x0000002917287223 */ /* 0x040fe20000010028 */
[----:B------:R-:W-:Y:S02]  /*8c00*/  HADD2.F32 R10, -RZ, R34.H0_H0 ;  /* 0x20000022ff0a7230 */ /* 0x000fe40000004100 */
[----:B------:R-:W-:Y:S01]  /*8c10*/  HFMA2 R37, R37, R22.H0_H0, -72, -72 ;  /* 0xd480d48025257431 */ /* 0x000fe20000040016 */
[----:B------:R-:W-:Y:S01]  /*8c20*/  FFMA.FTZ R42, R23, R39, R42 ;  /* 0x00000027172a7223 */ /* 0x000fe2000001002a */
[----:B------:R-:W-:Y:S01]  /*8c30*/  HADD2.F32 R41, -RZ, R35.H1_H1 ;  /* 0x30000023ff297230 */ /* 0x000fe20000004100 */
        /* <DEDUP_REMOVED lines=12> */
[----:B------:R-:W-:-:S02]  /*8d00*/  SHF.R.U32.HI R16, RZ, 0x8, R16 ;  /* 0x00000008ff107819 */ /* 0x000fc40000011610 */
[----:B------:R-:W-:Y:S01]  /*8d10*/  SHF.R.U32.HI R17, RZ, 0x8, R17 ;  /* 0x00000008ff117819 */ /* 0x000fe20000011611 */
[----:B------:R-:W-:Y:S01]  /*8d20*/  FFMA.FTZ R29, R23, R12, R10 ;  /* 0x0000000c171d7223 */ /* 0x000fe2000001000a */
[----:B------:R-:W-:Y:S01]  /*8d30*/  SHF.R.U32.HI R18, RZ, 0x8, R18 ;  /* 0x00000008ff127819 */ /* 0x000fe20000011612 */
[C---:B------:R-:W-:Y:S01]  /*8d40*/  FFMA.FTZ R27, R12.reuse, R31, R35 ;  /* 0x0000001f0c1b7223 */ /* 0x040fe20000010023 */
[----:B------:R-:W-:Y:S01]  /*8d50*/  SHF.R.U32.HI R19, RZ, 0x8, R19 ;  /* 0x00000008ff137819 */ /* 0x000fe20000011613 */
[----:B------:R-:W-:Y:S01]  /*8d60*/  FFMA.FTZ R23, R12, R39, R42 ;  /* 0x000000270c177223 */ /* 0x000fe2000001002a */
[----:B------:R-:W-:Y:S01]  /*8d70*/  LOP3.LUT R10, R16, 0xf000f, RZ, 0xc0, !PT ;  /* 0x000f000f100a7812 */ /* 0x000fe200078ec0ff */
[----:B------:R-:W-:Y:S01]  /*8d80*/  FFMA.FTZ R31, R12, R37, R36 ;  /* 0x000000250c1f7223 */ /* 0x000fe20000010024 */
        /* <DEDUP_REMOVED lines=8> */
[----:B------:R-:W-:Y:S02]  /*8e10*/  HADD2 R36, R12, -1032, -1032 ;  /* 0xe408e4080c247430 */ /* 0x000fe40000000000 */
[----:B------:R-:W-:-:S02]  /*8e20*/  HADD2 R37, R37, -1032, -1032 ;  /* 0xe408e40825257430 */ /* 0x000fc40000000000 */
[----:B------:R-:W-:Y:S02]  /*8e30*/  HADD2 R12, R38, -1032, -1032 ;  /* 0xe408e408260c7430 */ /* 0x000fe40000000000 */
[----:B0-----:R-:W-:Y:S02]  /*8e40*/  HADD2.F32 R34, -RZ, R4.H0_H0 ;  /* 0x20000004ff227230 */ /* 0x001fe40000004100 */
[----:B------:R-:W-:Y:S02]  /*8e50*/  HADD2.F32 R38, -RZ, R35.H0_H0 ;  /* 0x20000023ff267230 */ /* 0x000fe40000004100 */
[----:B------:R-:W-:Y:S02]  /*8e60*/  HADD2.F32 R39, -RZ, R36.H0_H0 ;  /* 0x20000024ff277230 */ /* 0x000fe40000004100 */
[----:B------:R-:W-:Y:S01]  /*8e70*/  HADD2.F32 R40, -RZ, R37.H0_H0 ;  /* 0x20000025ff287230 */ /* 0x000fe20000004100 */
[----:B------:R-:W-:Y:S01]  /*8e80*/  FFMA.FTZ R29, R38, R34, R29 ;  /* 0x00000022261d7223 */ /* 0x000fe2000001001d */
[----:B------:R-:W-:Y:S01]  /*8e90*/  HADD2.F32 R4, -RZ, R4.H1_H1 ;  /* 0x30000004ff047230 */ /* 0x000fe20000004100 */
[----:B------:R-:W-:Y:S01]  /*8ea0*/  FFMA.FTZ R39, R34, R39, R27 ;  /* 0x0000002722277223 */ /* 0x000fe2000001001b */
[----:B------:R-:W-:-:S02]  /*8eb0*/  HADD2.F32 R35, -RZ, R35.H1_H1 ;  /* 0x30000023ff237230 */ /* 0x000fc40000004100 */
[----:B------:R-:W-:Y:S01]  /*8ec0*/  HADD2.F32 R27, -RZ, R36.H1_H1 ;  /* 0x30000024ff1b7230 */ /* 0x000fe20000004100 */
[----:B------:R-:W-:Y:S01]  /*8ed0*/  FFMA.FTZ R40, R34, R40, R23 ;  /* 0x0000002822287223 */ /* 0x000fe20000010017 */
[----:B------:R-:W-:Y:S01]  /*8ee0*/  LOP3.LUT R16, R16, 0xf000f0, RZ, 0xc0, !PT ;  /* 0x00f000f010107812 */ /* 0x000fe200078ec0ff */
[----:B------:R-:W-:Y:S01]  /*8ef0*/  FFMA.FTZ R23, R35, R4, R29 ;  /* 0x0000000423177223 */ /* 0x000fe2000001001d */
[----:B------:R-:W-:Y:S01]  /*8f00*/  LOP3.LUT R29, R17, 0xf000f0, RZ, 0xc0, !PT ;  /* 0x00f000f0111d7812 */ /* 0x000fe200078ec0ff */
[----:B------:R-:W-:Y:S01]  /*8f10*/  FFMA.FTZ R17, R4, R27, R39 ;  /* 0x0000001b04117223 */ /* 0x000fe20000010027 */
[----:B------:R-:W-:Y:S02]  /*8f20*/  LOP3.LUT R18, R18, 0xf000f0, RZ, 0xc0, !PT ;  /* 0x00f000f012127812 */ /* 0x000fe400078ec0ff */
[----:B------:R-:W-:Y:S02]  /*8f30*/  LOP3.LUT R27, R16, 0x64006400, RZ, 0xfc, !PT ;  /* 0x64006400101b7812 */ /* 0x000fe400078efcff */
[----:B------:R-:W-:-:S02]  /*8f40*/  LOP3.LUT R29, R29, 0x64006400, RZ, 0xfc, !PT ;  /* 0x640064001d1d7812 */ /* 0x000fc400078efcff */
[----:B------:R-:W-:Y:S01]  /*8f50*/  LOP3.LUT R16, R19, 0xf000f0, RZ, 0xc0, !PT ;  /* 0x00f000f013107812 */ /* 0x000fe200078ec0ff */
[--C-:B------:R-:W-:Y:S01]  /*8f60*/  HADD2.F32 R41, -RZ, R12.reuse.H0_H0 ;  /* 0x2000000cff297230 */ /* 0x100fe20000004100 */
[----:B------:R-:W-:Y:S01]  /*8f70*/  LOP3.LUT R19, R18, 0x64006400, RZ, 0xfc, !PT ;  /* 0x6400640012137812 */ /* 0x000fe200078efcff */
[-C--:B------:R-:W-:Y:S01]  /*8f80*/  HFMA2 R27, R27, R22.reuse.H0_H0, -72, -72 ;  /* 0xd480d4801b1b7431 */ /* 0x080fe20000040016 */
[----:B------:R-:W-:Y:S01]  /*8f90*/  LOP3.LUT R35, R16, 0x64006400, RZ, 0xfc, !PT ;  /* 0x6400640010237812 */ /* 0x000fe200078efcff */
[-C--:B------:R-:W-:Y:S01]  /*8fa0*/  HFMA2 R29, R29, R22.reuse.H0_H0, -72, -72 ;  /* 0xd480d4801d1d7431 */ /* 0x080fe20000040016 */
[----:B------:R-:W-:Y:S01]  /*8fb0*/  FFMA.FTZ R31, R34, R41, R31 ;  /* 0x00000029221f7223 */ /* 0x000fe2000001001f */
[----:B------:R-:W-:Y:S02]  /*8fc0*/  HADD2.F32 R18, -RZ, R12.H1_H1 ;  /* 0x3000000cff127230 */ /* 0x000fe40000004100 */
[----:B------:R-:W-:Y:S02]  /*8fd0*/  HFMA2 R19, R19, R22.H0_H0, -72, -72 ;  /* 0xd480d48013137431 */ /* 0x000fe40000040016 */
[----:B------:R-:W-:-:S02]  /*8fe0*/  HADD2.F32 R10, -RZ, R5.H0_H0 ;  /* 0x20000005ff0a7230 */ /* 0x000fc40000004100 */
[----:B------:R-:W-:Y:S02]  /*8ff0*/  HADD2.F32 R37, -RZ, R37.H1_H1 ;  /* 0x30000025ff257230 */ /* 0x000fe40000004100 */
[----:B------:R-:W-:Y:S02]  /*9000*/  HADD2.F32 R12, -RZ, R27.H0_H0 ;  /* 0x2000001bff0c7230 */ /* 0x000fe40000004100 */
[----:B------:R-:W-:Y:S01]  /*9010*/  HFMA2 R22, R35, R22.H0_H0, -72, -72 ;  /* 0xd480d48023167431 */ /* 0x000fe20000040016 */
        /* <DEDUP_REMOVED lines=8> */
[----:B------:R-:W-:Y:S01]  /*90a0*/  FFMA.FTZ R37, R10, R18, R37 ;  /* 0x000000120a257223 */ /* 0x000fe20000010025 */
[----:B------:R-:W-:-:S02]  /*90b0*/  HADD2.F32 R4, -RZ, R27.H1_H1 ;  /* 0x3000001bff047230 */ /* 0x000fc40000004100 */
[----:B------:R-:W-:Y:S01]  /*90c0*/  HADD2.F32 R16, -RZ, R29.H1_H1 ;  /* 0x3000001dff107230 */ /* 0x000fe20000004100 */
[----:B------:R-:W-:Y:S01]  /*90d0*/  FFMA.FTZ R23, R10, R23, R31 ;  /* 0x000000170a177223 */ /* 0x000fe2000001001f */
[----:B------:R-:W-:Y:S01]  /*90e0*/  HADD2.F32 R18, -RZ, R19.H1_H1 ;  /* 0x30000013ff127230 */ /* 0x000fe20000004100 */
[----:B------:R-:W-:Y:S01]  /*90f0*/  FMUL.FTZ R8, R15, R8 ;  /* 0x000000080f087220 */ /* 0x000fe20000410000 */
[----:B------:R-:W-:Y:S01]  /*9100*/  HADD2.F32 R22, -RZ, R22.H1_H1 ;  /* 0x30000016ff167230 */ /* 0x000fe20000004100 */
[----:B------:R-:W-:Y:S02]  /*9110*/  FMUL.FTZ R9, R14, R9 ;  /* 0x000000090e097220 */ /* 0x000fe40000410000 */
[----:B------:R-:W-:Y:S02]  /*9120*/  FFMA.FTZ R4, R4, R5, R12 ;  /* 0x0000000504047223 */ /* 0x000fe4000001000c */
[C---:B------:R-:W-:Y:S01]  /*9130*/  FFMA.FTZ R17, R5.reuse, R16, R17 ;  /* 0x0000001005117223 */ /* 0x040fe20000010011 */
[----:B------:R-:W-:Y:S01]  /*9140*/  F2FP.PACK_AB R8, RZ, R8 ;  /* 0x00000008ff08723e */ /* 0x000fe200000000ff */
[C---:B------:R-:W-:Y:S01]  /*9150*/  FFMA.FTZ R37, R5.reuse, R18, R37 ;  /* 0x0000001205257223 */ /* 0x040fe20000010025 */
[----:B------:R-:W-:Y:S01]  /*9160*/  F2FP.PACK_AB R9, RZ, R9 ;  /* 0x00000009ff09723e */ /* 0x000fe200000000ff */
[----:B------:R-:W-:-:S02]  /*9170*/  FFMA.FTZ R23, R5, R22, R23 ;  /* 0x0000001605177223 */ /* 0x000fc40000010017 */
[----:B------:R-:W-:Y:S02]  /*9180*/  FMUL.FTZ R11, R28, R11 ;  /* 0x0000000b1c0b7220 */ /* 0x000fe40000410000 */
[----:B------:R-:W-:Y:S02]  /*9190*/  FMUL.FTZ R13, R30, R13 ;  /* 0x0000000d1e0d7220 */ /* 0x000fe40000410000 */
[----:B------:R-:W-:Y:S02]  /*91a0*/  FMUL.FTZ R4, R15, R4 ;  /* 0x000000040f047220 */ /* 0x000fe40000410000 */
[----:B------:R-:W-:Y:S01]  /*91b0*/  FMUL.FTZ R17, R14, R17 ;  /* 0x000000110e117220 */ /* 0x000fe20000410000 */
[----:B------:R-:W-:Y:S01]  /*91c0*/  PRMT R8, R8, 0x5410, R9 ;  /* 0x0000541008087816 */ /* 0x000fe20000000009 */
[----:B------:R-:W-:Y:S01]  /*91d0*/  FMUL.FTZ R37, R28, R37 ;  /* 0x000000251c257220 */ /* 0x000fe20000410000 */
[----:B------:R-:W-:Y:S01]  /*91e0*/  F2FP.PACK_AB R11, RZ, R11 ;  /* 0x0000000bff0b723e */ /* 0x000fe200000000ff */
[----:B------:R-:W-:Y:S01]  /*91f0*/  FMUL.FTZ R23, R30, R23 ;  /* 0x000000171e177220 */ /* 0x000fe20000410000 */
[----:B------:R-:W-:-:S02]  /*9200*/  F2FP.PACK_AB R13, RZ, R13 ;  /* 0x0000000dff0d723e */ /* 0x000fc400000000ff */
[----:B------:R-:W-:Y:S02]  /*9210*/  F2FP.PACK_AB R4, RZ, R4 ;  /* 0x00000004ff04723e */ /* 0x000fe400000000ff */
[----:B------:R-:W-:Y:S02]  /*9220*/  F2FP.PACK_AB R17, RZ, R17 ;  /* 0x00000011ff11723e */ /* 0x000fe400000000ff */
[----:B------:R-:W-:Y:S02]  /*9230*/  F2FP.PACK_AB R37, RZ, R37 ;  /* 0x00000025ff25723e */ /* 0x000fe400000000ff */
[----:B------:R-:W-:Y:S02]  /*9240*/  F2FP.PACK_AB R23, RZ, R23 ;  /* 0x00000017ff17723e */ /* 0x000fe400000000ff */
[----:B------:R-:W-:Y:S01]  /*9250*/  PRMT R11, R11, 0x5410, R13 ;  /* 0x000054100b0b7816 */ /* 0x000fe2000000000d */
[----:B------:R-:W-:Y:S01]  /*9260*/  HFMA2.MMA R21, R8, 1, 1, R21 ;  /* 0x3c003c0008157835 */ /* 0x000fe20000000015 */
[----:B------:R-:W-:-:S02]  /*9270*/  PRMT R4, R4, 0x5410, R17 ;  /* 0x0000541004047816 */ /* 0x000fc40000000011 */
[----:B------:R-:W-:Y:S01]  /*9280*/  PRMT R37, R37, 0x5410, R23 ;  /* 0x0000541025257816 */ /* 0x000fe20000000017 */
[----:B------:R-:W-:-:S03]  /*9290*/  HADD2 R20, R11, R20 ;  /* 0x000000140b147230 */ /* 0x000fc60000000000 */
[----:B------:R-:W-:Y:S01]  /*92a0*/  HFMA2.MMA R5, R4, 1, 1, R21 ;  /* 0x3c003c0004057835 */ /* 0x000fe20000000015 */
[----:B------:R-:W-:Y:S02]  /*92b0*/  HADD2 R4, R37, R20 ;  /* 0x0000001425047230 */ /* 0x000fe40000000000 */
.L_x_4268:
[C---:B------:R-:W-:Y:S01]  /*92c0*/  ISETP.GE.AND P0, PT, R33.reuse, c[0x0][0x1b4], PT ;  /* 0x00006d0021007a0c */ /* 0x040fe20003f06270 */
[----:B------:R-:W-:Y:S01]  /*92d0*/  IMAD.MOV.U32 R9, RZ, RZ, c[0x0][0x18c] ;  /* 0x00006300ff097624 */ /* 0x000fe200078e00ff */
[----:B------:R-:W-:Y:S01]  /*92e0*/  ISETP.LT.AND P3, PT, R33, R32, PT ;  /* 0x000000202100720c */ /* 0x000fe20003f61270 */
[----:B------:R-:W-:-:S03]  /*92f0*/  UIADD3 UR4, UR4, 0x40, URZ ;  /* 0x0000004004047890 */ /* 0x000fc6000fffe03f */
[----:B------:R-:W-:-:S04]  /*9300*/  LEA R24, P2, R9, R24, 0x4 ;  /* 0x0000001809187211 */ /* 0x000fc800078420ff */
[----:B------:R-:W-:-:S05]  /*9310*/  LEA.HI.X R25, R9, R25, R26, 0x4, P2 ;  /* 0x0000001909197211 */ /* 0x000fca00010f241a */
[----:B------:R-:W-:Y:S05]  /*9320*/  @!P0 BRA P3, `(.L_x_4269) ;  /* 0xffffdb4000008947 */ /* 0x000fea000183ffff */
.L_x_4267:
[----:B------:R-:W-:-:S04]  /*9330*/  ISETP.GE.AND P0, PT, R33, R32, PT ;  /* 0x000000202100720c */ /* 0x000fc80003f06270 */
[----:B------:R-:W-:-:S13]  /*9340*/  ISETP.GE.OR P0, PT, R33, c[0x0][0x1b8], P0 ;  /* 0x00006e0021007a0c */ /* 0x000fda0000706670 */
[----:B------:R-:W-:Y:S05]  /*9350*/  @P0 BRA `(.L_x_4270) ;  /* 0x000014a000000947 */ /* 0x000fea0003800000 */
.L_x_4272:
        /* <DEDUP_REMOVED lines=12> */
[----:B------:R-:W-:-:S06]  /*9420*/  IMAD.WIDE R12, R27, 0x4, R10 ;  /* 0x000000041b0c7825 */ /* 0x000fcc00078e020a */
[----:B0-----:R-:W-:Y:S01]  /*9430*/  IMAD.WIDE R24, R27, 0x4, R12 ;  /* 0x000000041b187825 */ /* 0x001fe200078e020c */
        /* <DEDUP_REMOVED lines=10> */
[----:B------:R-:W-:Y:S01]  /*94e0*/  LOP3.LUT R40, R21, 0x70007, RZ, 0xc0, !PT ;  /* 0x0007000715287812 */ /* 0x000fe200078ec0ff */
[----:B------:R-:W0:Y:S01]  /*94f0*/  LDS.128 R8, [UR4] ;  /* 0x00000004ff087984 */ /* 0x000e220008000c00 */
[----:B------:R-:W-:Y:S01]  /*9500*/  SHF.R.U32.HI R42, RZ, 0xf, R22 ;  /* 0x0000000fff2a7819 */ /* 0x000fe20000011616 */
[----:B------:R-:W-:Y:S01]  /*9510*/  IMAD.MOV.U32 R44, RZ, RZ, 0x2400 ;  /* 0x00002400ff2c7424 */ /* 0x000fe200078e00ff */
        /* <DEDUP_REMOVED lines=9> */
[----:B------:R-:W-:Y:S02]  /*95b0*/  LOP3.LUT R40, R40, 0x64006400, RZ, 0xfc, !PT ;  /* 0x6400640028287812 */ /* 0x000fe400078efcff */
[--C-:B------:R-:W-:Y:S02]  /*95c0*/  SHF.R.U32.HI R28, RZ, 0xf, R21.reuse ;  /* 0x0000000fff1c7819 */ /* 0x100fe40000011615 */
[----:B------:R-:W-:Y:S02]  /*95d0*/  LOP3.LUT R39, R21, 0x380038, RZ, 0xc0, !PT ;  /* 0x0038003815277812 */ /* 0x000fe400078ec0ff */
[----:B------:R-:W-:-:S02]  /*95e0*/  SHF.R.U32.HI R31, RZ, 0x6, R21 ;  /* 0x00000006ff1f7819 */ /* 0x000fc40000011615 */
[----:B------:R-:W-:Y:S02]  /*95f0*/  LOP3.LUT R22, R22, 0x70007, RZ, 0xc0, !PT ;  /* 0x0007000716167812 */ /* 0x000fe400078ec0ff */
[--C-:B------:R-:W-:Y:S02]  /*9600*/  SHF.R.U32.HI R37, RZ, 0xf, R23.reuse ;  /* 0x0000000fff257819 */ /* 0x100fe40000011617 */
[----:B------:R-:W-:Y:S02]  /*9610*/  LOP3.LUT R21, R23, 0x380038, RZ, 0xc0, !PT ;  /* 0x0038003817157812 */ /* 0x000fe400078ec0ff */
[----:B------:R-:W-:Y:S02]  /*9620*/  SHF.R.U32.HI R36, RZ, 0x6, R23 ;  /* 0x00000006ff247819 */ /* 0x000fe40000011617 */
[----:B------:R-:W-:Y:S02]  /*9630*/  PRMT R27, R27, 0x5410, R27 ;  /* 0x000054101b1b7816 */ /* 0x000fe4000000001b */
[----:B------:R-:W-:-:S02]  /*9640*/  LOP3.LUT R23, R23, 0x70007, RZ, 0xc0, !PT ;  /* 0x0007000717177812 */ /* 0x000fc400078ec0ff */
[----:B------:R-:W-:Y:S02]  /*9650*/  LOP3.LUT R29, R26, 0x20002, R29, 0xf8, !PT ;  /* 0x000200021a1d7812 */ /* 0x000fe400078ef81d */
[----:B------:R-:W-:Y:S01]  /*9660*/  LOP3.LUT R26, R42, 0x20002, R43, 0xf8, !PT ;  /* 0x000200022a1a7812 */ /* 0x000fe200078ef82b */
[----:B------:R-:W-:Y:S01]  /*9670*/  HADD2 R43, R40, -1028, -1028 ;  /* 0xe404e404282b7430 */ /* 0x000fe20000000000 */
[----:B------:R-:W-:Y:S02]  /*9680*/  LOP3.LUT R30, R30, 0x64006400, RZ, 0xfc, !PT ;  /* 0x640064001e1e7812 */ /* 0x000fe400078efcff */
[----:B------:R-:W-:Y:S02]  /*9690*/  LOP3.LUT R22, R22, 0x64006400, RZ, 0xfc, !PT ;  /* 0x6400640016167812 */ /* 0x000fe400078efcff */
[----:B------:R-:W-:Y:S02]  /*96a0*/  PRMT R27, R44, 0x7610, R27 ;  /* 0x000076102c1b7816 */ /* 0x000fe4000000001b */
[----:B------:R-:W-:Y:S01]  /*96b0*/  LOP3.LUT R42, R39, 0x64006400, RZ, 0xfc, !PT ;  /* 0x64006400272a7812 */ /* 0x000fe200078efcff */
[----:B------:R-:W-:Y:S01]  /*96c0*/  HADD2 R39, R30, -1028, -1028 ;  /* 0xe404e4041e277430 */ /* 0x000fe20000000000 */
[----:B------:R-:W-:Y:S01]  /*96d0*/  LOP3.LUT R23, R23, 0x64006400, RZ, 0xfc, !PT ;  /* 0x6400640017177812 */ /* 0x000fe200078efcff */
[----:B------:R-:W-:Y:S01]  /*96e0*/  HADD2 R47, R22, -1028, -1028 ;  /* 0xe404e404162f7430 */ /* 0x000fe20000000000 */
[----:B------:R-:W-:Y:S01]  /*96f0*/  SHF.R.U32.HI R41, RZ, 0xe, R17 ;  /* 0x0000000eff297819 */ /* 0x000fe20000011611 */
[-C--:B------:R-:W-:Y:S01]  /*9700*/  HFMA2 R45, R42, R27.reuse.H1_H1, -132, -132 ;  /* 0xd820d8202a2d7431 */ /* 0x080fe2000006001b */
[----:B------:R-:W-:Y:S01]  /*9710*/  LOP3.LUT R28, R28, 0x10001, RZ, 0xc0, !PT ;  /* 0x000100011c1c7812 */ /* 0x000fe200078ec0ff */
[-C--:B0-----:R-:W-:Y:S01]  /*9720*/  HFMA2.MMA R30, R43, R8.reuse, RZ ;  /* 0x000000082b1e7235 */ /* 0x081fe200000000ff */
[----:B------:R-:W-:Y:S01]  /*9730*/  LOP3.LUT R38, R38, 0x64006400, RZ, 0xfc, !PT ;  /* 0x6400640026267812 */ /* 0x000fe200078efcff */
[----:B------:R-:W-:Y:S01]  /*9740*/  HADD2 R49, R23, -1028, -1028 ;  /* 0xe404e40417317430 */ /* 0x000fe20000000000 */
[----:B------:R-:W-:Y:S01]  /*9750*/  LOP3.LUT R28, R28, 0x20002, R41, 0xf8, !PT ;  /* 0x000200021c1c7812 */ /* 0x000fe200078ef829 */
[----:B------:R-:W-:Y:S01]  /*9760*/  HFMA2.MMA R23, R47, R8, RZ ;  /* 0x000000082f177235 */ /* 0x000fe200000000ff */
[----:B------:R-:W-:Y:S01]  /*9770*/  LOP3.LUT R40, R20, 0x64006400, RZ, 0xfc, !PT ;  /* 0x6400640014287812 */ /* 0x000fe200078efcff */
[-C--:B------:R-:W-:Y:S01]  /*9780*/  HFMA2 R41, R38, R27.reuse.H1_H1, -132, -132 ;  /* 0xd820d82026297431 */ /* 0x080fe2000006001b */
[----:B------:R-:W-:Y:S01]  /*9790*/  LOP3.LUT R42, R21, 0x64006400, RZ, 0xfc, !PT ;  /* 0x64006400152a7812 */ /* 0x000fe200078efcff */
[-C--:B------:R-:W-:Y:S01]  /*97a0*/  HFMA2 R38, R39, R8.reuse, RZ.H0_H0 ;  /* 0x0000000827267231 */ /* 0x080fe200000400ff */
[----:B------:R-:W-:Y:S01]  /*97b0*/  LOP3.LUT R21, R35, 0x70007, RZ, 0xc0, !PT ;  /* 0x0007000723157812 */ /* 0x000fe200078ec0ff */
[----:B------:R-:W-:Y:S01]  /*97c0*/  HFMA2 R22, R49, R8, RZ.H0_H0 ;  /* 0x0000000831167231 */ /* 0x000fe200000400ff */
[-C--:B------:R-:W-:Y:S01]  /*97d0*/  HFMA2.MMA R8, R45, R9.reuse, R30 ;  /* 0x000000092d087235 */ /* 0x080fe2000000001e */
[----:B------:R-:W-:Y:S01]  /*97e0*/  LOP3.LUT R30, R31, 0x70007, RZ, 0xc0, !PT ;  /* 0x000700071f1e7812 */ /* 0x000fe200078ec0ff */
[----:B------:R-:W-:Y:S01]  /*97f0*/  HFMA2 R40, R40, R27.H1_H1, -132, -132 ;  /* 0xd820d82028287431 */ /* 0x000fe2000006001b */
[----:B------:R-:W-:Y:S01]  /*9800*/  LOP3.LUT R21, R21, 0x64006400, RZ, 0xfc, !PT ;  /* 0x6400640015157812 */ /* 0x000fe200078efcff */
[----:B------:R-:W-:Y:S01]  /*9810*/  HFMA2 R38, R41, R9, R38 ;  /* 0x0000000929267231 */ /* 0x000fe20000000026 */
[----:B------:R-:W-:Y:S01]  /*9820*/  LOP3.LUT R30, R30, 0x64006400, RZ, 0xfc, !PT ;  /* 0x640064001e1e7812 */ /* 0x000fe200078efcff */
[----:B------:R-:W-:Y:S01]  /*9830*/  HFMA2 R43, R42, R27.H1_H1, -132, -132 ;  /* 0xd820d8202a2b7431 */ /* 0x000fe2000006001b */
[----:B------:R-:W-:Y:S01]  /*9840*/  LOP3.LUT R20, R34, 0x70007, RZ, 0xc0, !PT ;  /* 0x0007000722147812 */ /* 0x000fe200078ec0ff */
[----:B------:R-:W-:Y:S01]  /*9850*/  HFMA2.MMA R23, R40, R9, R23 ;  /* 0x0000000928177235 */ /* 0x000fe20000000017 */
[----:B------:R-:W-:Y:S01]  /*9860*/  LOP3.LUT R45, R36, 0x380038, RZ, 0xc0, !PT ;  /* 0x00380038242d7812 */ /* 0x000fe200078ec0ff */
[----:B------:R-:W-:Y:S01]  /*9870*/  HADD2 R41, R30, -1028, -1028 ;  /* 0xe404e4041e297430 */ /* 0x000fe20000000000 */
[----:B------:R-:W-:Y:S01]  /*9880*/  LOP3.LUT R20, R20, 0x64006400, RZ, 0xfc, !PT ;  /* 0x6400640014147812 */ /* 0x000fe200078efcff */
[----:B------:R-:W-:Y:S01]  /*9890*/  HADD2 R30, R21, -1028, -1028 ;  /* 0xe404e404151e7430 */ /* 0x000fe20000000000 */
[----:B------:R-:W-:Y:S01]  /*98a0*/  LOP3.LUT R46, R45, 0x64006400, RZ, 0xfc, !PT ;  /* 0x640064002d2e7812 */ /* 0x000fe200078efcff */
[----:B------:R-:W-:Y:S01]  /*98b0*/  HFMA2 R9, R43, R9, R22 ;  /* 0x000000092b097231 */ /* 0x000fe20000000016 */
[----:B------:R-:W-:Y:S01]  /*98c0*/  LOP3.LUT R40, R31, 0x380038, RZ, 0xc0, !PT ;  /* 0x003800381f287812 */ /* 0x000fe200078ec0ff */
[----:B------:R-:W-:Y:S01]  /*98d0*/  HADD2 R39, R20, -1028, -1028 ;  /* 0xe404e40414277430 */ /* 0x000fe20000000000 */
[-C--:B------:R-:W-:Y:S01]  /*98e0*/  HFMA2.MMA R8, R41, R10.reuse, R8 ;  /* 0x0000000a29087235 */ /* 0x080fe20000000008 */
[----:B------:R-:W-:Y:S01]  /*98f0*/  LOP3.LUT R41, R35, 0x380038, RZ, 0xc0, !PT ;  /* 0x0038003823297812 */ /* 0x000fe200078ec0ff */
[----:B------:R-:W-:Y:S01]  /*9900*/  HFMA2.MMA R30, R30, R10, R23 ;  /* 0x0000000a1e1e7235 */ /* 0x000fe20000000017 */
[----:B------:R-:W-:Y:S01]  /*9910*/  HFMA2 R38, R39, R10, R38 ;  /* 0x0000000a27267231 */ /* 0x000fe20000000026 */
[----:B------:R-:W0:Y:S01]  /*9920*/  LDS.128 R20, [UR4+0x10] ;  /* 0x00001004ff147984 */ /* 0x000e220008000c00 */
[----:B------:R-:W-:Y:S01]  /*9930*/  LOP3.LUT R39, R36, 0x70007, RZ, 0xc0, !PT ;  /* 0x0007000724277812 */ /* 0x000fe200078ec0ff */
[----:B------:R-:W-:Y:S01]  /*9940*/  HFMA2 R46, R46, R27.H1_H1, -132, -132 ;  /* 0xd820d8202e2e7431 */ /* 0x000fe2000006001b */
[----:B------:R-:W-:-:S02]  /*9950*/  LOP3.LUT R44, R41, 0x64006400, RZ, 0xfc, !PT ;  /* 0x64006400292c7812 */ /* 0x000fc400078efcff */
[----:B------:R-:W-:Y:S02]  /*9960*/  LOP3.LUT R43, R39, 0x64006400, RZ, 0xfc, !PT ;  /* 0x64006400272b7812 */ /* 0x000fe400078efcff */
[----:B------:R-:W-:Y:S02]  /*9970*/  LOP3.LUT R39, R34, 0x380038, RZ, 0xc0, !PT ;  /* 0x0038003822277812 */ /* 0x000fe400078ec0ff */
[----:B------:R-:W-:Y:S01]  /*9980*/  LOP3.LUT R42, R40, 0x64006400, RZ, 0xfc, !PT ;  /* 0x64006400282a7812 */ /* 0x000fe200078efcff */
[----:B------:R-:W-:Y:S01]  /*9990*/  HADD2 R48, R43, -1028, -1028 ;  /* 0xe404e4042b307430 */ /* 0x000fe20000000000 */
[----:B------:R-:W-:Y:S01]  /*99a0*/  LOP3.LUT R40, R39, 0x64006400, RZ, 0xfc, !PT ;  /* 0x6400640027287812 */ /* 0x000fe200078efcff */
[-C--:B------:R-:W-:Y:S01]  /*99b0*/  HFMA2 R43, R44, R27.reuse.H1_H1, -132, -132 ;  /* 0xd820d8202c2b7431 */ /* 0x080fe2000006001b */
[----:B------:R-:W-:Y:S01]  /*99c0*/  LOP3.LUT R34, R34, 0x1c001c0, RZ, 0xc0, !PT ;  /* 0x01c001c022227812 */ /* 0x000fe200078ec0ff */
[----:B------:R-:W-:Y:S01]  /*99d0*/  HFMA2 R41, R48, R10, R9 ;  /* 0x0000000a30297231 */ /* 0x000fe20000000009 */
[----:B------:R-:W-:Y:S01]  /*99e0*/  SHF.R.U32.HI R45, RZ, 0xe, R19 ;  /* 0x0000000eff2d7819 */ /* 0x000fe20000011613 */
[----:B------:R-:W-:Y:S01]  /*99f0*/  HFMA2 R9, R40, R27.H1_H1, -132, -132 ;  /* 0xd820d82028097431 */ /* 0x000fe2000006001b */
[----:B------:R-:W-:Y:S01]  /*9a00*/  LOP3.LUT R34, R34, 0x64006400, RZ, 0xfc, !PT ;  /* 0x6400640022227812 */ /* 0x000fe200078efcff */
[----:B------:R-:W-:Y:S01]  /*9a10*/  HFMA2 R41, R46, R11, R41 ;  /* 0x0000000b2e297231 */ /* 0x000fe20000000029 */
[----:B------:R-:W-:Y:S01]  /*9a20*/  LOP3.LUT R46, R37, 0x10001, RZ, 0xc0, !PT ;  /* 0x00010001252e7812 */ /* 0x000fe200078ec0ff */
[----:B------:R-:W-:Y:S01]  /*9a30*/  HFMA2 R39, R42, R27.H1_H1, -132, -132 ;  /* 0xd820d8202a277431 */ /* 0x000fe2000006001b */
[----:B------:R-:W-:Y:S01]  /*9a40*/  LOP3.LUT R37, R31, 0x1c001c0, RZ, 0xc0, !PT ;  /* 0x01c001c01f257812 */ /* 0x000fe200078ec0ff */
[----:B------:R-:W-:Y:S01]  /*9a50*/  HFMA2 R9, R9, R11, R38 ;  /* 0x0000000b09097231 */ /* 0x000fe20000000026 */
[----:B------:R-:W-:Y:S01]  /*9a60*/  LOP3.LUT R31, R46, 0x20002, R45, 0xf8, !PT ;  /* 0x000200022e1f7812 */ /* 0x000fe200078ef82d */
[----:B------:R-:W-:Y:S01]  /*9a70*/  HFMA2 R48, R34, R27.H0_H0, -20, -20 ;  /* 0xcd00cd0022307431 */ /* 0x000fe2000004001b */
[----:B------:R-:W-:Y:S01]  /*9a80*/  LOP3.LUT R45, R36, 0x1c001c0, RZ, 0xc0, !PT ;  /* 0x01c001c0242d7812 */ /* 0x000fe200078ec0ff */
[-C--:B------:R-:W-:Y:S01]  /*9a90*/  HFMA2.MMA R8, R39, R11.reuse, R8 ;  /* 0x0000000b27087235 */ /* 0x080fe20000000008 */
[----:B------:R-:W-:Y:S01]  /*9aa0*/  LOP3.LUT R35, R35, 0x1c001c0, RZ, 0xc0, !PT ;  /* 0x01c001c023237812 */ /* 0x000fe200078ec0ff */
[----:B------:R-:W-:Y:S01]  /*9ab0*/  HFMA2.MMA R10, R43, R11, R30 ;  /* 0x0000000b2b0a7235 */ /* 0x000fe2000000001e */
[----:B------:R-:W-:-:S02]  /*9ac0*/  LOP3.LUT R44, R16, 0x70007, RZ, 0xc0, !PT ;  /* 0x00070007102c7812 */ /* 0x000fc400078ec0ff */
[----:B------:R-:W-:Y:S02]  /*9ad0*/  LOP3.LUT R11, R16, 0x380038, RZ, 0xc0, !PT ;  /* 0x00380038100b7812 */ /* 0x000fe400078ec0ff */
[----:B------:R-:W-:Y:S02]  /*9ae0*/  SHF.R.U32.HI R30, RZ, 0x6, R16 ;  /* 0x00000006ff1e7819 */ /* 0x000fe40000011610 */
[----:B------:R-:W-:Y:S02]  /*9af0*/  LOP3.LUT R36, R37, 0x64006400, RZ, 0xfc, !PT ;  /* 0x6400640025247812 */ /* 0x000fe400078efcff */
[----:B------:R-:W-:Y:S02]  /*9b00*/  LOP3.LUT R46, R45, 0x64006400, RZ, 0xfc, !PT ;  /* 0x640064002d2e7812 */ /* 0x000fe400078efcff */
[C---:B------:R-:W-:Y:S01]  /*9b10*/  LOP3.LUT R38, R17.reuse, 0x380038, RZ, 0xc0, !PT ;  /* 0x0038003811267812 */ /* 0x040fe200078ec0ff */
[----:B0-----:R-:W-:Y:S01]  /*9b20*/  HFMA2.MMA R9, R48, R20, R9 ;  /* 0x0000001430097235 */ /* 0x001fe20000000009 */
[----:B------:R-:W-:Y:S01]  /*9b30*/  SHF.R.U32.HI R16, RZ, 0x6, R17 ;  /* 0x00000006ff107819 */ /* 0x000fe20000011611 */
[----:B------:R-:W-:Y:S01]  /*9b40*/  HFMA2 R46, R46, R27.H0_H0, -20, -20 ;  /* 0xcd00cd002e2e7431 */ /* 0x000fe2000004001b */
[----:B------:R-:W-:-:S02]  /*9b50*/  LOP3.LUT R42, R17, 0x70007, RZ, 0xc0, !PT ;  /* 0x00070007112a7812 */ /* 0x000fc400078ec0ff */
[C---:B------:R-:W-:Y:S02]  /*9b60*/  LOP3.LUT R39, R18.reuse, 0x380038, RZ, 0xc0, !PT ;  /* 0x0038003812277812 */ /* 0x040fe400078ec0ff */
[----:B------:R-:W-:Y:S01]  /*9b70*/  SHF.R.U32.HI R17, RZ, 0x6, R18 ;  /* 0x00000006ff117819 */ /* 0x000fe20000011612 */
[-C--:B------:R-:W-:Y:S01]  /*9b80*/  HFMA2.MMA R41, R46, R20.reuse, R41 ;  /* 0x000000142e297235 */ /* 0x080fe20000000029 */
[----:B------:R-:W-:Y:S02]  /*9b90*/  LOP3.LUT R43, R18, 0x70007, RZ, 0xc0, !PT ;  /* 0x00070007122b7812 */ /* 0x000fe400078ec0ff */
[----:B------:R-:W-:Y:S01]  /*9ba0*/  LOP3.LUT R34, R35, 0x64006400, RZ, 0xfc, !PT ;  /* 0x6400640023227812 */ /* 0x000fe200078efcff */
[-C--:B------:R-:W-:Y:S01]  /*9bb0*/  HFMA2 R35, R36, R27.reuse.H0_H0, -20, -20 ;  /* 0xcd00cd0024237431 */ /* 0x080fe2000004001b */
[C---:B------:R-:W-:Y:S02]  /*9bc0*/  LOP3.LUT R40, R19.reuse, 0x380038, RZ, 0xc0, !PT ;  /* 0x0038003813287812 */ /* 0x040fe400078ec0ff */
[----:B------:R-:W-:Y:S01]  /*9bd0*/  SHF.R.U32.HI R18, RZ, 0x6, R19 ;  /* 0x00000006ff127819 */ /* 0x000fe20000011613 */
[----:B------:R-:W-:Y:S01]  /*9be0*/  HFMA2 R37, R34, R27.H0_H0, -20, -20 ;  /* 0xcd00cd0022257431 */ /* 0x000fe2000004001b */
[----:B------:R-:W-:Y:S01]  /*9bf0*/  LOP3.LUT R44, R44, 0x64006400, RZ, 0xfc, !PT ;  /* 0x640064002c2c7812 */ /* 0x000fe200078efcff */
[----:B------:R-:W-:Y:S01]  /*9c00*/  HFMA2.MMA R35, R35, R20, R8 ;  /* 0x0000001423237235 */ /* 0x000fe20000000008 */
[----:B------:R-:W-:Y:S01]  /*9c10*/  LOP3.LUT R19, R19, 0x70007, RZ, 0xc0, !PT ;  /* 0x0007000713137812 */ /* 0x000fe200078ec0ff */
[----:B------:R-:W-:Y:S01]  /*9c20*/  HFMA2 R34, R37, R20, R10 ;  /* 0x0000001425227231 */ /* 0x000fe2000000000a */
[----:B------:R-:W-:Y:S01]  /*9c30*/  LOP3.LUT R42, R42, 0x64006400, RZ, 0xfc, !PT ;  /* 0x640064002a2a7812 */ /* 0x000fe200078efcff */
[----:B------:R-:W-:Y:S01]  /*9c40*/  HADD2 R44, R44, -1028, -1028 ;  /* 0xe404e4042c2c7430 */ /* 0x000fe20000000000 */
[----:B------:R-:W-:-:S02]  /*9c50*/  LOP3.LUT R19, R19, 0x64006400, RZ, 0xfc, !PT ;  /* 0x6400640013137812 */ /* 0x000fc400078efcff */
[----:B------:R-:W-:Y:S01]  /*9c60*/  LOP3.LUT R43, R43, 0x64006400, RZ, 0xfc, !PT ;  /* 0x640064002b2b7812 */ /* 0x000fe200078efcff */
[----:B------:R-:W-:Y:S01]  /*9c70*/  HFMA2 R20, R44, R21, R9 ;  /* 0x000000152c147231 */ /* 0x000fe20000000009 */
[----:B------:R-:W-:Y:S01]  /*9c80*/  LOP3.LUT R36, R11, 0x64006400, RZ, 0xfc, !PT ;  /* 0x640064000b247812 */ /* 0x000fe200078efcff */
[----:B------:R-:W-:Y:S01]  /*9c90*/  HADD2 R42, R42, -1028, -1028 ;  /* 0xe404e4042a2a7430 */ /* 0x000fe20000000000 */
[----:B------:R-:W0:Y:S01]  /*9ca0*/  LDS.128 R8, [UR4+0x20] ;  /* 0x00002004ff087984 */ /* 0x000e220008000c00 */
[----:B------:R-:W-:Y:S01]  /*9cb0*/  HADD2 R44, R19, -1028, -1028 ;  /* 0xe404e404132c7430 */ /* 0x000fe20000000000 */
[----:B------:R-:W-:Y:S01]  /*9cc0*/  LOP3.LUT R38, R38, 0x64006400, RZ, 0xfc, !PT ;  /* 0x6400640026267812 */ /* 0x000fe200078efcff */
[----:B------:R-:W-:Y:S01]  /*9cd0*/  HADD2 R43, R43, -1028, -1028 ;  /* 0xe404e4042b2b7430 */ /* 0x000fe20000000000 */
[----:B------:R-:W-:Y:S01]  /*9ce0*/  LOP3.LUT R40, R40, 0x64006400, RZ, 0xfc, !PT ;  /* 0x6400640028287812 */ /* 0x000fe200078efcff */
[-C--:B------:R-:W-:Y:S01]  /*9cf0*/  HFMA2.MMA R35, R42, R21.reuse, R35 ;  /* 0x000000152a237235 */ /* 0x080fe20000000023 */
[----:B------:R-:W-:Y:S01]  /*9d00*/  HFMA2 R37, R36, R27.H1_H1, -132, -132 ;  /* 0xd820d82024257431 */ /* 0x000fe2000006001b */
[----:B------:R-:W-:Y:S01]  /*9d10*/  HFMA2.MMA R41, R44, R21, R41 ;  /* 0x000000152c297235 */ /* 0x000fe20000000029 */
[----:B------:R-:W-:Y:S01]  /*9d20*/  HFMA2 R19, R43, R21, R34 ;  /* 0x000000152b137231 */ /* 0x000fe20000000022 */
[----:B------:R-:W-:Y:S01]  /*9d30*/  LOP3.LUT R21, R30, 0x70007, RZ, 0xc0, !PT ;  /* 0x000700071e157812 */ /* 0x000fe200078ec0ff */
[-C--:B------:R-:W-:Y:S01]  /*9d40*/  HFMA2 R38, R38, R27.reuse.H1_H1, -132, -132 ;  /* 0xd820d82026267431 */ /* 0x080fe2000006001b */
[----:B------:R-:W-:Y:S01]  /*9d50*/  LOP3.LUT R36, R39, 0x64006400, RZ, 0xfc, !PT ;  /* 0x6400640027247812 */ /* 0x000fe200078efcff */
[-C--:B------:R-:W-:Y:S01]  /*9d60*/  HFMA2 R20, R37, R22.reuse, R20 ;  /* 0x0000001625147231 */ /* 0x080fe20000000014 */
[----:B------:R-:W-:Y:S01]  /*9d70*/  LOP3.LUT R21, R21, 0x64006400, RZ, 0xfc, !PT ;  /* 0x6400640015157812 */ /* 0x000fe200078efcff */
[-C--:B------:R-:W-:Y:S01]  /*9d80*/  HFMA2 R40, R40, R27.reuse.H1_H1, -132, -132 ;  /* 0xd820d82028287431 */ /* 0x080fe2000006001b */
[----:B------:R-:W-:Y:S01]  /*9d90*/  LOP3.LUT R34, R16, 0x70007, RZ, 0xc0, !PT ;  /* 0x0007000710227812 */ /* 0x000fe200078ec0ff */
[----:B------:R-:W-:Y:S01]  /*9da0*/  HFMA2 R36, R36, R27.H1_H1, -132, -132 ;  /* 0xd820d82024247431 */ /* 0x000fe2000006001b */
[-C--:B------:R-:W-:Y:S01]  /*9db0*/  HFMA2.MMA R35, R38, R22.reuse, R35 ;  /* 0x0000001626237235 */ /* 0x080fe20000000023 */
[----:B------:R-:W-:Y:S01]  /*9dc0*/  HADD2 R37, R21, -1028, -1028 ;  /* 0xe404e40415257430 */ /* 0x000fe20000000000 */
[----:B------:R-:W-:Y:S01]  /*9dd0*/  LOP3.LUT R21, R17, 0x70007, RZ, 0xc0, !PT ;  /* 0x0007000711157812 */ /* 0x000fe200078ec0ff */
[----:B------:R-:W-:Y:S01]  /*9de0*/  HFMA2 R41, R40, R22, R41 ;  /* 0x0000001628297231 */ /* 0x000fe20000000029 */
[----:B------:R-:W-:Y:S01]  /*9df0*/  LOP3.LUT R34, R34, 0x64006400, RZ, 0xfc, !PT ;  /* 0x6400640022227812 */ /* 0x000fe200078efcff */
[----:B------:R-:W-:Y:S01]  /*9e00*/  HFMA2.MMA R19, R36, R22, R19 ;  /* 0x0000001624137235 */ /* 0x000fe20000000013 */
        /* <DEDUP_REMOVED lines=8> */
[----:B------:R-:W-:-:S02]  /*9e90*/  LOP3.LUT R34, R16, 0x380038, RZ, 0xc0, !PT ;  /* 0x0038003810227812 */ /* 0x000fc400078ec0ff */
[----:B------:R-:W-:Y:S01]  /*9ea0*/  LOP3.LUT R35, R17, 0x380038, RZ, 0xc0, !PT ;  /* 0x0038003811237812 */ /* 0x000fe200078ec0ff */
[-C--:B------:R-:W-:Y:S01]  /*9eb0*/  HFMA2.MMA R19, R40, R23.reuse, R19 ;  /* 0x0000001728137235 */ /* 0x080fe20000000013 */
[----:B------:R-:W-:Y:S01]  /*9ec0*/  LOP3.LUT R34, R34, 0x64006400, RZ, 0xfc, !PT ;  /* 0x6400640022227812 */ /* 0x000fe200078efcff */
[----:B------:R-:W-:Y:S01]  /*9ed0*/  HADD2 R38, R38, -1028, -1028 ;  /* 0xe404e40426267430 */ /* 0x000fe20000000000 */
[----:B------:R-:W-:Y:S02]  /*9ee0*/  LOP3.LUT R36, R35, 0x64006400, RZ, 0xfc, !PT ;  /* 0x6400640023247812 */ /* 0x000fe400078efcff */
[----:B------:R-:W-:Y:S01]  /*9ef0*/  LOP3.LUT R22, R21, 0x64006400, RZ, 0xfc, !PT ;  /* 0x6400640015167812 */ /* 0x000fe200078efcff */
[-C--:B------:R-:W-:Y:S01]  /*9f00*/  HFMA2 R34, R34, R27.reuse.H1_H1, -132, -132 ;  /* 0xd820d82022227431 */ /* 0x080fe2000006001b */
[----:B------:R-:W-:Y:S01]  /*9f10*/  LOP3.LUT R30, R30, 0x1c001c0, RZ, 0xc0, !PT ;  /* 0x01c001c01e1e7812 */ /* 0x000fe200078ec0ff */
[-C--:B------:R-:W-:Y:S01]  /*9f20*/  HFMA2 R36, R36, R27.reuse.H1_H1, -132, -132 ;  /* 0xd820d82024247431 */ /* 0x080fe2000006001b */
[----:B------:R-:W-:Y:S01]  /*9f30*/  HFMA2.MMA R43, R38, R23, R41 ;  /* 0x00000017262b7235 */ /* 0x000fe20000000029 */
[-C--:B------:R-:W-:Y:S01]  /*9f40*/  HFMA2 R39, R22, R27.reuse.H1_H1, -132, -132 ;  /* 0xd820d82016277431 */ /* 0x080fe2000006001b */
[----:B------:R-:W-:Y:S01]  /*9f50*/  LOP3.LUT R30, R30, 0x64006400, RZ, 0xfc, !PT ;  /* 0x640064001e1e7812 */ /* 0x000fe200078efcff */
[-C--:B0-----:R-:W-:Y:S01]  /*9f60*/  HFMA2 R19, R36, R8.reuse, R19 ;  /* 0x0000000824137231 */ /* 0x081fe20000000013 */
[----:B------:R-:W-:Y:S01]  /*9f70*/  HFMA2.MMA R37, R34, R8, R37 ;  /* 0x0000000822257235 */ /* 0x000fe20000000025 */
[----:B------:R-:W-:Y:S01]  /*9f80*/  LOP3.LUT R36, R18, 0x380038, RZ, 0xc0, !PT ;  /* 0x0038003812247812 */ /* 0x000fe200078ec0ff */
[----:B------:R-:W-:Y:S01]  /*9f90*/  HFMA2 R39, R39, R8, R20 ;  /* 0x0000000827277231 */ /* 0x000fe20000000014 */
[----:B------:R-:W-:Y:S01]  /*9fa0*/  LOP3.LUT R16, R16, 0x1c001c0, RZ, 0xc0, !PT ;  /* 0x01c001c010107812 */ /* 0x000fe200078ec0ff */
[----:B------:R-:W-:Y:S01]  /*9fb0*/  HFMA2 R30, R30, R27.H0_H0, -20, -20 ;  /* 0xcd00cd001e1e7431 */ /* 0x000fe2000004001b */
[----:B------:R-:W-:-:S02]  /*9fc0*/  LOP3.LUT R48, R36, 0x64006400, RZ, 0xfc, !PT ;  /* 0x6400640024307812 */ /* 0x000fc400078efcff */
[----:B------:R-:W-:Y:S02]  /*9fd0*/  LOP3.LUT R17, R17, 0x1c001c0, RZ, 0xc0, !PT ;  /* 0x01c001c011117812 */ /* 0x000fe400078ec0ff */
[----:B------:R-:W-:Y:S01]  /*9fe0*/  LOP3.LUT R50, R18, 0x1c001c0, RZ, 0xc0, !PT ;  /* 0x01c001c012327812 */ /* 0x000fe200078ec0ff */
[----:B------:R-:W-:Y:S01]  /*9ff0*/  HFMA2 R41, R48, R27.H1_H1, -132, -132 ;  /* 0xd820d82030297431 */ /* 0x000fe2000006001b */
[----:B------:R-:W-:Y:S01]  /*a000*/  LOP3.LUT R16, R16, 0x64006400, RZ, 0xfc, !PT ;  /* 0x6400640010107812 */ /* 0x000fe200078efcff */
[----:B------:R-:W-:Y:S01]  /*a010*/  HFMA2.MMA R39, R30, R9, R39 ;  /* 0x000000091e277235 */ /* 0x000fe20000000027 */
[----:B------:R-:W-:-:S03]  /*a020*/  LOP3.LUT R50, R50, 0x64006400, RZ, 0xfc, !PT ;  /* 0x6400640032327812 */ /* 0x000fc600078efcff */
[----:B------:R-:W-:Y:S01]  /*a030*/  HFMA2.MMA R8, R41, R8, R43 ;  /* 0x0000000829087235 */ /* 0x000fe2000000002b */
[----:B------:R-:W-:-:S04]  /*a040*/  HFMA2 R18, R16, R27.H0_H0, -20, -20 ;  /* 0xcd00cd0010127431 */ /* 0x000fc8000004001b */
[----:B------:R-:W-:Y:S01]  /*a050*/  HFMA2 R37, R18, R9, R37 ;  /* 0x0000000912257231 */ /* 0x000fe20000000025 */
[----:B--2---:R-:W-:Y:S02]  /*a060*/  LOP3.LUT R34, R13, 0x380038, RZ, 0xc0, !PT ;  /* 0x003800380d227812 */ /* 0x004fe400078ec0ff */
[----:B------:R-:W-:Y:S02]  /*a070*/  SHF.R.U32.HI R23, RZ, 0x6, R13 ;  /* 0x00000006ff177819 */ /* 0x000fe4000001160d */
[----:B------:R-:W-:Y:S02]  /*a080*/  SHF.R.U32.HI R35, RZ, 0x6, R15 ;  /* 0x00000006ff237819 */ /* 0x000fe4000001160f */
[----:B------:R-:W-:Y:S02]  /*a090*/  LOP3.LUT R42, R34, 0x64006400, RZ, 0xfc, !PT ;  /* 0x64006400222a7812 */ /* 0x000fe400078efcff */
[----:B------:R-:W-:Y:S02]  /*a0a0*/  LOP3.LUT R46, R23, 0x380038, RZ, 0xc0, !PT ;  /* 0x00380038172e7812 */ /* 0x000fe400078ec0ff */
[----:B------:R-:W-:Y:S01]  /*a0b0*/  LOP3.LUT R34, R35, 0x380038, RZ, 0xc0, !PT ;  /* 0x0038003823227812 */ /* 0x000fe200078ec0ff */
[----:B------:R-:W-:Y:S01]  /*a0c0*/  HFMA2 R42, R42, R27.H1_H1, -132, -132 ;  /* 0xd820d8202a2a7431 */ /* 0x000fe2000006001b */
[----:B------:R-:W-:-:S02]  /*a0d0*/  LOP3.LUT R46, R46, 0x64006400, RZ, 0xfc, !PT ;  /* 0x640064002e2e7812 */ /* 0x000fc400078efcff */
[----:B------:R-:W-:Y:S02]  /*a0e0*/  LOP3.LUT R48, R34, 0x64006400, RZ, 0xfc, !PT ;  /* 0x6400640022307812 */ /* 0x000fe400078efcff */
[----:B------:R-:W-:Y:S01]  /*a0f0*/  SHF.R.U32.HI R30, RZ, 0xd, R12 ;  /* 0x0000000dff1e7819 */ /* 0x000fe2000001160c */
[-C--:B------:R-:W-:Y:S01]  /*a100*/  HFMA2 R34, R46, R27.reuse.H1_H1, -132, -132 ;  /* 0xd820d8202e227431 */ /* 0x080fe2000006001b */
[----:B------:R-:W-:Y:S01]  /*a110*/  LOP3.LUT R22, R12, 0x380038, RZ, 0xc0, !PT ;  /* 0x003800380c167812 */ /* 0x000fe200078ec0ff */
[-C--:B------:R-:W-:Y:S01]  /*a120*/  HFMA2 R46, R48, R27.reuse.H1_H1, -132, -132 ;  /* 0xd820d820302e7431 */ /* 0x080fe2000006001b */
[----:B------:R-:W-:Y:S02]  /*a130*/  LOP3.LUT R48, R17, 0x64006400, RZ, 0xfc, !PT ;  /* 0x6400640011307812 */ /* 0x000fe400078efcff */
[----:B------:R-:W-:Y:S02]  /*a140*/  LOP3.LUT R17, R23, 0x1c001c0, RZ, 0xc0, !PT ;  /* 0x01c001c017117812 */ /* 0x000fe400078ec0ff */
[----:B------:R-:W-:Y:S01]  /*a150*/  LOP3.LUT R29, R29, 0x40004, R30, 0xf8, !PT ;  /* 0x000400041d1d7812 */ /* 0x000fe200078ef81e */
[-C--:B------:R-:W-:Y:S01]  /*a160*/  HFMA2 R16, R48, R27.reuse.H0_H0, -20, -20 ;  /* 0xcd00cd0030107431 */ /* 0x080fe2000004001b */
[----:B------:R-:W-:Y:S01]  /*a170*/  LOP3.LUT R43, R17, 0x64006400, RZ, 0xfc, !PT ;  /* 0x64006400112b7812 */ /* 0x000fe200078efcff */
[----:B------:R-:W-:Y:S01]  /*a180*/  HFMA2 R17, R50, R27.H0_H0, -20, -20 ;  /* 0xcd00cd0032117431 */ /* 0x000fe2000004001b */
[----:B------:R-:W-:-:S02]  /*a190*/  SHF.R.U32.HI R21, RZ, 0x6, R12 ;  /* 0x00000006ff157819 */ /* 0x000fc4000001160c */
[----:B------:R-:W-:Y:S01]  /*a1a0*/  SHF.R.U32.HI R20, RZ, 0x6, R14 ;  /* 0x00000006ff147819 */ /* 0x000fe2000001160e */
[----:B------:R-:W-:Y:S01]  /*a1b0*/  HFMA2.MMA R30, R16, R9, R19 ;  /* 0x00000009101e7235 */ /* 0x000fe20000000013 */
[----:B------:R-:W-:Y:S01]  /*a1c0*/  HFMA2 R8, R17, R9, R8 ;  /* 0x0000000911087231 */ /* 0x000fe20000000008 */
[----:B------:R-:W-:Y:S01]  /*a1d0*/  LOP3.LUT R44, R22, 0x64006400, RZ, 0xfc, !PT ;  /* 0x64006400162c7812 */ /* 0x000fe200078efcff */
[----:B------:R-:W0:Y:S01]  /*a1e0*/  LDS.128 R16, [UR4+0x30] ;  /* 0x00003004ff107984 */ /* 0x000e220008000c00 */
[----:B------:R-:W-:Y:S01]  /*a1f0*/  LOP3.LUT R40, R14, 0x380038, RZ, 0xc0, !PT ;  /* 0x003800380e287812 */ /* 0x000fe200078ec0ff */
[-C--:B------:R-:W-:Y:S01]  /*a200*/  HFMA2 R43, R43, R27.reuse.H0_H0, -20, -20 ;  /* 0xcd00cd002b2b7431 */ /* 0x080fe2000004001b */
[----:B------:R-:W-:Y:S01]  /*a210*/  LOP3.LUT R38, R15, 0x380038, RZ, 0xc0, !PT ;  /* 0x003800380f267812 */ /* 0x000fe200078ec0ff */
[----:B------:R-:W-:Y:S01]  /*a220*/  HFMA2 R44, R44, R27.H1_H1, -132, -132 ;  /* 0xd820d8202c2c7431 */ /* 0x000fe2000006001b */
        /* <DEDUP_REMOVED lines=16> */
[-C--:B------:R-:W-:Y:S01]  /*a330*/  HFMA2 R41, R52, R27.reuse.H0_H0, -20, -20 ;  /* 0xcd00cd0034297431 */ /* 0x080fe2000004001b */
[----:B------:R-:W-:Y:S01]  /*a340*/  LOP3.LUT R12, R12, 0x70007, RZ, 0xc0, !PT ;  /* 0x000700070c0c7812 */ /* 0x000fe200078ec0ff */
[-C--:B------:R-:W-:Y:S01]  /*a350*/  HFMA2 R45, R45, R27.reuse.H0_H0, -20, -20 ;  /* 0xcd00cd002d2d7431 */ /* 0x080fe2000004001b */
[----:B------:R-:W-:Y:S01]  /*a360*/  SHF.R.U32.HI R9, RZ, 0xd, R14 ;  /* 0x0000000dff097819 */ /* 0x000fe2000001160e */
[----:B------:R-:W-:Y:S01]  /*a370*/  HFMA2 R27, R48, R27.H0_H0, -20, -20 ;  /* 0xcd00cd00301b7431 */ /* 0x000fe2000004001b */
[----:B------:R-:W-:-:S02]  /*a380*/  LOP3.LUT R14, R14, 0x70007, RZ, 0xc0, !PT ;  /* 0x000700070e0e7812 */ /* 0x000fc400078ec0ff */
[----:B------:R-:W-:Y:S02]  /*a390*/  LOP3.LUT R12, R12, 0x64006400, RZ, 0xfc, !PT ;  /* 0x640064000c0c7812 */ /* 0x000fe400078efcff */
[----:B------:R-:W-:Y:S02]  /*a3a0*/  SHF.R.U32.HI R47, RZ, 0xd, R13 ;  /* 0x0000000dff2f7819 */ /* 0x000fe4000001160d */
[----:B------:R-:W-:Y:S01]  /*a3b0*/  SHF.R.U32.HI R48, RZ, 0xd, R15 ;  /* 0x0000000dff307819 */ /* 0x000fe2000001160f */
[----:B------:R-:W-:Y:S01]  /*a3c0*/  HADD2 R12, R12, -1028, -1028 ;  /* 0xe404e4040c0c7430 */ /* 0x000fe20000000000 */
[----:B------:R-:W-:Y:S02]  /*a3d0*/  LOP3.LUT R13, R13, 0x70007, RZ, 0xc0, !PT ;  /* 0x000700070d0d7812 */ /* 0x000fe400078ec0ff */
[----:B------:R-:W-:Y:S02]  /*a3e0*/  LOP3.LUT R15, R15, 0x70007, RZ, 0xc0, !PT ;  /* 0x000700070f0f7812 */ /* 0x000fe400078ec0ff */
[----:B------:R-:W-:Y:S01]  /*a3f0*/  LOP3.LUT R14, R14, 0x64006400, RZ, 0xfc, !PT ;  /* 0x640064000e0e7812 */ /* 0x000fe200078efcff */
[----:B------:R-:W-:Y:S01]  /*a400*/  HFMA2.MMA R39, R12, R10, R39 ;  /* 0x0000000a0c277235 */ /* 0x000fe20000000027 */
[----:B------:R-:W-:-:S02]  /*a410*/  LOP3.LUT R26, R26, 0x40004, R9, 0xf8, !PT ;  /* 0x000400041a1a7812 */ /* 0x000fc400078ef809 */
[----:B------:R-:W-:Y:S01]  /*a420*/  LOP3.LUT R13, R13, 0x64006400, RZ, 0xfc, !PT ;  /* 0x640064000d0d7812 */ /* 0x000fe200078efcff */
[----:B------:R-:W-:Y:S01]  /*a430*/  HADD2 R9, R14, -1028, -1028 ;  /* 0xe404e4040e097430 */ /* 0x000fe20000000000 */
[----:B------:R-:W-:Y:S01]  /*a440*/  LOP3.LUT R15, R15, 0x64006400, RZ, 0xfc, !PT ;  /* 0x640064000f0f7812 */ /* 0x000fe200078efcff */
[----:B------:R-:W-:Y:S01]  /*a450*/  HFMA2.MMA R44, R44, R11, R39 ;  /* 0x0000000b2c2c7235 */ /* 0x000fe20000000027 */
[----:B------:R-:W-:Y:S02]  /*a460*/  LOP3.LUT R21, R21, 0x70007, RZ, 0xc0, !PT ;  /* 0x0007000715157812 */ /* 0x000fe400078ec0ff */
[----:B------:R-:W-:Y:S01]  /*a470*/  LOP3.LUT R31, R31, 0x40004, R48, 0xf8, !PT ;  /* 0x000400041f1f7812 */ /* 0x000fe200078ef830 */
[----:B------:R-:W-:Y:S01]  /*a480*/  HADD2 R48, R13, -1028, -1028 ;  /* 0xe404e4040d307430 */ /* 0x000fe20000000000 */
[----:B------:R-:W-:Y:S01]  /*a490*/  LOP3.LUT R20, R20, 0x70007, RZ, 0xc0, !PT ;  /* 0x0007000714147812 */ /* 0x000fe200078ec0ff */
[----:B------:R-:W-:Y:S01]  /*a4a0*/  HADD2 R15, R15, -1028, -1028 ;  /* 0xe404e4040f0f7430 */ /* 0x000fe20000000000 */
[----:B------:R-:W-:Y:S01]  /*a4b0*/  LOP3.LUT R21, R21, 0x64006400, RZ, 0xfc, !PT ;  /* 0x6400640015157812 */ /* 0x000fe200078efcff */
[----:B------:R-:W-:Y:S01]  /*a4c0*/  HFMA2.MMA R30, R9, R10, R30 ;  /* 0x0000000a091e7235 */ /* 0x000fe2000000001e */
[-C--:B------:R-:W-:Y:S01]  /*a4d0*/  HFMA2 R37, R48, R10.reuse, R37 ;  /* 0x0000000a30257231 */ /* 0x080fe20000000025 */
[----:B------:R-:W-:Y:S01]  /*a4e0*/  LOP3.LUT R20, R20, 0x64006400, RZ, 0xfc, !PT ;  /* 0x6400640014147812 */ /* 0x000fe200078efcff */
[----:B------:R-:W-:Y:S01]  /*a4f0*/  HFMA2 R8, R15, R10, R8 ;  /* 0x0000000a0f087231 */ /* 0x000fe20000000008 */
[----:B------:R-:W-:Y:S01]  /*a500*/  LOP3.LUT R23, R23, 0x70007, RZ, 0xc0, !PT ;  /* 0x0007000717177812 */ /* 0x000fe200078ec0ff */
[----:B------:R-:W-:Y:S01]  /*a510*/  HADD2 R21, R21, -1028, -1028 ;  /* 0xe404e40415157430 */ /* 0x000fe20000000000 */
[----:B------:R-:W-:Y:S01]  /*a520*/  HFMA2.MMA R40, R40, R11, R30 ;  /* 0x0000000b28287235 */ /* 0x000fe2000000001e */
[-C--:B------:R-:W-:Y:S01]  /*a530*/  HFMA2 R42, R42, R11.reuse, R37 ;  /* 0x0000000b2a2a7231 */ /* 0x080fe20000000025 */
[----:B------:R-:W-:Y:S01]  /*a540*/  LOP3.LUT R35, R35, 0x70007, RZ, 0xc0, !PT ;  /* 0x0007000723237812 */ /* 0x000fe200078ec0ff */
[----:B------:R-:W-:Y:S01]  /*a550*/  HFMA2 R8, R38, R11, R8 ;  /* 0x0000000b26087231 */ /* 0x000fe20000000008 */
[----:B------:R-:W-:Y:S01]  /*a560*/  LOP3.LUT R23, R23, 0x64006400, RZ, 0xfc, !PT ;  /* 0x6400640017177812 */ /* 0x000fe200078efcff */
[----:B------:R-:W-:Y:S01]  /*a570*/  HADD2 R11, R20, -1028, -1028 ;  /* 0xe404e404140b7430 */ /* 0x000fe20000000000 */
[----:B0-----:R-:W-:Y:S01]  /*a580*/  HFMA2.MMA R44, R21, R16, R44 ;  /* 0x00000010152c7235 */ /* 0x001fe2000000002c */
[----:B------:R-:W-:-:S02]  /*a590*/  LOP3.LUT R35, R35, 0x64006400, RZ, 0xfc, !PT ;  /* 0x6400640023237812 */ /* 0x000fc400078efcff */
[----:B------:R-:W-:Y:S01]  /*a5a0*/  HADD2 R23, R23, -1028, -1028 ;  /* 0xe404e40417177430 */ /* 0x000fe20000000000 */
[----:B------:R-:W-:Y:S01]  /*a5b0*/  LOP3.LUT R29, R29, 0x64006400, RZ, 0xfc, !PT ;  /* 0x640064001d1d7812 */ /* 0x000fe200078efcff */
[----:B------:R-:W-:Y:S01]  /*a5c0*/  HFMA2.MMA R11, R11, R16, R40 ;  /* 0x000000100b0b7235 */ /* 0x000fe20000000028 */
[----:B------:R-:W-:Y:S01]  /*a5d0*/  HADD2 R35, R35, -1028, -1028 ;  /* 0xe404e40423237430 */ /* 0x000fe20000000000 */
[-C--:B------:R-:W-:Y:S01]  /*a5e0*/  HFMA2.MMA R9, R36, R17.reuse, R44 ;  /* 0x0000001124097235 */ /* 0x080fe2000000002c */
[-C--:B------:R-:W-:Y:S01]  /*a5f0*/  HFMA2 R42, R23, R16.reuse, R42 ;  /* 0x00000010172a7231 */ /* 0x080fe2000000002a */
[----:B------:R-:W-:Y:S01]  /*a600*/  LOP3.LUT R26, R26, 0x64006400, RZ, 0xfc, !PT ;  /* 0x640064001a1a7812 */ /* 0x000fe200078efcff */
[----:B------:R-:W-:Y:S01]  /*a610*/  HFMA2 R23, R35, R16, R8 ;  /* 0x0000001023177231 */ /* 0x000fe20000000008 */
[----:B------:R-:W-:Y:S01]  /*a620*/  HFMA2.MMA R11, R22, R17, R11 ;  /* 0x00000011160b7235 */ /* 0x000fe2000000000b */
[----:B------:R-:W-:Y:S01]  /*a630*/  LOP3.LUT R28, R28, 0x40004, R47, 0xf8, !PT ;  /* 0x000400041c1c7812 */ /* 0x000fe200078ef82f */
[-C--:B------:R-:W-:Y:S01]  /*a640*/  HFMA2.MMA R9, R41, R18.reuse, R9 ;  /* 0x0000001229097235 */ /* 0x080fe20000000009 */
[----:B------:R-:W-:Y:S01]  /*a650*/  HADD2 R8, R29, -1028, -1028 ;  /* 0xe404e4041d087430 */ /* 0x000fe20000000000 */
[----:B------:R-:W-:Y:S01]  /*a660*/  LOP3.LUT R31, R31, 0x64006400, RZ, 0xfc, !PT ;  /* 0x640064001f1f7812 */ /* 0x000fe200078efcff */
[----:B------:R-:W-:Y:S01]  /*a670*/  HADD2 R26, R26, -1028, -1028 ;  /* 0xe404e4041a1a7430 */ /* 0x000fe20000000000 */
[----:B------:R-:W-:Y:S01]  /*a680*/  HFMA2.MMA R11, R45, R18, R11 ;  /* 0x000000122d0b7235 */ /* 0x000fe2000000000b */
[----:B------:R-:W-:Y:S01]  /*a690*/  LOP3.LUT R28, R28, 0x64006400, RZ, 0xfc, !PT ;  /* 0x640064001c1c7812 */ /* 0x000fe200078efcff */
[-C--:B------:R-:W-:Y:S01]  /*a6a0*/  HFMA2 R42, R34, R17.reuse, R42 ;  /* 0x00000011222a7231 */ /* 0x080fe2000000002a */
[----:B------:R-:W-:Y:S01]  /*a6b0*/  HFMA2.MMA R9, R8, R19, R9 ;  /* 0x0000001308097235 */ /* 0x000fe20000000009 */
[----:B------:R-:W-:-:S02]  /*a6c0*/  HFMA2 R23, R46, R17, R23 ;  /* 0x000000112e177231 */ /* 0x000fc40000000017 */
        /* <DEDUP_REMOVED lines=15> */
.L_x_4271:
[C---:B-1----:R-:W-:Y:S01]  /*a7c0*/  ISETP.GE.AND P0, PT, R33.reuse, c[0x0][0x1b8], PT ;  /* 0x00006e0021007a0c */ /* 0x042fe20003f06270 */
[----:B------:R-:W-:Y:S01]  /*a7d0*/  UIADD3 UR4, UR4, 0x40, URZ ;  /* 0x0000004004047890 */ /* 0x000fe2000fffe03f */
[----:B------:R-:W-:-:S13]  /*a7e0*/  ISETP.LT.AND P2, PT, R33, R32, PT ;  /* 0x000000202100720c */ /* 0x000fda0003f41270 */
[----:B------:R-:W-:Y:S05]  /*a7f0*/  @!P0 BRA P2, `(.L_x_4272) ;  /* 0xffffeb6000008947 */ /* 0x000fea000103ffff */
.L_x_4270:
[----:B------:R-:W-:-:S04]  /*a800*/  ISETP.GE.AND P0, PT, R33, R32, PT ;  /* 0x000000202100720c */ /* 0x000fc80003f06270 */
[----:B------:R-:W-:-:S13]  /*a810*/  ISETP.GE.OR P0, PT, R33, c[0x0][0x1bc], P0 ;  /* 0x00006f0021007a0c */ /* 0x000fda0000706670 */
[----:B------:R-:W-:Y:S05]  /*a820*/  @P0 BRA `(.L_x_4273) ;  /* 0x00000ac000000947 */ /* 0x000fea0003800000 */
[----:B-----5:R-:W-:-:S05]  /*a830*/  IMAD.MOV.U32 R19, RZ, RZ, c[0x0][0x18c] ;  /* 0x00006300ff137624 */ /* 0x020fca00078e00ff */
[----:B------:R-:W-:-:S04]  /*a840*/  SHF.R.S32.HI R20, RZ, 0x1f, R19 ;  /* 0x0000001fff147819 */ /* 0x000fc80000011413 */
[----:B------:R-:W-:Y:S02]  /*a850*/  SHF.L.U64.HI R20, R19, 0x2, R20 ;  /* 0x0000000213147819 */ /* 0x000fe40000010214 */
.L_x_4275:
[----:B------:R-:W-:-:S13]  /*a860*/  ISETP.NE.AND P0, PT, R33, R3, PT ;  /* 0x000000032100720c */ /* 0x000fda0003f05270 */
[----:B------:R-:W-:Y:S01]  /*a870*/  @!P0 IADD3 R6, R6, 0x1, RZ ;  /* 0x0000000106068810 */ /* 0x000fe20007ffe0ff */
[----:B------:R-:W-:Y:S01]  /*a880*/  @!P0 IMAD.MOV.U32 R9, RZ, RZ, 0x2 ;  /* 0x00000002ff098424 */ /* 0x000fe200078e00ff */
[----:B------:R-:W-:-:S03]  /*a890*/  @!P0 LEA R8, R33, 0x1, 0x1 ;  /* 0x0000000121088811 */ /* 0x000fc600078e08ff */
[----:B------:R-:W-:Y:S02]  /*a8a0*/  @!P0 IMAD R10, R6, 0x8, R1 ;  /* 0x00000008060a8824 */ /* 0x000fe400078e0201 */
[----:B------:R-:W-:-:S04]  /*a8b0*/  @!P0 IMAD.WIDE R8, R8, R9, c[0x0][0x198] ;  /* 0x0000660008088625 */ /* 0x000fc800078e0209 */
[----:B------:R-:W2:Y:S04]  /*a8c0*/  @!P0 LDL.64 R10, [R10] ;  /* 0x000000000a0a8983 */ /* 0x000ea80000100a00 */
[----:B------:R0:W5:Y:S01]  /*a8d0*/  @!P0 LDG.E.U16.CONSTANT R18, [R8.64] ;  /* 0x0000000608128981 */ /* 0x000162000c1e9500 */
[----:B------:R-:W-:-:S04]  /*a8e0*/  IADD3 R17, R33, 0x10, RZ ;  /* 0x0000001021117810 */ /* 0x000fc80007ffe0ff */
[C---:B------:R-:W-:Y:S02]  /*a8f0*/  ISETP.GE.AND P2, PT, R17.reuse, c[0x0][0x1bc], PT ;  /* 0x00006f0011007a0c */ /* 0x040fe40003f46270 */
[----:B------:R-:W-:Y:S02]  /*a900*/  ISETP.LT.AND P4, PT, R17, R32, PT ;  /* 0x000000201100720c */ /* 0x000fe40003f81270 */
[----:B--2---:R-:W-:Y:S02]  /*a910*/  @!P0 PRMT R2, R10, 0x7610, R2 ;  /* 0x000076100a028816 */ /* 0x004fe40000000002 */
[----:B------:R-:W-:Y:S02]  /*a920*/  @!P0 PRMT R0, R11, 0x7610, R0 ;  /* 0x000076100b008816 */ /* 0x000fe40000000000 */
[----:B------:R-:W-:Y:S02]  /*a930*/  @!P0 PRMT R2, R2, 0x7610, R10 ;  /* 0x0000761002028816 */ /* 0x000fe4000000000a */
[----:B------:R-:W-:Y:S01]  /*a940*/  @!P0 PRMT R0, R0, 0x7610, R11 ;  /* 0x0000761000008816 */ /* 0x000fe2000000000b */
[----:B------:R-:W-:Y:S05]  /*a950*/  @P1 BRA `(.L_x_4274) ;  /* 0x0000093000001947 */ /* 0x000fea0003800000 */
[----:B0-----:R-:W2:Y:S01]  /*a960*/  LDG.E.128.CONSTANT R12, [R24.64] ;  /* 0x00000006180c7981 */ /* 0x001ea2000c1e9d00 */
[----:B------:R-:W-:-:S02]  /*a970*/  IMAD.MOV.U32 R16, RZ, RZ, 0x2c00 ;  /* 0x00002c00ff107424 */ /* 0x000fc400078e00ff */
[----:B------:R-:W-:Y:S02]  /*a980*/  IMAD.MOV.U32 R8, RZ, RZ, 0x2400 ;  /* 0x00002400ff087424 */ /* 0x000fe400078e00ff */
[----:B------:R-:W-:-:S03]  /*a990*/  IMAD.MOV.U32 R40, RZ, RZ, 0x3400 ;  /* 0x00003400ff287424 */ /* 0x000fc600078e00ff */
[----:B------:R-:W-:Y:S02]  /*a9a0*/  PRMT R16, R8, 0x5410, R16 ;  /* 0x0000541008107816 */ /* 0x000fe40000000010 */
[----:B------:R-:W0:Y:S01]  /*a9b0*/  LDS.128 R8, [UR4] ;  /* 0x00000004ff087984 */ /* 0x000e220008000c00 */
[C---:B--2---:R-:W-:Y:S02]  /*a9c0*/  LOP3.LUT R49, R12.reuse, 0xc000c, RZ, 0xc0, !PT ;  /* 0x000c000c0c317812 */ /* 0x044fe400078ec0ff */
[C---:B------:R-:W-:Y:S02]  /*a9d0*/  LOP3.LUT R31, R12.reuse, 0x300030, RZ, 0xc0, !PT ;  /* 0x003000300c1f7812 */ /* 0x040fe400078ec0ff */
[C---:B------:R-:W-:Y:S02]  /*a9e0*/  LOP3.LUT R34, R12.reuse, 0x30003, RZ, 0xc0, !PT ;  /* 0x000300030c227812 */ /* 0x040fe400078ec0ff */
[----:B------:R-:W-:Y:S02]  /*a9f0*/  LOP3.LUT R21, R12, 0xc000c0, RZ, 0xc0, !PT ;  /* 0x00c000c00c157812 */ /* 0x000fe400078ec0ff */
[----:B------:R-:W-:-:S02]  /*aa00*/  SHF.R.U32.HI R22, RZ, 0x8, R12 ;  /* 0x00000008ff167819 */ /* 0x000fc4000001160c */
[C---:B------:R-:W-:Y:S02]  /*aa10*/  LOP3.LUT R51, R13.reuse, 0xc000c, RZ, 0xc0, !PT ;  /* 0x000c000c0d337812 */ /* 0x040fe400078ec0ff */
        /* <DEDUP_REMOVED lines=15> */
[C---:B------:R-:W-:Y:S02]  /*ab10*/  LOP3.LUT R35, R13.reuse, 0x300030, RZ, 0xc0, !PT ;  /* 0x003000300d237812 */ /* 0x040fe400078ec0ff */
[----:B------:R-:W-:Y:S02]  /*ab20*/  LOP3.LUT R23, R13, 0xc000c0, RZ, 0xc0, !PT ;  /* 0x00c000c00d177812 */ /* 0x000fe400078ec0ff */
[----:B------:R-:W-:Y:S02]  /*ab30*/  SHF.R.U32.HI R26, RZ, 0x8, R13 ;  /* 0x00000008ff1a7819 */ /* 0x000fe4000001160d */
[C---:B------:R-:W-:Y:S02]  /*ab40*/  LOP3.LUT R37, R14.reuse, 0x300030, RZ, 0xc0, !PT ;  /* 0x003000300e257812 */ /* 0x040fe400078ec0ff */
        /* <DEDUP_REMOVED lines=14> */
[-C--:B0-----:R-:W-:Y:S01]  /*ac30*/  HFMA2.MMA R41, R13, R8.reuse, RZ ;  /* 0x000000080d297235 */ /* 0x081fe200000000ff */
[----:B------:R-:W-:Y:S01]  /*ac40*/  HADD2 R47, R43, -1026, -1026 ;  /* 0xe402e4022b2f7430 */ /* 0x000fe20000000000 */
[----:B------:R-:W-:Y:S01]  /*ac50*/  LOP3.LUT R37, R37, 0x64006400, RZ, 0xfc, !PT ;  /* 0x6400640025257812 */ /* 0x000fe200078efcff */
[----:B------:R-:W-:Y:S01]  /*ac60*/  HFMA2.MMA R13, R45, R8, RZ ;  /* 0x000000082d0d7235 */ /* 0x000fe200000000ff */
[----:B------:R-:W-:Y:S01]  /*ac70*/  HFMA2 R42, R49, R40.H0_H0, -258, -258 ;  /* 0xdc08dc08312a7431 */ /* 0x000fe20000040028 */
[----:B------:R-:W-:Y:S01]  /*ac80*/  LOP3.LUT R45, R35, 0x64006400, RZ, 0xfc, !PT ;  /* 0x64006400232d7812 */ /* 0x000fe200078efcff */
[-C--:B------:R-:W-:Y:S01]  /*ac90*/  HFMA2 R43, R15, R8.reuse, RZ.H0_H0 ;  /* 0x000000080f2b7231 */ /* 0x080fe200000400ff */
[----:B------:R-:W-:Y:S01]  /*aca0*/  LOP3.LUT R39, R39, 0x64006400, RZ, 0xfc, !PT ;  /* 0x6400640027277812 */ /* 0x000fe200078efcff */
[----:B------:R-:W-:Y:S01]  /*acb0*/  HFMA2 R15, R47, R8, RZ.H0_H0 ;  /* 0x000000082f0f7231 */ /* 0x000fe200000400ff */
[----:B------:R-:W-:Y:S01]  /*acc0*/  LOP3.LUT R47, R31, 0x64006400, RZ, 0xfc, !PT ;  /* 0x640064001f2f7812 */ /* 0x000fe200078efcff */
[-C--:B------:R-:W-:Y:S01]  /*acd0*/  HFMA2 R8, R44, R9.reuse, R43 ;  /* 0x000000092c087231 */ /* 0x080fe2000000002b */
[-C--:B------:R-:W-:Y:S01]  /*ace0*/  HFMA2.MMA R42, R42, R9.reuse, R41 ;  /* 0x000000092a2a7235 */ /* 0x080fe20000000029 */
[-C--:B------:R-:W-:Y:S01]  /*acf0*/  HFMA2 R41, R37, R16.reuse.H1_H1, -66, -66 ;  /* 0xd420d42025297431 */ /* 0x080fe20000060010 */
[----:B------:R-:W-:Y:S01]  /*ad00*/  HFMA2.MMA R44, R12, R9, R13 ;  /* 0x000000090c2c7235 */ /* 0x000fe2000000000d */
[----:B------:R-:W-:Y:S01]  /*ad10*/  HFMA2 R9, R14, R9, R15 ;  /* 0x000000090e097231 */ /* 0x000fe2000000000f */
[----:B------:R-:W-:Y:S01]  /*ad20*/  LOP3.LUT R21, R21, 0x64006400, RZ, 0xfc, !PT ;  /* 0x6400640015157812 */ /* 0x000fe200078efcff */
[----:B------:R-:W0:Y:S01]  /*ad30*/  LDS.128 R12, [UR4+0x10] ;  /* 0x00001004ff0c7984 */ /* 0x000e220008000c00 */
[-C--:B------:R-:W-:Y:S01]  /*ad40*/  HFMA2 R47, R47, R16.reuse.H1_H1, -66, -66 ;  /* 0xd420d4202f2f7431 */ /* 0x080fe20000060010 */
[----:B------:R-:W-:Y:S01]  /*ad50*/  LOP3.LUT R43, R22, 0x300030, RZ, 0xc0, !PT ;  /* 0x00300030162b7812 */ /* 0x000fe200078ec0ff */
[-C--:B------:R-:W-:Y:S01]  /*ad60*/  HFMA2 R45, R45, R16.reuse.H1_H1, -66, -66 ;  /* 0xd420d4202d2d7431 */ /* 0x080fe20000060010 */
[-C--:B------:R-:W-:Y:S01]  /*ad70*/  HFMA2.MMA R41, R41, R10.reuse, R44 ;  /* 0x0000000a29297235 */ /* 0x080fe2000000002c */
[----:B------:R-:W-:Y:S01]  /*ad80*/  HFMA2 R39, R39, R16.H1_H1, -66, -66 ;  /* 0xd420d42027277431 */ /* 0x000fe20000060010 */
[----:B------:R-:W-:Y:S01]  /*ad90*/  LOP3.LUT R31, R28, 0x300030, RZ, 0xc0, !PT ;  /* 0x003000301c1f7812 */ /* 0x000fe200078ec0ff */
[----:B------:R-:W-:Y:S01]  /*ada0*/  HFMA2.MMA R42, R47, R10, R42 ;  /* 0x0000000a2f2a7235 */ /* 0x000fe2000000002a */
[-C--:B------:R-:W-:Y:S01]  /*adb0*/  HFMA2 R8, R45, R10.reuse, R8 ;  /* 0x0000000a2d087231 */ /* 0x080fe20000000008 */
[----:B------:R-:W-:Y:S01]  /*adc0*/  LOP3.LUT R45, R27, 0x64006400, RZ, 0xfc, !PT ;  /* 0x640064001b2d7812 */ /* 0x000fe200078efcff */
[----:B------:R-:W-:Y:S01]  /*add0*/  HFMA2 R10, R39, R10, R9 ;  /* 0x0000000a270a7231 */ /* 0x000fe20000000009 */
[----:B------:R-:W-:Y:S01]  /*ade0*/  LOP3.LUT R9, R29, 0x64006400, RZ, 0xfc, !PT ;  /* 0x640064001d097812 */ /* 0x000fe200078efcff */
[-C--:B------:R-:W-:Y:S01]  /*adf0*/  HFMA2 R21, R21, R16.reuse.H0_H0, -18, -18 ;  /* 0xcc80cc8015157431 */ /* 0x080fe20000040010 */
[C---:B------:R-:W-:Y:S01]  /*ae00*/  LOP3.LUT R29, R22.reuse, 0xc000c0, RZ, 0xc0, !PT ;  /* 0x00c000c0161d7812 */ /* 0x040fe200078ec0ff */
[-C--:B------:R-:W-:Y:S01]  /*ae10*/  HFMA2 R50, R45, R16.reuse.H0_H0, -18, -18 ;  /* 0xcc80cc802d327431 */ /* 0x080fe20000040010 */
[----:B------:R-:W-:Y:S01]  /*ae20*/  LOP3.LUT R22, R22, 0x30003, RZ, 0xc0, !PT ;  /* 0x0003000316167812 */ /* 0x000fe200078ec0ff */
[----:B------:R-:W-:Y:S01]  /*ae30*/  HFMA2 R9, R9, R16.H0_H0, -18, -18 ;  /* 0xcc80cc8009097431 */ /* 0x000fe20000040010 */
[----:B------:R-:W-:Y:S01]  /*ae40*/  LOP3.LUT R44, R28, 0xc000c0, RZ, 0xc0, !PT ;  /* 0x00c000c01c2c7812 */ /* 0x000fe200078ec0ff */
[-C--:B------:R-:W-:Y:S01]  /*ae50*/  HFMA2.MMA R42, R21, R11.reuse, R42 ;  /* 0x0000000b152a7235 */ /* 0x080fe2000000002a */
[----:B------:R-:W-:Y:S01]  /*ae60*/  LOP3.LUT R36, R26, 0xc000c, RZ, 0xc0, !PT ;  /* 0x000c000c1a247812 */ /* 0x000fe200078ec0ff */
[----:B------:R-:W-:Y:S01]  /*ae70*/  HFMA2 R10, R9, R11, R10 ;  /* 0x0000000b090a7231 */ /* 0x000fe2000000000a */
[----:B------:R-:W-:Y:S01]  /*ae80*/  LOP3.LUT R28, R28, 0x30003, RZ, 0xc0, !PT ;  /* 0x000300031c1c7812 */ /* 0x000fe200078ec0ff */
[----:B------:R-:W-:Y:S01]  /*ae90*/  HFMA2.MMA R41, R50, R11, R41 ;  /* 0x0000000b32297235 */ /* 0x000fe20000000029 */
[----:B------:R-:W-:-:S02]  /*aea0*/  LOP3.LUT R22, R22, 0x64006400, RZ, 0xfc, !PT ;  /* 0x6400640016167812 */ /* 0x000fc400078efcff */
[----:B------:R-:W-:Y:S02]  /*aeb0*/  LOP3.LUT R49, R36, 0x64006400, RZ, 0xfc, !PT ;  /* 0x6400640024317812 */ /* 0x000fe400078efcff */
[----:B------:R-:W-:Y:S01]  /*aec0*/  LOP3.LUT R28, R28, 0x64006400, RZ, 0xfc, !PT ;  /* 0x640064001c1c7812 */ /* 0x000fe200078efcff */
[----:B------:R-:W-:Y:S01]  /*aed0*/  HADD2 R9, R22, -1026, -1026 ;  /* 0xe402e40216097430 */ /* 0x000fe20000000000 */
[----:B------:R-:W-:Y:S01]  /*aee0*/  LOP3.LUT R34, R30, 0xc000c, RZ, 0xc0, !PT ;  /* 0x000c000c1e227812 */ /* 0x000fe200078ec0ff */
[----:B------:R-:W-:Y:S01]  /*aef0*/  HFMA2 R36, R49, R40.H0_H0, -258, -258 ;  /* 0xdc08dc0831247431 */ /* 0x000fe20000040028 */
[C---:B------:R-:W-:Y:S01]  /*af00*/  LOP3.LUT R49, R26.reuse, 0x300030, RZ, 0xc0, !PT ;  /* 0x003000301a317812 */ /* 0x040fe200078ec0ff */
[----:B------:R-:W-:Y:S01]  /*af10*/  HADD2 R28, R28, -1026, -1026 ;  /* 0xe402e4021c1c7430 */ /* 0x000fe20000000000 */
[----:B------:R-:W-:Y:S02]  /*af20*/  LOP3.LUT R23, R23, 0x64006400, RZ, 0xfc, !PT ;  /* 0x6400640017177812 */ /* 0x000fe400078efcff */
[----:B------:R-:W-:-:S02]  /*af30*/  LOP3.LUT R39, R26, 0xc000c0, RZ, 0xc0, !PT ;  /* 0x00c000c01a277812 */ /* 0x000fc400078ec0ff */
[----:B------:R-:W-:Y:S01]  /*af40*/  LOP3.LUT R53, R34, 0x64006400, RZ, 0xfc, !PT ;  /* 0x6400640022357812 */ /* 0x000fe200078efcff */
[----:B------:R-:W-:Y:S01]  /*af50*/  HFMA2 R34, R51, R40.H0_H0, -258, -258 ;  /* 0xdc08dc0833227431 */ /* 0x000fe20000040028 */
[----:B------:R-:W-:Y:S01]  /*af60*/  LOP3.LUT R26, R26, 0x30003, RZ, 0xc0, !PT ;  /* 0x000300031a1a7812 */ /* 0x000fe200078ec0ff */
[-C--:B0-----:R-:W-:Y:S01]  /*af70*/  HFMA2.MMA R42, R9, R12.reuse, R42 ;  /* 0x0000000c092a7235 */ /* 0x081fe2000000002a */
[C---:B------:R-:W-:Y:S01]  /*af80*/  LOP3.LUT R35, R30.reuse, 0x300030, RZ, 0xc0, !PT ;  /* 0x003000301e237812 */ /* 0x040fe200078ec0ff */
[-C--:B------:R-:W-:Y:S01]  /*af90*/  HFMA2 R23, R23, R16.reuse.H0_H0, -18, -18 ;  /* 0xcc80cc8017177431 */ /* 0x080fe20000040010 */
[----:B------:R-:W-:Y:S01]  /*afa0*/  LOP3.LUT R43, R43, 0x64006400, RZ, 0xfc, !PT ;  /* 0x640064002b2b7812 */ /* 0x000fe200078efcff */
[----:B------:R-:W-:Y:S01]  /*afb0*/  HFMA2.MMA R41, R28, R12, R41 ;  /* 0x0000000c1c297235 */ /* 0x000fe20000000029 */
[C---:B------:R-:W-:Y:S01]  /*afc0*/  LOP3.LUT R27, R30.reuse, 0xc000c0, RZ, 0xc0, !PT ;  /* 0x00c000c01e1b7812 */ /* 0x040fe200078ec0ff */
[-C--:B------:R-:W-:Y:S01]  /*afd0*/  HFMA2.MMA R42, R34, R13.reuse, R42 ;  /* 0x0000000d222a7235 */ /* 0x080fe2000000002a */
[----:B------:R-:W-:Y:S01]  /*afe0*/  LOP3.LUT R30, R30, 0x30003, RZ, 0xc0, !PT ;  /* 0x000300031e1e7812 */ /* 0x000fe200078ec0ff */
[-C--:B------:R-:W-:Y:S01]  /*aff0*/  HFMA2 R37, R43, R16.reuse.H1_H1, -66, -66 ;  /* 0xd420d4202b257431 */ /* 0x080fe20000060010 */
[----:B------:R-:W-:Y:S01]  /*b000*/  LOP3.LUT R26, R26, 0x64006400, RZ, 0xfc, !PT ;  /* 0x640064001a1a7812 */ /* 0x000fe200078efcff */
[----:B------:R-:W-:Y:S01]  /*b010*/  HFMA2 R8, R23, R11, R8 ;  /* 0x0000000b17087231 */ /* 0x000fe20000000008 */
[----:B------:R-:W-:Y:S01]  /*b020*/  LOP3.LUT R31, R31, 0x64006400, RZ, 0xfc, !PT ;  /* 0x640064001f1f7812 */ /* 0x000fe200078efcff */
[----:B------:R-:W-:Y:S01]  /*b030*/  HFMA2.MMA R41, R38, R13, R41 ;  /* 0x0000000d26297235 */ /* 0x000fe20000000029 */
[----:B------:R-:W-:Y:S01]  /*b040*/  LOP3.LUT R30, R30, 0x64006400, RZ, 0xfc, !PT ;  /* 0x640064001e1e7812 */ /* 0x000fe200078efcff */
[----:B------:R-:W-:Y:S01]  /*b050*/  HADD2 R11, R26, -1026, -1026 ;  /* 0xe402e4021a0b7430 */ /* 0x000fe20000000000 */
[----:B------:R-:W-:Y:S01]  /*b060*/  LOP3.LUT R29, R29, 0x64006400, RZ, 0xfc, !PT ;  /* 0x640064001d1d7812 */ /* 0x000fe200078efcff */
[-C--:B------:R-:W-:Y:S01]  /*b070*/  HFMA2 R31, R31, R16.reuse.H1_H1, -66, -66 ;  /* 0xd420d4201f1f7431 */ /* 0x080fe20000060010 */
[----:B------:R-:W-:Y:S01]  /*b080*/  LOP3.LUT R45, R44, 0x64006400, RZ, 0xfc, !PT ;  /* 0x640064002c2d7812 */ /* 0x000fe200078efcff */
[----:B------:R-:W-:Y:S01]  /*b090*/  HADD2 R21, R30, -1026, -1026 ;  /* 0xe402e4021e157430 */ /* 0x000fe20000000000 */
[----:B------:R-:W-:Y:S01]  /*b0a0*/  LOP3.LUT R49, R49, 0x64006400, RZ, 0xfc, !PT ;  /* 0x6400640031317812 */ /* 0x000fe200078efcff */
[----:B------:R-:W-:Y:S01]  /*b0b0*/  HFMA2 R48, R29, R16.H0_H0, -18, -18 ;  /* 0xcc80cc801d307431 */ /* 0x000fe20000040010 */
[-C--:B------:R-:W-:Y:S01]  /*b0c0*/  HFMA2.MMA R42, R37, R14.reuse, R42 ;  /* 0x0000000e252a7235 */ /* 0x080fe2000000002a */
[----:B------:R-:W-:Y:S01]  /*b0d0*/  HFMA2 R8, R11, R12, R8 ;  /* 0x0000000c0b087231 */ /* 0x000fe20000000008 */
[----:B------:R-:W-:Y:S01]  /*b0e0*/  LOP3.LUT R51, R35, 0x64006400, RZ, 0xfc, !PT ;  /* 0x6400640023337812 */ /* 0x000fe200078efcff */
[----:B------:R-:W-:Y:S01]  /*b0f0*/  HFMA2 R40, R53, R40.H0_H0, -258, -258 ;  /* 0xdc08dc0835287431 */ /* 0x000fe20000040028 */
[----:B------:R-:W-:Y:S01]  /*b100*/  LOP3.LUT R39, R39, 0x64006400, RZ, 0xfc, !PT ;  /* 0x6400640027277812 */ /* 0x000fe200078efcff */
[----:B------:R-:W-:Y:S01]  /*b110*/  HFMA2 R44, R45, R16.H0_H0, -18, -18 ;  /* 0xcc80cc802d2c7431 */ /* 0x000fe20000040010 */
[----:B------:R-:W-:Y:S01]  /*b120*/  HFMA2.MMA R22, R31, R14, R41 ;  /* 0x0000000e1f167235 */ /* 0x000fe20000000029 */
[----:B------:R-:W-:Y:S01]  /*b130*/  HFMA2 R10, R21, R12, R10 ;  /* 0x0000000c150a7231 */ /* 0x000fe2000000000a */
[----:B------:R-:W-:Y:S01]  /*b140*/  LOP3.LUT R27, R27, 0x64006400, RZ, 0xfc, !PT ;  /* 0x640064001b1b7812 */ /* 0x000fe200078efcff */
[-C--:B------:R-:W-:Y:S01]  /*b150*/  HFMA2 R35, R49, R16.reuse.H1_H1, -66, -66 ;  /* 0xd420d42031237431 */ /* 0x080fe20000060010 */
[-C--:B------:R-:W-:Y:S01]  /*b160*/  HFMA2.MMA R42, R48, R15.reuse, R42 ;  /* 0x0000000f302a7235 */ /* 0x080fe2000000002a */
[----:B------:R-:W-:Y:S01]  /*b170*/  HFMA2 R8, R36, R13, R8 ;  /* 0x0000000d24087231 */ /* 0x000fe20000000008 */
[----:B------:R-:W-:Y:S01]  /*b180*/  HFMA2.MMA R22, R44, R15, R22 ;  /* 0x0000000f2c167235 */ /* 0x000fe20000000016 */
[----:B------:R-:W-:-:S02]  /*b190*/  HFMA2 R43, R51, R16.H1_H1, -66, -66 ;  /* 0xd420d420332b7431 */ /* 0x000fc40000060010 */
[----:B------:R-:W-:Y:S02]  /*b1a0*/  HFMA2 R10, R40, R13, R10 ;  /* 0x0000000d280a7231 */ /* 0x000fe4000000000a */
[----:B------:R-:W-:Y:S02]  /*b1b0*/  HFMA2 R46, R39, R16.H0_H0, -18, -18 ;  /* 0xcc80cc80272e7431 */ /* 0x000fe40000040010 */
[----:B------:R-:W-:Y:S02]  /*b1c0*/  HFMA2 R23, R35, R14, R8 ;  /* 0x0000000e23177231 */ /* 0x000fe40000000008 */
[----:B------:R-:W-:Y:S02]  /*b1d0*/  HFMA2 R16, R27, R16.H0_H0, -18, -18 ;  /* 0xcc80cc801b107431 */ /* 0x000fe40000040010 */
[----:B------:R-:W-:Y:S02]  /*b1e0*/  HFMA2 R8, R43, R14, R10 ;  /* 0x0000000e2b087231 */ /* 0x000fe4000000000a */
[----:B------:R-:W-:-:S02]  /*b1f0*/  HFMA2 R23, R46, R15, R23 ;  /* 0x0000000f2e177231 */ /* 0x000fc40000000017 */
[----:B------:R-:W-:Y:S02]  /*b200*/  HFMA2 R8, R16, R15, R8 ;  /* 0x0000000f10087231 */ /* 0x000fe40000000008 */
        /* <DEDUP_REMOVED lines=8> */
.L_x_4274:
[----:B0-----:R-:W-:Y:S01]  /*b290*/  LEA R24, P3, R19, R24, 0x2 ;  /* 0x0000001813187211 */ /* 0x001fe200078610ff */
[----:B------:R-:W-:Y:S01]  /*b2a0*/  UIADD3 UR4, UR4, 0x20, URZ ;  /* 0x0000002004047890 */ /* 0x000fe2000fffe03f */
[----:B-----5:R-:W-:Y:S02]  /*b2b0*/  @!P0 IMAD.IADD R3, R18, 0x1, R33 ;  /* 0x0000000112038824 */ /* 0x020fe400078e0221 */
[----:B------:R-:W-:Y:S02]  /*b2c0*/  IMAD.MOV.U32 R33, RZ, RZ, R17 ;  /* 0x000000ffff217224 */ /* 0x000fe400078e0011 */
[----:B------:R-:W-:Y:S01]  /*b2d0*/  IMAD.X R25, R25, 0x1, R20, P3 ;  /* 0x0000000119197824 */ /* 0x000fe200018e0614 */
[----:B------:R-:W-:Y:S05]  /*b2e0*/  @!P2 BRA P4, `(.L_x_4275) ;  /* 0xfffff5700000a947 */ /* 0x000fea000203ffff */
.L_x_4273:
[----:B------:R-:W-:Y:S05]  /*b2f0*/  @P1 EXIT ;  /* 0x000000000000194d */ /* 0x000fea0003800000 */
[----:B------:R-:W0:Y:S04]  /*b300*/  S2R R0, SR_CTAID.X ;  /* 0x0000000000007919 */ /* 0x000e280000002500 */
[----:B------:R-:W0:Y:S04]  /*b310*/  S2R R3, SR_TID.X ;  /* 0x0000000000037919 */ /* 0x000e280000002100 */
[----:B------:R-:W1:Y:S01]  /*b320*/  S2R R9, SR_CTAID.Y ;  /* 0x0000000000097919 */ /* 0x000e620000002600 */
[----:B0-----:R-:W-:-:S02]  /*b330*/  IMAD R0, R0, 0x40, R3 ;  /* 0x0000004000007824 */ /* 0x001fc400078e0203 */
[----:B------:R-:W-:Y:S02]  /*b340*/  IMAD.MOV.U32 R3, RZ, RZ, 0x2 ;  /* 0x00000002ff037424 */ /* 0x000fe400078e00ff */
[----:B------:R-:W-:-:S04]  /*b350*/  IMAD.SHL.U32 R0, R0, 0x4, RZ ;  /* 0x0000000400007824 */ /* 0x000fc800078e00ff */
[----:B-1----:R-:W-:Y:S01]  /*b360*/  IMAD R2, R9, c[0x0][0x18c], R0 ;  /* 0x0000630009027a24 */ /* 0x002fe200078e0200 */
        /* <DEDUP_REMOVED lines=9> */
.L_x_4279:
[----:B------:R-:W0:Y:S02]  /*b400*/  LDS R4, [R0] ;  /* 0x0000000000047984 */ /* 0x000e240000000800 */
[----:B0-----:R-:W-:-:S06]  /*b410*/  HADD2 R5, R4, R9 ;  /* 0x0000000904057230 */ /* 0x001fcc0000000000 */
[----:B------:R-:W0:Y:S02]  /*b420*/  ATOMS.CAST.SPIN R5, [R0], R4, R5 ;  /* 0x000000040005738d */ /* 0x000e240001800005 */
[----:B0-----:R-:W-:-:S13]  /*b430*/  ISETP.EQ.U32.AND P0, PT, R5, 0x1, PT ;  /* 0x000000010500780c */ /* 0x001fda0003f02070 */
[----:B------:R-:W-:Y:S05]  /*b440*/  @!P0 BRA `(.L_x_4279) ;  /* 0xffffffb000008947 */ /* 0x000fea000383ffff */
[----:B------:R-:W-:Y:S05]  /*b450*/  BRA `(.L_x_4277) ;  /* 0x0000003000007947 */ /* 0x000fea0003800000 */
.L_x_4278:
[----:B------:R-:W2:Y:S02]  /*b460*/  LD.E R0, [R2.64] ;  /* 0x0000000602007980 */ /* 0x000ea4000c101900 */
[----:B--2---:R-:W-:-:S05]  /*b470*/  IMAD.IADD R5, R9, 0x1, R0 ;  /* 0x0000000109057824 */ /* 0x004fca00078e0200 */
[----:B------:R0:W-:Y:S02]  /*b480*/  ST.E [R2.64], R5 ;  /* 0x0000000502007985 */ /* 0x0001e4000c101906 */
.L_x_4277:
[----:B------:R-:W-:Y:S05]  /*b490*/  BSYNC B0 ;  /* 0x0000000000007941 */ /* 0x000fea0003800000 */
.L_x_4276:
[----:B------:R-:W2:Y:S02]  /*b4a0*/  ATOM.E.ADD.F16x2.RN.STRONG.GPU P0, RZ, [R2.64+0x4], R7 ;  /* 0x0000040702ff798a */ /* 0x000ea4000810e9c6 */
[----:B--2---:R-:W-:Y:S05]  /*b4b0*/  @P0 EXIT ;  /* 0x000000000000094d */ /* 0x004fea0003800000 */
[----:B------:R-:W1:Y:S02]  /*b4c0*/  QSPC.E.S P0, RZ, [R2+0x4] ;  /* 0x0000040002ff73aa */ /* 0x000e640000000500 */
[----:B-1----:R-:W-:Y:S05]  /*b4d0*/  @!P0 BRA `(.L_x_4280) ;  /* 0x0000008000008947 */ /* 0x002fea0003800000 */
[----:B0-----:R-:W-:-:S04]  /*b4e0*/  IADD3 R2, R2, 0x4, RZ ;  /* 0x0000000402027810 */ /* 0x001fc80007ffe0ff */
[----:B------:R-:W-:-:S05]  /*b4f0*/  LOP3.LUT R2, R2, 0xffffff, RZ, 0xc0, !PT ;  /* 0x00ffffff02027812 */ /* 0x000fca00078ec0ff */
.L_x_4281:
[----:B------:R-:W0:Y:S02]  /*b500*/  LDS R4, [R2] ;  /* 0x0000000002047984 */ /* 0x000e240000000800 */
[----:B0-----:R-:W-:-:S10]  /*b510*/  HFMA2.MMA R5, R4, 1, 1, R7 ;  /* 0x3c003c0004057835 */ /* 0x001fd40000000007 */
[----:B------:R-:W0:Y:S02]  /*b520*/  ATOMS.CAST.SPIN R5, [R2], R4, R5 ;  /* 0x000000040205738d */ /* 0x000e240001800005 */
[----:B0-----:R-:W-:-:S13]  /*b530*/  ISETP.EQ.U32.AND P0, PT, R5, 0x1, PT ;  /* 0x000000010500780c */ /* 0x001fda0003f02070 */
[----:B------:R-:W-:Y:S05]  /*b540*/  @!P0 BRA `(.L_x_4281) ;  /* 0xffffffb000008947 */ /* 0x000fea000383ffff */
[----:B------:R-:W-:Y:S05]  /*b550*/  EXIT ;  /* 0x000000000000794d */ /* 0x000fea0003800000 */
.L_x_4280:
[----:B------:R-:W2:Y:S02]  /*b560*/  LD.E R0, [R2.64+0x4] ;  /* 0x0000040602007980 */ /* 0x000ea4000c101900 */
[----:B0-2---:R-:W-:-:S05]  /*b570*/  IMAD.IADD R5, R7, 0x1, R0 ;  /* 0x0000000107057824 */ /* 0x005fca00078e0200 */
[----:B------:R-:W-:Y:S01]  /*b580*/  ST.E [R2.64+0x4], R5 ;  /* 0x0000040502007985 */ /* 0x000fe2000c101906 */
[----:B------:R-:W-:Y:S05]  /*b590*/  EXIT ;  /* 0x000000000000794d */ /* 0x000fea0003800000 */
.L_x_4282:
        /* <DEDUP_REMOVED lines=14> */
.L_x_4810:


//--------------------- .text._Z23gemm_half_q_half_kernelILi1ELi160ELb1ELb1ELi64EEvPK6__halfPKjS4_S2_PS0_iiiiPKtS7_iiiiiibS2_i --------------------------
	.section	.text._Z23gemm_half_q_half_kernelILi1ELi160ELb1ELb1ELi64EEvPK6__halfPKjS4_S2_PS0_iiiiPKtS7_iiiiiibS2_i,"ax",@progbits
	.sectioninfo	@"SHI_REGISTERS=47"
	.align	128
        .global         _Z23gemm_half_q_half_kernelILi1ELi160ELb1ELb1ELi64EEvPK6__halfPKjS4_S2_PS0_iiiiPKtS7_iiiiiibS2_i
        .type           _Z23gemm_half_q_half_kernelILi1ELi160ELb1ELb1ELi64EEvPK6__halfPKjS4_S2_PS0_iiiiPKtS7_iiiiiibS2_i,@function
        .size           _Z23gemm_half_q_half_kernelILi1ELi160ELb1ELb1ELi64EEvPK6__halfPKjS4_S2_PS0_iiiiPKtS7_iiiiiibS2_i,(.L_x_4811 - _Z23gemm_half_q_half_kernelILi1ELi160ELb1ELb1ELi64EEvPK6__halfPKjS4_S2_PS0_iiiiPKtS7_iiiiiibS2_i)
        .other          _Z23gemm_half_q_half_kernelILi1ELi160ELb1ELb1ELi64EEvPK6__halfPKjS4_S2_PS0_iiiiPKtS7_iiiiiibS2_i,@"STO_CUDA_ENTRY STV_DEFAULT"
_Z23gemm_half_q_half_kernelILi1ELi160ELb1ELb1ELi64EEvPK6__halfPKjS4_S2_PS0_iiiiPKtS7_iiiiiibS2_i:
.text._Z23gemm_half_q_half_kernelILi1ELi160ELb1ELb1ELi64EEvPK6__halfPKjS4_S2_PS0_iiiiPKtS7_iiiiiibS2_i:
        /* <DEDUP_REMOVED lines=9> */
[----:B--2---:R-:W-:-:S13]  /*0090*/  ISETP.EQ.OR P0, PT, R7, RZ, P1 ;  /* 0x000000ff0700720c */ /* 0x004fda0000f02670 */
[----:B------:R-:W-:Y:S05]  /*00a0*/  @P0 EXIT ;  /* 0x000000000000094d */ /* 0x000fea0003800000 */
        /* <DEDUP_REMOVED lines=24> */
[C---:B------:R-:W-:Y:S01]  /*0230*/  @!P0 LEA R12, P4, R11.reuse, c[0x0][0x160], 0x1 ;  /* 0x000058000b0c8a11 */ /* 0x040fe200078808ff */
[----:B------:R-:W-:Y:S01]  /*0240*/  @P0 IMAD.X R17, RZ, RZ, R10, P3 ;  /* 0x000000ffff110224 */ /* 0x000fe200018e060a */
[C---:B------:R-:W-:Y:S02]  /*0250*/  @P0 LEA R10, P3, R14.reuse, c[0x0][0x160], 0x1 ;  /* 0x000058000e0a0a11 */ /* 0x040fe400078608ff */
[----:B------:R-:W-:Y:S02]  /*0260*/  @!P0 LEA.HI.X R13, R11, c[0x0][0x164], R0, 0x1, P4 ;  /* 0x000059000b0d8a11 */ /* 0x000fe400020f0c00 */
[----:B------:R-:W-:-:S04]  /*0270*/  @P0 LEA.HI.X R11, R14, c[0x0][0x164], R17, 0x1, P3 ;  /* 0x000059000e0b0a11 */ /* 0x000fc800018f0c11 */
[----:B------:R-:W2:Y:S04]  /*0280*/  @!P0 LDG.E.U16.CONSTANT R13, [R12.64] ;  /* 0x000000060c0d8981 */ /* 0x000ea8000c1e9500 */
[----:B------:R-:W3:Y:S01]  /*0290*/  @P0 LDG.E.U16.CONSTANT R11, [R10.64] ;  /* 0x000000060a0b0981 */ /* 0x000ee2000c1e9500 */
[----:B------:R-:W-:-:S05]  /*02a0*/  IMAD.SHL.U32 R0, R9, 0x2, RZ ;  /* 0x0000000209007824 */ /* 0x000fca00078e00ff */
[----:B---3--:R0:W-:Y:S04]  /*02b0*/  @P0 STS.U16 [R0], R11 ;  /* 0x0000000b00000388 */ /* 0x0081e80000000400 */
[----:B--2---:R0:W-:Y:S02]  /*02c0*/  @!P0 STS.U16 [R0], R13 ;  /* 0x0000000d00008388 */ /* 0x0041e40000000400 */
.L_x_4284:
[----:B------:R-:W-:Y:S05]  /*02d0*/  BSYNC B0 ;  /* 0x0000000000007941 */ /* 0x000fea0003800000 */
.L_x_4283:
        /* <DEDUP_REMOVED lines=17> */
[----:B------:R-:W-:Y:S01]  /*03f0*/  IMAD.MOV.U32 R4, RZ, RZ, R6 ;  /* 0x000000ffff047224 */ /* 0x000fe200078e0006 */
[----:B------:R-:W-:Y:S01]  /*0400*/  LEA.HI R12, R3, R8, RZ, 0x3 ;  /* 0x00000008030c7211 */ /* 0x000fe200078f18ff */
[----:B------:R-:W-:Y:S01]  /*0410*/  IMAD.MOV.U32 R3, RZ, RZ, RZ ;  /* 0x000000ffff037224 */ /* 0x000fe200078e00ff */
[----:B------:R-:W-:Y:S02]  /*0420*/  LOP3.LUT R9, R9, 0x10, RZ, 0xc0, !PT ;  /* 0x0000001009097812 */ /* 0x000fe400078ec0ff */
[----:B------:R-:W-:Y:S02]  /*0430*/  SHF.R.S32.HI R12, RZ, 0x3, R12 ;  /* 0x00000003ff0c7819 */ /* 0x000fe4000001140c */
.L_x_4286:
        /* <DEDUP_REMOVED lines=10> */
[----:B------:R-:W-:Y:S01]  /*04e0*/  IMAD.WIDE R18, R19, R0, c[0x0][0x198] ;  /* 0x0000660013127625 */ /* 0x000fe200078e0200 */
[----:B------:R1:W3:Y:S05]  /*04f0*/  LDG.E.U16.CONSTANT R16, [R16.64] ;  /* 0x0000000610107981 */ /* 0x0002ea000c1e9500 */
        /* <DEDUP_REMOVED lines=31> */
.L_x_4285:
[----:B0-----:R-:W2:Y:S04]  /*06f0*/  LDL.64 R24, [R1] ;  /* 0x0000000001187983 */ /* 0x001ea80000100a00 */
[----:B------:R0:W3:Y:S01]  /*0700*/  LDG.E.U16.CONSTANT R9, [R10.64+0x2] ;  /* 0x000002060a097981 */ /* 0x0000e2000c1e9500 */
[C---:B------:R-:W-:Y:S01]  /*0710*/  ISETP.GT.AND P0, PT, R6.reuse, c[0x0][0x1a8], PT ;  /* 0x00006a0006007a0c */ /* 0x040fe20003f04270 */
[----:B------:R-:W-:Y:S01]  /*0720*/  UMOV UR4, URZ ;  /* 0x0000003f00047c82 */ /* 0x000fe20008000000 */
[C---:B------:R-:W-:Y:S02]  /*0730*/  ISETP.GT.AND P2, PT, R6.reuse, c[0x0][0x1ac], PT ;  /* 0x00006b0006007a0c */ /* 0x040fe40003f44270 */
[----:B------:R-:W-:-:S02]  /*0740*/  IMNMX R2, R6, c[0x0][0x1a8], PT ;  /* 0x00006a0006027a17 */ /* 0x000fc40003800200 */
[C---:B------:R-:W-:Y:S02]  /*0750*/  ISETP.GT.AND P3, PT, R6.reuse, c[0x0][0x1b0], PT ;  /* 0x00006c0006007a0c */ /* 0x040fe40003f64270 */
[----:B------:R-:W-:Y:S02]  /*0760*/  SHF.R.S32.HI R3, RZ, 0x1f, R2 ;  /* 0x0000001fff037819 */ /* 0x000fe40000011402 */
[C---:B------:R-:W-:Y:S02]  /*0770*/  ISETP.GT.AND P4, PT, R6.reuse, c[0x0][0x1b4], PT ;  /* 0x00006d0006007a0c */ /* 0x040fe40003f84270 */
[C---:B------:R-:W-:Y:S02]  /*0780*/  ISETP.GT.AND P5, PT, R6.reuse, c[0x0][0x1b8], PT ;  /* 0x00006e0006007a0c */ /* 0x040fe40003fa4270 */
[----:B------:R-:W-:Y:S02]  /*0790*/  @P0 IMNMX R0, R6, c[0x0][0x1ac], PT ;  /* 0x00006b0006000a17 */ /* 0x000fe40003800200 */
[----:B-1----:R-:W-:-:S02]  /*07a0*/  LEA.HI R14, R3, R2, RZ, 0x5 ;  /* 0x00000002030e7211 */ /* 0x002fc400078f28ff */
[----:B------:R-:W-:Y:S02]  /*07b0*/  @P2 IMNMX R2, R6, c[0x0][0x1b0], PT ;  /* 0x00006c0006022a17 */ /* 0x000fe40003800200 */
[----:B------:R-:W-:Y:S02]  /*07c0*/  @P0 IADD3 R0, R0, -c[0x0][0x1a8], RZ ;  /* 0x80006a0000000a10 */ /* 0x000fe40007ffe0ff */
[----:B------:R-:W-:Y:S02]  /*07d0*/  @P2 IADD3 R2, R2, -c[0x0][0x1ac], RZ ;  /* 0x80006b0002022a10 */ /* 0x000fe40007ffe0ff */
[----:B------:R-:W-:Y:S02]  /*07e0*/  @P0 SHF.R.S32.HI R3, RZ, 0x1f, R0 ;  /* 0x0000001fff030819 */ /* 0x000fe40000011400 */
[----:B------:R-:W-:Y:S02]  /*07f0*/  @P3 IMNMX R4, R6, c[0x0][0x1b4], PT ;  /* 0x00006d0006043a17 */ /* 0x000fe40003800200 */
[----:B0-----:R-:W-:-:S02]  /*0800*/  @P2 SHF.R.S32.HI R11, RZ, 0x1f, R2 ;  /* 0x0000001fff0b2819 */ /* 0x001fc40000011402 */
[----:B------:R-:W-:Y:S02]  /*0810*/  @P0 LEA.HI R3, R3, R0, RZ, 0x5 ;  /* 0x0000000003030211 */ /* 0x000fe400078f28ff */
[----:B------:R-:W-:Y:S02]  /*0820*/  @P4 IMNMX R10, R6, c[0x0][0x1b8], PT ;  /* 0x00006e00060a4a17 */ /* 0x000fe40003800200 */
[----:B------:R-:W-:Y:S02]  /*0830*/  @P3 IADD3 R4, R4, -c[0x0][0x1b0], RZ ;  /* 0x80006c0004043a10 */ /* 0x000fe40007ffe0ff */
[----:B------:R-:W-:Y:S02]  /*0840*/  @P5 IMNMX R0, R6, c[0x0][0x1bc], PT ;  /* 0x00006f0006005a17 */ /* 0x000fe40003800200 */
[----:B------:R-:W-:Y:S01]  /*0850*/  @P2 LEA.HI R11, R11, R2, RZ, 0x5 ;  /* 0x000000020b0b2211 */ /* 0x000fe200078f28ff */
[----:B------:R-:W-:Y:S01]  /*0860*/  IMAD.MOV.U32 R2, RZ, RZ, RZ ;  /* 0x000000ffff027224 */ /* 0x000fe200078e00ff */
[----:B------:R-:W-:-:S02]  /*0870*/  @P4 IADD3 R10, R10, -c[0x0][0x1b4], RZ ;  /* 0x80006d000a0a4a10 */ /* 0x000fc40007ffe0ff */
[----:B------:R-:W-:Y:S02]  /*0880*/  @P3 SHF.R.S32.HI R13, RZ, 0x1f, R4 ;  /* 0x0000001fff0d3819 */ /* 0x000fe40000011404 */
[----:B------:R-:W-:Y:S01]  /*0890*/  @P5 IADD3 R12, R0, -c[0x0][0x1b8], RZ ;  /* 0x80006e00000c5a10 */ /* 0x000fe20007ffe0ff */
[----:B------:R-:W-:Y:S01]  /*08a0*/  IMAD.MOV.U32 R0, RZ, RZ, RZ ;  /* 0x000000ffff007224 */ /* 0x000fe200078e00ff */
[----:B------:R-:W-:Y:S02]  /*08b0*/  @P2 SHF.R.S32.HI R11, RZ, 0x5, R11 ;  /* 0x00000005ff0b2819 */ /* 0x000fe4000001140b */
[----:B------:R-:W-:Y:S02]  /*08c0*/  @P4 SHF.R.S32.HI R15, RZ, 0x1f, R10 ;  /* 0x0000001fff0f4819 */ /* 0x000fe4000001140a */
[----:B------:R-:W-:Y:S01]  /*08d0*/  @P3 LEA.HI R4, R13, R4, RZ, 0x5 ;  /* 0x000000040d043211 */ /* 0x000fe200078f28ff */
[----:B------:R-:W-:Y:S01]  /*08e0*/  @P2 IMAD R0, R11, 0x5, RZ ;  /* 0x000000050b002824 */ /* 0x000fe200078e02ff */
[----:B------:R-:W-:Y:S01]  /*08f0*/  @P5 SHF.R.S32.HI R17, RZ, 0x1f, R12 ;  /* 0x0000001fff115819 */ /* 0x000fe2000001140c */
[----:B------:R-:W-:Y:S01]  /*0900*/  IMAD.MOV.U32 R13, RZ, RZ, RZ ;  /* 0x000000ffff0d7224 */ /* 0x000fe200078e00ff */
[----:B------:R-:W-:-:S02]  /*0910*/  @P0 SHF.R.S32.HI R3, RZ, 0x5, R3 ;  /* 0x00000005ff030819 */ /* 0x000fc40000011403 */
[----:B------:R-:W-:Y:S02]  /*0920*/  @P4 LEA.HI R15, R15, R10, RZ, 0x5 ;  /* 0x0000000a0f0f4211 */ /* 0x000fe400078f28ff */
[----:B------:R-:W-:Y:S01]  /*0930*/  @P3 SHF.R.S32.HI R4, RZ, 0x5, R4 ;  /* 0x00000005ff043819 */ /* 0x000fe20000011404 */
[----:B------:R-:W-:Y:S01]  /*0940*/  @P0 IMAD R2, R3, 0x6, RZ ;  /* 0x0000000603020824 */ /* 0x000fe200078e02ff */
[----:B------:R-:W-:Y:S01]  /*0950*/  @P5 LEA.HI R17, R17, R12, RZ, 0x5 ;  /* 0x0000000c11115211 */ /* 0x000fe200078f28ff */
[----:B------:R-:W-:Y:S01]  /*0960*/  IMAD.MOV.U32 R3, RZ, RZ, RZ ;  /* 0x000000ffff037224 */ /* 0x000fe200078e00ff */
[----:B------:R-:W-:Y:S01]  /*0970*/  SHF.R.S32.HI R11, RZ, 0x5, R14 ;  /* 0x00000005ff0b7819 */ /* 0x000fe2000001140e */
[----:B------:R-:W-:Y:S01]  /*0980*/  @P3 IMAD.SHL.U32 R13, R4, 0x4, RZ ;  /* 0x00000004040d3824 */ /* 0x000fe200078e00ff */
[----:B------:R-:W-:Y:S01]  /*0990*/  @P4 SHF.R.S32.HI R15, RZ, 0x5, R15 ;  /* 0x00000005ff0f4819 */ /* 0x000fe2000001140f */
[----:B------:R-:W-:Y:S01]  /*09a0*/  IMAD.MOV.U32 R4, RZ, RZ, RZ ;  /* 0x000000ffff047224 */ /* 0x000fe200078e00ff */
[----:B------:R-:W-:Y:S01]  /*09b0*/  @P5 SHF.R.S32.HI R17, RZ, 0x5, R17 ;  /* 0x00000005ff115819 */ /* 0x000fe20000011411 */
[----:B------:R-:W-:Y:S01]  /*09c0*/  IMAD R2, R11, 0x8, R2 ;  /* 0x000000080b027824 */ /* 0x000fe200078e0202 */
[----:B------:R-:W-:Y:S01]  /*09d0*/  SHF.R.S32.HI R10, RZ, 0x1f, R8 ;  /* 0x0000001fff0a7819 */ /* 0x000fe20000011408 */
[----:B------:R-:W-:-:S02]  /*09e0*/  @P4 IMAD R3, R15, 0x3, RZ ;  /* 0x000000030f034824 */ /* 0x000fc400078e02ff */
[----:B------:R-:W-:Y:S01]  /*09f0*/  @P5 IMAD.SHL.U32 R4, R17, 0x2, RZ ;  /* 0x0000000211045824 */ /* 0x000fe200078e00ff */
[----:B------:R-:W-:Y:S02]  /*0a00*/  IADD3 R0, R13, R2, R0 ;  /* 0x000000020d007210 */ /* 0x000fe40007ffe000 */
[----:B------:R-:W-:Y:S02]  /*0a10*/  PRMT R2, RZ, 0x5410, RZ ;  /* 0x00005410ff027816 */ /* 0x000fe400000000ff */
[----:B------:R-:W-:Y:S01]  /*0a20*/  IADD3 R0, R4, R0, R3 ;  /* 0x0000000004007210 */ /* 0x000fe20007ffe003 */
[----:B------:R-:W-:Y:S01]  /*0a30*/  IMAD.MOV.U32 R4, RZ, RZ, RZ ;  /* 0x000000ffff047224 */ /* 0x000fe200078e00ff */
        /* <DEDUP_REMOVED lines=21> */
[----:B------:R-:W-:-:S03]  /*0b90*/  LEA.HI.X R17, R8, c[0x0][0x16c], R17, 0x2, P3 ;  /* 0x00005b0008117a11 */ /* 0x000fc600018f1411 */
.L_x_4292:
[----:B------:R-:W-:Y:S01]  /*0ba0*/  ISETP.NE.AND P0, PT, R6, R0, PT ;  /* 0x000000000600720c */ /* 0x000fe20003f05270 */
[----:B------:R-:W-:Y:S01]  /*0bb0*/  IMAD.MOV.U32 R18, RZ, RZ, R26 ;  /* 0x000000ffff127224 */ /* 0x000fe200078e001a */
[----:B-----5:R-:W2:Y:S01]  /*0bc0*/  LDG.E.128.CONSTANT R12, [R16.64] ;  /* 0x00000006100c7981 */ /* 0x020ea2000c1e9d00 */
[----:B------:R-:W-:-:S05]  /*0bd0*/  IMAD.MOV.U32 R19, RZ, RZ, R27 ;  /* 0x000000ffff137224 */ /* 0x000fca00078e001b */
[----:B------:R-:W3:Y:S05]  /*0be0*/  LDG.E.128.CONSTANT R8, [R18.64] ;  /* 0x0000000612087981 */ /* 0x000eea000c1e9d00 */
[----:B------:R-:W-:-:S05]  /*0bf0*/  @!P0 IADD3 R4, R4, 0x1, RZ ;  /* 0x0000000104048810 */ /* 0x000fca0007ffe0ff */
[----:B------:R-:W-:-:S06]  /*0c00*/  @!P0 IMAD R20, R4, 0x8, R1 ;  /* 0x0000000804148824 */ /* 0x000fcc00078e0201 */
[----:B------:R-:W4:Y:S01]  /*0c10*/  @!P0 LDL.64 R20, [R20] ;  /* 0x0000000014148983 */ /* 0x000f220000100a00 */
[----:B------:R-:W-:-:S04]  /*0c20*/  PRMT R24, R7, 0x9910, RZ ;  /* 0x0000991007187816 */ /* 0x000fc800000000ff */
[----:B------:R-:W-:Y:S01]  /*0c30*/  ISETP.EQ.OR P2, PT, R24, RZ, P1 ;  /* 0x000000ff1800720c */ /* 0x000fe20000f42670 */
[----:B------:R-:W-:Y:S02]  /*0c40*/  @!P0 IMAD.SHL.U32 R22, R6, 0x2, RZ ;  /* 0x0000000206168824 */ /* 0x000fe400078e00ff */
[----:B------:R-:W-:-:S04]  /*0c50*/  @!P0 IMAD.MOV.U32 R23, RZ, RZ, 0x2 ;  /* 0x00000002ff178424 */ /* 0x000fc800078e00ff */
[----:B------:R-:W-:-:S06]  /*0c60*/  @!P0 IMAD.WIDE R22, R22, R23, c[0x0][0x198] ;  /* 0x0000660016168625 */ /* 0x000fcc00078e0217 */
[----:B------:R0:W5:Y:S01]  /*0c70*/  @!P0 LDG.E.U16.CONSTANT R23, [R22.64+0x2] ;  /* 0x0000020616178981 */ /* 0x000162000c1e9500 */
[----:B--2---:R-:W-:Y:S02]  /*0c80*/  LEA.HI R29, R12, 0xffffff80, RZ, 0x8 ;  /* 0xffffff800c1d7811 */ /* 0x004fe400078f40ff */
[----:B------:R-:W-:Y:S02]  /*0c90*/  LEA.HI R27, R13, 0xffffff80, RZ, 0x8 ;  /* 0xffffff800d1b7811 */ /* 0x000fe400078f40ff */
[----:B------:R-:W-:Y:S02]  /*0ca0*/  LEA.HI R26, R14, 0xffffff80, RZ, 0x8 ;  /* 0xffffff800e1a7811 */ /* 0x000fe400078f40ff */
[----:B---3--:R-:W-:Y:S02]  /*0cb0*/  LEA.HI R30, R8, 0xffffff80, RZ, 0x8 ;  /* 0xffffff80081e7811 */ /* 0x008fe400078f40ff */
[----:B------:R-:W-:Y:S02]  /*0cc0*/  LEA.HI R31, R9, 0xffffff80, RZ, 0x8 ;  /* 0xffffff80091f7811 */ /* 0x000fe400078f40ff */
[----:B------:R-:W-:-:S02]  /*0cd0*/  LEA.HI R24, R10, 0xffffff80, RZ, 0x8 ;  /* 0xffffff800a187811 */ /* 0x000fc400078f40ff */
[----:B------:R-:W-:Y:S02]  /*0ce0*/  LEA.HI R33, R11, 0xffffff80, RZ, 0x8 ;  /* 0xffffff800b217811 */ /* 0x000fe400078f40ff */
[----:B0-----:R-:W-:Y:S02]  /*0cf0*/  LEA.HI R22, R15, 0xffffff80, RZ, 0x8 ;  /* 0xffffff800f167811 */ /* 0x001fe400078f40ff */
[----:B----4-:R-:W-:Y:S02]  /*0d00*/  @!P0 PRMT R28, R20, 0x7610, R28 ;  /* 0x00007610141c8816 */ /* 0x010fe4000000001c */
[----:B------:R-:W-:Y:S02]  /*0d10*/  @!P0 PRMT R25, R21, 0x7610, R25 ;  /* 0x0000761015198816 */ /* 0x000fe40000000019 */
[----:B------:R-:W-:Y:S02]  /*0d20*/  @!P0 PRMT R28, R28, 0x7610, R20 ;  /* 0x000076101c1c8816 */ /* 0x000fe40000000014 */
[----:B------:R-:W-:Y:S01]  /*0d30*/  @!P0 PRMT R25, R25, 0x7610, R21 ;  /* 0x0000761019198816 */ /* 0x000fe20000000015 */
[----:B------:R-:W-:Y:S05]  /*0d40*/  @P2 BRA `(.L_x_4288) ;  /* 0x00000ba000002947 */ /* 0x000fea0003800000 */
[----:B------:R-:W-:Y:S01]  /*0d50*/  LOP3.LUT R20, R9, 0xff, RZ, 0xc0, !PT ;  /* 0x000000ff09147812 */ /* 0x000fe200078ec0ff */
[----:B------:R-:W0:Y:S01]  /*0d60*/  I2F.F16 R31, R31 ;  /* 0x0000001f001f7306 */ /* 0x000e220000200c00 */
[----:B------:R-:W-:-:S02]  /*0d70*/  LOP3.LUT R34, R10, 0xff, RZ, 0xc0, !PT ;  /* 0x000000ff0a227812 */ /* 0x000fc400078ec0ff */
[----:B------:R-:W-:Y:S02]  /*0d80*/  IADD3 R36, R20, -0x80, RZ ;  /* 0xffffff8014247810 */ /* 0x000fe40007ffe0ff */
[----:B------:R-:W1:Y:S01]  /*0d90*/  LDS.64 R20, [UR4] ;  /* 0x00000004ff147984 */ /* 0x000e620008000a00 */
[----:B------:R-:W-:Y:S02]  /*0da0*/  LOP3.LUT R32, R8, 0xff, RZ, 0xc0, !PT ;  /* 0x000000ff08207812 */ /* 0x000fe400078ec0ff */
[----:B------:R-:W-:Y:S01]  /*0db0*/  IADD3 R40, R34, -0x80, RZ ;  /* 0xffffff8022287810 */ /* 0x000fe20007ffe0ff */
[----:B------:R-:W2:Y:S01]  /*0dc0*/  I2F.F16 R36, R36 ;  /* 0x0000002400247306 */ /* 0x000ea20000200c00 */
[----:B------:R-:W-:Y:S02]  /*0dd0*/  LOP3.LUT R35, R11, 0xff, RZ, 0xc0, !PT ;  /* 0x000000ff0b237812 */ /* 0x000fe400078ec0ff */
[----:B------:R-:W-:Y:S02]  /*0de0*/  SHF.R.U32.HI R34, RZ, 0x8, R9 ;  /* 0x00000008ff227819 */ /* 0x000fe40000011609 */
[----:B------:R-:W-:-:S02]  /*0df0*/  IADD3 R32, R32, -0x80, RZ ;  /* 0xffffff8020207810 */ /* 0x000fc40007ffe0ff */
[----:B------:R-:W-:Y:S01]  /*0e00*/  IADD3 R38, R35, -0x80, RZ ;  /* 0xffffff8023267810 */ /* 0x000fe20007ffe0ff */
[----:B------:R-:W3:Y:S01]  /*0e10*/  I2F.F16 R40, R40 ;  /* 0x0000002800287306 */ /* 0x000ee20000200c00 */
[----:B------:R-:W-:Y:S01]  /*0e20*/  LOP3.LUT R35, R34, 0xff, RZ, 0xc0, !PT ;  /* 0x000000ff22237812 */ /* 0x000fe200078ec0ff */
[----:B0-----:R-:W-:Y:S01]  /*0e30*/  HADD2.F32 R31, -RZ, R31.H0_H0 ;  /* 0x2000001fff1f7230 */ /* 0x001fe20000004100 */
[----:B------:R-:W-:Y:S02]  /*0e40*/  SHF.R.U32.HI R34, RZ, 0x8, R8 ;  /* 0x00000008ff227819 */ /* 0x000fe40000011608 */
[----:B------:R-:W-:Y:S02]  /*0e50*/  IADD3 R35, R35, -0x80, RZ ;  /* 0xffffff8023237810 */ /* 0x000fe40007ffe0ff */
[----:B------:R-:W-:Y:S01]  /*0e60*/  LOP3.LUT R34, R34, 0xff, RZ, 0xc0, !PT ;  /* 0x000000ff22227812 */ /* 0x000fe200078ec0ff */
[----:B------:R0:W4:Y:S01]  /*0e70*/  I2F.F16 R42, R32 ;  /* 0x00000020002a7306 */ /* 0x0001220000200c00 */
[----:B--2---:R-:W-:Y:S01]  /*0e80*/  HADD2.F32 R36, -RZ, R36.H0_H0 ;  /* 0x20000024ff247230 */ /* 0x004fe20000004100 */
[----:B------:R-:W-:-:S02]  /*0e90*/  SHF.R.U32.HI R9, RZ, 0x10, R9 ;  /* 0x00000010ff097819 */ /* 0x000fc40000011609 */
[----:B------:R-:W-:Y:S02]  /*0ea0*/  IADD3 R34, R34, -0x80, RZ ;  /* 0xffffff8022227810 */ /* 0x000fe40007ffe0ff */
[----:B------:R-:W-:Y:S02]  /*0eb0*/  SHF.R.U32.HI R8, RZ, 0x10, R8 ;  /* 0x00000010ff087819 */ /* 0x000fe40000011608 */
[----:B------:R-:W2:Y:S01]  /*0ec0*/  I2F.F16 R38, R38 ;  /* 0x0000002600267306 */ /* 0x000ea20000200c00 */
[----:B0-----:R-:W-:Y:S01]  /*0ed0*/  SHF.R.U32.HI R32, RZ, 0x8, R10 ;  /* 0x00000008ff207819 */ /* 0x001fe2000001160a */
[----:B---3--:R-:W-:Y:S01]  /*0ee0*/  HADD2.F32 R40, -RZ, R40.H0_H0 ;  /* 0x20000028ff287230 */ /* 0x008fe20000004100 */
[----:B------:R-:W-:Y:S02]  /*0ef0*/  LOP3.LUT R8, R8, 0xff, RZ, 0xc0, !PT ;  /* 0x000000ff08087812 */ /* 0x000fe400078ec0ff */
[----:B------:R-:W-:-:S03]  /*0f00*/  LOP3.LUT R32, R32, 0xff, RZ, 0xc0, !PT ;  /* 0x000000ff20207812 */ /* 0x000fc600078ec0ff */
[----:B------:R-:W-:Y:S01]  /*0f10*/  I2F.F16 R34, R34 ;  /* 0x0000002200227306 */ /* 0x000fe20000200c00 */
[----:B------:R-:W-:Y:S01]  /*0f20*/  IADD3 R32, R32, -0x80, RZ ;  /* 0xffffff8020207810 */ /* 0x000fe20007ffe0ff */
[----:B----4-:R-:W-:Y:S02]  /*0f30*/  HADD2.F32 R42, -RZ, R42.H0_H0 ;  /* 0x2000002aff2a7230 */ /* 0x010fe40000004100 */
[--C-:B-1----:R-:W-:Y:S02]  /*0f40*/  HADD2.F32 R39, -RZ, R20.reuse.H0_H0 ;  /* 0x20000014ff277230 */ /* 0x102fe40000004100 */
[----:B------:R-:W-:Y:S02]  /*0f50*/  HADD2.F32 R20, -RZ, R20.H1_H1 ;  /* 0x30000014ff147230 */ /* 0x000fe40000004100 */
[----:B------:R-:W0:Y:S01]  /*0f60*/  I2F.F16 R32, R32 ;  /* 0x0000002000207306 */ /* 0x000e220000200c00 */
[----:B--2---:R-:W-:Y:S01]  /*0f70*/  HADD2.F32 R38, -RZ, R38.H0_H0 ;  /* 0x20000026ff267230 */ /* 0x004fe20000004100 */
[----:B------:R-:W-:-:S02]  /*0f80*/  FFMA.FTZ R36, R39, R36, RZ ;  /* 0x0000002427247223 */ /* 0x000fc400000100ff */
[----:B------:R-:W-:Y:S01]  /*0f90*/  FFMA.FTZ R37, R39, R40, RZ ;  /* 0x0000002827257223 */ /* 0x000fe200000100ff */
[----:B------:R-:W-:Y:S02]  /*0fa0*/  SHF.R.U32.HI R40, RZ, 0x10, R10 ;  /* 0x00000010ff287819 */ /* 0x000fe4000001160a */
[----:B------:R-:W-:Y:S01]  /*0fb0*/  IADD3 R10, R8, -0x80, RZ ;  /* 0xffffff80080a7810 */ /* 0x000fe20007ffe0ff */
[----:B------:R1:W2:Y:S01]  /*0fc0*/  I2F.F16 R41, R35 ;  /* 0x0000002300297306 */ /* 0x0002a20000200c00 */
[----:B------:R-:W-:Y:S01]  /*0fd0*/  LOP3.LUT R40, R40, 0xff, RZ, 0xc0, !PT ;  /* 0x000000ff28287812 */ /* 0x000fe200078ec0ff */
[----:B0-----:R-:W-:Y:S01]  /*0fe0*/  HADD2.F32 R32, -RZ, R32.H0_H0 ;  /* 0x20000020ff207230 */ /* 0x001fe20000004100 */
[----:B-1----:R-:W-:-:S05]  /*0ff0*/  FFMA.FTZ R35, R42, R39, RZ ;  /* 0x000000272a237223 */ /* 0x002fca00000100ff */
[----:B------:R-:W0:Y:S01]  /*1000*/  I2F.F16 R10, R10 ;  /* 0x0000000a000a7306 */ /* 0x000e220000200c00 */
[----:B------:R-:W-:Y:S01]  /*1010*/  FFMA.FTZ R39, R39, R38, RZ ;  /* 0x0000002627277223 */ /* 0x000fe200000100ff */
[----:B------:R-:W-:Y:S01]  /*1020*/  HADD2.F32 R38, -RZ, R34.H0_H0 ;  /* 0x20000022ff267230 */ /* 0x000fe20000004100 */
[----:B------:R-:W-:Y:S01]  /*1030*/  LOP3.LUT R34, R12, 0xff, RZ, 0xc0, !PT ;  /* 0x000000ff0c227812 */ /* 0x000fe200078ec0ff */
[----:B--2---:R-:W-:-:S03]  /*1040*/  HADD2.F32 R41, -RZ, R41.H0_H0 ;  /* 0x20000029ff297230 */ /* 0x004fc60000004100 */
[----:B------:R-:W-:Y:S01]  /*1050*/  FFMA.FTZ R38, R38, R20, R35 ;  /* 0x0000001426267223 */ /* 0x000fe20000010023 */
[----:B------:R-:W1:Y:S01]  /*1060*/  I2F.F16 R30, R30 ;  /* 0x0000001e001e7306 */ /* 0x000e620000200c00 */
[C---:B------:R-:W-:Y:S01]  /*1070*/  FFMA.FTZ R35, R20.reuse, R32, R37 ;  /* 0x0000002014237223 */ /* 0x040fe20000010025 */
[--C-:B------:R-:W-:Y:S01]  /*1080*/  SHF.R.U32.HI R37, RZ, 0x8, R11.reuse ;  /* 0x00000008ff257819 */ /* 0x100fe2000001160b */
[----:B------:R-:W-:Y:S01]  /*1090*/  FFMA.FTZ R36, R20, R41, R36 ;  /* 0x0000002914247223 */ /* 0x000fe20000010024 */
[----:B------:R-:W-:Y:S02]  /*10a0*/  SHF.R.U32.HI R11, RZ, 0x10, R11 ;  /* 0x00000010ff0b7819 */ /* 0x000fe4000001160b */
[----:B------:R-:W-:Y:S02]  /*10b0*/  LOP3.LUT R37, R37, 0xff, RZ, 0xc0, !PT ;  /* 0x000000ff25257812 */ /* 0x000fe400078ec0ff */
[----:B------:R-:W-:Y:S01]  /*10c0*/  LOP3.LUT R11, R11, 0xff, RZ, 0xc0, !PT ;  /* 0x000000ff0b0b7812 */ /* 0x000fe200078ec0ff */
[----:B0-----:R-:W-:Y:S01]  /*10d0*/  HADD2.F32 R43, -RZ, R10.H0_H0 ;  /* 0x2000000aff2b7230 */ /* 0x001fe20000004100 */
[----:B------:R-:W-:Y:S01]  /*10e0*/  IADD3 R42, R37, -0x80, RZ ;  /* 0xffffff80252a7810 */ /* 0x000fe20007ffe0ff */
[----:B------:R-:W0:Y:S01]  /*10f0*/  I2F.F16 R24, R24 ;  /* 0x0000001800187306 */ /* 0x000e220000200c00 */
[----:B------:R-:W-:-:S02]  /*1100*/  LOP3.LUT R37, R9, 0xff, RZ, 0xc0, !PT ;  /* 0x000000ff09257812 */ /* 0x000fc400078ec0ff */
[----:B------:R-:W-:Y:S02]  /*1110*/  IADD3 R41, R40, -0x80, RZ ;  /* 0xffffff8028297810 */ /* 0x000fe40007ffe0ff */
[----:B------:R-:W-:Y:S01]  /*1120*/  IADD3 R37, R37, -0x80, RZ ;  /* 0xffffff8025257810 */ /* 0x000fe20007ffe0ff */
[----:B-1----:R-:W-:Y:S01]  /*1130*/  HADD2.F32 R30, -RZ, R30.H0_H0 ;  /* 0x2000001eff1e7230 */ /* 0x002fe20000004100 */
[----:B------:R-:W-:Y:S01]  /*1140*/  IADD3 R40, R11, -0x80, RZ ;  /* 0xffffff800b287810 */ /* 0x000fe20007ffe0ff */
[----:B------:R-:W1:Y:S01]  /*1150*/  I2F.F16 R9, R42 ;  /* 0x0000002a00097306 */ /* 0x000e620000200c00 */
[----:B------:R-:W-:Y:S02]  /*1160*/  LOP3.LUT R11, R14, 0xff, RZ, 0xc0, !PT ;  /* 0x000000ff0e0b7812 */ /* 0x000fe400078ec0ff */
[----:B------:R-:W-:Y:S02]  /*1170*/  LOP3.LUT R32, R13, 0xff, RZ, 0xc0, !PT ;  /* 0x000000ff0d207812 */ /* 0x000fe400078ec0ff */
[----:B------:R-:W-:-:S02]  /*1180*/  IADD3 R10, R11, -0x80, RZ ;  /* 0xffffff800b0a7810 */ /* 0x000fc40007ffe0ff */
[----:B------:R-:W-:Y:S01]  /*1190*/  IADD3 R34, R34, -0x80, RZ ;  /* 0xffffff8022227810 */ /* 0x000fe20007ffe0ff */
[----:B------:R-:W2:Y:S01]  /*11a0*/  I2F.F16 R37, R37 ;  /* 0x0000002500257306 */ /* 0x000ea20000200c00 */
[----:B0-----:R-:W-:Y:S01]  /*11b0*/  HADD2.F32 R24, -RZ, R24.H0_H0 ;  /* 0x20000018ff187230 */ /* 0x001fe20000004100 */
[----:B------:R-:W-:Y:S01]  /*11c0*/  IADD3 R32, R32, -0x80, RZ ;  /* 0xffffff8020207810 */ /* 0x000fe20007ffe0ff */
[----:B-1----:R-:W-:-:S05]  /*11d0*/  HADD2.F32 R8, -RZ, R9.H0_H0 ;  /* 0x20000009ff087230 */ /* 0x002fca0000004100 */
[----:B------:R-:W0:Y:S01]  /*11e0*/  I2F.F16 R40, R40 ;  /* 0x0000002800287306 */ /* 0x000e220000200c00 */
[----:B------:R-:W-:Y:S01]  /*11f0*/  FFMA.FTZ R39, R20, R8, R39 ;  /* 0x0000000814277223 */ /* 0x000fe20000010027 */
[----:B------:R-:W-:Y:S01]  /*1200*/  HADD2.F32 R8, -RZ, R21.H0_H0 ;  /* 0x20000015ff087230 */ /* 0x000fe20000004100 */
[----:B------:R-:W-:Y:S01]  /*1210*/  LOP3.LUT R20, R15, 0xff, RZ, 0xc0, !PT ;  /* 0x000000ff0f147812 */ /* 0x000fe200078ec0ff */
[----:B--2---:R-:W-:-:S04]  /*1220*/  HADD2.F32 R37, -RZ, R37.H0_H0 ;  /* 0x20000025ff257230 */ /* 0x004fc80000004100 */
[----:B------:R-:W1:Y:S01]  /*1230*/  I2F.F16 R9, R41 ;  /* 0x0000002900097306 */ /* 0x000e620000200c00 */
[----:B------:R-:W-:Y:S01]  /*1240*/  FFMA.FTZ R11, R43, R8, R38 ;  /* 0x000000082b0b7223 */ /* 0x000fe20000010026 */
[----:B------:R-:W-:Y:S01]  /*1250*/  SHF.R.U32.HI R38, RZ, 0x10, R12 ;  /* 0x00000010ff267819 */ /* 0x000fe2000001160c */
[----:B------:R-:W-:Y:S01]  /*1260*/  FFMA.FTZ R37, R8, R37, R36 ;  /* 0x0000002508257223 */ /* 0x000fe20000010024 */
[----:B------:R-:W-:Y:S02]  /*1270*/  IADD3 R20, R20, -0x80, RZ ;  /* 0xffffff8014147810 */ /* 0x000fe40007ffe0ff */
[----:B------:R-:W-:Y:S01]  /*1280*/  LOP3.LUT R38, R38, 0xff, RZ, 0xc0, !PT ;  /* 0x000000ff26267812 */ /* 0x000fe200078ec0ff */
[----:B0-----:R-:W-:Y:S01]  /*1290*/  HADD2.F32 R40, -RZ, R40.H0_H0 ;  /* 0x20000028ff287230 */ /* 0x001fe20000004100 */
[----:B------:R-:W0:Y:S01]  /*12a0*/  I2F.F16 R33, R33 ;  /* 0x0000002100217306 */ /* 0x000e220000200c00 */
[----:B-1----:R-:W-:Y:S01]  /*12b0*/  HADD2.F32 R36, -RZ, R9.H0_H0 ;  /* 0x20000009ff247230 */ /* 0x002fe20000004100 */
[----:B------:R-:W-:-:S06]  /*12c0*/  SHF.R.U32.HI R9, RZ, 0x8, R12 ;  /* 0x00000008ff097819 */ /* 0x000fcc000001160c */
[----:B------:R-:W1:Y:S01]  /*12d0*/  I2F.F16 R10, R10 ;  /* 0x0000000a000a7306 */ /* 0x000e620000200c00 */
[----:B------:R-:W-:Y:S01]  /*12e0*/  LOP3.LUT R9, R9, 0xff, RZ, 0xc0, !PT ;  /* 0x000000ff09097812 */ /* 0x000fe200078ec0ff */
[C---:B------:R-:W-:Y:S01]  /*12f0*/  FFMA.FTZ R35, R8.reuse, R36, R35 ;  /* 0x0000002408237223 */ /* 0x040fe20000010023 */
[----:B------:R-:W-:Y:S01]  /*1300*/  HADD2.F32 R36, -RZ, R21.H1_H1 ;  /* 0x30000015ff247230 */ /* 0x000fe20000004100 */
[----:B------:R-:W-:Y:S01]  /*1310*/  FFMA.FTZ R21, R8, R40, R39 ;  /* 0x0000002808157223 */ /* 0x000fe20000010027 */
[----:B------:R-:W-:-:S03]  /*1320*/  IADD3 R12, R9, -0x80, RZ ;  /* 0xffffff80090c7810 */ /* 0x000fc60007ffe0ff */
[----:B------:R-:W2:Y:S01]  /*1330*/  I2F.F16 R34, R34 ;  /* 0x0000002200227306 */ /* 0x000ea20000200c00 */
[----:B------:R-:W3:Y:S01]  /*1340*/  LDS.64 R8, [UR4+0x8] ;  /* 0x00000804ff087984 */ /* 0x000ee20008000a00 */
[----:B------:R-:W-:Y:S01]  /*1350*/  FFMA.FTZ R37, R36, R31, R37 ;  /* 0x0000001f24257223 */ /* 0x000fe20000010025 */
[----:B------:R-:W-:Y:S01]  /*1360*/  IADD3 R31, R38, -0x80, RZ ;  /* 0xffffff80261f7810 */ /* 0x000fe20007ffe0ff */
[----:B------:R-:W-:Y:S01]  /*1370*/  FFMA.FTZ R30, R30, R36, R11 ;  /* 0x000000241e1e7223 */ /* 0x000fe2000001000b */
[----:B------:R-:W-:Y:S01]  /*1380*/  SHF.R.U32.HI R38, RZ, 0x10, R13 ;  /* 0x00000010ff267819 */ /* 0x000fe2000001160d */
[----:B------:R-:W-:Y:S01]  /*1390*/  FFMA.FTZ R35, R36, R24, R35 ;  /* 0x0000001824237223 */ /* 0x000fe20000010023 */
[----:B------:R-:W-:Y:S01]  /*13a0*/  SHF.R.U32.HI R39, RZ, 0x8, R13 ;  /* 0x00000008ff277819 */ /* 0x000fe2000001160d */
[----:B------:R-:W4:Y:S01]  /*13b0*/  I2F.F16 R32, R32 ;  /* 0x0000002000207306 */ /* 0x000f220000200c00 */
[----:B------:R-:W-:Y:S01]  /*13c0*/  LOP3.LUT R38, R38, 0xff, RZ, 0xc0, !PT ;  /* 0x000000ff26267812 */ /* 0x000fe200078ec0ff */
[----:B0-----:R-:W-:Y:S01]  /*13d0*/  HADD2.F32 R33, -RZ, R33.H0_H0 ;  /* 0x20000021ff217230 */ /* 0x001fe20000004100 */
[----:B------:R-:W-:-:S02]  /*13e0*/  LOP3.LUT R39, R39, 0xff, RZ, 0xc0, !PT ;  /* 0x000000ff27277812 */ /* 0x000fc400078ec0ff */
[----:B------:R-:W-:Y:S02]  /*13f0*/  IADD3 R11, R38, -0x80, RZ ;  /* 0xffffff80260b7810 */ /* 0x000fe40007ffe0ff */
[--C-:B------:R-:W-:Y:S01]  /*1400*/  SHF.R.U32.HI R38, RZ, 0x10, R14.reuse ;  /* 0x00000010ff267819 */ /* 0x100fe2000001160e */
[----:B------:R-:W-:Y:S01]  /*1410*/  I2F.F16 R20, R20 ;  /* 0x0000001400147306 */ /* 0x000fe20000200c00 */
[----:B------:R-:W-:Y:S01]  /*1420*/  IADD3 R13, R39, -0x80, RZ ;  /* 0xffffff80270d7810 */ /* 0x000fe20007ffe0ff */
[----:B------:R-:W-:Y:S01]  /*1430*/  FFMA.FTZ R33, R36, R33, R21 ;  /* 0x0000002124217223 */ /* 0x000fe20000010015 */
[----:B------:R-:W-:Y:S01]  /*1440*/  SHF.R.U32.HI R39, RZ, 0x8, R14 ;  /* 0x00000008ff277819 */ /* 0x000fe2000001160e */
[----:B-1----:R-:W-:Y:S01]  /*1450*/  HADD2.F32 R36, -RZ, R10.H0_H0 ;  /* 0x2000000aff247230 */ /* 0x002fe20000004100 */
[----:B------:R-:W-:Y:S02]  /*1460*/  LOP3.LUT R38, R38, 0xff, RZ, 0xc0, !PT ;  /* 0x000000ff26267812 */ /* 0x000fe400078ec0ff */
[----:B------:R-:W-:Y:S01]  /*1470*/  SHF.R.U32.HI R24, RZ, 0x8, R15 ;  /* 0x00000008ff187819 */ /* 0x000fe2000001160f */
[----:B------:R-:W0:Y:S01]  /*1480*/  I2F.F16 R12, R12 ;  /* 0x0000000c000c7306 */ /* 0x000e220000200c00 */
[----:B------:R-:W-:-:S02]  /*1490*/  LOP3.LUT R39, R39, 0xff, RZ, 0xc0, !PT ;  /* 0x000000ff27277812 */ /* 0x000fc400078ec0ff */
[----:B------:R-:W-:Y:S02]  /*14a0*/  IADD3 R40, R38, -0x80, RZ ;  /* 0xffffff8026287810 */ /* 0x000fe40007ffe0ff */
[----:B------:R-:W-:Y:S02]  /*14b0*/  LOP3.LUT R24, R24, 0xff, RZ, 0xc0, !PT ;  /* 0x000000ff18187812 */ /* 0x000fe400078ec0ff */
[----:B------:R-:W-:Y:S01]  /*14c0*/  SHF.R.U32.HI R38, RZ, 0x10, R15 ;  /* 0x00000010ff267819 */ /* 0x000fe2000001160f */
[----:B------:R-:W1:Y:S01]  /*14d0*/  I2F.F16 R13, R13 ;  /* 0x0000000d000d7306 */ /* 0x000e620000200c00 */
[----:B------:R-:W-:Y:S01]  /*14e0*/  IADD3 R14, R39, -0x80, RZ ;  /* 0xffffff80270e7810 */ /* 0x000fe20007ffe0ff */
[----:B--2---:R-:W-:Y:S01]  /*14f0*/  HADD2.F32 R39, -RZ, R34.H0_H0 ;  /* 0x20000022ff277230 */ /* 0x004fe20000004100 */
[----:B------:R-:W-:Y:S01]  /*1500*/  IADD3 R41, R24, -0x80, RZ ;  /* 0xffffff8018297810 */ /* 0x000fe20007ffe0ff */
[----:B----4-:R-:W-:Y:S01]  /*1510*/  HADD2.F32 R34, -RZ, R32.H0_H0 ;  /* 0x20000020ff227230 */ /* 0x010fe20000004100 */
[----:B------:R-:W-:-:S03]  /*1520*/  LOP3.LUT R38, R38, 0xff, RZ, 0xc0, !PT ;  /* 0x000000ff26267812 */ /* 0x000fc600078ec0ff */
[----:B------:R-:W2:Y:S01]  /*1530*/  I2F.F16 R11, R11 ;  /* 0x0000000b000b7306 */ /* 0x000ea20000200c00 */
[----:B------:R-:W-:Y:S01]  /*1540*/  IADD3 R38, R38, -0x80, RZ ;  /* 0xffffff8026267810 */ /* 0x000fe20007ffe0ff */
[----:B---3--:R-:W-:Y:S02]  /*1550*/  HADD2.F32 R24, -RZ, R8.H0_H0 ;  /* 0x20000008ff187230 */ /* 0x008fe40000004100 */
[----:B0-----:R-:W-:-:S03]  /*1560*/  HADD2.F32 R32, -RZ, R12.H0_H0 ;  /* 0x2000000cff207230 */ /* 0x001fc60000004100 */
[----:B------:R-:W-:Y:S01]  /*1570*/  FFMA.FTZ R30, R39, R24, R30 ;  /* 0x00000018271e7223 */ /* 0x000fe2000001001e */
[----:B------:R-:W0:Y:S01]  /*1580*/  I2F.F16 R14, R14 ;  /* 0x0000000e000e7306 */ /* 0x000e220000200c00 */
[----:B------:R-:W-:Y:S01]  /*1590*/  HADD2.F32 R39, -RZ, R8.H1_H1 ;  /* 0x30000008ff277230 */ /* 0x000fe20000004100 */
[----:B------:R-:W-:Y:S01]  /*15a0*/  FFMA.FTZ R12, R24, R34, R37 ;  /* 0x00000022180c7223 */ /* 0x000fe20000010025 */
[----:B-1----:R-:W-:Y:S02]  /*15b0*/  HADD2.F32 R13, -RZ, R13.H0_H0 ;  /* 0x2000000dff0d7230 */ /* 0x002fe40000004100 */
[--C-:B------:R-:W-:Y:S02]  /*15c0*/  HADD2.F32 R8, -RZ, R9.reuse.H0_H0 ;  /* 0x20000009ff087230 */ /* 0x100fe40000004100 */
[----:B------:R-:W-:Y:S01]  /*15d0*/  HADD2.F32 R9, -RZ, R9.H1_H1 ;  /* 0x30000009ff097230 */ /* 0x000fe20000004100 */
[----:B------:R-:W-:Y:S01]  /*15e0*/  I2F.F16 R21, R41 ;  /* 0x0000002900157306 */ /* 0x000fe20000200c00 */
[----:B--2---:R-:W-:Y:S01]  /*15f0*/  HADD2.F32 R11, -RZ, R11.H0_H0 ;  /* 0x2000000bff0b7230 */ /* 0x004fe20000004100 */
[----:B------:R-:W-:-:S04]  /*1600*/  FFMA.FTZ R13, R39, R13, R12 ;  /* 0x0000000d270d7223 */ /* 0x000fc8000001000c */
[----:B------:R-:W-:Y:S02]  /*1610*/  FFMA.FTZ R11, R8, R11, R13 ;  /* 0x0000000b080b7223 */ /* 0x000fe4000001000d */
[----:B------:R-:W1:Y:S01]  /*1620*/  I2F.F16 R31, R31 ;  /* 0x0000001f001f7306 */ /* 0x000e620000200c00 */
[----:B0-----:R-:W-:-:S07]  /*1630*/  HADD2.F32 R14, -RZ, R14.H0_H0 ;  /* 0x2000000eff0e7230 */ /* 0x001fce0000004100 */
[----:B------:R-:W0:Y:S08]  /*1640*/  I2F.F16 R27, R27 ;  /* 0x0000001b001b7306 */ /* 0x000e300000200c00 */
[----:B------:R-:W2:Y:S01]  /*1650*/  I2F.F16 R10, R38 ;  /* 0x00000026000a7306 */ /* 0x000ea20000200c00 */
[----:B-1----:R-:W-:-:S07]  /*1660*/  HADD2.F32 R31, -RZ, R31.H0_H0 ;  /* 0x2000001fff1f7230 */ /* 0x002fce0000004100 */
[----:B------:R1:W3:Y:S01]  /*1670*/  I2F.F16 R15, R40 ;  /* 0x00000028000f7306 */ /* 0x0002e20000200c00 */
[----:B0-----:R-:W-:-:S05]  /*1680*/  HADD2.F32 R12, -RZ, R27.H0_H0 ;  /* 0x2000001bff0c7230 */ /* 0x001fca0000004100 */
[----:B------:R-:W-:Y:S01]  /*1690*/  FFMA.FTZ R12, R9, R12, R11 ;  /* 0x0000000c090c7223 */ /* 0x000fe2000001000b */
[----:B------:R-:W-:Y:S01]  /*16a0*/  HADD2.F32 R11, -RZ, R28.H0_H0 ;  /* 0x2000001cff0b7230 */ /* 0x000fe20000004100 */
[----:B------:R-:W0:Y:S01]  /*16b0*/  I2F.F16 R29, R29 ;  /* 0x0000001d001d7306 */ /* 0x000e220000200c00 */
[----:B-1----:R-:W-:Y:S01]  /*16c0*/  HADD2.F32 R40, -RZ, R20.H0_H0 ;  /* 0x20000014ff287230 */ /* 0x002fe20000004100 */
[----:B------:R-:W-:Y:S01]  /*16d0*/  FFMA.FTZ R20, R24, R36, R35 ;  /* 0x0000002418147223 */ /* 0x000fe20000010023 */
[----:B--2---:R-:W-:-:S03]  /*16e0*/  HADD2.F32 R13, -RZ, R10.H0_H0 ;  /* 0x2000000aff0d7230 */ /* 0x004fc60000004100 */
[----:B------:R-:W-:Y:S01]  /*16f0*/  FFMA.FTZ R40, R24, R40, R33 ;  /* 0x0000002818287223 */ /* 0x000fe20000010021 */
[----:B------:R-:W-:Y:S01]  /*1700*/  HADD2.F32 R24, -RZ, R21.H0_H0 ;  /* 0x20000015ff187230 */ /* 0x000fe20000004100 */
[----:B------:R-:W1:Y:S01]  /*1710*/  I2F.F16 R26, R26 ;  /* 0x0000001a001a7306 */ /* 0x000e620000200c00 */
[----:B------:R-:W-:Y:S01]  /*1720*/  FFMA.FTZ R33, R32, R39, R30 ;  /* 0x0000002720217223 */ /* 0x000fe2000001001e */
[----:B---3--:R-:W-:Y:S01]  /*1730*/  HADD2.F32 R15, -RZ, R15.H0_H0 ;  /* 0x2000000fff0f7230 */ /* 0x008fe20000004100 */
[C---:B------:R-:W-:Y:S02]  /*1740*/  FFMA.FTZ R21, R39.reuse, R14, R20 ;  /* 0x0000000e27157223 */ /* 0x040fe40000010014 */
[----:B------:R-:W-:Y:S02]  /*1750*/  FFMA.FTZ R39, R39, R24, R40 ;  /* 0x0000001827277223 */ /* 0x000fe40000010028 */
[----:B------:R-:W-:Y:S01]  /*1760*/  FFMA.FTZ R31, R31, R8, R33 ;  /* 0x000000081f1f7223 */ /* 0x000fe20000010021 */
[----:B------:R-:W2:Y:S01]  /*1770*/  I2F.F16 R22, R22 ;  /* 0x0000001600167306 */ /* 0x000ea20000200c00 */
[----:B0-----:R-:W-:Y:S01]  /*1780*/  HADD2.F32 R10, -RZ, R29.H0_H0 ;  /* 0x2000001dff0a7230 */ /* 0x001fe20000004100 */
[C---:B------:R-:W-:Y:S01]  /*1790*/  FFMA.FTZ R39, R8.reuse, R13, R39 ;  /* 0x0000000d08277223 */ /* 0x040fe20000010027 */
[----:B------:R-:W-:Y:S01]  /*17a0*/  HADD2.F32 R13, -RZ, R28.H1_H1 ;  /* 0x3000001cff0d7230 */ /* 0x000fe20000004100 */
[----:B------:R-:W-:Y:S01]  /*17b0*/  FFMA.FTZ R15, R8, R15, R21 ;  /* 0x0000000f080f7223 */ /* 0x000fe20000010015 */
[--C-:B------:R-:W-:Y:S01]  /*17c0*/  HADD2.F32 R8, -RZ, R25.reuse.H0_H0 ;  /* 0x20000019ff087230 */ /* 0x100fe20000004100 */
[----:B------:R-:W-:Y:S01]  /*17d0*/  FFMA.FTZ R10, R10, R9, R31 ;  /* 0x000000090a0a7223 */ /* 0x000fe2000001001f */
[----:B------:R-:W-:Y:S01]  /*17e0*/  HADD2.F32 R21, -RZ, R25.H1_H1 ;  /* 0x30000019ff157230 */ /* 0x000fe20000004100 */
[----:B------:R-:W-:Y:S01]  /*17f0*/  FMUL.FTZ R12, R12, R13 ;  /* 0x0000000d0c0c7220 */ /* 0x000fe20000410000 */
[----:B-1----:R-:W-:Y:S01]  /*1800*/  HADD2.F32 R26, -RZ, R26.H0_H0 ;  /* 0x2000001aff1a7230 */ /* 0x002fe20000004100 */
[----:B------:R-:W-:-:S03]  /*1810*/  FMUL.FTZ R10, R10, R11 ;  /* 0x0000000b0a0a7220 */ /* 0x000fc60000410000 */
[----:B------:R-:W-:Y:S01]  /*1820*/  F2FP.PACK_AB R12, RZ, R12 ;  /* 0x0000000cff0c723e */ /* 0x000fe200000000ff */
[----:B------:R-:W-:Y:S01]  /*1830*/  FFMA.FTZ R15, R9, R26, R15 ;  /* 0x0000001a090f7223 */ /* 0x000fe2000001000f */
[----:B------:R-:W-:Y:S01]  /*1840*/  F2FP.PACK_AB R10, RZ, R10 ;  /* 0x0000000aff0a723e */ /* 0x000fe200000000ff */
[----:B--2---:R-:W-:Y:S02]  /*1850*/  HADD2.F32 R22, -RZ, R22.H0_H0 ;  /* 0x20000016ff167230 */ /* 0x004fe40000004100 */
[----:B------:R-:W-:Y:S01]  /*1860*/  FMUL.FTZ R8, R15, R8 ;  /* 0x000000080f087220 */ /* 0x000fe20000410000 */
[----:B------:R-:W-:Y:S02]  /*1870*/  PRMT R10, R10, 0x5410, R12 ;  /* 0x000054100a0a7816 */ /* 0x000fe4000000000c */
[----:B------:R-:W-:Y:S02]  /*1880*/  FFMA.FTZ R22, R9, R22, R39 ;  /* 0x0000001609167223 */ /* 0x000fe40000010027 */
[----:B------:R-:W-:-:S02]  /*1890*/  F2FP.PACK_AB R8, RZ, R8 ;  /* 0x00000008ff08723e */ /* 0x000fc400000000ff */
[----:B------:R-:W-:Y:S01]  /*18a0*/  FMUL.FTZ R21, R22, R21 ;  /* 0x0000001516157220 */ /* 0x000fe20000410000 */
[----:B------:R-:W-:-:S04]  /*18b0*/  HFMA2.MMA R3, R10, 1, 1, R3 ;  /* 0x3c003c000a037835 */ /* 0x000fc80000000003 */
[----:B------:R-:W-:-:S04]  /*18c0*/  F2FP.PACK_AB R21, RZ, R21 ;  /* 0x00000015ff15723e */ /* 0x000fc800000000ff */
[----:B------:R-:W-:-:S05]  /*18d0*/  PRMT R8, R8, 0x5410, R21 ;  /* 0x0000541008087816 */ /* 0x000fca0000000015 */
[----:B------:R-:W-:Y:S02]  /*18e0*/  HADD2 R2, R8, R2 ;  /* 0x0000000208027230 */ /* 0x000fe40000000000 */
.L_x_4288:
[----:B------:R-:W-:-:S04]  /*18f0*/  IMAD.MOV.U32 R29, RZ, RZ, c[0x0][0x18c] ;  /* 0x00006300ff1d7624 */ /* 0x000fc800078e00ff */
[----:B------:R-:W-:-:S04]  /*1900*/  IMAD.WIDE R8, R29, 0x8, R18 ;  /* 0x000000081d087825 */ /* 0x000fc800078e0212 */
[----:B------:R-:W-:-:S04]  /*1910*/  IMAD.WIDE R16, R29, 0x8, R16 ;  /* 0x000000081d107825 */ /* 0x000fc800078e0210 */
[C---:B------:R-:W-:Y:S02]  /*1920*/  IMAD.WIDE R26, R29.reuse, 0x8, R8 ;  /* 0x000000081d1a7825 */ /* 0x040fe400078e0208 */
[----:B------:R-:W5:Y:S04]  /*1930*/  LDG.E.128.CONSTANT R8, [R8.64] ;  /* 0x0000000608087981 */ /* 0x000f68000c1e9d00 */
[----:B------:R-:W-:Y:S01]  /*1940*/  IMAD.WIDE R20, R29, 0x8, R26 ;  /* 0x000000081d147825 */ /* 0x000fe200078e021a */
[----:B------:R-:W-:Y:S05]  /*1950*/  @P2 BRA `(.L_x_4289) ;  /* 0x00000c3000002947 */ /* 0x000fea0003800000 */
[----:B------:R-:W2:Y:S01]  /*1960*/  LDG.E.128.CONSTANT R12, [R16.64] ;  /* 0x00000006100c7981 */ /* 0x000ea2000c1e9d00 */
[----:B-----5:R-:W-:Y:S02]  /*1970*/  LOP3.LUT R22, R8, 0xff, RZ, 0xc0, !PT ;  /* 0x000000ff08167812 */ /* 0x020fe400078ec0ff */
[----:B------:R-:W-:Y:S01]  /*1980*/  SHF.R.U32.HI R38, RZ, 0x8, R10 ;  /* 0x00000008ff267819 */ /* 0x000fe2000001160a */
[----:B------:R-:W0:Y:S01]  /*1990*/  LDS.64 R18, [UR4+0x10] ;  /* 0x00001004ff127984 */ /* 0x000e220008000a00 */
[----:B------:R-:W-:-:S02]  /*19a0*/  IADD3 R33, R22, -0x80, RZ ;  /* 0xffffff8016217810 */ /* 0x000fc40007ffe0ff */
[----:B------:R-:W-:Y:S02]  /*19b0*/  LOP3.LUT R22, R9, 0xff, RZ, 0xc0, !PT ;  /* 0x000000ff09167812 */ /* 0x000fe400078ec0ff */
[----:B------:R-:W-:Y:S02]  /*19c0*/  LOP3.LUT R32, R11, 0xff, RZ, 0xc0, !PT ;  /* 0x000000ff0b207812 */ /* 0x000fe400078ec0ff */
[----:B------:R-:W-:Y:S01]  /*19d0*/  IADD3 R34, R22, -0x80, RZ ;  /* 0xffffff8016227810 */ /* 0x000fe20007ffe0ff */
[----:B------:R-:W1:Y:S01]  /*19e0*/  I2F.F16 R33, R33 ;  /* 0x0000002100217306 */ /* 0x000e620000200c00 */
[----:B------:R-:W-:Y:S02]  /*19f0*/  LOP3.LUT R22, R10, 0xff, RZ, 0xc0, !PT ;  /* 0x000000ff0a167812 */ /* 0x000fe400078ec0ff */
[----:B------:R-:W-:Y:S02]  /*1a00*/  LOP3.LUT R38, R38, 0xff, RZ, 0xc0, !PT ;  /* 0x000000ff26267812 */ /* 0x000fe400078ec0ff */
[----:B------:R-:W-:-:S02]  /*1a10*/  IADD3 R22, R22, -0x80, RZ ;  /* 0xffffff8016167810 */ /* 0x000fc40007ffe0ff */
[----:B------:R-:W-:Y:S01]  /*1a20*/  IADD3 R36, R32, -0x80, RZ ;  /* 0xffffff8020247810 */ /* 0x000fe20007ffe0ff */
[----:B------:R-:W3:Y:S01]  /*1a30*/  I2F.F16 R34, R34 ;  /* 0x0000002200227306 */ /* 0x000ee20000200c00 */
[----:B------:R-:W-:Y:S02]  /*1a40*/  IADD3 R42, R38, -0x80, RZ ;  /* 0xffffff80262a7810 */ /* 0x000fe40007ffe0ff */
[----:B------:R-:W-:Y:S02]  /*1a50*/  SHF.R.U32.HI R31, RZ, 0x8, R8 ;  /* 0x00000008ff1f7819 */ /* 0x000fe40000011608 */
[----:B------:R-:W-:Y:S02]  /*1a60*/  SHF.R.U32.HI R37, RZ, 0x8, R9 ;  /* 0x00000008ff257819 */ /* 0x000fe40000011609 */
[----:B------:R-:W-:Y:S01]  /*1a70*/  LOP3.LUT R31, R31, 0xff, RZ, 0xc0, !PT ;  /* 0x000000ff1f1f7812 */ /* 0x000fe200078ec0ff */
[----:B------:R-:W4:Y:S01]  /*1a80*/  I2F.F16 R22, R22 ;  /* 0x0000001600167306 */ /* 0x000f220000200c00 */
[----:B------:R-:W-:Y:S01]  /*1a90*/  LOP3.LUT R37, R37, 0xff, RZ, 0xc0, !PT ;  /* 0x000000ff25257812 */ /* 0x000fe200078ec0ff */
[----:B-1----:R-:W-:Y:S01]  /*1aa0*/  HADD2.F32 R33, -RZ, R33.H0_H0 ;  /* 0x20000021ff217230 */ /* 0x002fe20000004100 */
[----:B------:R-:W-:-:S02]  /*1ab0*/  IADD3 R32, R31, -0x80, RZ ;  /* 0xffffff801f207810 */ /* 0x000fc40007ffe0ff */
[----:B------:R-:W-:Y:S02]  /*1ac0*/  IADD3 R31, R37, -0x80, RZ ;  /* 0xffffff80251f7810 */ /* 0x000fe40007ffe0ff */
[----:B------:R-:W-:Y:S01]  /*1ad0*/  LEA.HI R35, R8, 0xffffff80, RZ, 0x8 ;  /* 0xffffff8008237811 */ /* 0x000fe200078f40ff */
[----:B------:R-:W1:Y:S01]  /*1ae0*/  I2F.F16 R36, R36 ;  /* 0x0000002400247306 */ /* 0x000e620000200c00 */
[----:B---3--:R-:W-:Y:S01]  /*1af0*/  HADD2.F32 R39, -RZ, R34.H0_H0 ;  /* 0x20000022ff277230 */ /* 0x008fe20000004100 */
[----:B------:R-:W-:Y:S02]  /*1b00*/  LEA.HI R30, R9, 0xffffff80, RZ, 0x8 ;  /* 0xffffff80091e7811 */ /* 0x000fe400078f40ff */
[----:B------:R-:W-:Y:S02]  /*1b10*/  SHF.R.U32.HI R8, RZ, 0x10, R8 ;  /* 0x00000010ff087819 */ /* 0x000fe40000011608 */
[----:B------:R-:W-:Y:S02]  /*1b20*/  SHF.R.U32.HI R9, RZ, 0x10, R9 ;  /* 0x00000010ff097819 */ /* 0x000fe40000011609 */
[----:B------:R-:W3:Y:S01]  /*1b30*/  I2F.F16 R34, R42 ;  /* 0x0000002a00227306 */ /* 0x000ee20000200c00 */
[----:B0-----:R-:W-:Y:S01]  /*1b40*/  HADD2.F32 R38, -RZ, R18.H0_H0 ;  /* 0x20000012ff267230 */ /* 0x001fe20000004100 */
[----:B------:R-:W-:Y:S01]  /*1b50*/  LOP3.LUT R8, R8, 0xff, RZ, 0xc0, !PT ;  /* 0x000000ff08087812 */ /* 0x000fe200078ec0ff */
[----:B----4-:R-:W-:Y:S01]  /*1b60*/  HADD2.F32 R37, -RZ, R22.H0_H0 ;  /* 0x20000016ff257230 */ /* 0x010fe20000004100 */
[----:B------:R-:W-:Y:S01]  /*1b70*/  LOP3.LUT R9, R9, 0xff, RZ, 0xc0, !PT ;  /* 0x000000ff09097812 */ /* 0x000fe200078ec0ff */
[----:B------:R-:W-:Y:S01]  /*1b80*/  HADD2.F32 R40, -RZ, R18.H1_H1 ;  /* 0x30000012ff287230 */ /* 0x000fe20000004100 */
[----:B------:R-:W-:Y:S01]  /*1b90*/  FFMA.FTZ R39, R38, R39, RZ ;  /* 0x0000002726277223 */ /* 0x000fe200000100ff */
[----:B------:R-:W-:Y:S01]  /*1ba0*/  LEA.HI R24, R10, 0xffffff80, RZ, 0x8 ;  /* 0xffffff800a187811 */ /* 0x000fe200078f40ff */
[----:B------:R-:W0:Y:S01]  /*1bb0*/  I2F.F16 R31, R31 ;  /* 0x0000001f001f7306 */ /* 0x000e220000200c00 */
[----:B-1----:R-:W-:Y:S01]  /*1bc0*/  HADD2.F32 R43, -RZ, R36.H0_H0 ;  /* 0x20000024ff2b7230 */ /* 0x002fe20000004100 */
[C---:B------:R-:W-:Y:S01]  /*1bd0*/  FFMA.FTZ R37, R38.reuse, R37, RZ ;  /* 0x0000002526257223 */ /* 0x040fe200000100ff */
[----:B------:R-:W-:Y:S01]  /*1be0*/  SHF.R.U32.HI R10, RZ, 0x10, R10 ;  /* 0x00000010ff0a7819 */ /* 0x000fe2000001160a */
[----:B------:R-:W-:Y:S01]  /*1bf0*/  FFMA.FTZ R41, R33, R38, RZ ;  /* 0x0000002621297223 */ /* 0x000fe200000100ff */
[----:B------:R-:W-:Y:S01]  /*1c00*/  LEA.HI R22, R11, 0xffffff80, RZ, 0x8 ;  /* 0xffffff800b167811 */ /* 0x000fe200078f40ff */
[----:B------:R-:W-:Y:S01]  /*1c10*/  FFMA.FTZ R33, R38, R43, RZ ;  /* 0x0000002b26217223 */ /* 0x000fe200000100ff */
[----:B------:R-:W-:Y:S01]  /*1c20*/  LOP3.LUT R10, R10, 0xff, RZ, 0xc0, !PT ;  /* 0x000000ff0a0a7812 */ /* 0x000fe200078ec0ff */
[----:B---3--:R-:W-:Y:S01]  /*1c30*/  HADD2.F32 R36, -RZ, R34.H0_H0 ;  /* 0x20000022ff247230 */ /* 0x008fe20000004100 */
[----:B------:R-:W1:Y:S04]  /*1c40*/  I2F.F16 R32, R32 ;  /* 0x0000002000207306 */ /* 0x000e680000200c00 */
[----:B------:R-:W-:Y:S01]  /*1c50*/  FFMA.FTZ R36, R40, R36, R37 ;  /* 0x0000002428247223 */ /* 0x000fe20000010025 */
[--C-:B------:R-:W-:Y:S01]  /*1c60*/  SHF.R.U32.HI R37, RZ, 0x8, R11.reuse ;  /* 0x00000008ff257819 */ /* 0x100fe2000001160b */
[----:B0-----:R-:W-:Y:S01]  /*1c70*/  HADD2.F32 R18, -RZ, R31.H0_H0 ;  /* 0x2000001fff127230 */ /* 0x001fe20000004100 */
[----:B------:R-:W-:Y:S01]  /*1c80*/  SHF.R.U32.HI R11, RZ, 0x10, R11 ;  /* 0x00000010ff0b7819 */ /* 0x000fe2000001160b */
[----:B------:R-:W-:Y:S01]  /*1c90*/  I2F.F16 R35, R35 ;  /* 0x0000002300237306 */ /* 0x000fe20000200c00 */
[----:B------:R-:W-:-:S02]  /*1ca0*/  LOP3.LUT R37, R37, 0xff, RZ, 0xc0, !PT ;  /* 0x000000ff25257812 */ /* 0x000fc400078ec0ff */
[----:B------:R-:W-:Y:S01]  /*1cb0*/  FFMA.FTZ R34, R40, R18, R39 ;  /* 0x0000001228227223 */ /* 0x000fe20000010027 */
[----:B------:R-:W-:Y:S02]  /*1cc0*/  IADD3 R39, R8, -0x80, RZ ;  /* 0xffffff8008277810 */ /* 0x000fe40007ffe0ff */
[----:B------:R-:W-:Y:S01]  /*1cd0*/  IADD3 R37, R37, -0x80, RZ ;  /* 0xffffff8025257810 */ /* 0x000fe20007ffe0ff */
[----:B-1----:R-:W-:Y:S01]  /*1ce0*/  HADD2.F32 R38, -RZ, R32.H0_H0 ;  /* 0x20000020ff267230 */ /* 0x002fe20000004100 */
[----:B------:R-:W-:Y:S01]  /*1cf0*/  IADD3 R8, R9, -0x80, RZ ;  /* 0xffffff8009087810 */ /* 0x000fe20007ffe0ff */
[----:B------:R-:W-:Y:S01]  /*1d00*/  I2F.F16 R24, R24 ;  /* 0x0000001800187306 */ /* 0x000fe20000200c00 */
[----:B------:R-:W-:Y:S02]  /*1d10*/  IADD3 R9, R10, -0x80, RZ ;  /* 0xffffff800a097810 */ /* 0x000fe40007ffe0ff */
[----:B------:R-:W-:Y:S01]  /*1d20*/  LOP3.LUT R11, R11, 0xff, RZ, 0xc0, !PT ;  /* 0x000000ff0b0b7812 */ /* 0x000fe200078ec0ff */
[----:B------:R-:W-:-:S03]  /*1d30*/  FFMA.FTZ R38, R38, R40, R41 ;  /* 0x0000002826267223 */ /* 0x000fc60000010029 */
[----:B------:R-:W-:Y:S01]  /*1d40*/  IADD3 R11, R11, -0x80, RZ ;  /* 0xffffff800b0b7810 */ /* 0x000fe20007ffe0ff */
[----:B------:R-:W0:Y:S08]  /*1d50*/  I2F.F16 R37, R37 ;  /* 0x0000002500257306 */ /* 0x000e300000200c00 */
[----:B------:R-:W1:Y:S08]  /*1d60*/  I2F.F16 R8, R8 ;  /* 0x0000000800087306 */ /* 0x000e700000200c00 */
[----:B------:R-:W3:Y:S01]  /*1d70*/  I2F.F16 R39, R39 ;  /* 0x0000002700277306 */ /* 0x000ee20000200c00 */
[----:B0-----:R-:W-:-:S05]  /*1d80*/  HADD2.F32 R37, -RZ, R37.H0_H0 ;  /* 0x20000025ff257230 */ /* 0x001fca0000004100 */
[----:B------:R-:W-:Y:S01]  /*1d90*/  FFMA.FTZ R40, R40, R37, R33 ;  /* 0x0000002528287223 */ /* 0x000fe20000010021 */
[--C-:B------:R-:W-:Y:S01]  /*1da0*/  HADD2.F32 R37, -RZ, R19.reuse.H0_H0 ;  /* 0x20000013ff257230 */ /* 0x100fe20000004100 */
[----:B------:R-:W0:Y:S01]  /*1db0*/  I2F.F16 R9, R9 ;  /* 0x0000000900097306 */ /* 0x000e220000200c00 */
[----:B-1----:R-:W-:Y:S02]  /*1dc0*/  HADD2.F32 R8, -RZ, R8.H0_H0 ;  /* 0x20000008ff087230 */ /* 0x002fe40000004100 */
[----:B------:R-:W-:-:S03]  /*1dd0*/  HADD2.F32 R19, -RZ, R19.H1_H1 ;  /* 0x30000013ff137230 */ /* 0x000fc60000004100 */
[----:B------:R-:W-:Y:S02]  /*1de0*/  FFMA.FTZ R34, R37, R8, R34 ;  /* 0x0000000825227223 */ /* 0x000fe40000010022 */
[----:B------:R-:W1:Y:S01]  /*1df0*/  I2F.F16 R11, R11 ;  /* 0x0000000b000b7306 */ /* 0x000e620000200c00 */
[----:B---3--:R-:W-:-:S05]  /*1e00*/  HADD2.F32 R39, -RZ, R39.H0_H0 ;  /* 0x20000027ff277230 */ /* 0x008fca0000004100 */
[----:B------:R-:W-:Y:S01]  /*1e10*/  FFMA.FTZ R38, R39, R37, R38 ;  /* 0x0000002527267223 */ /* 0x000fe20000010026 */
[----:B0-----:R-:W-:Y:S01]  /*1e20*/  HADD2.F32 R9, -RZ, R9.H0_H0 ;  /* 0x20000009ff097230 */ /* 0x001fe20000004100 */
[----:B------:R-:W-:Y:S01]  /*1e30*/  I2F.F16 R22, R22 ;  /* 0x0000001600167306 */ /* 0x000fe20000200c00 */
[----:B-1----:R-:W-:-:S03]  /*1e40*/  HADD2.F32 R39, -RZ, R11.H0_H0 ;  /* 0x2000000bff277230 */ /* 0x002fc60000004100 */
[----:B------:R-:W-:-:S04]  /*1e50*/  FFMA.FTZ R11, R37, R9, R36 ;  /* 0x00000009250b7223 */ /* 0x000fc80000010024 */
[----:B------:R-:W0:Y:S01]  /*1e60*/  I2F.F16 R30, R30 ;  /* 0x0000001e001e7306 */ /* 0x000e220000200c00 */
[----:B------:R-:W-:Y:S01]  /*1e70*/  FFMA.FTZ R36, R37, R39, R40 ;  /* 0x0000002725247223 */ /* 0x000fe20000010028 */
[----:B------:R-:W-:-:S05]  /*1e80*/  HADD2.F32 R37, -RZ, R35.H0_H0 ;  /* 0x20000023ff257230 */ /* 0x000fca0000004100 */
[----:B------:R-:W-:Y:S01]  /*1e90*/  FFMA.FTZ R38, R37, R19, R38 ;  /* 0x0000001325267223 */ /* 0x000fe20000010026 */
[----:B0-----:R-:W-:-:S05]  /*1ea0*/  HADD2.F32 R30, -RZ, R30.H0_H0 ;  /* 0x2000001eff1e7230 */ /* 0x001fca0000004100 */
[----:B------:R-:W-:Y:S01]  /*1eb0*/  FFMA.FTZ R34, R19, R30, R34 ;  /* 0x0000001e13227223 */ /* 0x000fe20000010022 */
[----:B--2---:R-:W-:Y:S02]  /*1ec0*/  LOP3.LUT R8, R14, 0xff, RZ, 0xc0, !PT ;  /* 0x000000ff0e087812 */ /* 0x004fe400078ec0ff */
[----:B------:R-:W-:Y:S02]  /*1ed0*/  LOP3.LUT R39, R15, 0xff, RZ, 0xc0, !PT ;  /* 0x000000ff0f277812 */ /* 0x000fe400078ec0ff */
[----:B------:R-:W-:Y:S02]  /*1ee0*/  IADD3 R41, R8, -0x80, RZ ;  /* 0xffffff8008297810 */ /* 0x000fe40007ffe0ff */
[----:B------:R-:W0:Y:S01]  /*1ef0*/  LDS.64 R8, [UR4+0x18] ;  /* 0x00001804ff087984 */ /* 0x000e220008000a00 */
[----:B------:R-:W-:Y:S01]  /*1f00*/  SHF.R.U32.HI R37, RZ, 0x8, R12 ;  /* 0x00000008ff257819 */ /* 0x000fe2000001160c */
[----:B------:R-:W-:Y:S01]  /*1f10*/  I2F.F16 R35, R41 ;  /* 0x0000002900237306 */ /* 0x000fe20000200c00 */
[----:B------:R-:W-:-:S02]  /*1f20*/  LOP3.LUT R10, R12, 0xff, RZ, 0xc0, !PT ;  /* 0x000000ff0c0a7812 */ /* 0x000fc400078ec0ff */
[----:B------:R-:W-:Y:S02]  /*1f30*/  IADD3 R42, R39, -0x80, RZ ;  /* 0xffffff80272a7810 */ /* 0x000fe40007ffe0ff */
[----:B------:R-:W-:Y:S02]  /*1f40*/  LOP3.LUT R39, R37, 0xff, RZ, 0xc0, !PT ;  /* 0x000000ff25277812 */ /* 0x000fe400078ec0ff */
[----:B------:R-:W-:Y:S01]  /*1f50*/  IADD3 R10, R10, -0x80, RZ ;  /* 0xffffff800a0a7810 */ /* 0x000fe20007ffe0ff */
[----:B------:R1:W2:Y:S01]  /*1f60*/  I2F.F16 R37, R42 ;  /* 0x0000002a00257306 */ /* 0x0002a20000200c00 */
[----:B------:R-:W-:Y:S02]  /*1f70*/  LEA.HI R32, R12, 0xffffff80, RZ, 0x8 ;  /* 0xffffff800c207811 */ /* 0x000fe400078f40ff */
[----:B------:R-:W-:Y:S02]  /*1f80*/  SHF.R.U32.HI R40, RZ, 0x10, R12 ;  /* 0x00000010ff287819 */ /* 0x000fe4000001160c */
[----:B------:R-:W-:-:S02]  /*1f90*/  IADD3 R12, R39, -0x80, RZ ;  /* 0xffffff80270c7810 */ /* 0x000fc40007ffe0ff */
[----:B------:R-:W-:Y:S01]  /*1fa0*/  SHF.R.U32.HI R39, RZ, 0x8, R13 ;  /* 0x00000008ff277819 */ /* 0x000fe2000001160d */
[----:B------:R-:W3:Y:S01]  /*1fb0*/  I2F.F16 R10, R10 ;  /* 0x0000000a000a7306 */ /* 0x000ee20000200c00 */
[----:B-1----:R-:W-:Y:S01]  /*1fc0*/  HADD2.F32 R42, -RZ, R24.H0_H0 ;  /* 0x20000018ff2a7230 */ /* 0x002fe20000004100 */
[----:B------:R-:W-:Y:S02]  /*1fd0*/  LOP3.LUT R33, R13, 0xff, RZ, 0xc0, !PT ;  /* 0x000000ff0d217812 */ /* 0x000fe400078ec0ff */
[----:B------:R-:W-:Y:S02]  /*1fe0*/  LOP3.LUT R39, R39, 0xff, RZ, 0xc0, !PT ;  /* 0x000000ff27277812 */ /* 0x000fe400078ec0ff */
[----:B------:R-:W-:Y:S02]  /*1ff0*/  IADD3 R33, R33, -0x80, RZ ;  /* 0xffffff8021217810 */ /* 0x000fe40007ffe0ff */
[----:B------:R-:W-:Y:S01]  /*2000*/  IADD3 R24, R39, -0x80, RZ ;  /* 0xffffff8027187810 */ /* 0x000fe20007ffe0ff */
[----:B------:R-:W-:Y:S01]  /*2010*/  HADD2.F32 R39, -RZ, R22.H0_H0 ;  /* 0x20000016ff277230 */ /* 0x000fe20000004100 */
[----:B------:R-:W-:Y:S01]  /*2020*/  SHF.R.U32.HI R22, RZ, 0x8, R14 ;  /* 0x00000008ff167819 */ /* 0x000fe2000001160e */
[----:B------:R-:W-:Y:S01]  /*2030*/  I2F.F16 R12, R12 ;  /* 0x0000000c000c7306 */ /* 0x000fe20000200c00 */
[----:B------:R-:W-:Y:S01]  /*2040*/  LOP3.LUT R40, R40, 0xff, RZ, 0xc0, !PT ;  /* 0x000000ff28287812 */ /* 0x000fe200078ec0ff */
[----:B--2---:R-:W-:Y:S01]  /*2050*/  HADD2.F32 R37, -RZ, R37.H0_H0 ;  /* 0x20000025ff257230 */ /* 0x004fe20000004100 */
[----:B------:R-:W-:Y:S01]  /*2060*/  LOP3.LUT R22, R22, 0xff, RZ, 0xc0, !PT ;  /* 0x000000ff16167812 */ /* 0x000fe200078ec0ff */
[----:B------:R-:W-:Y:S01]  /*2070*/  FFMA.FTZ R36, R19, R39, R36 ;  /* 0x0000002713247223 */ /* 0x000fe20000010024 */
[----:B------:R-:W-:-:S02]  /*2080*/  IADD3 R30, R40, -0x80, RZ ;  /* 0xffffff80281e7810 */ /* 0x000fc40007ffe0ff */
[----:B------:R-:W-:Y:S01]  /*2090*/  IADD3 R41, R22, -0x80, RZ ;  /* 0xffffff8016297810 */ /* 0x000fe20007ffe0ff */
[----:B---3--:R-:W-:Y:S01]  /*20a0*/  HADD2.F32 R22, -RZ, R10.H0_H0 ;  /* 0x2000000aff167230 */ /* 0x008fe20000004100 */
[----:B------:R-:W1:Y:S01]  /*20b0*/  I2F.F16 R33, R33 ;  /* 0x0000002100217306 */ /* 0x000e620000200c00 */
[----:B------:R-:W-:Y:S01]  /*20c0*/  SHF.R.U32.HI R40, RZ, 0x10, R13 ;  /* 0x00000010ff287819 */ /* 0x000fe2000001160d */
[----:B0-----:R-:W-:Y:S01]  /*20d0*/  HADD2.F32 R39, -RZ, R8.H0_H0 ;  /* 0x20000008ff277230 */ /* 0x001fe20000004100 */
[----:B------:R-:W-:Y:S01]  /*20e0*/  LEA.HI R31, R13, 0xffffff80, RZ, 0x8 ;  /* 0xffffff800d1f7811 */ /* 0x000fe200078f40ff */
[----:B------:R-:W-:Y:S01]  /*20f0*/  FFMA.FTZ R13, R19, R42, R11 ;  /* 0x0000002a130d7223 */ /* 0x000fe2000001000b */
[----:B------:R-:W-:Y:S02]  /*2100*/  LEA.HI R18, R14, 0xffffff80, RZ, 0x8 ;  /* 0xffffff800e127811 */ /* 0x000fe400078f40ff */
[----:B------:R-:W-:Y:S01]  /*2110*/  FFMA.FTZ R38, R22, R39, R38 ;  /* 0x0000002716267223 */ /* 0x000fe20000010026 */
[----:B------:R-:W-:Y:S01]  /*2120*/  SHF.R.U32.HI R22, RZ, 0x8, R15 ;  /* 0x00000008ff167819 */ /* 0x000fe2000001160f */
[----:B------:R0:W2:Y:S01]  /*2130*/  I2F.F16 R11, R24 ;  /* 0x00000018000b7306 */ /* 0x0000a20000200c00 */
[----:B------:R-:W-:Y:S01]  /*2140*/  LOP3.LUT R40, R40, 0xff, RZ, 0xc0, !PT ;  /* 0x000000ff28287812 */ /* 0x000fe200078ec0ff */
[----:B------:R-:W-:Y:S01]  /*2150*/  FFMA.FTZ R36, R39, R37, R36 ;  /* 0x0000002527247223 */ /* 0x000fe20000010024 */
[----:B------:R-:W-:-:S02]  /*2160*/  LOP3.LUT R22, R22, 0xff, RZ, 0xc0, !PT ;  /* 0x000000ff16167812 */ /* 0x000fc400078ec0ff */
[----:B------:R-:W-:Y:S02]  /*2170*/  SHF.R.U32.HI R14, RZ, 0x10, R14 ;  /* 0x00000010ff0e7819 */ /* 0x000fe4000001160e */
[----:B------:R-:W-:Y:S01]  /*2180*/  IADD3 R22, R22, -0x80, RZ ;  /* 0xffffff8016167810 */ /* 0x000fe20007ffe0ff */
[----:B-1----:R-:W-:Y:S01]  /*2190*/  HADD2.F32 R33, -RZ, R33.H0_H0 ;  /* 0x20000021ff217230 */ /* 0x002fe20000004100 */
[----:B0-----:R-:W-:Y:S01]  /*21a0*/  SHF.R.U32.HI R24, RZ, 0x10, R15 ;  /* 0x00000010ff187819 */ /* 0x001fe2000001160f */
[----:B------:R-:W0:Y:S01]  /*21b0*/  I2F.F16 R10, R41 ;  /* 0x00000029000a7306 */ /* 0x000e220000200c00 */
[----:B------:R-:W-:Y:S02]  /*21c0*/  IADD3 R40, R40, -0x80, RZ ;  /* 0xffffff8028287810 */ /* 0x000fe40007ffe0ff */
[----:B------:R-:W-:Y:S01]  /*21d0*/  LOP3.LUT R14, R14, 0xff, RZ, 0xc0, !PT ;  /* 0x000000ff0e0e7812 */ /* 0x000fe200078ec0ff */
[----:B------:R-:W-:Y:S01]  /*21e0*/  FFMA.FTZ R34, R39, R33, R34 ;  /* 0x0000002127227223 */ /* 0x000fe20000010022 */
[----:B------:R-:W-:Y:S01]  /*21f0*/  LOP3.LUT R24, R24, 0xff, RZ, 0xc0, !PT ;  /* 0x000000ff18187812 */ /* 0x000fe200078ec0ff */
[----:B------:R-:W-:Y:S01]  /*2200*/  HADD2.F32 R33, -RZ, R8.H1_H1 ;  /* 0x30000008ff217230 */ /* 0x000fe20000004100 */
[----:B------:R-:W-:Y:S01]  /*2210*/  IADD3 R14, R14, -0x80, RZ ;  /* 0xffffff800e0e7810 */ /* 0x000fe20007ffe0ff */
[----:B------:R1:W3:Y:S01]  /*2220*/  I2F.F16 R19, R40 ;  /* 0x0000002800137306 */ /* 0x0002e20000200c00 */
[----:B------:R-:W-:Y:S01]  /*2230*/  LEA.HI R15, R15, 0xffffff80, RZ, 0x8 ;  /* 0xffffff800f0f7811 */ /* 0x000fe200078f40ff */
[----:B--2---:R-:W-:-:S05]  /*2240*/  HADD2.F32 R11, -RZ, R11.H0_H0 ;  /* 0x2000000bff0b7230 */ /* 0x004fca0000004100 */
[----:B------:R-:W-:Y:S01]  /*2250*/  FFMA.FTZ R11, R33, R11, R34 ;  /* 0x0000000b210b7223 */ /* 0x000fe20000010022 */
[----:B------:R-:W2:Y:S01]  /*2260*/  I2F.F16 R22, R22 ;  /* 0x0000001600167306 */ /* 0x000ea20000200c00 */
[----:B-1----:R-:W-:Y:S01]  /*2270*/  IADD3 R40, R24, -0x80, RZ ;  /* 0xffffff8018287810 */ /* 0x002fe20007ffe0ff */
[----:B------:R-:W-:Y:S02]  /*2280*/  HADD2.F32 R24, -RZ, R35.H0_H0 ;  /* 0x20000023ff187230 */ /* 0x000fe40000004100 */
[----:B------:R-:W-:Y:S02]  /*2290*/  HADD2.F32 R35, -RZ, R12.H0_H0 ;  /* 0x2000000cff237230 */ /* 0x000fe40000004100 */
[----:B0-----:R-:W-:Y:S01]  /*22a0*/  HADD2.F32 R10, -RZ, R10.H0_H0 ;  /* 0x2000000aff0a7230 */ /* 0x001fe20000004100 */
[----:B------:R-:W-:Y:S01]  /*22b0*/  FFMA.FTZ R24, R39, R24, R13 ;  /* 0x0000001827187223 */ /* 0x000fe2000001000d */
[----:B------:R-:W0:Y:S01]  /*22c0*/  I2F.F16 R30, R30 ;  /* 0x0000001e001e7306 */ /* 0x000e220000200c00 */
[----:B------:R-:W-:Y:S01]  /*22d0*/  HADD2.F32 R12, -RZ, R9.H0_H0 ;  /* 0x20000009ff0c7230 */ /* 0x000fe20000004100 */
[----:B------:R-:W-:Y:S01]  /*22e0*/  FFMA.FTZ R13, R35, R33, R38 ;  /* 0x00000021230d7223 */ /* 0x000fe20000010026 */
[----:B---3--:R-:W-:Y:S01]  /*22f0*/  HADD2.F32 R19, -RZ, R19.H0_H0 ;  /* 0x20000013ff137230 */ /* 0x008fe20000004100 */
[----:B------:R-:W-:Y:S01]  /*2300*/  FFMA.FTZ R35, R33, R10, R24 ;  /* 0x0000000a21237223 */ /* 0x000fe20000010018 */
[----:B------:R-:W-:-:S03]  /*2310*/  HADD2.F32 R9, -RZ, R9.H1_H1 ;  /* 0x30000009ff097230 */ /* 0x000fc60000004100 */
[----:B------:R-:W1:Y:S01]  /*2320*/  I2F.F16 R8, R40 ;  /* 0x0000002800087306 */ /* 0x000e620000200c00 */
[----:B--2---:R-:W-:Y:S01]  /*2330*/  HADD2.F32 R22, -RZ, R22.H0_H0 ;  /* 0x20000016ff167230 */ /* 0x004fe20000004100 */
[----:B------:R-:W-:Y:S01]  /*2340*/  FFMA.FTZ R11, R12, R19, R11 ;  /* 0x000000130c0b7223 */ /* 0x000fe2000001000b */
[----:B------:R-:W-:-:S03]  /*2350*/  HADD2.F32 R19, -RZ, R25.H1_H1 ;  /* 0x30000019ff137230 */ /* 0x000fc60000004100 */
        /* <DEDUP_REMOVED lines=9> */
[----:B------:R-:W-:Y:S01]  /*23f0*/  FFMA.FTZ R8, R9, R8, R11 ;  /* 0x0000000809087223 */ /* 0x000fe2000001000b */
[----:B------:R-:W-:Y:S01]  /*2400*/  HADD2.F32 R11, -RZ, R28.H1_H1 ;  /* 0x3000001cff0b7230 */ /* 0x000fe20000004100 */
[----:B------:R-:W2:Y:S01]  /*2410*/  I2F.F16 R18, R18 ;  /* 0x0000001200127306 */ /* 0x000ea20000200c00 */
[----:B0-----:R-:W-:-:S03]  /*2420*/  HADD2.F32 R14, -RZ, R14.H0_H0 ;  /* 0x2000000eff0e7230 */ /* 0x001fc60000004100 */
[----:B------:R-:W-:Y:S02]  /*2430*/  FMUL.FTZ R8, R11, R8 ;  /* 0x000000080b087220 */ /* 0x000fe40000410000 */
[----:B------:R-:W-:Y:S01]  /*2440*/  FFMA.FTZ R14, R12, R14, R35 ;  /* 0x0000000e0c0e7223 */ /* 0x000fe20000010023 */
[----:B------:R-:W-:Y:S01]  /*2450*/  HADD2.F32 R12, -RZ, R28.H0_H0 ;  /* 0x2000001cff0c7230 */ /* 0x000fe20000004100 */
[----:B------:R-:W0:Y:S01]  /*2460*/  I2F.F16 R15, R15 ;  /* 0x0000000f000f7306 */ /* 0x000e220000200c00 */
[----:B-1----:R-:W-:Y:S01]  /*2470*/  HADD2.F32 R32, -RZ, R32.H0_H0 ;  /* 0x20000020ff207230 */ /* 0x002fe20000004100 */
[----:B------:R-:W-:-:S04]  /*2480*/  F2FP.PACK_AB R8, RZ, R8 ;  /* 0x00000008ff08723e */ /* 0x000fc800000000ff */
[----:B------:R-:W-:Y:S01]  /*2490*/  FFMA.FTZ R13, R32, R9, R13 ;  /* 0x00000009200d7223 */ /* 0x000fe2000001000d */
[----:B--2---:R-:W-:-:S03]  /*24a0*/  HADD2.F32 R18, -RZ, R18.H0_H0 ;  /* 0x20000012ff127230 */ /* 0x004fc60000004100 */
[----:B------:R-:W-:Y:S02]  /*24b0*/  FMUL.FTZ R13, R12, R13 ;  /* 0x0000000d0c0d7220 */ /* 0x000fe40000410000 */
[----:B------:R-:W-:-:S03]  /*24c0*/  FFMA.FTZ R14, R9, R18, R14 ;  /* 0x00000012090e7223 */ /* 0x000fc6000001000e */
[----:B------:R-:W-:Y:S01]  /*24d0*/  F2FP.PACK_AB R13, RZ, R13 ;  /* 0x0000000dff0d723e */ /* 0x000fe200000000ff */
[----:B0-----:R-:W-:Y:S02]  /*24e0*/  HADD2.F32 R10, -RZ, R15.H0_H0 ;  /* 0x2000000fff0a7230 */ /* 0x001fe40000004100 */
[----:B------:R-:W-:Y:S01]  /*24f0*/  HADD2.F32 R15, -RZ, R25.H0_H0 ;  /* 0x20000019ff0f7230 */ /* 0x000fe20000004100 */
[----:B------:R-:W-:Y:S02]  /*2500*/  PRMT R13, R13, 0x5410, R8 ;  /* 0x000054100d0d7816 */ /* 0x000fe40000000008 */
[----:B------:R-:W-:Y:S02]  /*2510*/  FFMA.FTZ R10, R9, R10, R33 ;  /* 0x0000000a090a7223 */ /* 0x000fe40000010021 */
[----:B------:R-:W-:Y:S02]  /*2520*/  FMUL.FTZ R14, R15, R14 ;  /* 0x0000000e0f0e7220 */ /* 0x000fe40000410000 */
[----:B------:R-:W-:Y:S01]  /*2530*/  FMUL.FTZ R10, R19, R10 ;  /* 0x0000000a130a7220 */ /* 0x000fe20000410000 */
[----:B------:R-:W-:-:S02]  /*2540*/  HFMA2.MMA R3, R13, 1, 1, R3 ;  /* 0x3c003c000d037835 */ /* 0x000fc40000000003 */
[----:B------:R-:W-:Y:S02]  /*2550*/  F2FP.PACK_AB R14, RZ, R14 ;  /* 0x0000000eff0e723e */ /* 0x000fe400000000ff */
[----:B------:R-:W-:-:S04]  /*2560*/  F2FP.PACK_AB R10, RZ, R10 ;  /* 0x0000000aff0a723e */ /* 0x000fc800000000ff */
[----:B------:R-:W-:-:S05]  /*2570*/  PRMT R14, R14, 0x5410, R10 ;  /* 0x000054100e0e7816 */ /* 0x000fca000000000a */
[----:B------:R-:W-:Y:S02]  /*2580*/  HADD2 R2, R14, R2 ;  /* 0x000000020e027230 */ /* 0x000fe40000000000 */
.L_x_4289:
[----:B-----5:R0:W5:Y:S04]  /*2590*/  LDG.E.128.CONSTANT R8, [R20.64] ;  /* 0x0000000614087981 */ /* 0x020168000c1e9d00 */
[----:B------:R0:W5:Y:S01]  /*25a0*/  LDG.E.128.CONSTANT R12, [R26.64] ;  /* 0x000000061a0c7981 */ /* 0x000162000c1e9d00 */
[----:B------:R-:W-:Y:S01]  /*25b0*/  IMAD.WIDE R30, R29, 0x8, R16 ;  /* 0x000000081d1e7825 */ /* 0x000fe200078e0210 */
[----:B------:R-:W-:Y:S05]  /*25c0*/  @P2 BRA `(.L_x_4290) ;  /* 0x00000c3000002947 */ /* 0x000fea0003800000 */
[----:B------:R-:W2:Y:S01]  /*25d0*/  LDG.E.128.CONSTANT R16, [R30.64] ;  /* 0x000000061e107981 */ /* 0x000ea2000c1e9d00 */
[----:B-----5:R-:W-:Y:S02]  /*25e0*/  LOP3.LUT R33, R13, 0xff, RZ, 0xc0, !PT ;  /* 0x000000ff0d217812 */ /* 0x020fe400078ec0ff */
[----:B------:R-:W-:Y:S01]  /*25f0*/  SHF.R.U32.HI R37, RZ, 0x8, R13 ;  /* 0x00000008ff257819 */ /* 0x000fe2000001160d */
[----:B0-----:R-:W0:Y:S01]  /*2600*/  LDS.64 R26, [UR4+0x20] ;  /* 0x00002004ff1a7984 */ /* 0x001e220008000a00 */
[----:B------:R-:W-:-:S02]  /*2610*/  IADD3 R36, R33, -0x80, RZ ;  /* 0xffffff8021247810 */ /* 0x000fc40007ffe0ff */
[----:B------:R-:W-:Y:S02]  /*2620*/  LOP3.LUT R33, R14, 0xff, RZ, 0xc0, !PT ;  /* 0x000000ff0e217812 */ /* 0x000fe400078ec0ff */
[----:B------:R-:W-:Y:S02]  /*2630*/  LOP3.LUT R22, R12, 0xff, RZ, 0xc0, !PT ;  /* 0x000000ff0c167812 */ /* 0x000fe400078ec0ff */
[----:B------:R-:W1:Y:S01]  /*2640*/  I2F.F16 R36, R36 ;  /* 0x0000002400247306 */ /* 0x000e620000200c00 */
[----:B------:R-:W-:Y:S02]  /*2650*/  LOP3.LUT R35, R15, 0xff, RZ, 0xc0, !PT ;  /* 0x000000ff0f237812 */ /* 0x000fe400078ec0ff */
[----:B------:R-:W-:Y:S02]  /*2660*/  IADD3 R34, R33, -0x80, RZ ;  /* 0xffffff8021227810 */ /* 0x000fe40007ffe0ff */
[----:B------:R-:W-:Y:S02]  /*2670*/  LOP3.LUT R37, R37, 0xff, RZ, 0xc0, !PT ;  /* 0x000000ff25257812 */ /* 0x000fe400078ec0ff */
[----:B------:R-:W-:-:S02]  /*2680*/  IADD3 R22, R22, -0x80, RZ ;  /* 0xffffff8016167810 */ /* 0x000fc40007ffe0ff */
[----:B------:R-:W-:Y:S01]  /*2690*/  IADD3 R35, R35, -0x80, RZ ;  /* 0xffffff8023237810 */ /* 0x000fe20007ffe0ff */
[----:B------:R-:W3:Y:S01]  /*26a0*/  I2F.F16 R34, R34 ;  /* 0x0000002200227306 */ /* 0x000ee20000200c00 */
[----:B------:R-:W-:Y:S02]  /*26b0*/  IADD3 R39, R37, -0x80, RZ ;  /* 0xffffff8025277810 */ /* 0x000fe40007ffe0ff */
[--C-:B------:R-:W-:Y:S02]  /*26c0*/  SHF.R.U32.HI R33, RZ, 0x8, R12.reuse ;  /* 0x00000008ff217819 */ /* 0x100fe4000001160c */
[----:B------:R-:W-:Y:S01]  /*26d0*/  LEA.HI R32, R12, 0xffffff80, RZ, 0x8 ;  /* 0xffffff800c207811 */ /* 0x000fe200078f40ff */
[----:B-1----:R-:W-:Y:S01]  /*26e0*/  HADD2.F32 R38, -RZ, R36.H0_H0 ;  /* 0x20000024ff267230 */ /* 0x002fe20000004100 */
[----:B------:R-:W-:Y:S01]  /*26f0*/  LOP3.LUT R33, R33, 0xff, RZ, 0xc0, !PT ;  /* 0x000000ff21217812 */ /* 0x000fe200078ec0ff */
[----:B------:R-:W1:Y:S01]  /*2700*/  I2F.F16 R22, R22 ;  /* 0x0000001600167306 */ /* 0x000e620000200c00 */
[----:B------:R-:W-:-:S02]  /*2710*/  SHF.R.U32.HI R12, RZ, 0x10, R12 ;  /* 0x00000010ff0c7819 */ /* 0x000fc4000001160c */
[----:B------:R-:W-:Y:S02]  /*2720*/  IADD3 R33, R33, -0x80, RZ ;  /* 0xffffff8021217810 */ /* 0x000fe40007ffe0ff */
[----:B------:R-:W-:Y:S02]  /*2730*/  LOP3.LUT R12, R12, 0xff, RZ, 0xc0, !PT ;  /* 0x000000ff0c0c7812 */ /* 0x000fe400078ec0ff */
[----:B------:R-:W-:Y:S01]  /*2740*/  LEA.HI R24, R13, 0xffffff80, RZ, 0x8 ;  /* 0xffffff800d187811 */ /* 0x000fe200078f40ff */
[----:B------:R-:W4:Y:S01]  /*2750*/  I2F.F16 R35, R35 ;  /* 0x0000002300237306 */ /* 0x000f220000200c00 */
[----:B---3--:R-:W-:Y:S01]  /*2760*/  HADD2.F32 R34, -RZ, R34.H0_H0 ;  /* 0x20000022ff227230 */ /* 0x008fe20000004100 */
[----:B------:R-:W-:Y:S01]  /*2770*/  SHF.R.U32.HI R13, RZ, 0x10, R13 ;  /* 0x00000010ff0d7819 */ /* 0x000fe2000001160d */
[----:B0-----:R-:W-:-:S05]  /*2780*/  HADD2.F32 R37, -RZ, R26.H0_H0 ;  /* 0x2000001aff257230 */ /* 0x001fca0000004100 */
[----:B------:R-:W0:Y:S01]  /*2790*/  I2F.F16 R36, R39 ;  /* 0x0000002700247306 */ /* 0x000e220000200c00 */
[----:B-1----:R-:W-:Y:S02]  /*27a0*/  HADD2.F32 R22, -RZ, R22.H0_H0 ;  /* 0x20000016ff167230 */ /* 0x002fe40000004100 */
[----:B------:R-:W-:Y:S01]  /*27b0*/  HADD2.F32 R41, -RZ, R26.H1_H1 ;  /* 0x3000001aff297230 */ /* 0x000fe20000004100 */
[----:B------:R-:W-:Y:S01]  /*27c0*/  FFMA.FTZ R38, R37, R38, RZ ;  /* 0x0000002625267223 */ /* 0x000fe200000100ff */
[----:B------:R-:W-:Y:S01]  /*27d0*/  LEA.HI R26, R15, 0xffffff80, RZ, 0x8 ;  /* 0xffffff800f1a7811 */ /* 0x000fe200078f40ff */
[----:B------:R-:W-:Y:S01]  /*27e0*/  FFMA.FTZ R42, R37, R34, RZ ;  /* 0x00000022252a7223 */ /* 0x000fe200000100ff */
[----:B----4-:R-:W-:Y:S01]  /*27f0*/  HADD2.F32 R44, -RZ, R35.H0_H0 ;  /* 0x20000023ff2c7230 */ /* 0x010fe20000004100 */
[----:B------:R-:W-:Y:S01]  /*2800*/  FFMA.FTZ R40, R22, R37, RZ ;  /* 0x0000002516287223 */ /* 0x000fe200000100ff */
[----:B------:R-:W1:Y:S01]  /*2810*/  I2F.F16 R33, R33 ;  /* 0x0000002100217306 */ /* 0x000e620000200c00 */
[----:B------:R-:W-:-:S02]  /*2820*/  LEA.HI R22, R14, 0xffffff80, RZ, 0x8 ;  /* 0xffffff800e167811 */ /* 0x000fc400078f40ff */
[----:B------:R-:W-:Y:S01]  /*2830*/  FFMA.FTZ R34, R37, R44, RZ ;  /* 0x0000002c25227223 */ /* 0x000fe200000100ff */
[----:B0-----:R-:W-:-:S04]  /*2840*/  HADD2.F32 R36, -RZ, R36.H0_H0 ;  /* 0x20000024ff247230 */ /* 0x001fc80000004100 */
[----:B------:R-:W-:Y:S01]  /*2850*/  I2F.F16 R32, R32 ;  /* 0x0000002000207306 */ /* 0x000fe20000200c00 */
[----:B------:R-:W-:Y:S01]  /*2860*/  FFMA.FTZ R37, R41, R36, R38 ;  /* 0x0000002429257223 */ /* 0x000fe20000010026 */
[--C-:B------:R-:W-:Y:S02]  /*2870*/  SHF.R.U32.HI R38, RZ, 0x8, R14.reuse ;  /* 0x00000008ff267819 */ /* 0x100fe4000001160e */
[----:B------:R-:W-:Y:S02]  /*2880*/  IADD3 R36, R12, -0x80, RZ ;  /* 0xffffff800c247810 */ /* 0x000fe40007ffe0ff */
[----:B------:R-:W-:Y:S01]  /*2890*/  LOP3.LUT R38, R38, 0xff, RZ, 0xc0, !PT ;  /* 0x000000ff26267812 */ /* 0x000fe200078ec0ff */
[----:B-1----:R-:W-:Y:S01]  /*28a0*/  HADD2.F32 R33, -RZ, R33.H0_H0 ;  /* 0x20000021ff217230 */ /* 0x002fe20000004100 */
[----:B------:R-:W-:Y:S01]  /*28b0*/  SHF.R.U32.HI R14, RZ, 0x10, R14 ;  /* 0x00000010ff0e7819 */ /* 0x000fe2000001160e */
[----:B------:R-:W-:Y:S01]  /*28c0*/  I2F.F16 R24, R24 ;  /* 0x0000001800187306 */ /* 0x000fe20000200c00 */
[----:B------:R-:W-:-:S02]  /*28d0*/  IADD3 R12, R38, -0x80, RZ ;  /* 0xffffff80260c7810 */ /* 0x000fc40007ffe0ff */
[--C-:B------:R-:W-:Y:S01]  /*28e0*/  SHF.R.U32.HI R38, RZ, 0x8, R15.reuse ;  /* 0x00000008ff267819 */ /* 0x100fe2000001160f */
[----:B------:R-:W-:Y:S01]  /*28f0*/  FFMA.FTZ R35, R33, R41, R40 ;  /* 0x0000002921237223 */ /* 0x000fe20000010028 */
[----:B------:R-:W-:Y:S02]  /*2900*/  LOP3.LUT R14, R14, 0xff, RZ, 0xc0, !PT ;  /* 0x000000ff0e0e7812 */ /* 0x000fe400078ec0ff */
[----:B------:R-:W-:Y:S01]  /*2910*/  LOP3.LUT R38, R38, 0xff, RZ, 0xc0, !PT ;  /* 0x000000ff26267812 */ /* 0x000fe200078ec0ff */
[----:B------:R-:W0:Y:S01]  /*2920*/  I2F.F16 R12, R12 ;  /* 0x0000000c000c7306 */ /* 0x000e220000200c00 */
[----:B------:R-:W-:Y:S02]  /*2930*/  SHF.R.U32.HI R15, RZ, 0x10, R15 ;  /* 0x00000010ff0f7819 */ /* 0x000fe4000001160f */
[----:B------:R-:W-:Y:S02]  /*2940*/  IADD3 R39, R38, -0x80, RZ ;  /* 0xffffff8026277810 */ /* 0x000fe40007ffe0ff */
[----:B------:R-:W-:-:S02]  /*2950*/  LOP3.LUT R38, R13, 0xff, RZ, 0xc0, !PT ;  /* 0x000000ff0d267812 */ /* 0x000fc400078ec0ff */
[----:B------:R-:W-:Y:S01]  /*2960*/  LOP3.LUT R15, R15, 0xff, RZ, 0xc0, !PT ;  /* 0x000000ff0f0f7812 */ /* 0x000fe200078ec0ff */
[----:B------:R1:W3:Y:S01]  /*2970*/  I2F.F16 R13, R39 ;  /* 0x00000027000d7306 */ /* 0x0002e20000200c00 */
[----:B------:R-:W-:Y:S02]  /*2980*/  IADD3 R40, R38, -0x80, RZ ;  /* 0xffffff8026287810 */ /* 0x000fe40007ffe0ff */
[----:B------:R-:W-:-:S05]  /*2990*/  IADD3 R38, R14, -0x80, RZ ;  /* 0xffffff800e267810 */ /* 0x000fca0007ffe0ff */
[----:B------:R-:W4:Y:S01]  /*29a0*/  I2F.F16 R40, R40 ;  /* 0x0000002800287306 */ /* 0x000f220000200c00 */
[----:B0-----:R-:W-:Y:S01]  /*29b0*/  HADD2.F32 R14, -RZ, R12.H0_H0 ;  /* 0x2000000cff0e7230 */ /* 0x001fe20000004100 */
[----:B------:R-:W-:-:S04]  /*29c0*/  IADD3 R12, R15, -0x80, RZ ;  /* 0xffffff800f0c7810 */ /* 0x000fc80007ffe0ff */
[----:B-1----:R-:W-:Y:S02]  /*29d0*/  FFMA.FTZ R39, R41, R14, R42 ;  /* 0x0000000e29277223 */ /* 0x002fe4000001002a */
[----:B------:R-:W0:Y:S01]  /*29e0*/  I2F.F16 R38, R38 ;  /* 0x0000002600267306 */ /* 0x000e220000200c00 */
[----:B---3--:R-:W-:-:S05]  /*29f0*/  HADD2.F32 R13, -RZ, R13.H0_H0 ;  /* 0x2000000dff0d7230 */ /* 0x008fca0000004100 */
[----:B------:R-:W-:Y:S01]  /*2a00*/  FFMA.FTZ R13, R41, R13, R34 ;  /* 0x0000000d290d7223 */ /* 0x000fe20000010022 */
[----:B------:R-:W-:Y:S01]  /*2a10*/  HADD2.F32 R34, -RZ, R27.H0_H0 ;  /* 0x2000001bff227230 */ /* 0x000fe20000004100 */
[----:B------:R-:W1:Y:S01]  /*2a20*/  I2F.F16 R36, R36 ;  /* 0x0000002400247306 */ /* 0x000e620000200c00 */
[----:B----4-:R-:W-:Y:S02]  /*2a30*/  HADD2.F32 R15, -RZ, R40.H0_H0 ;  /* 0x20000028ff0f7230 */ /* 0x010fe40000004100 */
[----:B------:R-:W-:-:S03]  /*2a40*/  HADD2.F32 R41, -RZ, R32.H0_H0 ;  /* 0x20000020ff297230 */ /* 0x000fc60000004100 */
[----:B------:R-:W-:Y:S02]  /*2a50*/  FFMA.FTZ R15, R34, R15, R37 ;  /* 0x0000000f220f7223 */ /* 0x000fe40000010025 */
[----:B------:R-:W3:Y:S01]  /*2a60*/  I2F.F16 R12, R12 ;  /* 0x0000000c000c7306 */ /* 0x000ee20000200c00 */
[----:B0-----:R-:W-:-:S05]  /*2a70*/  HADD2.F32 R38, -RZ, R38.H0_H0 ;  /* 0x20000026ff267230 */ /* 0x001fca0000004100 */
[----:B------:R-:W-:Y:S01]  /*2a80*/  FFMA.FTZ R39, R34, R38, R39 ;  /* 0x0000002622277223 */ /* 0x000fe20000010027 */
[----:B------:R-:W-:Y:S01]  /*2a90*/  HADD2.F32 R38, -RZ, R27.H1_H1 ;  /* 0x3000001bff267230 */ /* 0x000fe20000004100 */
[----:B------:R-:W0:Y:S01]  /*2aa0*/  I2F.F16 R22, R22 ;  /* 0x0000001600167306 */ /* 0x000e220000200c00 */
[----:B-1----:R-:W-:-:S05]  /*2ab0*/  HADD2.F32 R36, -RZ, R36.H0_H0 ;  /* 0x20000024ff247230 */ /* 0x002fca0000004100 */
[----:B------:R-:W-:Y:S02]  /*2ac0*/  FFMA.FTZ R36, R36, R34, R35 ;  /* 0x0000002224247223 */ /* 0x000fe40000010023 */
[----:B------:R-:W1:Y:S02]  /*2ad0*/  I2F.F16 R26, R26 ;  /* 0x0000001a001a7306 */ /* 0x000e640000200c00 */
[----:B------:R-:W-:Y:S01]  /*2ae0*/  FFMA.FTZ R36, R41, R38, R36 ;  /* 0x0000002629247223 */ /* 0x000fe20000010024 */
[----:B--2---:R-:W-:Y:S02]  /*2af0*/  LOP3.LUT R37, R16, 0xff, RZ, 0xc0, !PT ;  /* 0x000000ff10257812 */ /* 0x004fe400078ec0ff */
[----:B------:R-:W-:Y:S02]  /*2b00*/  LOP3.LUT R32, R18, 0xff, RZ, 0xc0, !PT ;  /* 0x000000ff12207812 */ /* 0x000fe400078ec0ff */
[----:B------:R-:W-:Y:S01]  /*2b10*/  IADD3 R40, R37, -0x80, RZ ;  /* 0xffffff8025287810 */ /* 0x000fe20007ffe0ff */
[----:B---3--:R-:W-:Y:S01]  /*2b20*/  HADD2.F32 R37, -RZ, R12.H0_H0 ;  /* 0x2000000cff257230 */ /* 0x008fe20000004100 */
[----:B------:R-:W-:-:S02]  /*2b30*/  LOP3.LUT R12, R17, 0xff, RZ, 0xc0, !PT ;  /* 0x000000ff110c7812 */ /* 0x000fc400078ec0ff */
[----:B------:R-:W-:Y:S01]  /*2b40*/  IADD3 R42, R32, -0x80, RZ ;  /* 0xffffff80202a7810 */ /* 0x000fe20007ffe0ff */
[----:B0-----:R-:W-:Y:S01]  /*2b50*/  HADD2.F32 R32, -RZ, R22.H0_H0 ;  /* 0x20000016ff207230 */ /* 0x001fe20000004100 */
[----:B------:R-:W-:Y:S01]  /*2b60*/  FFMA.FTZ R37, R34, R37, R13 ;  /* 0x0000002522257223 */ /* 0x000fe2000001000d */
[----:B------:R-:W-:Y:S01]  /*2b70*/  IADD3 R41, R12, -0x80, RZ ;  /* 0xffffff800c297810 */ /* 0x000fe20007ffe0ff */
[----:B------:R-:W-:Y:S01]  /*2b80*/  HADD2.F32 R34, -RZ, R24.H0_H0 ;  /* 0x20000018ff227230 */ /* 0x000fe20000004100 */
[----:B------:R-:W0:Y:S01]  /*2b90*/  LDS.64 R12, [UR4+0x28] ;  /* 0x00002804ff0c7984 */ /* 0x000e220008000a00 */
[C---:B------:R-:W-:Y:S01]  /*2ba0*/  FFMA.FTZ R39, R38.reuse, R32, R39 ;  /* 0x0000002026277223 */ /* 0x040fe20000010027 */
[----:B------:R-:W-:Y:S01]  /*2bb0*/  SHF.R.U32.HI R32, RZ, 0x8, R16 ;  /* 0x00000008ff207819 */ /* 0x000fe20000011610 */
[----:B------:R2:W3:Y:S01]  /*2bc0*/  I2F.F16 R27, R40 ;  /* 0x00000028001b7306 */ /* 0x0004e20000200c00 */
[----:B------:R-:W-:Y:S01]  /*2bd0*/  FFMA.FTZ R15, R38, R34, R15 ;  /* 0x00000022260f7223 */ /* 0x000fe2000001000f */
[----:B------:R-:W-:-:S02]  /*2be0*/  LOP3.LUT R34, R19, 0xff, RZ, 0xc0, !PT ;  /* 0x000000ff13227812 */ /* 0x000fc400078ec0ff */
[----:B------:R-:W-:Y:S02]  /*2bf0*/  LEA.HI R33, R16, 0xffffff80, RZ, 0x8 ;  /* 0xffffff8010217811 */ /* 0x000fe400078f40ff */
[----:B------:R-:W-:Y:S02]  /*2c00*/  LEA.HI R14, R17, 0xffffff80, RZ, 0x8 ;  /* 0xffffff80110e7811 */ /* 0x000fe400078f40ff */
[----:B------:R1:W4:Y:S01]  /*2c10*/  I2F.F16 R24, R41 ;  /* 0x0000002900187306 */ /* 0x0003220000200c00 */
[----:B--2---:R-:W-:Y:S02]  /*2c20*/  IADD3 R40, R34, -0x80, RZ ;  /* 0xffffff8022287810 */ /* 0x004fe40007ffe0ff */
[----:B------:R-:W-:Y:S02]  /*2c30*/  LOP3.LUT R34, R32, 0xff, RZ, 0xc0, !PT ;  /* 0x000000ff20227812 */ /* 0x000fe400078ec0ff */
[----:B------:R-:W-:-:S03]  /*2c40*/  LEA.HI R35, R18, 0xffffff80, RZ, 0x8 ;  /* 0xffffff8012237811 */ /* 0x000fc600078f40ff */
[----:B------:R-:W-:Y:S01]  /*2c50*/  I2F.F16 R22, R42 ;  /* 0x0000002a00167306 */ /* 0x000fe20000200c00 */
[----:B-1----:R-:W-:Y:S01]  /*2c60*/  HADD2.F32 R41, -RZ, R26.H0_H0 ;  /* 0x2000001aff297230 */ /* 0x002fe20000004100 */
[----:B------:R-:W-:Y:S01]  /*2c70*/  SHF.R.U32.HI R26, RZ, 0x10, R16 ;  /* 0x00000010ff1a7819 */ /* 0x000fe20000011610 */
[----:B---3--:R-:W-:Y:S01]  /*2c80*/  HADD2.F32 R27, -RZ, R27.H0_H0 ;  /* 0x2000001bff1b7230 */ /* 0x008fe20000004100 */
[----:B------:R-:W-:Y:S02]  /*2c90*/  IADD3 R16, R34, -0x80, RZ ;  /* 0xffffff8022107810 */ /* 0x000fe40007ffe0ff */
[----:B------:R-:W-:Y:S01]  /*2ca0*/  SHF.R.U32.HI R34, RZ, 0x8, R17 ;  /* 0x00000008ff227819 */ /* 0x000fe20000011611 */
[----:B------:R-:W-:Y:S01]  /*2cb0*/  FFMA.FTZ R37, R38, R41, R37 ;  /* 0x0000002926257223 */ /* 0x000fe20000010025 */
[----:B------:R-:W-:Y:S01]  /*2cc0*/  SHF.R.U32.HI R38, RZ, 0x10, R17 ;  /* 0x00000010ff267819 */ /* 0x000fe20000011611 */
[----:B------:R1:W2:Y:S01]  /*2cd0*/  I2F.F16 R32, R40 ;  /* 0x0000002800207306 */ /* 0x0002a20000200c00 */
[----:B------:R-:W-:Y:S01]  /*2ce0*/  LOP3.LUT R34, R34, 0xff, RZ, 0xc0, !PT ;  /* 0x000000ff22227812 */ /* 0x000fe200078ec0ff */
[----:B----4-:R-:W-:Y:S01]  /*2cf0*/  HADD2.F32 R24, -RZ, R24.H0_H0 ;  /* 0x20000018ff187230 */ /* 0x010fe20000004100 */
[----:B------:R-:W-:-:S02]  /*2d00*/  LOP3.LUT R38, R38, 0xff, RZ, 0xc0, !PT ;  /* 0x000000ff26267812 */ /* 0x000fc400078ec0ff */
[----:B------:R-:W-:Y:S02]  /*2d10*/  IADD3 R17, R34, -0x80, RZ ;  /* 0xffffff8022117810 */ /* 0x000fe40007ffe0ff */
[----:B------:R-:W-:Y:S01]  /*2d20*/  LOP3.LUT R26, R26, 0xff, RZ, 0xc0, !PT ;  /* 0x000000ff1a1a7812 */ /* 0x000fe200078ec0ff */
[----:B------:R-:W3:Y:S01]  /*2d30*/  I2F.F16 R16, R16 ;  /* 0x0000001000107306 */ /* 0x000ee20000200c00 */
[----:B-1----:R-:W-:Y:S02]  /*2d40*/  SHF.R.U32.HI R40, RZ, 0x8, R18 ;  /* 0x00000008ff287819 */ /* 0x002fe40000011612 */
[----:B------:R-:W-:Y:S01]  /*2d50*/  IADD3 R26, R26, -0x80, RZ ;  /* 0xffffff801a1a7810 */ /* 0x000fe20007ffe0ff */
[--C-:B0-----:R-:W-:Y:S01]  /*2d60*/  HADD2.F32 R34, -RZ, R12.reuse.H0_H0 ;  /* 0x2000000cff227230 */ /* 0x101fe20000004100 */
[----:B------:R-:W-:Y:S01]  /*2d70*/  LOP3.LUT R40, R40, 0xff, RZ, 0xc0, !PT ;  /* 0x000000ff28287812 */ /* 0x000fe200078ec0ff */
[----:B------:R-:W-:Y:S02]  /*2d80*/  HADD2.F32 R12, -RZ, R12.H1_H1 ;  /* 0x3000000cff0c7230 */ /* 0x000fe40000004100 */
[----:B------:R-:W0:Y:S01]  /*2d90*/  I2F.F16 R17, R17 ;  /* 0x0000001100117306 */ /* 0x000e220000200c00 */
[----:B------:R-:W-:Y:S01]  /*2da0*/  FFMA.FTZ R36, R27, R34, R36 ;  /* 0x000000221b247223 */ /* 0x000fe20000010024 */
[----:B------:R-:W-:Y:S01]  /*2db0*/  IADD3 R27, R38, -0x80, RZ ;  /* 0xffffff80261b7810 */ /* 0x000fe20007ffe0ff */
[----:B------:R-:W-:Y:S01]  /*2dc0*/  FFMA.FTZ R15, R34, R24, R15 ;  /* 0x00000018220f7223 */ /* 0x000fe2000001000f */
[----:B------:R-:W-:Y:S01]  /*2dd0*/  SHF.R.U32.HI R38, RZ, 0x10, R18 ;  /* 0x00000010ff267819 */ /* 0x000fe20000011612 */
[----:B--2---:R-:W-:Y:S01]  /*2de0*/  HADD2.F32 R41, -RZ, R32.H0_H0 ;  /* 0x20000020ff297230 */ /* 0x004fe20000004100 */
[----:B------:R-:W-:Y:S01]  /*2df0*/  IADD3 R18, R40, -0x80, RZ ;  /* 0xffffff8028127810 */ /* 0x000fe20007ffe0ff */
[----:B------:R-:W-:Y:S01]  /*2e00*/  HADD2.F32 R40, -RZ, R22.H0_H0 ;  /* 0x20000016ff287230 */ /* 0x000fe20000004100 */
[----:B------:R-:W-:Y:S01]  /*2e10*/  SHF.R.U32.HI R24, RZ, 0x8, R19 ;  /* 0x00000008ff187819 */ /* 0x000fe20000011613 */
[----:B------:R-:W1:Y:S01]  /*2e20*/  I2F.F16 R27, R27 ;  /* 0x0000001b001b7306 */ /* 0x000e620000200c00 */
[----:B------:R-:W-:Y:S01]  /*2e30*/  LOP3.LUT R38, R38, 0xff, RZ, 0xc0, !PT ;  /* 0x000000ff26267812 */ /* 0x000fe200078ec0ff */
[----:B------:R-:W-:Y:S01]  /*2e40*/  FFMA.FTZ R37, R34, R41, R37 ;  /* 0x0000002922257223 */ /* 0x000fe20000010025 */
[----:B------:R-:W-:Y:S01]  /*2e50*/  LOP3.LUT R24, R24, 0xff, RZ, 0xc0, !PT ;  /* 0x000000ff18187812 */ /* 0x000fe200078ec0ff */
[----:B------:R-:W-:Y:S01]  /*2e60*/  FFMA.FTZ R39, R34, R40, R39 ;  /* 0x0000002822277223 */ /* 0x000fe20000010027 */
[----:B------:R-:W-:Y:S01]  /*2e70*/  SHF.R.U32.HI R40, RZ, 0x10, R19 ;  /* 0x00000010ff287819 */ /* 0x000fe20000011613 */
[----:B---3--:R-:W-:Y:S01]  /*2e80*/  HADD2.F32 R41, -RZ, R16.H0_H0 ;  /* 0x20000010ff297230 */ /* 0x008fe20000004100 */
[----:B------:R-:W-:Y:S01]  /*2e90*/  IADD3 R24, R24, -0x80, RZ ;  /* 0xffffff8018187810 */ /* 0x000fe20007ffe0ff */
[----:B------:R-:W2:Y:S01]  /*2ea0*/  I2F.F16 R18, R18 ;  /* 0x0000001200127306 */ /* 0x000ea20000200c00 */
[----:B------:R-:W-:Y:S01]  /*2eb0*/  LOP3.LUT R40, R40, 0xff, RZ, 0xc0, !PT ;  /* 0x000000ff28287812 */ /* 0x000fe200078ec0ff */
[----:B0-----:R-:W-:Y:S01]  /*2ec0*/  HADD2.F32 R17, -RZ, R17.H0_H0 ;  /* 0x20000011ff117230 */ /* 0x001fe20000004100 */
[----:B------:R-:W-:Y:S01]  /*2ed0*/  IADD3 R38, R38, -0x80, RZ ;  /* 0xffffff8026267810 */ /* 0x000fe20007ffe0ff */
[----:B------:R-:W-:Y:S01]  /*2ee0*/  HADD2.F32 R16, -RZ, R13.H0_H0 ;  /* 0x2000000dff107230 */ /* 0x000fe20000004100 */
[----:B------:R-:W-:Y:S01]  /*2ef0*/  IADD3 R32, R40, -0x80, RZ ;  /* 0xffffff8028207810 */ /* 0x000fe20007ffe0ff */
[----:B------:R-:W-:Y:S01]  /*2f00*/  FFMA.FTZ R41, R41, R12, R36 ;  /* 0x0000000c29297223 */ /* 0x000fe20000010024 */
[----:B------:R-:W-:Y:S01]  /*2f10*/  LEA.HI R19, R19, 0xffffff80, RZ, 0x8 ;  /* 0xffffff8013137811 */ /* 0x000fe200078f40ff */
[----:B------:R-:W0:Y:S01]  /*2f20*/  I2F.F16 R24, R24 ;  /* 0x0000001800187306 */ /* 0x000e220000200c00 */
[----:B-1----:R-:W-:Y:S01]  /*2f30*/  HADD2.F32 R27, -RZ, R27.H0_H0 ;  /* 0x2000001bff1b7230 */ /* 0x002fe20000004100 */
[----:B------:R-:W-:Y:S01]  /*2f40*/  FFMA.FTZ R15, R12, R17, R15 ;  /* 0x000000110c0f7223 */ /* 0x000fe2000001000f */
[----:B------:R-:W-:-:S02]  /*2f50*/  HADD2.F32 R13, -RZ, R13.H1_H1 ;  /* 0x3000000dff0d7230 */ /* 0x000fc40000004100 */
[----:B------:R-:W-:Y:S01]  /*2f60*/  HADD2.F32 R17, -RZ, R28.H1_H1 ;  /* 0x3000001cff117230 */ /* 0x000fe20000004100 */
[----:B------:R-:W-:Y:S01]  /*2f70*/  FFMA.FTZ R15, R16, R27, R15 ;  /* 0x0000001b100f7223 */ /* 0x000fe2000001000f */
[----:B------:R-:W-:Y:S01]  /*2f80*/  HADD2.F32 R27, -RZ, R25.H1_H1 ;  /* 0x30000019ff1b7230 */ /* 0x000fe20000004100 */
[----:B------:R-:W1:Y:S01]  /*2f90*/  I2F.F16 R26, R26 ;  /* 0x0000001a001a7306 */ /* 0x000e620000200c00 */
[----:B--2---:R-:W-:-:S05]  /*2fa0*/  HADD2.F32 R18, -RZ, R18.H0_H0 ;  /* 0x20000012ff127230 */ /* 0x004fca0000004100 */
        /* <DEDUP_REMOVED lines=15> */
[----:B------:R-:W-:Y:S01]  /*30a0*/  FFMA.FTZ R14, R13, R14, R15 ;  /* 0x0000000e0d0e7223 */ /* 0x000fe2000001000f */
[----:B------:R-:W-:Y:S01]  /*30b0*/  HADD2.F32 R15, -RZ, R28.H0_H0 ;  /* 0x2000001cff0f7230 */ /* 0x000fe20000004100 */
[----:B------:R-:W1:Y:S01]  /*30c0*/  I2F.F16 R19, R19 ;  /* 0x0000001300137306 */ /* 0x000e620000200c00 */
[----:B--2---:R-:W-:Y:S01]  /*30d0*/  HADD2.F32 R12, -RZ, R33.H0_H0 ;  /* 0x20000021ff0c7230 */ /* 0x004fe20000004100 */
[----:B------:R-:W-:-:S04]  /*30e0*/  FMUL.FTZ R14, R17, R14 ;  /* 0x0000000e110e7220 */ /* 0x000fc80000410000 */
[----:B------:R-:W-:Y:S01]  /*30f0*/  FFMA.FTZ R12, R12, R13, R26 ;  /* 0x0000000d0c0c7223 */ /* 0x000fe2000001001a */
[----:B------:R-:W-:Y:S01]  /*3100*/  F2FP.PACK_AB R14, RZ, R14 ;  /* 0x0000000eff0e723e */ /* 0x000fe200000000ff */
[----:B0-----:R-:W-:Y:S02]  /*3110*/  HADD2.F32 R18, -RZ, R35.H0_H0 ;  /* 0x20000023ff127230 */ /* 0x001fe40000004100 */
[----:B------:R-:W-:-:S03]  /*3120*/  FMUL.FTZ R12, R15, R12 ;  /* 0x0000000c0f0c7220 */ /* 0x000fc60000410000 */
[C---:B------:R-:W-:Y:S02]  /*3130*/  FFMA.FTZ R18, R13.reuse, R18, R22 ;  /* 0x000000120d127223 */ /* 0x040fe40000010016 */
[----:B------:R-:W-:Y:S01]  /*3140*/  F2FP.PACK_AB R12, RZ, R12 ;  /* 0x0000000cff0c723e */ /* 0x000fe200000000ff */
[----:B-1----:R-:W-:Y:S02]  /*3150*/  HADD2.F32 R16, -RZ, R19.H0_H0 ;  /* 0x20000013ff107230 */ /* 0x002fe40000004100 */
[----:B------:R-:W-:Y:S01]  /*3160*/  HADD2.F32 R19, -RZ, R25.H0_H0 ;  /* 0x20000019ff137230 */ /* 0x000fe20000004100 */
[----:B------:R-:W-:Y:S02]  /*3170*/  PRMT R12, R12, 0x5410, R14 ;  /* 0x000054100c0c7816 */ /* 0x000fe4000000000e */
[----:B------:R-:W-:Y:S02]  /*3180*/  FFMA.FTZ R16, R13, R16, R32 ;  /* 0x000000100d107223 */ /* 0x000fe40000010020 */
[----:B------:R-:W-:-:S02]  /*3190*/  FMUL.FTZ R18, R19, R18 ;  /* 0x0000001213127220 */ /* 0x000fc40000410000 */
[----:B------:R-:W-:Y:S01]  /*31a0*/  FMUL.FTZ R16, R27, R16 ;  /* 0x000000101b107220 */ /* 0x000fe20000410000 */
[----:B------:R-:W-:Y:S02]  /*31b0*/  HFMA2.MMA R3, R12, 1, 1, R3 ;  /* 0x3c003c000c037835 */ /* 0x000fe40000000003 */
[----:B------:R-:W-:Y:S02]  /*31c0*/  F2FP.PACK_AB R18, RZ, R18 ;  /* 0x00000012ff12723e */ /* 0x000fe400000000ff */
[----:B------:R-:W-:-:S04]  /*31d0*/  F2FP.PACK_AB R16, RZ, R16 ;  /* 0x00000010ff10723e */ /* 0x000fc800000000ff */
[----:B------:R-:W-:-:S05]  /*31e0*/  PRMT R18, R18, 0x5410, R16 ;  /* 0x0000541012127816 */ /* 0x000fca0000000010 */
[----:B------:R-:W-:Y:S02]  /*31f0*/  HADD2 R2, R18, R2 ;  /* 0x0000000212027230 */ /* 0x000fe40000000000 */
.L_x_4290:
[----:B------:R-:W-:Y:S02]  /*3200*/  @!P0 IMAD.IADD R0, R23, 0x1, R6 ;  /* 0x0000000117008824 */ /* 0x000fe400078e0206 */
[----:B------:R-:W-:Y:S01]  /*3210*/  IMAD.WIDE R30, R29, 0x8, R30 ;  /* 0x000000081d1e7825 */ /* 0x000fe200078e021e */
[----:B------:R-:W-:Y:S05]  /*3220*/  @P2 BRA `(.L_x_4291) ;  /* 0x00000c3000002947 */ /* 0x000fea0003800000 */
[----:B-----5:R-:W2:Y:S01]  /*3230*/  LDG.E.128.CONSTANT R12, [R30.64] ;  /* 0x000000061e0c7981 */ /* 0x020ea2000c1e9d00 */
[----:B------:R-:W-:Y:S02]  /*3240*/  LOP3.LUT R16, R8, 0xff, RZ, 0xc0, !PT ;  /* 0x000000ff08107812 */ /* 0x000fe400078ec0ff */
[----:B------:R-:W-:Y:S02]  /*3250*/  SHF.R.U32.HI R18, RZ, 0x8, R8 ;  /* 0x00000008ff127819 */ /* 0x000fe40000011608 */
[----:B------:R-:W-:Y:S02]  /*3260*/  IADD3 R41, R16, -0x80, RZ ;  /* 0xffffff8010297810 */ /* 0x000fe40007ffe0ff */
[----:B------:R-:W-:-:S02]  /*3270*/  LOP3.LUT R16, R9, 0xff, RZ, 0xc0, !PT ;  /* 0x000000ff09107812 */ /* 0x000fc400078ec0ff */
[----:B------:R-:W-:Y:S02]  /*3280*/  LOP3.LUT R32, R18, 0xff, RZ, 0xc0, !PT ;  /* 0x000000ff12207812 */ /* 0x000fe400078ec0ff */
[----:B------:R-:W-:Y:S01]  /*3290*/  IADD3 R39, R16, -0x80, RZ ;  /* 0xffffff8010277810 */ /* 0x000fe20007ffe0ff */
[----:B------:R-:W1:Y:S01]  /*32a0*/  I2F.F16 R41, R41 ;  /* 0x0000002900297306 */ /* 0x000e620000200c00 */
[----:B------:R-:W-:Y:S02]  /*32b0*/  LOP3.LUT R16, R10, 0xff, RZ, 0xc0, !PT ;  /* 0x000000ff0a107812 */ /* 0x000fe400078ec0ff */
[----:B------:R-:W-:Y:S02]  /*32c0*/  IADD3 R32, R32, -0x80, RZ ;  /* 0xffffff8020207810 */ /* 0x000fe40007ffe0ff */
[----:B------:R-:W-:Y:S02]  /*32d0*/  IADD3 R37, R16, -0x80, RZ ;  /* 0xffffff8010257810 */ /* 0x000fe40007ffe0ff */
[----:B------:R-:W-:Y:S01]  /*32e0*/  LOP3.LUT R16, R11, 0xff, RZ, 0xc0, !PT ;  /* 0x000000ff0b107812 */ /* 0x000fe200078ec0ff */
[----:B------:R-:W3:Y:S01]  /*32f0*/  I2F.F16 R36, R32 ;  /* 0x0000002000247306 */ /* 0x000ee20000200c00 */
[----:B------:R-:W-:-:S02]  /*3300*/  SHF.R.U32.HI R34, RZ, 0x8, R9 ;  /* 0x00000008ff227819 */ /* 0x000fc40000011609 */
[----:B------:R-:W-:Y:S02]  /*3310*/  IADD3 R33, R16, -0x80, RZ ;  /* 0xffffff8010217810 */ /* 0x000fe40007ffe0ff */
[----:B------:R-:W4:Y:S01]  /*3320*/  LDS.64 R16, [UR4+0x30] ;  /* 0x00003004ff107984 */ /* 0x000f220008000a00 */
[----:B------:R-:W-:Y:S02]  /*3330*/  LOP3.LUT R34, R34, 0xff, RZ, 0xc0, !PT ;  /* 0x000000ff22227812 */ /* 0x000fe400078ec0ff */
[----:B------:R-:W0:Y:S01]  /*3340*/  I2F.F16 R37, R37 ;  /* 0x0000002500257306 */ /* 0x000e220000200c00 */
[----:B------:R-:W-:Y:S01]  /*3350*/  LEA.HI R23, R8, 0xffffff80, RZ, 0x8 ;  /* 0xffffff8008177811 */ /* 0x000fe200078f40ff */
[----:B-1----:R-:W-:Y:S01]  /*3360*/  HADD2.F32 R41, -RZ, R41.H0_H0 ;  /* 0x20000029ff297230 */ /* 0x002fe20000004100 */
[----:B------:R-:W-:Y:S02]  /*3370*/  IADD3 R35, R34, -0x80, RZ ;  /* 0xffffff8022237810 */ /* 0x000fe40007ffe0ff */
[----:B------:R-:W-:-:S02]  /*3380*/  SHF.R.U32.HI R34, RZ, 0x8, R10 ;  /* 0x00000008ff227819 */ /* 0x000fc4000001160a */
[----:B------:R-:W-:Y:S01]  /*3390*/  SHF.R.U32.HI R8, RZ, 0x10, R8 ;  /* 0x00000010ff087819 */ /* 0x000fe20000011608 */
[----:B------:R-:W1:Y:S01]  /*33a0*/  I2F.F16 R33, R33 ;  /* 0x0000002100217306 */ /* 0x000e620000200c00 */
[----:B------:R-:W-:Y:S01]  /*33b0*/  LOP3.LUT R34, R34, 0xff, RZ, 0xc0, !PT ;  /* 0x000000ff22227812 */ /* 0x000fe200078ec0ff */
[----:B---3--:R-:W-:Y:S01]  /*33c0*/  HADD2.F32 R36, -RZ, R36.H0_H0 ;  /* 0x20000024ff247230 */ /* 0x008fe20000004100 */
[----:B------:R-:W-:Y:S02]  /*33d0*/  LOP3.LUT R8, R8, 0xff, RZ, 0xc0, !PT ;  /* 0x000000ff08087812 */ /* 0x000fe400078ec0ff */
[----:B------:R-:W-:Y:S02]  /*33e0*/  IADD3 R34, R34, -0x80, RZ ;  /* 0xffffff8022227810 */ /* 0x000fe40007ffe0ff */
[----:B0-----:R-:W-:Y:S01]  /*33f0*/  LEA.HI R26, R9, 0xffffff80, RZ, 0x8 ;  /* 0xffffff80091a7811 */ /* 0x001fe200078f40ff */
[----:B------:R-:W-:Y:S01]  /*3400*/  HADD2.F32 R37, -RZ, R37.H0_H0 ;  /* 0x20000025ff257230 */ /* 0x000fe20000004100 */
[----:B------:R-:W0:Y:S01]  /*3410*/  I2F.F16 R39, R39 ;  /* 0x0000002700277306 */ /* 0x000e220000200c00 */
[----:B------:R-:W-:-:S02]  /*3420*/  SHF.R.U32.HI R9, RZ, 0x10, R9 ;  /* 0x00000010ff097819 */ /* 0x000fc40000011609 */
[----:B------:R-:W-:Y:S02]  /*3430*/  IADD3 R8, R8, -0x80, RZ ;  /* 0xffffff8008087810 */ /* 0x000fe40007ffe0ff */
[----:B------:R-:W-:Y:S01]  /*3440*/  LOP3.LUT R9, R9, 0xff, RZ, 0xc0, !PT ;  /* 0x000000ff09097812 */ /* 0x000fe200078ec0ff */
[----:B-1----:R-:W-:Y:S02]  /*3450*/  HADD2.F32 R43, -RZ, R33.H0_H0 ;  /* 0x20000021ff2b7230 */ /* 0x002fe40000004100 */
[----:B------:R-:W1:Y:S01]  /*3460*/  I2F.F16 R35, R35 ;  /* 0x0000002300237306 */ /* 0x000e620000200c00 */
[----:B------:R-:W-:Y:S02]  /*3470*/  LEA.HI R24, R10, 0xffffff80, RZ, 0x8 ;  /* 0xffffff800a187811 */ /* 0x000fe400078f40ff */
[----:B------:R-:W-:Y:S02]  /*3480*/  SHF.R.U32.HI R10, RZ, 0x10, R10 ;  /* 0x00000010ff0a7819 */ /* 0x000fe4000001160a */
[----:B------:R-:W-:-:S02]  /*3490*/  LEA.HI R27, R11, 0xffffff80, RZ, 0x8 ;  /* 0xffffff800b1b7811 */ /* 0x000fc400078f40ff */
[----:B------:R-:W-:Y:S01]  /*34a0*/  IADD3 R9, R9, -0x80, RZ ;  /* 0xffffff8009097810 */ /* 0x000fe20007ffe0ff */
[----:B------:R-:W-:Y:S01]  /*34b0*/  I2F.F16 R34, R34 ;  /* 0x0000002200227306 */ /* 0x000fe20000200c00 */
[----:B0-----:R-:W-:Y:S01]  /*34c0*/  HADD2.F32 R39, -RZ, R39.H0_H0 ;  /* 0x20000027ff277230 */ /* 0x001fe20000004100 */
[----:B------:R-:W-:Y:S01]  /*34d0*/  LOP3.LUT R10, R10, 0xff, RZ, 0xc0, !PT ;  /* 0x000000ff0a0a7812 */ /* 0x000fe200078ec0ff */
[----:B----4-:R-:W-:-:S03]  /*34e0*/  HADD2.F32 R32, -RZ, R16.H0_H0 ;  /* 0x20000010ff207230 */ /* 0x010fc60000004100 */
[----:B------:R-:W-:Y:S02]  /*34f0*/  IADD3 R10, R10, -0x80, RZ ;  /* 0xffffff800a0a7810 */ /* 0x000fe40007ffe0ff */
[----:B------:R-:W-:Y:S01]  /*3500*/  I2F.F16 R8, R8 ;  /* 0x0000000800087306 */ /* 0x000fe20000200c00 */
[C---:B------:R-:W-:Y:S01]  /*3510*/  FFMA.FTZ R33, R32.reuse, R37, RZ ;  /* 0x0000002520217223 */ /* 0x040fe200000100ff */
[--C-:B------:R-:W-:Y:S01]  /*3520*/  SHF.R.U32.HI R37, RZ, 0x8, R11.reuse ;  /* 0x00000008ff257819 */ /* 0x100fe2000001160b */
[----:B-1----:R-:W-:Y:S01]  /*3530*/  HADD2.F32 R35, -RZ, R35.H0_H0 ;  /* 0x20000023ff237230 */ /* 0x002fe20000004100 */
[----:B------:R-:W-:Y:S01]  /*3540*/  SHF.R.U32.HI R11, RZ, 0x10, R11 ;  /* 0x00000010ff0b7819 */ /* 0x000fe2000001160b */
[C---:B------:R-:W-:Y:S01]  /*3550*/  FFMA.FTZ R39, R32.reuse, R39, RZ ;  /* 0x0000002720277223 */ /* 0x040fe200000100ff */
[----:B------:R-:W-:Y:S01]  /*3560*/  LOP3.LUT R37, R37, 0xff, RZ, 0xc0, !PT ;  /* 0x000000ff25257812 */ /* 0x000fe200078ec0ff */
[----:B------:R-:W-:Y:S01]  /*3570*/  FFMA.FTZ R41, R41, R32, RZ ;  /* 0x0000002029297223 */ /* 0x000fe200000100ff */
[----:B------:R-:W-:Y:S01]  /*3580*/  LOP3.LUT R11, R11, 0xff, RZ, 0xc0, !PT ;  /* 0x000000ff0b0b7812 */ /* 0x000fe200078ec0ff */
[----:B------:R-:W0:Y:S01]  /*3590*/  I2F.F16 R9, R9 ;  /* 0x0000000900097306 */ /* 0x000e220000200c00 */
[----:B------:R-:W-:Y:S01]  /*35a0*/  IADD3 R37, R37, -0x80, RZ ;  /* 0xffffff8025257810 */ /* 0x000fe20007ffe0ff */
[----:B------:R-:W-:-:S06]  /*35b0*/  FFMA.FTZ R32, R32, R43, RZ ;  /* 0x0000002b20207223 */ /* 0x000fcc00000100ff */
[----:B------:R-:W1:Y:S08]  /*35c0*/  I2F.F16 R37, R37 ;  /* 0x0000002500257306 */ /* 0x000e700000200c00 */
[----:B------:R-:W-:Y:S01]  /*35d0*/  I2F.F16 R10, R10 ;  /* 0x0000000a000a7306 */ /* 0x000fe20000200c00 */
[----:B0-----:R-:W-:Y:S02]  /*35e0*/  HADD2.F32 R9, -RZ, R9.H0_H0 ;  /* 0x20000009ff097230 */ /* 0x001fe40000004100 */
[----:B-1----:R-:W-:-:S05]  /*35f0*/  HADD2.F32 R37, -RZ, R37.H0_H0 ;  /* 0x20000025ff257230 */ /* 0x002fca0000004100 */
[----:B------:R-:W0:Y:S08]  /*3600*/  I2F.F16 R26, R26 ;  /* 0x0000001a001a7306 */ /* 0x000e300000200c00 */
[----:B------:R-:W1:Y:S08]  /*3610*/  I2F.F16 R24, R24 ;  /* 0x0000001800187306 */ /* 0x000e700000200c00 */
[----:B------:R-:W-:Y:S01]  /*3620*/  I2F.F16 R23, R23 ;  /* 0x0000001700177306 */ /* 0x000fe20000200c00 */
[----:B0-----:R-:W-:-:S07]  /*3630*/  HADD2.F32 R26, -RZ, R26.H0_H0 ;  /* 0x2000001aff1a7230 */ /* 0x001fce0000004100 */
[----:B------:R-:W0:Y:S01]  /*3640*/  I2F.F16 R27, R27 ;  /* 0x0000001b001b7306 */ /* 0x000e220000200c00 */
[----:B-1----:R-:W-:Y:S02]  /*3650*/  HADD2.F32 R24, -RZ, R24.H0_H0 ;  /* 0x20000018ff187230 */ /* 0x002fe40000004100 */
[----:B0-----:R-:W-:Y:S01]  /*3660*/  HADD2.F32 R27, -RZ, R27.H0_H0 ;  /* 0x2000001bff1b7230 */ /* 0x001fe20000004100 */
[----:B--2---:R-:W-:Y:S02]  /*3670*/  LEA.HI R38, R14, 0xffffff80, RZ, 0x8 ;  /* 0xffffff800e267811 */ /* 0x004fe400078f40ff */
[----:B------:R-:W-:Y:S02]  /*3680*/  LEA.HI R19, R13, 0xffffff80, RZ, 0x8 ;  /* 0xffffff800d137811 */ /* 0x000fe400078f40ff */
[----:B------:R0:W1:Y:S01]  /*3690*/  I2F.F16 R18, R38 ;  /* 0x0000002600127306 */ /* 0x0000620000200c00 */
[----:B------:R-:W-:-:S07]  /*36a0*/  LEA.HI R22, R12, 0xffffff80, RZ, 0x8 ;  /* 0xffffff800c167811 */ /* 0x000fce00078f40ff */
[----:B------:R-:W-:Y:S01]  /*36b0*/  I2F.F16 R19, R19 ;  /* 0x0000001300137306 */ /* 0x000fe20000200c00 */
[----:B0-----:R-:W-:Y:S01]  /*36c0*/  HADD2.F32 R38, -RZ, R16.H1_H1 ;  /* 0x30000010ff267230 */ /* 0x001fe20000004100 */
[----:B------:R-:W-:Y:S02]  /*36d0*/  IADD3 R16, R11, -0x80, RZ ;  /* 0xffffff800b107810 */ /* 0x000fe40007ffe0ff */
[----:B------:R-:W-:Y:S02]  /*36e0*/  LOP3.LUT R11, R12, 0xff, RZ, 0xc0, !PT ;  /* 0x000000ff0c0b7812 */ /* 0x000fe400078ec0ff */
[----:B------:R-:W-:Y:S01]  /*36f0*/  FFMA.FTZ R35, R38, R35, R39 ;  /* 0x0000002326237223 */ /* 0x000fe20000010027 */
[----:B------:R-:W-:Y:S01]  /*3700*/  HADD2.F32 R39, -RZ, R34.H0_H0 ;  /* 0x20000022ff277230 */ /* 0x000fe20000004100 */
[----:B------:R-:W-:Y:S01]  /*3710*/  FFMA.FTZ R36, R36, R38, R41 ;  /* 0x0000002624247223 */ /* 0x000fe20000010029 */
[----:B------:R-:W0:Y:S01]  /*3720*/  I2F.F16 R16, R16 ;  /* 0x0000001000107306 */ /* 0x000e220000200c00 */
[C---:B------:R-:W-:Y:S01]  /*3730*/  FFMA.FTZ R37, R38.reuse, R37, R32 ;  /* 0x0000002526257223 */ /* 0x040fe20000010020 */
[----:B------:R-:W-:Y:S01]  /*3740*/  LOP3.LUT R34, R13, 0xff, RZ, 0xc0, !PT ;  /* 0x000000ff0d227812 */ /* 0x000fe200078ec0ff */
[----:B------:R-:W-:Y:S01]  /*3750*/  FFMA.FTZ R33, R38, R39, R33 ;  /* 0x0000002726217223 */ /* 0x000fe20000010021 */
[----:B------:R-:W-:Y:S01]  /*3760*/  HADD2.F32 R38, -RZ, R17.H0_H0 ;  /* 0x20000011ff267230 */ /* 0x000fe20000004100 */
[----:B------:R-:W-:Y:S01]  /*3770*/  IADD3 R11, R11, -0x80, RZ ;  /* 0xffffff800b0b7810 */ /* 0x000fe20007ffe0ff */
[----:B------:R-:W-:Y:S01]  /*3780*/  HADD2.F32 R39, -RZ, R8.H0_H0 ;  /* 0x20000008ff277230 */ /* 0x000fe20000004100 */
[----:B------:R-:W-:Y:S01]  /*3790*/  SHF.R.U32.HI R8, RZ, 0x8, R12 ;  /* 0x00000008ff087819 */ /* 0x000fe2000001160c */
[----:B------:R-:W2:Y:S01]  /*37a0*/  I2F.F16 R22, R22 ;  /* 0x0000001600167306 */ /* 0x000ea20000200c00 */
[----:B------:R-:W-:Y:S01]  /*37b0*/  IADD3 R40, R34, -0x80, RZ ;  /* 0xffffff8022287810 */ /* 0x000fe20007ffe0ff */
[----:B-1----:R-:W-:Y:S01]  /*37c0*/  HADD2.F32 R18, -RZ, R18.H0_H0 ;  /* 0x20000012ff127230 */ /* 0x002fe20000004100 */
[----:B------:R-:W-:Y:S01]  /*37d0*/  FFMA.FTZ R36, R39, R38, R36 ;  /* 0x0000002627247223 */ /* 0x000fe20000010024 */
[----:B------:R-:W-:-:S02]  /*37e0*/  LOP3.LUT R39, R15, 0xff, RZ, 0xc0, !PT ;  /* 0x000000ff0f277812 */ /* 0x000fc400078ec0ff */
[----:B------:R-:W-:Y:S02]  /*37f0*/  LOP3.LUT R8, R8, 0xff, RZ, 0xc0, !PT ;  /* 0x000000ff08087812 */ /* 0x000fe400078ec0ff */
[----:B------:R-:W-:Y:S01]  /*3800*/  IADD3 R41, R39, -0x80, RZ ;  /* 0xffffff8027297810 */ /* 0x000fe20007ffe0ff */
[----:B------:R-:W-:Y:S01]  /*3810*/  FFMA.FTZ R39, R38, R9, R35 ;  /* 0x0000000926277223 */ /* 0x000fe20000010023 */
[----:B------:R-:W-:Y:S01]  /*3820*/  HADD2.F32 R9, -RZ, R10.H0_H0 ;  /* 0x2000000aff097230 */ /* 0x000fe20000004100 */
[----:B------:R-:W-:Y:S01]  /*3830*/  IADD3 R10, R8, -0x80, RZ ;  /* 0xffffff80080a7810 */ /* 0x000fe20007ffe0ff */
[----:B0-----:R-:W-:Y:S01]  /*3840*/  HADD2.F32 R16, -RZ, R16.H0_H0 ;  /* 0x20000010ff107230 */ /* 0x001fe20000004100 */
[----:B------:R0:W1:Y:S01]  /*3850*/  I2F.F16 R32, R40 ;  /* 0x0000002800207306 */ /* 0x0000620000200c00 */
[----:B------:R-:W-:Y:S01]  /*3860*/  LOP3.LUT R34, R14, 0xff, RZ, 0xc0, !PT ;  /* 0x000000ff0e227812 */ /* 0x000fe200078ec0ff */
[C---:B------:R-:W-:Y:S01]  /*3870*/  FFMA.FTZ R33, R38.reuse, R9, R33 ;  /* 0x0000000926217223 */ /* 0x040fe20000010021 */
[----:B------:R-:W-:Y:S01]  /*3880*/  SHF.R.U32.HI R12, RZ, 0x10, R12 ;  /* 0x00000010ff0c7819 */ /* 0x000fe2000001160c */
[----:B------:R-:W3:Y:S01]  /*3890*/  LDS.64 R8, [UR4+0x38] ;  /* 0x00003804ff087984 */ /* 0x000ee20008000a00 */
[----:B------:R-:W-:Y:S01]  /*38a0*/  FFMA.FTZ R37, R38, R16, R37 ;  /* 0x0000001026257223 */ /* 0x000fe20000010025 */
[--C-:B------:R-:W-:Y:S01]  /*38b0*/  SHF.R.U32.HI R16, RZ, 0x8, R13.reuse ;  /* 0x00000008ff107819 */ /* 0x100fe2000001160d */
[----:B--2---:R-:W-:Y:S01]  /*38c0*/  HADD2.F32 R22, -RZ, R22.H0_H0 ;  /* 0x20000016ff167230 */ /* 0x004fe20000004100 */
[----:B------:R-:W-:Y:S01]  /*38d0*/  SHF.R.U32.HI R38, RZ, 0x10, R13 ;  /* 0x00000010ff267819 */ /* 0x000fe2000001160d */
[----:B------:R-:W-:Y:S01]  /*38e0*/  I2F.F16 R11, R11 ;  /* 0x0000000b000b7306 */ /* 0x000fe20000200c00 */
[----:B------:R-:W-:-:S02]  /*38f0*/  LOP3.LUT R16, R16, 0xff, RZ, 0xc0, !PT ;  /* 0x000000ff10107812 */ /* 0x000fc400078ec0ff */
[----:B------:R-:W-:Y:S02]  /*3900*/  LOP3.LUT R38, R38, 0xff, RZ, 0xc0, !PT ;  /* 0x000000ff26267812 */ /* 0x000fe400078ec0ff */
[----:B------:R-:W-:Y:S02]  /*3910*/  IADD3 R13, R16, -0x80, RZ ;  /* 0xffffff80100d7810 */ /* 0x000fe40007ffe0ff */
[----:B------:R-:W-:Y:S01]  /*3920*/  IADD3 R16, R38, -0x80, RZ ;  /* 0xffffff8026107810 */ /* 0x000fe20007ffe0ff */
[----:B------:R-:W-:Y:S01]  /*3930*/  HADD2.F32 R38, -RZ, R17.H1_H1 ;  /* 0x30000011ff267230 */ /* 0x000fe20000004100 */
[--C-:B0-----:R-:W-:Y:S01]  /*3940*/  SHF.R.U32.HI R40, RZ, 0x8, R14.reuse ;  /* 0x00000008ff287819 */ /* 0x101fe2000001160e */
[----:B------:R0:W2:Y:S01]  /*3950*/  I2F.F16 R35, R41 ;  /* 0x0000002900237306 */ /* 0x0000a20000200c00 */
[----:B------:R-:W-:Y:S01]  /*3960*/  IADD3 R34, R34, -0x80, RZ ;  /* 0xffffff8022227810 */ /* 0x000fe20007ffe0ff */
[----:B-1----:R-:W-:Y:S01]  /*3970*/  HADD2.F32 R32, -RZ, R32.H0_H0 ;  /* 0x20000020ff207230 */ /* 0x002fe20000004100 */
[C---:B------:R-:W-:Y:S01]  /*3980*/  FFMA.FTZ R39, R38.reuse, R26, R39 ;  /* 0x0000001a26277223 */ /* 0x040fe20000010027 */
[----:B------:R-:W-:Y:S01]  /*3990*/  SHF.R.U32.HI R26, RZ, 0x8, R15 ;  /* 0x00000008ff1a7819 */ /* 0x000fe2000001160f */
[----:B------:R-:W-:Y:S01]  /*39a0*/  FFMA.FTZ R33, R38, R24, R33 ;  /* 0x0000001826217223 */ /* 0x000fe20000010021 */
[----:B------:R-:W-:Y:S01]  /*39b0*/  LOP3.LUT R17, R40, 0xff, RZ, 0xc0, !PT ;  /* 0x000000ff28117812 */ /* 0x000fe200078ec0ff */
[----:B------:R-:W-:Y:S01]  /*39c0*/  FFMA.FTZ R37, R38, R27, R37 ;  /* 0x0000001b26257223 */ /* 0x000fe20000010025 */
[----:B------:R-:W-:Y:S01]  /*39d0*/  LOP3.LUT R26, R26, 0xff, RZ, 0xc0, !PT ;  /* 0x000000ff1a1a7812 */ /* 0x000fe200078ec0ff */
[----:B0-----:R-:W-:Y:S01]  /*39e0*/  HADD2.F32 R41, -RZ, R23.H0_H0 ;  /* 0x20000017ff297230 */ /* 0x001fe20000004100 */
[----:B------:R-:W-:Y:S01]  /*39f0*/  SHF.R.U32.HI R23, RZ, 0x10, R14 ;  /* 0x00000010ff177819 */ /* 0x000fe2000001160e */
[----:B------:R-:W0:Y:S01]  /*3a00*/  I2F.F16 R34, R34 ;  /* 0x0000002200227306 */ /* 0x000e220000200c00 */
[----:B------:R-:W-:-:S02]  /*3a10*/  SHF.R.U32.HI R24, RZ, 0x10, R15 ;  /* 0x00000010ff187819 */ /* 0x000fc4000001160f */
[----:B------:R-:W-:Y:S01]  /*3a20*/  LOP3.LUT R12, R12, 0xff, RZ, 0xc0, !PT ;  /* 0x000000ff0c0c7812 */ /* 0x000fe200078ec0ff */
[----:B------:R-:W-:Y:S01]  /*3a30*/  FFMA.FTZ R36, R41, R38, R36 ;  /* 0x0000002629247223 */ /* 0x000fe20000010024 */
[----:B------:R-:W-:Y:S01]  /*3a40*/  IADD3 R14, R17, -0x80, RZ ;  /* 0xffffff80110e7810 */ /* 0x000fe20007ffe0ff */
[----:B--2---:R-:W-:Y:S01]  /*3a50*/  HADD2.F32 R41, -RZ, R35.H0_H0 ;  /* 0x20000023ff297230 */ /* 0x004fe20000004100 */
[----:B------:R-:W-:Y:S01]  /*3a60*/  LOP3.LUT R23, R23, 0xff, RZ, 0xc0, !PT ;  /* 0x000000ff17177812 */ /* 0x000fe200078ec0ff */
[----:B------:R-:W1:Y:S01]  /*3a70*/  I2F.F16 R13, R13 ;  /* 0x0000000d000d7306 */ /* 0x000e620000200c00 */
[----:B------:R-:W-:Y:S02]  /*3a80*/  IADD3 R38, R26, -0x80, RZ ;  /* 0xffffff801a267810 */ /* 0x000fe40007ffe0ff */
[----:B------:R-:W-:Y:S02]  /*3a90*/  LOP3.LUT R27, R24, 0xff, RZ, 0xc0, !PT ;  /* 0x000000ff181b7812 */ /* 0x000fe400078ec0ff */
[----:B------:R-:W-:Y:S01]  /*3aa0*/  IADD3 R12, R12, -0x80, RZ ;  /* 0xffffff800c0c7810 */ /* 0x000fe20007ffe0ff */
[----:B---3--:R-:W-:Y:S01]  /*3ab0*/  HADD2.F32 R26, -RZ, R8.H0_H0 ;  /* 0x20000008ff1a7230 */ /* 0x008fe20000004100 */
[----:B------:R-:W-:Y:S01]  /*3ac0*/  IADD3 R17, R23, -0x80, RZ ;  /* 0xffffff8017117810 */ /* 0x000fe20007ffe0ff */
[----:B------:R-:W2:Y:S01]  /*3ad0*/  I2F.F16 R10, R10 ;  /* 0x0000000a000a7306 */ /* 0x000ea20000200c00 */
[----:B------:R-:W-:Y:S01]  /*3ae0*/  LEA.HI R23, R15, 0xffffff80, RZ, 0x8 ;  /* 0xffffff800f177811 */ /* 0x000fe200078f40ff */
[----:B0-----:R-:W-:Y:S01]  /*3af0*/  HADD2.F32 R34, -RZ, R34.H0_H0 ;  /* 0x20000022ff227230 */ /* 0x001fe20000004100 */
[----:B------:R-:W-:Y:S01]  /*3b00*/  IADD3 R40, R27, -0x80, RZ ;  /* 0xffffff801b287810 */ /* 0x000fe20007ffe0ff */
[----:B------:R-:W-:Y:S01]  /*3b10*/  HADD2.F32 R27, -RZ, R11.H0_H0 ;  /* 0x2000000bff1b7230 */ /* 0x000fe20000004100 */
[C---:B------:R-:W-:Y:S01]  /*3b20*/  FFMA.FTZ R39, R26.reuse, R32, R39 ;  /* 0x000000201a277223 */ /* 0x040fe20000010027 */
[----:B------:R-:W-:Y:S01]  /*3b30*/  HADD2.F32 R24, -RZ, R8.H1_H1 ;  /* 0x30000008ff187230 */ /* 0x000fe20000004100 */
[C---:B------:R-:W-:Y:S01]  /*3b40*/  FFMA.FTZ R33, R26.reuse, R34, R33 ;  /* 0x000000221a217223 */ /* 0x040fe20000010021 */
[----:B------:R-:W0:Y:S01]  /*3b50*/  I2F.F16 R14, R14 ;  /* 0x0000000e000e7306 */ /* 0x000e220000200c00 */
[----:B-1----:R-:W-:Y:S01]  /*3b60*/  HADD2.F32 R13, -RZ, R13.H0_H0 ;  /* 0x2000000dff0d7230 */ /* 0x002fe20000004100 */
[----:B------:R-:W-:Y:S01]  /*3b70*/  FFMA.FTZ R27, R27, R26, R36 ;  /* 0x0000001a1b1b7223 */ /* 0x000fe20000010024 */
[--C-:B------:R-:W-:Y:S01]  /*3b80*/  HADD2.F32 R8, -RZ, R9.reuse.H0_H0 ;  /* 0x20000009ff087230 */ /* 0x100fe20000004100 */
[----:B------:R-:W-:Y:S01]  /*3b90*/  FFMA.FTZ R37, R26, R41, R37 ;  /* 0x000000291a257223 */ /* 0x000fe20000010025 */
[----:B------:R-:W-:Y:S01]  /*3ba0*/  HADD2.F32 R9, -RZ, R9.H1_H1 ;  /* 0x30000009ff097230 */ /* 0x000fe20000004100 */
[----:B------:R-:W-:-:S02]  /*3bb0*/  FFMA.FTZ R13, R24, R13, R39 ;  /* 0x0000000d180d7223 */ /* 0x000fc40000010027 */
[----:B------:R-:W1:Y:S01]  /*3bc0*/  I2F.F16 R15, R38 ;  /* 0x00000026000f7306 */ /* 0x000e620000200c00 */
[----:B--2---:R-:W-:Y:S02]  /*3bd0*/  HADD2.F32 R35, -RZ, R10.H0_H0 ;  /* 0x2000000aff237230 */ /* 0x004fe40000004100 */
[----:B------:R-:W-:Y:S02]  /*3be0*/  HADD2.F32 R10, -RZ, R19.H0_H0 ;  /* 0x20000013ff0a7230 */ /* 0x000fe40000004100 */
[----:B------:R-:W-:Y:S01]  /*3bf0*/  HADD2.F32 R19, -RZ, R25.H1_H1 ;  /* 0x30000019ff137230 */ /* 0x000fe20000004100 */
[----:B------:R-:W-:Y:S02]  /*3c00*/  FFMA.FTZ R27, R35, R24, R27 ;  /* 0x00000018231b7223 */ /* 0x000fe4000001001b */
        /* <DEDUP_REMOVED lines=8> */
[----:B--2---:R-:W-:-:S05]  /*3c90*/  HADD2.F32 R16, -RZ, R16.H0_H0 ;  /* 0x20000010ff107230 */ /* 0x004fca0000004100 */
[----:B------:R-:W-:Y:S02]  /*3ca0*/  FFMA.FTZ R13, R8, R16, R13 ;  /* 0x00000010080d7223 */ /* 0x000fe4000001000d */
[----:B------:R-:W2:Y:S01]  /*3cb0*/  I2F.F16 R11, R40 ;  /* 0x00000028000b7306 */ /* 0x000ea20000200c00 */
[----:B0-----:R-:W-:Y:S01]  /*3cc0*/  HADD2.F32 R12, -RZ, R12.H0_H0 ;  /* 0x2000000cff0c7230 */ /* 0x001fe20000004100 */
[----:B------:R-:W-:Y:S01]  /*3cd0*/  FFMA.FTZ R10, R9, R10, R13 ;  /* 0x0000000a090a7223 */ /* 0x000fe2000001000d */
[----:B------:R-:W-:-:S03]  /*3ce0*/  HADD2.F32 R13, -RZ, R28.H0_H0 ;  /* 0x2000001cff0d7230 */ /* 0x000fc60000004100 */
[----:B------:R-:W-:Y:S02]  /*3cf0*/  FFMA.FTZ R12, R12, R8, R27 ;  /* 0x000000080c0c7223 */ /* 0x000fe4000001001b */
[----:B------:R-:W0:Y:S01]  /*3d00*/  I2F.F16 R23, R23 ;  /* 0x0000001700177306 */ /* 0x000e220000200c00 */
[----:B-1----:R-:W-:Y:S01]  /*3d10*/  HADD2.F32 R17, -RZ, R17.H0_H0 ;  /* 0x20000011ff117230 */ /* 0x002fe20000004100 */
[----:B------:R-:W-:-:S04]  /*3d20*/  FFMA.FTZ R12, R22, R9, R12 ;  /* 0x00000009160c7223 */ /* 0x000fc8000001000c */
[C---:B------:R-:W-:Y:S01]  /*3d30*/  FFMA.FTZ R17, R8.reuse, R17, R33 ;  /* 0x0000001108117223 */ /* 0x040fe20000010021 */
[----:B--2---:R-:W-:Y:S01]  /*3d40*/  HADD2.F32 R11, -RZ, R11.H0_H0 ;  /* 0x2000000bff0b7230 */ /* 0x004fe20000004100 */
[----:B------:R-:W-:Y:S02]  /*3d50*/  FMUL.FTZ R12, R13, R12 ;  /* 0x0000000c0d0c7220 */ /* 0x000fe40000410000 */
[----:B------:R-:W-:Y:S02]  /*3d60*/  FFMA.FTZ R17, R9, R18, R17 ;  /* 0x0000001209117223 */ /* 0x000fe40000010011 */
[----:B------:R-:W-:Y:S01]  /*3d70*/  FFMA.FTZ R11, R8, R11, R15 ;  /* 0x0000000b080b7223 */ /* 0x000fe2000001000f */
[----:B------:R-:W-:Y:S01]  /*3d80*/  HADD2.F32 R15, -RZ, R28.H1_H1 ;  /* 0x3000001cff0f7230 */ /* 0x000fe20000004100 */
[----:B------:R-:W-:Y:S01]  /*3d90*/  FMUL.FTZ R17, R14, R17 ;  /* 0x000000110e117220 */ /* 0x000fe20000410000 */
[----:B0-----:R-:W-:Y:S01]  /*3da0*/  HADD2.F32 R8, -RZ, R23.H0_H0 ;  /* 0x20000017ff087230 */ /* 0x001fe20000004100 */
[----:B------:R-:W-:-:S02]  /*3db0*/  F2FP.PACK_AB R12, RZ, R12 ;  /* 0x0000000cff0c723e */ /* 0x000fc400000000ff */
[----:B------:R-:W-:Y:S01]  /*3dc0*/  FMUL.FTZ R10, R15, R10 ;  /* 0x0000000a0f0a7220 */ /* 0x000fe20000410000 */
[----:B------:R-:W-:Y:S01]  /*3dd0*/  F2FP.PACK_AB R17, RZ, R17 ;  /* 0x00000011ff11723e */ /* 0x000fe200000000ff */
[----:B------:R-:W-:-:S03]  /*3de0*/  FFMA.FTZ R8, R9, R8, R11 ;  /* 0x0000000809087223 */ /* 0x000fc6000001000b */
[----:B------:R-:W-:Y:S01]  /*3df0*/  F2FP.PACK_AB R10, RZ, R10 ;  /* 0x0000000aff0a723e */ /* 0x000fe200000000ff */
[----:B------:R-:W-:-:S03]  /*3e00*/  FMUL.FTZ R8, R19, R8 ;  /* 0x0000000813087220 */ /* 0x000fc60000410000 */
[----:B------:R-:W-:Y:S02]  /*3e10*/  PRMT R12, R12, 0x5410, R10 ;  /* 0x000054100c0c7816 */ /* 0x000fe4000000000a */
[----:B------:R-:W-:-:S04]  /*3e20*/  F2FP.PACK_AB R8, RZ, R8 ;  /* 0x00000008ff08723e */ /* 0x000fc800000000ff */
[----:B------:R-:W-:Y:S01]  /*3e30*/  PRMT R17, R17, 0x5410, R8 ;  /* 0x0000541011117816 */ /* 0x000fe20000000008 */
[----:B------:R-:W-:-:S04]  /*3e40*/  HFMA2.MMA R3, R12, 1, 1, R3 ;  /* 0x3c003c000c037835 */ /* 0x000fc80000000003 */
[----:B------:R-:W-:Y:S02]  /*3e50*/  HADD2 R2, R17, R2 ;  /* 0x0000000211027230 */ /* 0x000fe40000000000 */
.L_x_4291:
[----:B------:R-:W-:Y:S01]  /*3e60*/  IADD3 R6, R6, 0x20, RZ ;  /* 0x0000002006067810 */ /* 0x000fe20007ffe0ff */
[C---:B------:R-:W-:Y:S01]  /*3e70*/  IMAD.WIDE R30, R29.reuse, 0x8, R30 ;  /* 0x000000081d1e7825 */ /* 0x040fe200078e021e */
[----:B------:R-:W-:Y:S02]  /*3e80*/  UIADD3 UR4, UR4, 0x40, URZ ;  /* 0x0000004004047890 */ /* 0x000fe4000fffe03f */
[C---:B------:R-:W-:Y:S01]  /*3e90*/  ISETP.GE.AND P0, PT, R6.reuse, c[0x0][0x1a8], PT ;  /* 0x00006a0006007a0c */ /* 0x040fe20003f06270 */
[----:B0-----:R-:W-:Y:S01]  /*3ea0*/  IMAD.WIDE R20, R29, 0x8, R20 ;  /* 0x000000081d147825 */ /* 0x001fe200078e0214 */
[----:B------:R-:W-:-:S03]  /*3eb0*/  ISETP.LT.AND P2, PT, R6, R5, PT ;  /* 0x000000050600720c */ /* 0x000fc60003f41270 */
[----:B------:R-:W-:Y:S02]  /*3ec0*/  IMAD.MOV.U32 R16, RZ, RZ, R30 ;  /* 0x000000ffff107224 */ /* 0x000fe400078e001e */
[----:B------:R-:W-:Y:S02]  /*3ed0*/  IMAD.MOV.U32 R17, RZ, RZ, R31 ;  /* 0x000000ffff117224 */ /* 0x000fe400078e001f */
[----:B------:R-:W-:Y:S02]  /*3ee0*/  IMAD.MOV.U32 R26, RZ, RZ, R20 ;  /* 0x000000ffff1a7224 */ /* 0x000fe400078e0014 */
[----:B------:R-:W-:-:S04]  /*3ef0*/  IMAD.MOV.U32 R27, RZ, RZ, R21 ;  /* 0x000000ffff1b7224 */ /* 0x000fc800078e0015 */
[----:B------:R-:W-:Y:S05]  /*3f00*/  @!P0 BRA P2, `(.L_x_4292) ;  /* 0xffffcc9000008947 */ /* 0x000fea000103ffff */
.L_x_4287:
[----:B------:R-:W-:-:S04]  /*3f10*/  ISETP.GE.AND P0, PT, R6, R5, PT ;  /* 0x000000050600720c */ /* 0x000fc80003f06270 */
[----:B------:R-:W-:-:S13]  /*3f20*/  ISETP.GE.OR P0, PT, R6, c[0x0][0x1ac], P0 ;  /* 0x00006b0006007a0c */ /* 0x000fda0000706670 */
[----:B------:R-:W-:Y:S05]  /*3f30*/  @P0 BRA `(.L_x_4293) ;  /* 0x0000185000000947 */ /* 0x000fea0003800000 */
[----:B------:R-:W-:Y:S02]  /*3f40*/  ULDC UR5, c[0x0][0x18c] ;  /* 0x0000630000057ab9 */ /* 0x000fe40000000800 */
[----:B------:R-:W-:Y:S02]  /*3f50*/  USHF.R.S32.HI UR5, URZ, 0x1f, UR5 ;  /* 0x0000001f3f057899 */ /* 0x000fe40008011405 */
.L_x_4296:
[----:B------:R-:W-:Y:S01]  /*3f60*/  ISETP.NE.AND P0, PT, R6, R0, PT ;  /* 0x000000000600720c */ /* 0x000fe20003f05270 */
[----:B------:R-:W-:Y:S01]  /*3f70*/  IMAD.MOV.U32 R24, RZ, RZ, c[0x0][0x18c] ;  /* 0x00006300ff187624 */ /* 0x000fe200078e00ff */
[----:B------:R-:W2:Y:S11]  /*3f80*/  LDG.E.128.CONSTANT R20, [R26.64] ;  /* 0x000000061a147981 */ /* 0x000eb6000c1e9d00 */
[----:B------:R-:W-:Y:S01]  /*3f90*/  @!P0 IADD3 R4, R4, 0x1, RZ ;  /* 0x0000000104048810 */ /* 0x000fe20007ffe0ff */
[----:B-----5:R-:W-:Y:S01]  /*3fa0*/  @!P0 IMAD.MOV.U32 R11, RZ, RZ, 0x2 ;  /* 0x00000002ff0b8424 */ /* 0x020fe200078e00ff */
[----:B------:R-:W-:-:S03]  /*3fb0*/  @!P0 LEA R10, R6, 0x1, 0x1 ;  /* 0x00000001060a8811 */ /* 0x000fc600078e08ff */
[----:B------:R-:W-:Y:S02]  /*3fc0*/  @!P0 IMAD R8, R4, 0x8, R1 ;  /* 0x0000000804088824 */ /* 0x000fe400078e0201 */
[----:B------:R-:W-:-:S04]  /*3fd0*/  IMAD.WIDE R16, R24, 0x4, R26 ;  /* 0x0000000418107825 */ /* 0x000fc800078e021a */
[----:B------:R-:W3:Y:S01]  /*3fe0*/  @!P0 LDL.64 R8, [R8] ;  /* 0x0000000008088983 */ /* 0x000ee20000100a00 */
[----:B------:R-:W-:-:S04]  /*3ff0*/  @!P0 IMAD.WIDE R10, R10, R11, c[0x0][0x198] ;  /* 0x000066000a0a8625 */ /* 0x000fc800078e020b */
[----:B------:R-:W-:Y:S02]  /*4000*/  IMAD.WIDE R12, R24, 0x4, R16 ;  /* 0x00000004180c7825 */ /* 0x000fe400078e0210 */
[----:B------:R0:W4:Y:S04]  /*4010*/  @!P0 LDG.E.U16.CONSTANT R11, [R10.64] ;  /* 0x000000060a0b8981 */ /* 0x000128000c1e9500 */
[----:B------:R-:W4:Y:S04]  /*4020*/  LDG.E.128.CONSTANT R12, [R12.64] ;  /* 0x000000060c0c7981 */ /* 0x000f28000c1e9d00 */
[----:B------:R-:W4:Y:S01]  /*4030*/  LDG.E.128.CONSTANT R16, [R16.64] ;  /* 0x0000000610107981 */ /* 0x000f22000c1e9d00 */
[----:B------:R-:W-:-:S04]  /*4040*/  PRMT R29, R7, 0x9910, RZ ;  /* 0x00009910071d7816 */ /* 0x000fc800000000ff */
[----:B------:R-:W-:Y:S02]  /*4050*/  ISETP.EQ.OR P2, PT, R29, RZ, P1 ;  /* 0x000000ff1d00720c */ /* 0x000fe40000f42670 */
[----:B--2---:R-:W-:Y:S02]  /*4060*/  SHF.R.U32.HI R29, RZ, 0xc, R22 ;  /* 0x0000000cff1d7819 */ /* 0x004fe40000011616 */
[----:B------:R-:W-:Y:S02]  /*4070*/  SHF.R.U32.HI R30, RZ, 0xc, R23 ;  /* 0x0000000cff1e7819 */ /* 0x000fe40000011617 */
[----:B0-----:R-:W-:Y:S02]  /*4080*/  SHF.R.U32.HI R10, RZ, 0xc, R21 ;  /* 0x0000000cff0a7819 */ /* 0x001fe40000011615 */
[----:B---3--:R-:W-:Y:S02]  /*4090*/  @!P0 PRMT R28, R8, 0x7610, R28 ;  /* 0x00007610081c8816 */ /* 0x008fe4000000001c */
[----:B------:R-:W-:-:S02]  /*40a0*/  @!P0 PRMT R25, R9, 0x7610, R25 ;  /* 0x0000761009198816 */ /* 0x000fc40000000019 */
[----:B------:R-:W-:Y:S02]  /*40b0*/  @!P0 PRMT R28, R28, 0x7610, R8 ;  /* 0x000076101c1c8816 */ /* 0x000fe40000000008 */
[----:B------:R-:W-:Y:S02]  /*40c0*/  SHF.R.U32.HI R8, RZ, 0xc, R20 ;  /* 0x0000000cff087819 */ /* 0x000fe40000011614 */
[----:B------:R-:W-:Y:S02]  /*40d0*/  @!P0 PRMT R25, R25, 0x7610, R9 ;  /* 0x0000761019198816 */ /* 0x000fe40000000009 */
[----:B------:R-:W-:Y:S01]  /*40e0*/  LOP3.LUT R9, R8, 0xf000f, RZ, 0xc0, !PT ;  /* 0x000f000f08097812 */ /* 0x000fe200078ec0ff */
[----:B----4-:R-:W-:Y:S01]  /*40f0*/  @!P0 IMAD.IADD R0, R11, 0x1, R6 ;  /* 0x000000010b008824 */ /* 0x010fe200078e0206 */
[----:B------:R-:W-:Y:S02]  /*4100*/  LOP3.LUT R8, R29, 0xf000f, RZ, 0xc0, !PT ;  /* 0x000f000f1d087812 */ /* 0x000fe400078ec0ff */
[----:B------:R-:W-:-:S02]  /*4110*/  LOP3.LUT R29, R30, 0xf000f, RZ, 0xc0, !PT ;  /* 0x000f000f1e1d7812 */ /* 0x000fc400078ec0ff */
[----:B------:R-:W-:Y:S02]  /*4120*/  LOP3.LUT R11, R10, 0xf000f, RZ, 0xc0, !PT ;  /* 0x000f000f0a0b7812 */ /* 0x000fe400078ec0ff */
[----:B------:R-:W-:Y:S02]  /*4130*/  SHF.R.U32.HI R30, RZ, 0x8, R12 ;  /* 0x00000008ff1e7819 */ /* 0x000fe4000001160c */
[----:B------:R-:W-:Y:S02]  /*4140*/  SHF.R.U32.HI R36, RZ, 0x8, R13 ;  /* 0x00000008ff247819 */ /* 0x000fe4000001160d */
[----:B------:R-:W-:Y:S02]  /*4150*/  SHF.R.U32.HI R35, RZ, 0x8, R14 ;  /* 0x00000008ff237819 */ /* 0x000fe4000001160e */
[----:B------:R-:W-:Y:S02]  /*4160*/  SHF.R.U32.HI R34, RZ, 0x8, R15 ;  /* 0x00000008ff227819 */ /* 0x000fe4000001160f */
[----:B------:R-:W-:-:S02]  /*4170*/  LOP3.LUT R30, R9, 0x300030, R30, 0xf8, !PT ;  /* 0x00300030091e7812 */ /* 0x000fc400078ef81e */
[----:B------:R-:W-:Y:S02]  /*4180*/  LOP3.LUT R36, R11, 0x300030, R36, 0xf8, !PT ;  /* 0x003000300b247812 */ /* 0x000fe400078ef824 */
[----:B------:R-:W-:Y:S02]  /*4190*/  LOP3.LUT R35, R8, 0x300030, R35, 0xf8, !PT ;  /* 0x0030003008237812 */ /* 0x000fe400078ef823 */
[----:B------:R-:W-:Y:S02]  /*41a0*/  SHF.R.U32.HI R8, RZ, 0xc, R16 ;  /* 0x0000000cff087819 */ /* 0x000fe40000011610 */
        /* <DEDUP_REMOVED lines=13> */
[----:B------:R-:W-:Y:S02]  /*4280*/  LOP3.LUT R33, R10, 0x300030, R33, 0xf8, !PT ;  /* 0x003000300a217812 */ /* 0x000fe400078ef821 */
[----:B------:R-:W-:-:S02]  /*4290*/  LOP3.LUT R32, R11, 0x300030, R32, 0xf8, !PT ;  /* 0x003000300b207812 */ /* 0x000fc400078ef820 */
[----:B------:R-:W-:Y:S01]  /*42a0*/  LOP3.LUT R31, R38, 0x300030, R31, 0xf8, !PT ;  /* 0x00300030261f7812 */ /* 0x000fe200078ef81f */
[----:B------:R-:W-:Y:S05]  /*42b0*/  @P2 BRA `(.L_x_4294) ;  /* 0x000008e000002947 */ /* 0x000fea0003800000 */
[----:B------:R-:W0:Y:S01]  /*42c0*/  LDS.128 R8, [UR4] ;  /* 0x00000004ff087984 */ /* 0x000e220008000c00 */
[----:B------:R-:W-:Y:S02]  /*42d0*/  LOP3.LUT R43, R20, 0x3f003f, RZ, 0xc0, !PT ;  /* 0x003f003f142b7812 */ /* 0x000fe400078ec0ff */
[----:B------:R-:W-:Y:S02]  /*42e0*/  LOP3.LUT R39, R22, 0x3f003f, RZ, 0xc0, !PT ;  /* 0x003f003f16277812 */ /* 0x000fe400078ec0ff */
[----:B------:R-:W-:Y:S02]  /*42f0*/  LOP3.LUT R37, R21, 0x3f003f, RZ, 0xc0, !PT ;  /* 0x003f003f15257812 */ /* 0x000fe400078ec0ff */
[----:B------:R-:W-:Y:S02]  /*4300*/  LOP3.LUT R41, R23, 0x3f003f, RZ, 0xc0, !PT ;  /* 0x003f003f17297812 */ /* 0x000fe400078ec0ff */
[----:B------:R-:W-:-:S02]  /*4310*/  SHF.R.U32.HI R20, RZ, 0x6, R20 ;  /* 0x00000006ff147819 */ /* 0x000fc40000011614 */
        /* <DEDUP_REMOVED lines=8> */
[----:B------:R-:W-:Y:S01]  /*43a0*/  SHF.R.U32.HI R21, RZ, 0x6, R21 ;  /* 0x00000006ff157819 */ /* 0x000fe20000011615 */
[----:B------:R-:W-:Y:S01]  /*43b0*/  HADD2 R41, R41, -1056, -1056 ;  /* 0xe420e42029297430 */ /* 0x000fe20000000000 */
        /* <DEDUP_REMOVED lines=8> */
[----:B------:R-:W-:Y:S01]  /*4440*/  LOP3.LUT R30, R30, 0x64006400, RZ, 0xfc, !PT ;  /* 0x640064001e1e7812 */ /* 0x000fe200078efcff */
[-C--:B0-----:R-:W-:Y:S01]  /*4450*/  HFMA2.MMA R38, R43, R8.reuse, RZ ;  /* 0x000000082b267235 */ /* 0x081fe200000000ff */
[-C--:B------:R-:W-:Y:S01]  /*4460*/  HFMA2 R37, R37, R8.reuse, RZ.H0_H0 ;  /* 0x0000000825257231 */ /* 0x080fe200000400ff */
[----:B------:R-:W-:Y:S01]  /*4470*/  HFMA2.MMA R39, R39, R8, RZ ;  /* 0x0000000827277235 */ /* 0x000fe200000000ff */
[----:B------:R-:W-:Y:S01]  /*4480*/  HFMA2 R8, R41, R8, RZ.H0_H0 ;  /* 0x0000000829087231 */ /* 0x000fe200000400ff */
[----:B------:R-:W-:Y:S01]  /*4490*/  LOP3.LUT R35, R35, 0x64006400, RZ, 0xfc, !PT ;  /* 0x6400640023237812 */ /* 0x000fe200078efcff */
[----:B------:R-:W-:Y:S01]  /*44a0*/  HADD2 R41, R20, -1056, -1056 ;  /* 0xe420e42014297430 */ /* 0x000fe20000000000 */
[----:B------:R-:W-:Y:S01]  /*44b0*/  LOP3.LUT R34, R34, 0x64006400, RZ, 0xfc, !PT ;  /* 0x6400640022227812 */ /* 0x000fe200078efcff */
[----:B------:R-:W-:Y:S01]  /*44c0*/  HADD2 R40, R22, -1056, -1056 ;  /* 0xe420e42016287430 */ /* 0x000fe20000000000 */
[----:B------:R-:W-:Y:S01]  /*44d0*/  LOP3.LUT R22, R16, 0x3f003f, RZ, 0xc0, !PT ;  /* 0x003f003f10167812 */ /* 0x000fe200078ec0ff */
[----:B------:R-:W-:Y:S01]  /*44e0*/  HADD2 R30, R30, -1056, -1056 ;  /* 0xe420e4201e1e7430 */ /* 0x000fe20000000000 */
[----:B------:R-:W-:Y:S01]  /*44f0*/  SHF.R.U32.HI R16, RZ, 0x6, R16 ;  /* 0x00000006ff107819 */ /* 0x000fe20000011610 */
[-C--:B------:R-:W-:Y:S01]  /*4500*/  HFMA2.MMA R20, R41, R9.reuse, R38 ;  /* 0x0000000929147235 */ /* 0x080fe20000000026 */
[----:B------:R-:W-:Y:S01]  /*4510*/  HADD2 R38, R21, -1056, -1056 ;  /* 0xe420e42015267430 */ /* 0x000fe20000000000 */
        /* <DEDUP_REMOVED lines=8> */
[----:B------:R-:W-:Y:S01]  /*45a0*/  HADD2 R41, R38, -1056, -1056 ;  /* 0xe420e42026297430 */ /* 0x000fe20000000000 */
[----:B------:R-:W-:Y:S02]  /*45b0*/  LOP3.LUT R37, R37, 0x64006400, RZ, 0xfc, !PT ;  /* 0x6400640025257812 */ /* 0x000fe400078efcff */
[----:B------:R-:W-:Y:S01]  /*45c0*/  LOP3.LUT R23, R23, 0x64006400, RZ, 0xfc, !PT ;  /* 0x6400640017177812 */ /* 0x000fe200078efcff */
[----:B------:R-:W-:Y:S01]  /*45d0*/  HFMA2 R38, R41, R9, R8 ;  /* 0x0000000929267231 */ /* 0x000fe20000000008 */
[----:B------:R-:W-:Y:S01]  /*45e0*/  SHF.R.U32.HI R17, RZ, 0x6, R17 ;  /* 0x00000006ff117819 */ /* 0x000fe20000011611 */
[----:B------:R-:W-:Y:S01]  /*45f0*/  HADD2 R9, R22, -1056, -1056 ;  /* 0xe420e42016097430 */ /* 0x000fe20000000000 */
[----:B------:R-:W-:Y:S01]  /*4600*/  SHF.R.U32.HI R18, RZ, 0x6, R18 ;  /* 0x00000006ff127819 */ /* 0x000fe20000011612 */
[----:B------:R-:W-:Y:S01]  /*4610*/  HADD2 R22, R37, -1056, -1056 ;  /* 0xe420e42025167430 */ /* 0x000fe20000000000 */
[----:B------:R-:W-:Y:S01]  /*4620*/  LOP3.LUT R17, R17, 0x3f003f, RZ, 0xc0, !PT ;  /* 0x003f003f11117812 */ /* 0x000fe200078ec0ff */
[----:B------:R-:W-:Y:S01]  /*4630*/  HADD2 R8, R23, -1056, -1056 ;  /* 0xe420e42017087430 */ /* 0x000fe20000000000 */
[----:B------:R-:W-:Y:S01]  /*4640*/  LOP3.LUT R18, R18, 0x3f003f, RZ, 0xc0, !PT ;  /* 0x003f003f12127812 */ /* 0x000fe200078ec0ff */
[-C--:B------:R-:W-:Y:S01]  /*4650*/  HFMA2.MMA R37, R9, R10.reuse, R20 ;  /* 0x0000000a09257235 */ /* 0x080fe20000000014 */
[----:B------:R-:W-:Y:S01]  /*4660*/  LOP3.LUT R16, R16, 0x64006400, RZ, 0xfc, !PT ;  /* 0x6400640010107812 */ /* 0x000fe200078efcff */
[----:B------:R-:W-:Y:S01]  /*4670*/  HFMA2 R9, R8, R10, R21 ;  /* 0x0000000a08097231 */ /* 0x000fe20000000015 */
[----:B------:R-:W-:Y:S01]  /*4680*/  HFMA2.MMA R8, R22, R10, R39 ;  /* 0x0000000a16087235 */ /* 0x000fe20000000027 */
[----:B------:R-:W-:Y:S01]  /*4690*/  LOP3.LUT R39, R19, 0x3f003f, RZ, 0xc0, !PT ;  /* 0x003f003f13277812 */ /* 0x000fe200078ec0ff */
[----:B------:R-:W0:Y:S01]  /*46a0*/  LDS.128 R20, [UR4+0x10] ;  /* 0x00001004ff147984 */ /* 0x000e220008000c00 */
[----:B------:R-:W-:Y:S01]  /*46b0*/  LOP3.LUT R17, R17, 0x64006400, RZ, 0xfc, !PT ;  /* 0x6400640011117812 */ /* 0x000fe200078efcff */
[----:B------:R-:W-:Y:S01]  /*46c0*/  HADD2 R16, R16, -1056, -1056 ;  /* 0xe420e42010107430 */ /* 0x000fe20000000000 */
[----:B------:R-:W-:-:S02]  /*46d0*/  LOP3.LUT R39, R39, 0x64006400, RZ, 0xfc, !PT ;  /* 0x6400640027277812 */ /* 0x000fc400078efcff */
[----:B------:R-:W-:Y:S02]  /*46e0*/  SHF.R.U32.HI R19, RZ, 0x6, R19 ;  /* 0x00000006ff137819 */ /* 0x000fe40000011613 */
[----:B------:R-:W-:Y:S01]  /*46f0*/  LOP3.LUT R18, R18, 0x64006400, RZ, 0xfc, !PT ;  /* 0x6400640012127812 */ /* 0x000fe200078efcff */
[----:B------:R-:W-:Y:S01]  /*4700*/  HADD2 R39, R39, -1056, -1056 ;  /* 0xe420e42027277430 */ /* 0x000fe20000000000 */
[----:B------:R-:W-:Y:S01]  /*4710*/  LOP3.LUT R19, R19, 0x3f003f, RZ, 0xc0, !PT ;  /* 0x003f003f13137812 */ /* 0x000fe200078ec0ff */
[-C--:B------:R-:W-:Y:S01]  /*4720*/  HFMA2.MMA R16, R16, R11.reuse, R37 ;  /* 0x0000000b10107235 */ /* 0x080fe20000000025 */
[----:B------:R-:W-:Y:S01]  /*4730*/  LOP3.LUT R37, R12, 0x3f003f, RZ, 0xc0, !PT ;  /* 0x003f003f0c257812 */ /* 0x000fe200078ec0ff */
[----:B------:R-:W-:Y:S01]  /*4740*/  HFMA2 R10, R39, R10, R38 ;  /* 0x0000000a270a7231 */ /* 0x000fe20000000026 */
[----:B------:R-:W-:Y:S01]  /*4750*/  SHF.R.U32.HI R12, RZ, 0x6, R12 ;  /* 0x00000006ff0c7819 */ /* 0x000fe2000001160c */
        /* <DEDUP_REMOVED lines=8> */
[----:B------:R-:W-:Y:S01]  /*47e0*/  HFMA2.MMA R8, R17, R11, R8 ;  /* 0x0000000b11087235 */ /* 0x000fe20000000008 */
[----:B------:R-:W-:Y:S01]  /*47f0*/  LOP3.LUT R17, R13, 0x3f003f, RZ, 0xc0, !PT ;  /* 0x003f003f0d117812 */ /* 0x000fe200078ec0ff */
[----:B------:R-:W-:Y:S01]  /*4800*/  HADD2 R39, R38, -1056, -1056 ;  /* 0xe420e42026277430 */ /* 0x000fe20000000000 */
[----:B------:R-:W-:-:S02]  /*4810*/  SHF.R.U32.HI R13, RZ, 0x6, R13 ;  /* 0x00000006ff0d7819 */ /* 0x000fc4000001160d */
[----:B------:R-:W-:Y:S01]  /*4820*/  SHF.R.U32.HI R14, RZ, 0x6, R14 ;  /* 0x00000006ff0e7819 */ /* 0x000fe2000001160e */
[----:B------:R-:W-:Y:S01]  /*4830*/  HFMA2 R10, R39, R11, R10 ;  /* 0x0000000b270a7231 */ /* 0x000fe2000000000a */
[----:B------:R-:W-:Y:S01]  /*4840*/  LOP3.LUT R12, R12, 0x3f003f, RZ, 0xc0, !PT ;  /* 0x003f003f0c0c7812 */ /* 0x000fe200078ec0ff */
[----:B------:R-:W-:Y:S01]  /*4850*/  HADD2 R11, R18, -1056, -1056 ;  /* 0xe420e420120b7430 */ /* 0x000fe20000000000 */
[----:B------:R-:W-:Y:S02]  /*4860*/  LOP3.LUT R19, R15, 0x3f003f, RZ, 0xc0, !PT ;  /* 0x003f003f0f137812 */ /* 0x000fe400078ec0ff */
[----:B------:R-:W-:Y:S02]  /*4870*/  SHF.R.U32.HI R15, RZ, 0x6, R15 ;  /* 0x00000006ff0f7819 */ /* 0x000fe4000001160f */
[----:B------:R-:W-:Y:S02]  /*4880*/  LOP3.LUT R13, R13, 0x3f003f, RZ, 0xc0, !PT ;  /* 0x003f003f0d0d7812 */ /* 0x000fe400078ec0ff */
[----:B------:R-:W-:-:S02]  /*4890*/  LOP3.LUT R14, R14, 0x3f003f, RZ, 0xc0, !PT ;  /* 0x003f003f0e0e7812 */ /* 0x000fc400078ec0ff */
[----:B------:R-:W-:Y:S01]  /*48a0*/  LOP3.LUT R12, R12, 0x64006400, RZ, 0xfc, !PT ;  /* 0x640064000c0c7812 */ /* 0x000fe200078efcff */
[-C--:B0-----:R-:W-:Y:S01]  /*48b0*/  HFMA2.MMA R8, R11, R20.reuse, R8 ;  /* 0x000000140b087235 */ /* 0x081fe20000000008 */
        /* <DEDUP_REMOVED lines=12> */
[-C--:B------:R-:W-:Y:S01]  /*4980*/  HFMA2.MMA R11, R11, R21.reuse, R16 ;  /* 0x000000150b0b7235 */ /* 0x080fe20000000010 */
[----:B------:R-:W-:Y:S01]  /*4990*/  HADD2 R13, R14, -1056, -1056 ;  /* 0xe420e4200e0d7430 */ /* 0x000fe20000000000 */
[----:B------:R-:W-:Y:S01]  /*49a0*/  LOP3.LUT R29, R29, 0x64006400, RZ, 0xfc, !PT ;  /* 0x640064001d1d7812 */ /* 0x000fe200078efcff */
[----:B------:R-:W-:Y:S01]  /*49b0*/  HADD2 R15, R15, -1056, -1056 ;  /* 0xe420e4200f0f7430 */ /* 0x000fe20000000000 */
[----:B------:R-:W-:Y:S01]  /*49c0*/  LOP3.LUT R32, R32, 0x64006400, RZ, 0xfc, !PT ;  /* 0x6400640020207812 */ /* 0x000fe200078efcff */
[----:B------:R-:W-:Y:S01]  /*49d0*/  HFMA2 R9, R38, R20, R9 ;  /* 0x0000001426097231 */ /* 0x000fe20000000009 */
[----:B------:R-:W-:Y:S01]  /*49e0*/  LOP3.LUT R36, R36, 0x64006400, RZ, 0xfc, !PT ;  /* 0x6400640024247812 */ /* 0x000fe200078efcff */
[----:B------:R-:W-:Y:S01]  /*49f0*/  HFMA2.MMA R8, R13, R21, R8 ;  /* 0x000000150d087235 */ /* 0x000fe20000000008 */
[-C--:B------:R-:W-:Y:S01]  /*4a00*/  HFMA2 R10, R15, R21.reuse, R10 ;  /* 0x000000150f0a7231 */ /* 0x080fe2000000000a */
[-C--:B------:R-:W-:Y:S01]  /*4a10*/  HFMA2.MMA R11, R30, R22.reuse, R11 ;  /* 0x000000161e0b7235 */ /* 0x080fe2000000000b */
[----:B------:R-:W-:Y:S01]  /*4a20*/  HADD2 R13, R34, -1056, -1056 ;  /* 0xe420e420220d7430 */ /* 0x000fe20000000000 */
[----:B------:R-:W-:Y:S01]  /*4a30*/  LOP3.LUT R33, R33, 0x64006400, RZ, 0xfc, !PT ;  /* 0x6400640021217812 */ /* 0x000fe200078efcff */
[----:B------:R-:W-:Y:S01]  /*4a40*/  HFMA2 R9, R12, R21, R9 ;  /* 0x000000150c097231 */ /* 0x000fe20000000009 */
[----:B------:R-:W-:Y:S01]  /*4a50*/  HFMA2.MMA R8, R35, R22, R8 ;  /* 0x0000001623087235 */ /* 0x000fe20000000008 */
[----:B------:R-:W-:Y:S01]  /*4a60*/  HADD2 R12, R29, -1056, -1056 ;  /* 0xe420e4201d0c7430 */ /* 0x000fe20000000000 */
[----:B------:R-:W-:Y:S01]  /*4a70*/  LOP3.LUT R31, R31, 0x64006400, RZ, 0xfc, !PT ;  /* 0x640064001f1f7812 */ /* 0x000fe200078efcff */
[----:B------:R-:W-:-:S02]  /*4a80*/  HFMA2 R10, R13, R22, R10 ;  /* 0x000000160d0a7231 */ /* 0x000fc4000000000a */
[----:B------:R-:W-:Y:S02]  /*4a90*/  HADD2 R13, R32, -1056, -1056 ;  /* 0xe420e420200d7430 */ /* 0x000fe40000000000 */
[----:B------:R-:W-:Y:S01]  /*4aa0*/  HADD2 R36, R36, -1056, -1056 ;  /* 0xe420e42024247430 */ /* 0x000fe20000000000 */
[-C--:B------:R-:W-:Y:S01]  /*4ab0*/  HFMA2.MMA R11, R12, R23.reuse, R11 ;  /* 0x000000170c0b7235 */ /* 0x080fe2000000000b */
[----:B------:R-:W-:Y:S02]  /*4ac0*/  HADD2 R14, R33, -1056, -1056 ;  /* 0xe420e420210e7430 */ /* 0x000fe40000000000 */
[----:B------:R-:W-:Y:S01]  /*4ad0*/  HFMA2 R9, R36, R22, R9 ;  /* 0x0000001624097231 */ /* 0x000fe20000000009 */
[----:B------:R-:W-:Y:S01]  /*4ae0*/  HFMA2.MMA R8, R13, R23, R8 ;  /* 0x000000170d087235 */ /* 0x000fe20000000008 */
[----:B------:R-:W-:Y:S02]  /*4af0*/  HADD2 R31, R31, -1056, -1056 ;  /* 0xe420e4201f1f7430 */ /* 0x000fe40000000000 */
        /* <DEDUP_REMOVED lines=9> */
[----:B------:R-:W-:-:S03]  /*4b90*/  HFMA2 R2, R8, R25, R2 ;  /* 0x0000001908027231 */ /* 0x000fc60000000002 */
.L_x_4294:
        /* <DEDUP_REMOVED lines=13> */
[----:B------:R-:W-:Y:S02]  /*4c70*/  SHF.R.U32.HI R34, RZ, 0x6, R9 ;  /* 0x00000006ff227819 */ /* 0x000fe40000011609 */
        /* <DEDUP_REMOVED lines=9> */
[----:B-1----:R-:W-:Y:S01]  /*4d10*/  HADD2 R37, R8, -1056, -1056 ;  /* 0xe420e42008257430 */ /* 0x002fe20000000000 */
[----:B------:R-:W-:Y:S01]  /*4d20*/  SHF.R.U32.HI R32, RZ, 0xc, R9 ;  /* 0x0000000cff207819 */ /* 0x000fe20000011609 */
        /* <DEDUP_REMOVED lines=8> */
[----:B------:R-:W-:Y:S01]  /*4db0*/  HFMA2 R34, R37, R20, RZ.H0_H0 ;  /* 0x0000001425227231 */ /* 0x000fe200000400ff */
[----:B------:R-:W-:-:S02]  /*4dc0*/  LOP3.LUT R9, R9, 0x64006400, RZ, 0xfc, !PT ;  /* 0x6400640009097812 */ /* 0x000fc400078efcff */
[----:B------:R-:W-:Y:S01]  /*4dd0*/  LOP3.LUT R33, R10, 0x3f003f, RZ, 0xc0, !PT ;  /* 0x003f003f0a217812 */ /* 0x000fe200078ec0ff */
[----:B------:R-:W-:Y:S01]  /*4de0*/  HFMA2.MMA R10, R35, R21, R8 ;  /* 0x00000015230a7235 */ /* 0x000fe20000000008 */
[--C-:B------:R-:W-:Y:S01]  /*4df0*/  SHF.R.U32.HI R30, RZ, 0xc, R11.reuse ;  /* 0x0000000cff1e7819 */ /* 0x100fe2000001160b */
[----:B------:R-:W-:Y:S01]  /*4e00*/  HADD2 R9, R9, -1056, -1056 ;  /* 0xe420e42009097430 */ /* 0x000fe20000000000 */
[----:B------:R-:W-:Y:S01]  /*4e10*/  SHF.R.U32.HI R11, RZ, 0x6, R11 ;  /* 0x00000006ff0b7819 */ /* 0x000fe2000001160b */
[----:B------:R-:W-:Y:S01]  /*4e20*/  HFMA2 R8, R39, R21, R34 ;  /* 0x0000001527087231 */ /* 0x000fe20000000022 */
[----:B------:R-:W-:Y:S02]  /*4e30*/  LOP3.LUT R34, R33, 0x64006400, RZ, 0xfc, !PT ;  /* 0x6400640021227812 */ /* 0x000fe400078efcff */
[----:B------:R-:W-:Y:S01]  /*4e40*/  LOP3.LUT R36, R11, 0x3f003f, RZ, 0xc0, !PT ;  /* 0x003f003f0b247812 */ /* 0x000fe200078ec0ff */
[----:B------:R-:W-:Y:S01]  /*4e50*/  HFMA2.MMA R9, R9, R20, RZ ;  /* 0x0000001409097235 */ /* 0x000fe200000000ff */
[----:B---3--:R-:W-:Y:S01]  /*4e60*/  LOP3.LUT R35, R14, 0x3f003f, RZ, 0xc0, !PT ;  /* 0x003f003f0e237812 */ /* 0x008fe200078ec0ff */
[----:B------:R-:W-:Y:S01]  /*4e70*/  HADD2 R34, R34, -1056, -1056 ;  /* 0xe420e42022227430 */ /* 0x000fe20000000000 */
[----:B------:R-:W-:Y:S01]  /*4e80*/  LOP3.LUT R33, R13, 0x3f003f, RZ, 0xc0, !PT ;  /* 0x003f003f0d217812 */ /* 0x000fe200078ec0ff */
[----:B------:R-:W-:Y:S01]  /*4e90*/  HFMA2 R20, R41, R20, RZ.H0_H0 ;  /* 0x0000001429147231 */ /* 0x000fe200000400ff */
[----:B------:R-:W-:-:S02]  /*4ea0*/  LOP3.LUT R11, R12, 0x3f003f, RZ, 0xc0, !PT ;  /* 0x003f003f0c0b7812 */ /* 0x000fc400078ec0ff */
[----:B------:R-:W-:Y:S01]  /*4eb0*/  LOP3.LUT R36, R36, 0x64006400, RZ, 0xfc, !PT ;  /* 0x6400640024247812 */ /* 0x000fe200078efcff */
[----:B------:R-:W-:Y:S01]  /*4ec0*/  HFMA2.MMA R9, R34, R21, R9 ;  /* 0x0000001522097235 */ /* 0x000fe20000000009 */
[----:B------:R-:W-:Y:S02]  /*4ed0*/  LOP3.LUT R35, R35, 0x64006400, RZ, 0xfc, !PT ;  /* 0x6400640023237812 */ /* 0x000fe400078efcff */
[----:B------:R-:W-:Y:S01]  /*4ee0*/  LOP3.LUT R33, R33, 0x64006400, RZ, 0xfc, !PT ;  /* 0x6400640021217812 */ /* 0x000fe200078efcff */
[----:B------:R-:W-:Y:S01]  /*4ef0*/  HADD2 R39, R36, -1056, -1056 ;  /* 0xe420e42024277430 */ /* 0x000fe20000000000 */
[----:B------:R-:W-:Y:S01]  /*4f00*/  LOP3.LUT R11, R11, 0x64006400, RZ, 0xfc, !PT ;  /* 0x640064000b0b7812 */ /* 0x000fe200078efcff */
[----:B------:R-:W-:Y:S01]  /*4f10*/  HADD2 R34, R35, -1056, -1056 ;  /* 0xe420e42023227430 */ /* 0x000fe20000000000 */
[----:B------:R-:W-:Y:S01]  /*4f20*/  SHF.R.U32.HI R35, RZ, 0x6, R15 ;  /* 0x00000006ff237819 */ /* 0x000fe2000001160f */
[----:B------:R-:W-:Y:S01]  /*4f30*/  HADD2 R33, R33, -1056, -1056 ;  /* 0xe420e42021217430 */ /* 0x000fe20000000000 */
[----:B------:R-:W-:Y:S01]  /*4f40*/  LOP3.LUT R36, R32, 0xf000f, RZ, 0xc0, !PT ;  /* 0x000f000f20247812 */ /* 0x000fe200078ec0ff */
[----:B------:R-:W-:Y:S01]  /*4f50*/  HADD2 R37, R11, -1056, -1056 ;  /* 0xe420e4200b257430 */ /* 0x000fe20000000000 */
[----:B------:R-:W-:Y:S01]  /*4f60*/  LOP3.LUT R35, R35, 0x3f003f, RZ, 0xc0, !PT ;  /* 0x003f003f23237812 */ /* 0x000fe200078ec0ff */
[----:B------:R-:W-:Y:S01]  /*4f70*/  HFMA2 R11, R39, R21, R20 ;  /* 0x00000015270b7231 */ /* 0x000fe20000000014 */
[----:B------:R-:W-:Y:S01]  /*4f80*/  SHF.R.U32.HI R20, RZ, 0x6, R13 ;  /* 0x00000006ff147819 */ /* 0x000fe2000001160d */
[----:B------:R-:W-:Y:S01]  /*4f90*/  HFMA2 R21, R33, R22, R8 ;  /* 0x0000001621157231 */ /* 0x000fe20000000008 */
[-C--:B------:R-:W-:Y:S01]  /*4fa0*/  HFMA2.MMA R8, R34, R22.reuse, R9 ;  /* 0x0000001622087235 */ /* 0x080fe20000000009 */
[----:B------:R-:W-:Y:S01]  /*4fb0*/  LOP3.LUT R34, R15, 0x3f003f, RZ, 0xc0, !PT ;  /* 0x003f003f0f227812 */ /* 0x000fe200078ec0ff */
[----:B------:R-:W-:Y:S01]  /*4fc0*/  HFMA2.MMA R10, R37, R22, R10 ;  /* 0x00000016250a7235 */ /* 0x000fe2000000000a */
[----:B------:R-:W-:-:S02]  /*4fd0*/  SHF.R.U32.HI R9, RZ, 0x6, R12 ;  /* 0x00000006ff097819 */ /* 0x000fc4000001160c */
[----:B------:R-:W-:Y:S02]  /*4fe0*/  SHF.R.U32.HI R33, RZ, 0x6, R14 ;  /* 0x00000006ff217819 */ /* 0x000fe4000001160e */
[----:B------:R-:W-:Y:S02]  /*4ff0*/  LOP3.LUT R34, R34, 0x64006400, RZ, 0xfc, !PT ;  /* 0x6400640022227812 */ /* 0x000fe400078efcff */
[----:B------:R-:W-:Y:S02]  /*5000*/  LOP3.LUT R9, R9, 0x3f003f, RZ, 0xc0, !PT ;  /* 0x003f003f09097812 */ /* 0x000fe400078ec0ff */
[----:B------:R-:W-:Y:S01]  /*5010*/  LOP3.LUT R33, R33, 0x3f003f, RZ, 0xc0, !PT ;  /* 0x003f003f21217812 */ /* 0x000fe200078ec0ff */
[----:B------:R-:W-:Y:S01]  /*5020*/  HADD2 R34, R34, -1056, -1056 ;  /* 0xe420e42022227430 */ /* 0x000fe20000000000 */
[----:B------:R-:W-:Y:S02]  /*5030*/  LOP3.LUT R20, R20, 0x3f003f, RZ, 0xc0, !PT ;  /* 0x003f003f14147812 */ /* 0x000fe400078ec0ff */
[----:B------:R-:W-:Y:S01]  /*5040*/  LOP3.LUT R9, R9, 0x64006400, RZ, 0xfc, !PT ;  /* 0x6400640009097812 */ /* 0x000fe200078efcff */
[----:B------:R-:W-:Y:S01]  /*5050*/  HFMA2 R11, R34, R22, R11 ;  /* 0x00000016220b7231 */ /* 0x000fe2000000000b */
[----:B------:R-:W-:-:S02]  /*5060*/  LOP3.LUT R33, R33, 0x64006400, RZ, 0xfc, !PT ;  /* 0x6400640021217812 */ /* 0x000fc400078efcff */
        /* <DEDUP_REMOVED lines=8> */
[-C--:B------:R-:W-:Y:S01]  /*50f0*/  HFMA2.MMA R20, R9, R23.reuse, R10 ;  /* 0x0000001709147235 */ /* 0x080fe2000000000a */
[-C--:B------:R-:W-:Y:S01]  /*5100*/  HFMA2 R21, R22, R23.reuse, R21 ;  /* 0x0000001716157231 */ /* 0x080fe20000000015 */
[----:B------:R-:W-:Y:S01]  /*5110*/  HFMA2.MMA R22, R33, R23, R8 ;  /* 0x0000001721167235 */ /* 0x000fe20000000008 */
[----:B------:R-:W-:Y:S01]  /*5120*/  HFMA2 R23, R34, R23, R11 ;  /* 0x0000001722177231 */ /* 0x000fe2000000000b */
[----:B------:R-:W-:Y:S01]  /*5130*/  SHF.R.U32.HI R33, RZ, 0xc, R13 ;  /* 0x0000000cff217819 */ /* 0x000fe2000001160d */
[----:B------:R-:W0:Y:S01]  /*5140*/  LDS.128 R8, [UR4+0x30] ;  /* 0x00003004ff087984 */ /* 0x000e220008000c00 */
[----:B----4-:R-:W-:-:S02]  /*5150*/  SHF.R.U32.HI R13, RZ, 0x8, R17 ;  /* 0x00000008ff0d7819 */ /* 0x010fc40000011611 */
[----:B------:R-:W-:Y:S02]  /*5160*/  SHF.R.U32.HI R34, RZ, 0xc, R12 ;  /* 0x0000000cff227819 */ /* 0x000fe4000001160c */
        /* <DEDUP_REMOVED lines=9> */
[----:B------:R-:W-:Y:S02]  /*5200*/  SHF.R.U32.HI R33, RZ, 0xa, R17 ;  /* 0x0000000aff217819 */ /* 0x000fe40000011611 */
[----:B------:R-:W-:-:S02]  /*5210*/  LOP3.LUT R12, R31, 0x300030, R12, 0xf8, !PT ;  /* 0x003000301f0c7812 */ /* 0x000fc400078ef80c */
[----:B------:R-:W-:Y:S02]  /*5220*/  LOP3.LUT R30, R35, 0x300030, R30, 0xf8, !PT ;  /* 0x00300030231e7812 */ /* 0x000fe400078ef81e */
[--C-:B------:R-:W-:Y:S02]  /*5230*/  SHF.R.U32.HI R31, RZ, 0x8, R18.reuse ;  /* 0x00000008ff1f7819 */ /* 0x100fe40000011612 */
[----:B------:R-:W-:Y:S02]  /*5240*/  SHF.R.U32.HI R35, RZ, 0xa, R18 ;  /* 0x0000000aff237819 */ /* 0x000fe40000011612 */
[----:B------:R-:W-:Y:S02]  /*5250*/  LOP3.LUT R32, R32, 0xf000f, RZ, 0xc0, !PT ;  /* 0x000f000f20207812 */ /* 0x000fe400078ec0ff */
[----:B------:R-:W-:Y:S02]  /*5260*/  LOP3.LUT R38, R38, 0x64006400, RZ, 0xfc, !PT ;  /* 0x6400640026267812 */ /* 0x000fe400078efcff */
[----:B------:R-:W-:-:S02]  /*5270*/  LOP3.LUT R14, R29, 0x300030, R14, 0xf8, !PT ;  /* 0x003000301d0e7812 */ /* 0x000fc400078ef80e */
[----:B------:R-:W-:Y:S02]  /*5280*/  LOP3.LUT R29, R34, 0x300030, R33, 0xf8, !PT ;  /* 0x00300030221d7812 */ /* 0x000fe400078ef821 */
[----:B------:R-:W-:Y:S02]  /*5290*/  LOP3.LUT R34, R18, 0x3f003f, RZ, 0xc0, !PT ;  /* 0x003f003f12227812 */ /* 0x000fe400078ec0ff */
[----:B------:R-:W-:Y:S02]  /*52a0*/  LOP3.LUT R31, R36, 0x300030, R31, 0xf8, !PT ;  /* 0x00300030241f7812 */ /* 0x000fe400078ef81f */
[----:B------:R-:W-:Y:S01]  /*52b0*/  LOP3.LUT R32, R32, 0x300030, R35, 0xf8, !PT ;  /* 0x0030003020207812 */ /* 0x000fe200078ef823 */
[----:B------:R-:W-:Y:S01]  /*52c0*/  HADD2 R35, R38, -1056, -1056 ;  /* 0xe420e42026237430 */ /* 0x000fe20000000000 */
[----:B------:R-:W-:Y:S02]  /*52d0*/  LOP3.LUT R36, R17, 0x3f003f, RZ, 0xc0, !PT ;  /* 0x003f003f11247812 */ /* 0x000fe400078ec0ff */
[----:B------:R-:W-:-:S02]  /*52e0*/  LOP3.LUT R33, R19, 0x3f003f, RZ, 0xc0, !PT ;  /* 0x003f003f13217812 */ /* 0x000fc400078ec0ff */
[----:B------:R-:W-:Y:S01]  /*52f0*/  SHF.R.U32.HI R17, RZ, 0x6, R17 ;  /* 0x00000006ff117819 */ /* 0x000fe20000011611 */
[----:B0-----:R-:W-:Y:S01]  /*5300*/  HFMA2.MMA R20, R35, R8, R20 ;  /* 0x0000000823147235 */ /* 0x001fe20000000014 */
[----:B------:R-:W-:Y:S02]  /*5310*/  LOP3.LUT R34, R34, 0x64006400, RZ, 0xfc, !PT ;  /* 0x6400640022227812 */ /* 0x000fe400078efcff */
[----:B------:R-:W-:Y:S02]  /*5320*/  SHF.R.U32.HI R16, RZ, 0x6, R16 ;  /* 0x00000006ff107819 */ /* 0x000fe40000011610 */
[----:B------:R-:W-:Y:S01]  /*5330*/  SHF.R.U32.HI R18, RZ, 0x6, R18 ;  /* 0x00000006ff127819 */ /* 0x000fe20000011612 */
[----:B------:R-:W-:Y:S01]  /*5340*/  HADD2 R35, R34, -1056, -1056 ;  /* 0xe420e42022237430 */ /* 0x000fe20000000000 */
[----:B------:R-:W-:Y:S02]  /*5350*/  LOP3.LUT R36, R36, 0x64006400, RZ, 0xfc, !PT ;  /* 0x6400640024247812 */ /* 0x000fe400078efcff */
[----:B------:R-:W-:-:S02]  /*5360*/  LOP3.LUT R33, R33, 0x64006400, RZ, 0xfc, !PT ;  /* 0x6400640021217812 */ /* 0x000fc400078efcff */
[--C-:B------:R-:W-:Y:S01]  /*5370*/  SHF.R.U32.HI R37, RZ, 0xa, R19.reuse ;  /* 0x0000000aff257819 */ /* 0x100fe20000011613 */
[----:B------:R-:W-:Y:S01]  /*5380*/  HADD2 R36, R36, -1056, -1056 ;  /* 0xe420e42024247430 */ /* 0x000fe20000000000 */
[----:B------:R-:W-:Y:S01]  /*5390*/  LOP3.LUT R17, R17, 0x3f003f, RZ, 0xc0, !PT ;  /* 0x003f003f11117812 */ /* 0x000fe200078ec0ff */
[----:B------:R-:W-:Y:S01]  /*53a0*/  HADD2 R34, R33, -1056, -1056 ;  /* 0xe420e42021227430 */ /* 0x000fe20000000000 */
[----:B------:R-:W-:Y:S01]  /*53b0*/  SHF.R.U32.HI R19, RZ, 0x6, R19 ;  /* 0x00000006ff137819 */ /* 0x000fe20000011613 */
[-C--:B------:R-:W-:Y:S01]  /*53c0*/  HFMA2 R21, R36, R8.reuse, R21 ;  /* 0x0000000824157231 */ /* 0x080fe20000000015 */
[----:B------:R-:W-:Y:S01]  /*53d0*/  LOP3.LUT R16, R16, 0x3f003f, RZ, 0xc0, !PT ;  /* 0x003f003f10107812 */ /* 0x000fe200078ec0ff */
[----:B------:R-:W-:Y:S01]  /*53e0*/  HFMA2.MMA R22, R35, R8, R22 ;  /* 0x0000000823167235 */ /* 0x000fe20000000016 */
[----:B------:R-:W-:Y:S01]  /*53f0*/  LOP3.LUT R18, R18, 0x3f003f, RZ, 0xc0, !PT ;  /* 0x003f003f12127812 */ /* 0x000fe200078ec0ff */
[----:B------:R-:W-:Y:S01]  /*5400*/  HFMA2 R23, R34, R8, R23 ;  /* 0x0000000822177231 */ /* 0x000fe20000000017 */
        /* <DEDUP_REMOVED lines=10> */
[-C--:B------:R-:W-:Y:S01]  /*54b0*/  HFMA2 R21, R8, R9.reuse, R21 ;  /* 0x0000000908157231 */ /* 0x080fe20000000015 */
[----:B------:R-:W-:Y:S01]  /*54c0*/  SHF.R.U32.HI R15, RZ, 0xc, R15 ;  /* 0x0000000cff0f7819 */ /* 0x000fe2000001160f */
[----:B------:R-:W-:Y:S01]  /*54d0*/  HADD2 R8, R19, -1056, -1056 ;  /* 0xe420e42013087430 */ /* 0x000fe20000000000 */
[-C--:B------:R-:W-:Y:S01]  /*54e0*/  HFMA2.MMA R20, R33, R9.reuse, R20 ;  /* 0x0000000921147235 */ /* 0x080fe20000000014 */
        /* <DEDUP_REMOVED lines=8> */
[----:B------:R-:W-:Y:S01]  /*5570*/  HADD2 R8, R13, -1056, -1056 ;  /* 0xe420e4200d087430 */ /* 0x000fe20000000000 */
[----:B------:R-:W-:Y:S01]  /*5580*/  LOP3.LUT R30, R30, 0x64006400, RZ, 0xfc, !PT ;  /* 0x640064001e1e7812 */ /* 0x000fe200078efcff */
[-C--:B------:R-:W-:Y:S01]  /*5590*/  HFMA2.MMA R20, R9, R10.reuse, R20 ;  /* 0x0000000a09147235 */ /* 0x080fe20000000014 */
[----:B------:R-:W-:Y:S01]  /*55a0*/  HADD2 R9, R14, -1056, -1056 ;  /* 0xe420e4200e097430 */ /* 0x000fe20000000000 */
[----:B------:R-:W-:Y:S01]  /*55b0*/  LOP3.LUT R15, R40, 0x300030, R37, 0xf8, !PT ;  /* 0x00300030280f7812 */ /* 0x000fe200078ef825 */
[----:B------:R-:W-:Y:S01]  /*55c0*/  HFMA2.MMA R22, R31, R10, R22 ;  /* 0x0000000a1f167235 */ /* 0x000fe20000000016 */
        /* <DEDUP_REMOVED lines=20> */
.L_x_4295:
        /* <DEDUP_REMOVED lines=8> */
.L_x_4293:
[----:B------:R-:W-:Y:S05]  /*5790*/  @P1 EXIT ;  /* 0x000000000000194d */ /* 0x000fea0003800000 */
[----:B------:R-:W0:Y:S04]  /*57a0*/  S2R R0, SR_CTAID.X ;  /* 0x0000000000007919 */ /* 0x000e280000002500 */
[----:B------:R-:W0:Y:S04]  /*57b0*/  S2R R5, SR_TID.X ;  /* 0x0000000000057919 */ /* 0x000e280000002100 */
[----:B-----5:R-:W1:Y:S01]  /*57c0*/  S2R R9, SR_CTAID.Y ;  /* 0x0000000000097919 */ /* 0x020e620000002600 */
[----:B0-----:R-:W-:Y:S02]  /*57d0*/  IMAD R0, R0, 0x40, R5 ;  /* 0x0000004000007824 */ /* 0x001fe400078e0205 */
[----:B------:R-:W-:-:S02]  /*57e0*/  IMAD.MOV.U32 R5, RZ, RZ, 0x2 ;  /* 0x00000002ff057424 */ /* 0x000fc400078e00ff */
        /* <DEDUP_REMOVED lines=11> */
.L_x_4300:
[----:B------:R-:W0:Y:S02]  /*58a0*/  LDS R2, [R0] ;  /* 0x0000000000027984 */ /* 0x000e240000000800 */
[----:B0-----:R-:W-:-:S06]  /*58b0*/  HADD2 R3, R2, R9 ;  /* 0x0000000902037230 */ /* 0x001fcc0000000000 */
[----:B------:R-:W0:Y:S02]  /*58c0*/  ATOMS.CAST.SPIN R3, [R0], R2, R3 ;  /* 0x000000020003738d */ /* 0x000e240001800003 */
[----:B0-----:R-:W-:-:S13]  /*58d0*/  ISETP.EQ.U32.AND P0, PT, R3, 0x1, PT ;  /* 0x000000010300780c */ /* 0x001fda0003f02070 */
[----:B------:R-:W-:Y:S05]  /*58e0*/  @!P0 BRA `(.L_x_4300) ;  /* 0xffffffb000008947 */ /* 0x000fea000383ffff */
[----:B------:R-:W-:Y:S05]  /*58f0*/  BRA `(.L_x_4298) ;  /* 0x0000003000007947 */ /* 0x000fea0003800000 */
.L_x_4299:
[----:B------:R-:W2:Y:S02]  /*5900*/  LD.E R0, [R4.64] ;  /* 0x0000000604007980 */ /* 0x000ea4000c101900 */
[----:B--2---:R-:W-:-:S05]  /*5910*/  IMAD.IADD R3, R9, 0x1, R0 ;  /* 0x0000000109037824 */ /* 0x004fca00078e0200 */
[----:B------:R0:W-:Y:S02]  /*5920*/  ST.E [R4.64], R3 ;  /* 0x0000000304007985 */ /* 0x0001e4000c101906 */
.L_x_4298:
[----:B------:R-:W-:Y:S05]  /*5930*/  BSYNC B0 ;  /* 0x0000000000007941 */ /* 0x000fea0003800000 */
.L_x_4297:
[----:B------:R-:W2:Y:S02]  /*5940*/  ATOM.E.ADD.F16x2.RN.STRONG.GPU P0, RZ, [R4.64+0x4], R7 ;  /* 0x0000040704ff798a */ /* 0x000ea4000810e9c6 */
[----:B--2---:R-:W-:Y:S05]  /*5950*/  @P0 EXIT ;  /* 0x000000000000094d */ /* 0x004fea0003800000 */
[----:B------:R-:W1:Y:S02]  /*5960*/  QSPC.E.S P0, RZ, [R4+0x4] ;  /* 0x0000040004ff73aa */ /* 0x000e640000000500 */
[----:B-1----:R-:W-:Y:S05]  /*5970*/  @!P0 BRA `(.L_x_4301) ;  /* 0x0000008000008947 */ /* 0x002fea0003800000 */
[----:B0-----:R-:W-:-:S04]  /*5980*/  IADD3 R4, R4, 0x4, RZ ;  /* 0x0000000404047810 */ /* 0x001fc80007ffe0ff */
[----:B------:R-:W-:-:S05]  /*5990*/  LOP3.LUT R4, R4, 0xffffff, RZ, 0xc0, !PT ;  /* 0x00ffffff04047812 */ /* 0x000fca00078ec0ff */
.L_x_4302:
[----:B------:R-:W0:Y:S02]  /*59a0*/  LDS R2, [R4] ;  /* 0x0000000004027984 */ /* 0x000e240000000800 */
[----:B0-----:R-:W-:-:S10]  /*59b0*/  HFMA2.MMA R3, R2, 1, 1, R7 ;  /* 0x3c003c0002037835 */ /* 0x001fd40000000007 */
[----:B------:R-:W0:Y:S02]  /*59c0*/  ATOMS.CAST.SPIN R3, [R4], R2, R3 ;  /* 0x000000020403738d */ /* 0x000e240001800003 */
[----:B0-----:R-:W-:-:S13]  /*59d0*/  ISETP.EQ.U32.AND P0, PT, R3, 0x1, PT ;  /* 0x000000010300780c */ /* 0x001fda0003f02070 */
[----:B------:R-:W-:Y:S05]  /*59e0*/  @!P0 BRA `(.L_x_4302) ;  /* 0xffffffb000008947 */ /* 0x000fea000383ffff */
[----:B------:R-:W-:Y:S05]  /*59f0*/  EXIT ;  /* 0x000000000000794d */ /* 0x000fea0003800000 */
.L_x_4301:
[----:B------:R-:W2:Y:S02]  /*5a00*/  LD.E R0, [R4.64+0x4] ;  /* 0x0000040604007980 */ /* 0x000ea4000c101900 */
[----:B0-2---:R-:W-:-:S05]  /*5a10*/  IMAD.IADD R3, R7, 0x1, R0 ;  /* 0x0000000107037824 */ /* 0x005fca00078e0200 */
[----:B------:R-:W-:Y:S01]  /*5a20*/  ST.E [R4.64+0x4], R3 ;  /* 0x0000040304007985 */ /* 0x000fe2000c101906 */
[----:B------:R-:W-:Y:S05]  /*5a30*/  EXIT ;  /* 0x000000000000794d */ /* 0x000fea0003800000 */
.L_x_4303:
        /* <DEDUP_REMOVED lines=12> */
.L_x_4811:


//--------------------- .text._Z23gemm_half_q_half_kernelILi1ELi40ELb1ELb1ELi64EEvPK6__halfPKjS4_S2_PS0_iiiiPKtS7_iiiiiibS2_i --------------------------
	.section	.text._Z23gemm_half_q_half_kernelILi1ELi40ELb1ELb1ELi64EEvPK6__halfPKjS4_S2_PS0_iiiiPKtS7_iiiiiibS2_i,"ax",@progbits
	.sectioninfo	@"SHI_REGISTERS=47"
	.align	128
        .global         _Z23gemm_half_q_half_kernelILi1ELi40ELb1ELb1ELi64EEvPK6__halfPKjS4_S2_PS0_iiiiPKtS7_iiiiiibS2_i
        .type           _Z23gemm_half_q_half_kernelILi1ELi40ELb1ELb1ELi64EEvPK6__halfPKjS4_S2_PS0_iiiiPKtS7_iiiiiibS2_i,@function
        .size           _Z23gemm_half_q_half_kernelILi1ELi40ELb1ELb1ELi64EEvPK6__halfPKjS4_S2_PS0_iiiiPKtS7_iiiiiibS2_i,(.L_x_4812 - _Z23gemm_half_q_half_kernelILi1ELi40ELb1ELb1ELi64EEvPK6__halfPKjS4_S2_PS0_iiiiPKtS7_iiiiiibS2_i)
        .other          _Z23gemm_half_q_half_kernelILi1ELi40ELb1ELb1ELi64EEvPK6__halfPKjS4_S2_PS0_iiiiPKtS7_iiiiiibS2_i,@"STO_CUDA_ENTRY STV_DEFAULT"
_Z23gemm_half_q_half_kernelILi1ELi40ELb1ELb1ELi64EEvPK6__halfPKjS4_S2_PS0_iiiiPKtS7_iiiiiibS2_i:
.text._Z23gemm_half_q_half_kernelILi1ELi40ELb1ELb1ELi64EEvPK6__halfPKjS4_S2_PS0_iiiiPKtS7_iiiiiibS2_i:
        /* <DEDUP_REMOVED lines=28> */
[----:B------:R-:W-:-:S05]  /*01c0*/  @P0 LEA.HI.X R5, R10, c[0x0][0x1a4], R11, 0x1, P3 ;  /* 0x000069000a050a11 */ /* 0x000fca00018f0c0b */
[----:B------:R-:W2:Y:S01]  /*01d0*/  @P0 LDG.E.U16.CONSTANT R4, [R4.64] ;  /* 0x0000000604040981 */ /* 0x000ea2000c1e9500 */
[----:B------:R-:W-:-:S05]  /*01e0*/  IMAD R3, R15, c[0x0][0x190], RZ ;  /* 0x000064000f037a24 */ /* 0x000fca00078e02ff */
[----:B------:R-:W-:Y:S02]  /*01f0*/  SHF.R.S32.HI R8, RZ, 0x1f, R3 ;  /* 0x0000001fff087819 */ /* 0x000fe40000011403 */
[----:B------:R-:W-:-:S05]  /*0200*/  @!P0 IADD3 R9, P4, R10, R3, RZ ;  /* 0x000000030a098210 */ /* 0x000fca0007f9e0ff */
[----:B------:R-:W-:Y:S01]  /*0210*/  @!P0 IMAD.X R12, R11, 0x1, R8, P4 ;  /* 0x000000010b0c8824 */ /* 0x000fe200020e0608 */
[----:B------:R-:W-:-:S04]  /*0220*/  @!P0 LEA R10, P4, R9, c[0x0][0x160], 0x1 ;  /* 0x00005800090a8a11 */ /* 0x000fc800078808ff */
[----:B------:R-:W-:-:S05]  /*0230*/  @!P0 LEA.HI.X R11, R9, c[0x0][0x164], R12, 0x1, P4 ;  /* 0x00005900090b8a11 */ /* 0x000fca00020f0c0c */
[----:B------:R-:W3:Y:S01]  /*0240*/  @!P0 LDG.E.U16.CONSTANT R10, [R10.64] ;  /* 0x000000060a0a8981 */ /* 0x000ee2000c1e9500 */
[----:B--2---:R-:W-:-:S05]  /*0250*/  @P0 IADD3 R3, P3, R3, R4, RZ ;  /* 0x0000000403030210 */ /* 0x004fca0007f7e0ff */
[----:B------:R-:W-:Y:S01]  /*0260*/  @P0 IMAD.X R14, RZ, RZ, R8, P3 ;  /* 0x000000ffff0e0224 */ /* 0x000fe200018e0608 */
[----:B------:R-:W-:-:S04]  /*0270*/  @P0 LEA R8, P3, R3, c[0x0][0x160], 0x1 ;  /* 0x0000580003080a11 */ /* 0x000fc800078608ff */
[----:B------:R-:W-:-:S05]  /*0280*/  @P0 LEA.HI.X R9, R3, c[0x0][0x164], R14, 0x1, P3 ;  /* 0x0000590003090a11 */ /* 0x000fca00018f0c0e */
[----:B------:R-:W2:Y:S01]  /*0290*/  @P0 LDG.E.U16.CONSTANT R8, [R8.64] ;  /* 0x0000000608080981 */ /* 0x000ea2000c1e9500 */
[----:B------:R-:W-:-:S05]  /*02a0*/  IMAD.SHL.U32 R3, R13, 0x2, RZ ;  /* 0x000000020d037824 */ /* 0x000fca00078e00ff */
[----:B--2---:R0:W-:Y:S04]  /*02b0*/  @P0 STS.U16 [R3], R8 ;  /* 0x0000000803000388 */ /* 0x0041e80000000400 */
[----:B---3--:R0:W-:Y:S02]  /*02c0*/  @!P0 STS.U16 [R3], R10 ;  /* 0x0000000a03008388 */ /* 0x0081e40000000400 */
.L_x_4305:
[----:B------:R-:W-:Y:S05]  /*02d0*/  BSYNC B0 ;  /* 0x0000000000007941 */ /* 0x000fea0003800000 */
.L_x_4304:
[----:B------:R-:W-:Y:S05]  /*02e0*/  @P1 EXIT ;  /* 0x000000000000194d */ /* 0x000fea0003800000 */
[----:B0-----:R-:W0:Y:S01]  /*02f0*/  LDC.S8 R3, c[0x0][0x1c0] ;  /* 0x00007000ff037b82 */ /* 0x001e220000000200 */
[----:B------:R-:W-:Y:S01]  /*0300*/  IMAD.SHL.U32 R8, R7, 0x80, RZ ;  /* 0x0000008007087824 */ /* 0x000fe200078e00ff */
[----:B0-----:R-:W-:Y:S01]  /*0310*/  ISETP.NE.AND P0, PT, R3, RZ, PT ;  /* 0x000000ff0300720c */ /* 0x001fe20003f05270 */
[----:B------:R-:W-:-:S03]  /*0320*/  IMAD.MOV.U32 R3, RZ, RZ, 0x2 ;  /* 0x00000002ff037424 */ /* 0x000fc600078e00ff */
[----:B------:R-:W-:Y:S01]  /*0330*/  ISETP.NE.OR P0, PT, R7, RZ, !P0 ;  /* 0x000000ff0700720c */ /* 0x000fe20004705670 */
[----:B------:R-:W-:-:S03]  /*0340*/  IMAD.WIDE R8, R8, R3, c[0x0][0x198] ;  /* 0x0000660008087625 */ /* 0x000fc600078e0203 */
[----:B------:R-:W-:Y:S02]  /*0350*/  ISETP.GE.OR P1, PT, R15, c[0x0][0x188], P0 ;  /* 0x000062000f007a0c */ /* 0x000fe40000726670 */
[----:B------:R-:W-:-:S11]  /*0360*/  ISETP.GE.AND P0, PT, R2, R25, PT ;  /* 0x000000190200720c */ /* 0x000fd60003f06270 */
        /* <DEDUP_REMOVED lines=13> */
.L_x_4307:
        /* <DEDUP_REMOVED lines=43> */
.L_x_4306:
[----:B0-----:R-:W2:Y:S04]  /*06f0*/  LDL.64 R10, [R1] ;  /* 0x00000000010a7983 */ /* 0x001ea80000100a00 */
        /* <DEDUP_REMOVED lines=9> */
[C---:B------:R-:W-:Y:S02]  /*0790*/  @P1 IMNMX R3, R2.reuse, c[0x0][0x1ac], PT ;  /* 0x00006b0002031a17 */ /* 0x040fe40003800200 */
[----:B0-----:R-:W-:-:S02]  /*07a0*/  @P4 IMNMX R9, R2, c[0x0][0x1b4], PT ;  /* 0x00006d0002094a17 */ /* 0x001fc40003800200 */
[----:B------:R-:W-:Y:S02]  /*07b0*/  @P1 IADD3 R3, R3, -c[0x0][0x1a8], RZ ;  /* 0x80006a0003031a10 */ /* 0x000fe40007ffe0ff */
[----:B------:R-:W-:Y:S02]  /*07c0*/  LEA.HI R16, R7, R4, RZ, 0x5 ;  /* 0x0000000407107211 */ /* 0x000fe400078f28ff */
[----:B------:R-:W-:Y:S02]  /*07d0*/  @P3 IMNMX R7, R2, c[0x0][0x1b0], PT ;  /* 0x00006c0002073a17 */ /* 0x000fe40003800200 */
[----:B------:R-:W-:Y:S02]  /*07e0*/  @P1 SHF.R.S32.HI R4, RZ, 0x1f, R3 ;  /* 0x0000001fff041819 */ /* 0x000fe40000011403 */
[----:B------:R-:W-:Y:S02]  /*07f0*/  @P4 IADD3 R9, R9, -c[0x0][0x1b0], RZ ;  /* 0x80006c0009094a10 */ /* 0x000fe40007ffe0ff */
[----:B------:R-:W-:-:S02]  /*0800*/  @P3 IADD3 R8, R7, -c[0x0][0x1ac], RZ ;  /* 0x80006b0007083a10 */ /* 0x000fc40007ffe0ff */
[----:B-1----:R-:W-:Y:S02]  /*0810*/  @P5 IMNMX R12, R2, c[0x0][0x1b8], PT ;  /* 0x00006e00020c5a17 */ /* 0x002fe40003800200 */
[----:B------:R-:W-:Y:S02]  /*0820*/  @P1 LEA.HI R7, R4, R3, RZ, 0x5 ;  /* 0x0000000304071211 */ /* 0x000fe400078f28ff */
[----:B------:R-:W-:Y:S02]  /*0830*/  @P4 SHF.R.S32.HI R4, RZ, 0x1f, R9 ;  /* 0x0000001fff044819 */ /* 0x000fe40000011409 */
        /* <DEDUP_REMOVED lines=24> */
[----:B------:R-:W-:Y:S01]  /*09c0*/  ISETP.GE.OR P0, PT, R2, c[0x0][0x1ac], P0 ;  /* 0x00006b0002007a0c */ /* 0x000fe20000706670 */
[----:B------:R-:W-:-:S02]  /*09d0*/  IMAD.MOV.U32 R8, RZ, RZ, RZ ;  /* 0x000000ffff087224 */ /* 0x000fc400078e00ff */
[----:B------:R-:W-:Y:S01]  /*09e0*/  @P5 IMAD R7, R13, 0x3, RZ ;  /* 0x000000030d075824 */ /* 0x000fe200078e02ff */
[----:B------:R-:W-:Y:S01]  /*09f0*/  IADD3 R3, R12, R4, R3 ;  /* 0x000000040c037210 */ /* 0x000fe20007ffe003 */
[----:B------:R-:W-:Y:S01]  /*0a00*/  @P6 IMAD.SHL.U32 R8, R15, 0x2, RZ ;  /* 0x000000020f086824 */ /* 0x000fe200078e00ff */
[----:B------:R-:W-:-:S04]  /*0a10*/  SHF.R.S32.HI R4, RZ, 0x1f, R6 ;  /* 0x0000001fff047819 */ /* 0x000fc80000011406 */
[----:B------:R-:W-:Y:S02]  /*0a20*/  IADD3 R3, R8, R3, R7 ;  /* 0x0000000308037210 */ /* 0x000fe40007ffe007 */
[----:B------:R-:W-:-:S03]  /*0a30*/  PRMT R7, RZ, 0x5410, RZ ;  /* 0x00005410ff077816 */ /* 0x000fc600000000ff */
[----:B------:R-:W-:-:S05]  /*0a40*/  IMAD R3, R3, c[0x0][0x18c], RZ ;  /* 0x0000630003037a24 */ /* 0x000fca00078e02ff */
[----:B------:R-:W-:-:S04]  /*0a50*/  IADD3 R6, P1, R6, R3, RZ ;  /* 0x0000000306067210 */ /* 0x000fc80007f3e0ff */
[----:B------:R-:W-:Y:S02]  /*0a60*/  LEA.HI.X.SX32 R3, R3, R4, 0x1, P1 ;  /* 0x0000000403037211 */ /* 0x000fe400008f0eff */
[----:B------:R-:W-:-:S04]  /*0a70*/  LEA R26, P1, R6, c[0x0][0x168], 0x2 ;  /* 0x00005a00061a7a11 */ /* 0x000fc800078210ff */
[----:B------:R-:W-:Y:S01]  /*0a80*/  LEA.HI.X R27, R6, c[0x0][0x16c], R3, 0x2, P1 ;  /* 0x00005b00061b7a11 */ /* 0x000fe200008f1403 */
[----:B------:R-:W-:Y:S01]  /*0a90*/  IMAD.MOV.U32 R3, RZ, RZ, RZ ;  /* 0x000000ffff037224 */ /* 0x000fe200078e00ff */
[----:B------:R-:W-:Y:S02]  /*0aa0*/  PRMT R6, RZ, 0x5410, RZ ;  /* 0x00005410ff067816 */ /* 0x000fe400000000ff */
[----:B--2---:R-:W-:Y:S02]  /*0ab0*/  PRMT R24, R10, 0x7610, R10 ;  /* 0x000076100a187816 */ /* 0x004fe4000000000a */
[----:B------:R-:W-:Y:S01]  /*0ac0*/  PRMT R28, R11, 0x7610, R11 ;  /* 0x000076100b1c7816 */ /* 0x000fe2000000000b */
[----:B---3--:R-:W-:Y:S01]  /*0ad0*/  IMAD.IADD R5, R2, 0x1, R5 ;  /* 0x0000000102057824 */ /* 0x008fe200078e0205 */
[----:B------:R-:W-:Y:S05]  /*0ae0*/  @P0 BRA `(.L_x_4308) ;  /* 0x0000189000000947 */ /* 0x000fea0003800000 */
[----:B------:R-:W-:Y:S01]  /*0af0*/  IMAD.MOV.U32 R3, RZ, RZ, RZ ;  /* 0x000000ffff037224 */ /* 0x000fe200078e00ff */
[----:B------:R-:W-:Y:S01]  /*0b00*/  PRMT R6, RZ, 0x5410, RZ ;  /* 0x00005410ff067816 */ /* 0x000fe200000000ff */
[----:B------:R-:W-:Y:S01]  /*0b10*/  ULDC UR5, c[0x0][0x18c] ;  /* 0x0000630000057ab9 */ /* 0x000fe20000000800 */
[----:B------:R-:W-:Y:S01]  /*0b20*/  PRMT R7, RZ, 0x5410, RZ ;  /* 0x00005410ff077816 */ /* 0x000fe200000000ff */
[----:B------:R-:W-:-:S02]  /*0b30*/  USHF.R.S32.HI UR5, URZ, 0x1f, UR5 ;  /* 0x0000001f3f057899 */ /* 0x000fc40008011405 */
[----:B------:R-:W-:Y:S02]  /*0b40*/  UMOV UR4, URZ ;  /* 0x0000003f00047c82 */ /* 0x000fe40008000000 */
.L_x_4311:
[C---:B------:R-:W-:Y:S01]  /*0b50*/  ISETP.NE.AND P0, PT, R2.reuse, R5, PT ;  /* 0x000000050200720c */ /* 0x040fe20003f05270 */
[----:B------:R-:W-:Y:S01]  /*0b60*/  IMAD.MOV.U32 R4, RZ, RZ, c[0x0][0x18c] ;  /* 0x00006300ff047624 */ /* 0x000fe200078e00ff */
[----:B------:R-:W2:Y:S11]  /*0b70*/  LDG.E.128.CONSTANT R20, [R26.64] ;  /* 0x000000061a147981 */ /* 0x000eb6000c1e9d00 */
[----:B------:R-:W-:Y:S01]  /*0b80*/  @!P0 IADD3 R3, R3, 0x1, RZ ;  /* 0x0000000103038810 */ /* 0x000fe20007ffe0ff */
[----:B------:R-:W-:-:S02]  /*0b90*/  @!P0 IMAD.SHL.U32 R10, R2, 0x2, RZ ;  /* 0x00000002020a8824 */ /* 0x000fc400078e00ff */
[----:B------:R-:W-:Y:S02]  /*0ba0*/  @!P0 IMAD.MOV.U32 R11, RZ, RZ, 0x2 ;  /* 0x00000002ff0b8424 */ /* 0x000fe400078e00ff */
[----:B------:R-:W-:Y:S02]  /*0bb0*/  @!P0 IMAD R8, R3, 0x8, R1 ;  /* 0x0000000803088824 */ /* 0x000fe400078e0201 */
[----:B------:R-:W-:-:S04]  /*0bc0*/  IMAD.WIDE R16, R4, 0x4, R26 ;  /* 0x0000000404107825 */ /* 0x000fc800078e021a */
[----:B------:R-:W3:Y:S01]  /*0bd0*/  @!P0 LDL.64 R8, [R8] ;  /* 0x0000000008088983 */ /* 0x000ee20000100a00 */
[----:B------:R-:W-:-:S04]  /*0be0*/  @!P0 IMAD.WIDE R10, R10, R11, c[0x0][0x198] ;  /* 0x000066000a0a8625 */ /* 0x000fc800078e020b */
[----:B------:R-:W-:Y:S02]  /*0bf0*/  IMAD.WIDE R12, R4, 0x4, R16 ;  /* 0x00000004040c7825 */ /* 0x000fe400078e0210 */
[----:B------:R0:W4:Y:S04]  /*0c00*/  @!P0 LDG.E.U16.CONSTANT R11, [R10.64+0x2] ;  /* 0x000002060a0b8981 */ /* 0x000128000c1e9500 */
[----:B------:R-:W5:Y:S04]  /*0c10*/  LDG.E.128.CONSTANT R12, [R12.64] ;  /* 0x000000060c0c7981 */ /* 0x000f68000c1e9d00 */
[----:B------:R-:W5:Y:S01]  /*0c20*/  LDG.E.128.CONSTANT R16, [R16.64] ;  /* 0x0000000610107981 */ /* 0x000f62000c1e9d00 */
        /* <DEDUP_REMOVED lines=15> */
[----:B-----5:R-:W-:Y:S02]  /*0d20*/  SHF.R.U32.HI R30, RZ, 0x8, R12 ;  /* 0x00000008ff1e7819 */ /* 0x020fe4000001160c */
        /* <DEDUP_REMOVED lines=166> */
.L_x_4309:
        /* <DEDUP_REMOVED lines=183> */
.L_x_4310:
        /* <DEDUP_REMOVED lines=8> */
.L_x_4308:
[----:B------:R-:W-:-:S04]  /*2380*/  ISETP.GE.AND P0, PT, R2, R25, PT ;  /* 0x000000190200720c */ /* 0x000fc80003f06270 */
[----:B------:R-:W-:-:S13]  /*2390*/  ISETP.GE.OR P0, PT, R2, c[0x0][0x1b4], P0 ;  /* 0x00006d0002007a0c */ /* 0x000fda0000706670 */
[----:B------:R-:W-:Y:S05]  /*23a0*/  @P0 BRA `(.L_x_4312) ;  /* 0x0000261000000947 */ /* 0x000fea0003800000 */
[----:B------:R-:W-:-:S05]  /*23b0*/  IMAD.MOV.U32 R21, RZ, RZ, c[0x0][0x18c] ;  /* 0x00006300ff157624 */ /* 0x000fca00078e00ff */
[----:B------:R-:W-:-:S04]  /*23c0*/  SHF.R.S32.HI R4, RZ, 0x1f, R21 ;  /* 0x0000001fff047819 */ /* 0x000fc80000011415 */
[----:B------:R-:W-:Y:S02]  /*23d0*/  SHF.L.U64.HI R23, R21, 0x4, R4 ;  /* 0x0000000415177819 */ /* 0x000fe40000010204 */
.L_x_4317:
        /* <DEDUP_REMOVED lines=8> */
[----:B------:R-:W-:Y:S02]  /*2460*/  IMAD.MOV.U32 R12, RZ, RZ, R26 ;  /* 0x000000ffff0c7224 */ /* 0x000fe400078e001a */
[----:B------:R-:W-:Y:S01]  /*2470*/  IMAD.MOV.U32 R13, RZ, RZ, R27 ;  /* 0x000000ffff0d7224 */ /* 0x000fe200078e001b */
[----:B--2---:R-:W-:Y:S02]  /*2480*/  @!P0 PRMT R24, R10, 0x7610, R24 ;  /* 0x000076100a188816 */ /* 0x004fe40000000018 */
[----:B------:R-:W-:Y:S01]  /*2490*/  @!P0 PRMT R28, R11, 0x7610, R28 ;  /* 0x000076100b1c8816 */ /* 0x000fe2000000001c */
[----:B---3--:R-:W-:Y:S01]  /*24a0*/  @!P0 IMAD.IADD R5, R9, 0x1, R2 ;  /* 0x0000000109058824 */ /* 0x008fe200078e0202 */
[----:B------:R-:W-:-:S02]  /*24b0*/  @!P0 PRMT R24, R24, 0x7610, R10 ;  /* 0x0000761018188816 */ /* 0x000fc4000000000a */
[----:B------:R-:W-:Y:S01]  /*24c0*/  @!P0 PRMT R28, R28, 0x7610, R11 ;  /* 0x000076101c1c8816 */ /* 0x000fe2000000000b */
[----:B------:R-:W-:Y:S05]  /*24d0*/  @P2 BRA `(.L_x_4313) ;  /* 0x0000247000002947 */ /* 0x000fea0003800000 */
[----:B------:R-:W-:Y:S01]  /*24e0*/  PRMT R4, R0, 0x9910, RZ ;  /* 0x0000991000047816 */ /* 0x000fe200000000ff */
[----:B------:R-:W-:-:S03]  /*24f0*/  IMAD.MOV.U32 R21, RZ, RZ, c[0x0][0x18c] ;  /* 0x00006300ff157624 */ /* 0x000fc600078e00ff */
[----:B------:R-:W-:Y:S01]  /*2500*/  ISETP.NE.AND P0, PT, R4, RZ, PT ;  /* 0x000000ff0400720c */ /* 0x000fe20003f05270 */
[----:B------:R-:W-:-:S04]  /*2510*/  IMAD.WIDE R16, R21, 0x4, R12 ;  /* 0x0000000415107825 */ /* 0x000fc800078e020c */
[----:B------:R-:W-:Y:S02]  /*2520*/  IMAD.MOV.U32 R4, RZ, RZ, 0x2c00 ;  /* 0x00002c00ff047424 */ /* 0x000fe400078e00ff */
[----:B------:R-:W-:-:S06]  /*2530*/  IMAD.WIDE R14, R21, 0x4, R16 ;  /* 0x00000004150e7825 */ /* 0x000fcc00078e0210 */
[----:B------:R-:W-:Y:S05]  /*2540*/  @!P0 BRA `(.L_x_4314) ;  /* 0x000008f000008947 */ /* 0x000fea0003800000 */
[----:B------:R-:W2:Y:S04]  /*2550*/  LDG.E.128.CONSTANT R8, [R12.64] ;  /* 0x000000060c087981 */ /* 0x000ea8000c1e9d00 */
[----:B------:R-:W0:Y:S02]  /*2560*/  LDS.64 R18, [UR4] ;  /* 0x00000004ff127984 */ /* 0x000e240008000a00 */
[--C-:B0-----:R-:W-:Y:S02]  /*2570*/  HADD2.F32 R33, -RZ, R18.reuse.H0_H0 ;  /* 0x20000012ff217230 */ /* 0x101fe40000004100 */
[----:B------:R-:W-:Y:S02]  /*2580*/  HADD2.F32 R18, -RZ, R18.H1_H1 ;  /* 0x30000012ff127230 */ /* 0x000fe40000004100 */
[----:B------:R-:W-:-:S02]  /*2590*/  HADD2.F32 R31, -RZ, R19.H0_H0 ;  /* 0x20000013ff1f7230 */ /* 0x000fc40000004100 */
[----:B------:R-:W-:Y:S01]  /*25a0*/  HADD2.F32 R19, -RZ, R19.H1_H1 ;  /* 0x30000013ff137230 */ /* 0x000fe20000004100 */
[C---:B--2---:R-:W-:Y:S02]  /*25b0*/  LOP3.LUT R32, R8.reuse, 0xf000f, RZ, 0xc0, !PT ;  /* 0x000f000f08207812 */ /* 0x044fe400078ec0ff */
        /* <DEDUP_REMOVED lines=17> */
[----:B------:R-:W0:Y:S01]  /*26d0*/  LDS.64 R8, [UR4+0x8] ;  /* 0x00000804ff087984 */ /* 0x000e220008000a00 */
[----:B------:R-:W-:Y:S01]  /*26e0*/  HADD2.F32 R40, -RZ, R37.H0_H0 ;  /* 0x20000025ff287230 */ /* 0x000fe20000004100 */
[----:B------:R-:W-:Y:S01]  /*26f0*/  LOP3.LUT R43, R29, 0x64006400, RZ, 0xfc, !PT ;  /* 0x640064001d2b7812 */ /* 0x000fe200078efcff */
[----:B------:R-:W-:Y:S01]  /*2700*/  HADD2.F32 R38, -RZ, R36.H0_H0 ;  /* 0x20000024ff267230 */ /* 0x000fe20000004100 */
[----:B------:R-:W-:Y:S01]  /*2710*/  SHF.R.U32.HI R10, RZ, 0x8, R10 ;  /* 0x00000008ff0a7819 */ /* 0x000fe2000001160a */
[----:B------:R-:W-:Y:S01]  /*2720*/  HADD2.F32 R42, -RZ, R35.H0_H0 ;  /* 0x20000023ff2a7230 */ /* 0x000fe20000004100 */
        /* <DEDUP_REMOVED lines=8> */
[----:B------:R-:W-:Y:S01]  /*27b0*/  FFMA.FTZ R34, R41, R18, R40 ;  /* 0x0000001229227223 */ /* 0x000fe20000010028 */
[----:B------:R-:W-:Y:S01]  /*27c0*/  LOP3.LUT R35, R20, 0x64006400, RZ, 0xfc, !PT ;  /* 0x6400640014237812 */ /* 0x000fe200078efcff */
[----:B------:R-:W-:Y:S01]  /*27d0*/  FFMA.FTZ R20, R18, R38, R37 ;  /* 0x0000002612147223 */ /* 0x000fe20000010025 */
[----:B------:R-:W-:Y:S01]  /*27e0*/  LOP3.LUT R41, R22, 0x64006400, RZ, 0xfc, !PT ;  /* 0x6400640016297812 */ /* 0x000fe200078efcff */
[----:B------:R-:W-:Y:S01]  /*27f0*/  FFMA.FTZ R22, R18, R36, R39 ;  /* 0x0000002412167223 */ /* 0x000fe20000010027 */
[----:B------:R-:W-:Y:S01]  /*2800*/  LOP3.LUT R37, R30, 0x64006400, RZ, 0xfc, !PT ;  /* 0x640064001e257812 */ /* 0x000fe200078efcff */
[-C--:B------:R-:W-:Y:S01]  /*2810*/  HFMA2 R36, R43, R4.reuse.H0_H0, -72, -72 ;  /* 0xd480d4802b247431 */ /* 0x080fe20000040004 */
[----:B------:R-:W-:Y:S01]  /*2820*/  SHF.R.U32.HI R11, RZ, 0x8, R11 ;  /* 0x00000008ff0b7819 */ /* 0x000fe2000001160b */
[----:B------:R-:W-:-:S02]  /*2830*/  HFMA2 R29, R35, R4.H0_H0, -72, -72 ;  /* 0xd480d480231d7431 */ /* 0x000fc40000040004 */
[-C--:B------:R-:W-:Y:S02]  /*2840*/  HFMA2 R35, R41, R4.reuse.H0_H0, -72, -72 ;  /* 0xd480d48029237431 */ /* 0x080fe40000040004 */
[----:B------:R-:W-:Y:S02]  /*2850*/  HADD2.F32 R40, -RZ, R32.H1_H1 ;  /* 0x30000020ff287230 */ /* 0x000fe40000004100 */
[----:B------:R-:W-:Y:S02]  /*2860*/  HFMA2 R30, R37, R4.H0_H0, -72, -72 ;  /* 0xd480d480251e7431 */ /* 0x000fe40000040004 */
[----:B------:R-:W-:Y:S01]  /*2870*/  HADD2.F32 R32, -RZ, R36.H0_H0 ;  /* 0x20000024ff207230 */ /* 0x000fe20000004100 */
[----:B------:R-:W-:Y:S01]  /*2880*/  FFMA.FTZ R18, R18, R40, R33 ;  /* 0x0000002812127223 */ /* 0x000fe20000010021 */
        /* <DEDUP_REMOVED lines=11> */
[----:B------:R-:W-:Y:S01]  /*2940*/  HADD2.F32 R29, -RZ, R29.H1_H1 ;  /* 0x3000001dff1d7230 */ /* 0x000fe20000004100 */
[C---:B------:R-:W-:Y:S01]  /*2950*/  FFMA.FTZ R20, R19.reuse, R36, R22 ;  /* 0x0000002413147223 */ /* 0x040fe20000010016 */
[----:B------:R-:W-:Y:S01]  /*2960*/  LOP3.LUT R33, R10, 0xf000f, RZ, 0xc0, !PT ;  /* 0x000f000f0a217812 */ /* 0x000fe200078ec0ff */
[----:B------:R-:W-:Y:S01]  /*2970*/  FFMA.FTZ R22, R19, R38, R18 ;  /* 0x0000002613167223 */ /* 0x000fe20000010012 */
[----:B------:R-:W-:Y:S01]  /*2980*/  LOP3.LUT R18, R26, 0xf000f, RZ, 0xc0, !PT ;  /* 0x000f000f1a127812 */ /* 0x000fe200078ec0ff */
[----:B------:R-:W-:Y:S01]  /*2990*/  FFMA.FTZ R30, R29, R19, R34 ;  /* 0x000000131d1e7223 */ /* 0x000fe20000010022 */
[----:B------:R-:W-:Y:S01]  /*29a0*/  LOP3.LUT R19, R27, 0xf000f, RZ, 0xc0, !PT ;  /* 0x000f000f1b137812 */ /* 0x000fe200078ec0ff */
[--C-:B0-----:R-:W-:Y:S01]  /*29b0*/  HADD2.F32 R29, -RZ, R8.reuse.H0_H0 ;  /* 0x20000008ff1d7230 */ /* 0x101fe20000004100 */
[----:B------:R-:W-:Y:S01]  /*29c0*/  LOP3.LUT R31, R18, 0x64006400, RZ, 0xfc, !PT ;  /* 0x64006400121f7812 */ /* 0x000fe200078efcff */
[----:B------:R-:W-:Y:S01]  /*29d0*/  HADD2.F32 R18, -RZ, R8.H1_H1 ;  /* 0x30000008ff127230 */ /* 0x000fe20000004100 */
[----:B------:R-:W-:Y:S01]  /*29e0*/  LOP3.LUT R35, R11, 0xf000f, RZ, 0xc0, !PT ;  /* 0x000f000f0b237812 */ /* 0x000fe200078ec0ff */
[--C-:B------:R-:W-:Y:S01]  /*29f0*/  HADD2.F32 R8, -RZ, R9.reuse.H0_H0 ;  /* 0x20000009ff087230 */ /* 0x100fe20000004100 */
[----:B------:R-:W-:Y:S01]  /*2a00*/  LOP3.LUT R19, R19, 0x64006400, RZ, 0xfc, !PT ;  /* 0x6400640013137812 */ /* 0x000fe200078efcff */
[----:B------:R-:W-:Y:S01]  /*2a10*/  HADD2 R31, R31, -1032, -1032 ;  /* 0xe408e4081f1f7430 */ /* 0x000fe20000000000 */
[----:B------:R-:W-:Y:S01]  /*2a20*/  LOP3.LUT R34, R33, 0x64006400, RZ, 0xfc, !PT ;  /* 0x6400640021227812 */ /* 0x000fe200078efcff */
[----:B------:R-:W-:Y:S01]  /*2a30*/  HADD2.F32 R9, -RZ, R9.H1_H1 ;  /* 0x30000009ff097230 */ /* 0x000fe20000004100 */
[----:B------:R-:W-:Y:S01]  /*2a40*/  LOP3.LUT R35, R35, 0x64006400, RZ, 0xfc, !PT ;  /* 0x6400640023237812 */ /* 0x000fe200078efcff */
[----:B------:R-:W-:Y:S01]  /*2a50*/  HADD2 R33, R19, -1032, -1032 ;  /* 0xe408e40813217430 */ /* 0x000fe20000000000 */
[----:B------:R-:W-:Y:S01]  /*2a60*/  LOP3.LUT R26, R26, 0xf000f0, RZ, 0xc0, !PT ;  /* 0x00f000f01a1a7812 */ /* 0x000fe200078ec0ff */
[----:B------:R-:W-:Y:S01]  /*2a70*/  HADD2 R34, R34, -1032, -1032 ;  /* 0xe408e40822227430 */ /* 0x000fe20000000000 */
[----:B------:R-:W-:Y:S01]  /*2a80*/  LOP3.LUT R10, R10, 0xf000f0, RZ, 0xc0, !PT ;  /* 0x00f000f00a0a7812 */ /* 0x000fe200078ec0ff */
[----:B------:R-:W-:-:S02]  /*2a90*/  HADD2 R19, R35, -1032, -1032 ;  /* 0xe408e40823137430 */ /* 0x000fc40000000000 */
[----:B------:R-:W-:Y:S02]  /*2aa0*/  HADD2.F32 R37, -RZ, R31.H0_H0 ;  /* 0x2000001fff257230 */ /* 0x000fe40000004100 */
[----:B------:R-:W-:Y:S02]  /*2ab0*/  HADD2.F32 R39, -RZ, R33.H0_H0 ;  /* 0x20000021ff277230 */ /* 0x000fe40000004100 */
[--C-:B------:R-:W-:Y:S01]  /*2ac0*/  HADD2.F32 R35, -RZ, R34.reuse.H0_H0 ;  /* 0x20000022ff237230 */ /* 0x100fe20000004100 */
[----:B------:R-:W-:Y:S01]  /*2ad0*/  FFMA.FTZ R37, R37, R29, R30 ;  /* 0x0000001d25257223 */ /* 0x000fe2000001001e */
[----:B------:R-:W-:Y:S01]  /*2ae0*/  HADD2.F32 R31, -RZ, R31.H1_H1 ;  /* 0x3000001fff1f7230 */ /* 0x000fe20000004100 */
[C---:B------:R-:W-:Y:S01]  /*2af0*/  FFMA.FTZ R39, R29.reuse, R39, R32 ;  /* 0x000000271d277223 */ /* 0x040fe20000010020 */
[----:B------:R-:W-:Y:S01]  /*2b00*/  HADD2.F32 R33, -RZ, R33.H1_H1 ;  /* 0x30000021ff217230 */ /* 0x000fe20000004100 */
[----:B------:R-:W-:Y:S01]  /*2b10*/  FFMA.FTZ R35, R29, R35, R20 ;  /* 0x000000231d237223 */ /* 0x000fe20000010014 */
[--C-:B------:R-:W-:Y:S01]  /*2b20*/  HADD2.F32 R36, -RZ, R19.reuse.H0_H0 ;  /* 0x20000013ff247230 */ /* 0x100fe20000004100 */
[----:B------:R-:W-:Y:S01]  /*2b30*/  LOP3.LUT R20, R27, 0xf000f0, RZ, 0xc0, !PT ;  /* 0x00f000f01b147812 */ /* 0x000fe200078ec0ff */
[----:B------:R-:W-:Y:S01]  /*2b40*/  FFMA.FTZ R27, R31, R18, R37 ;  /* 0x000000121f1b7223 */ /* 0x000fe20000010025 */
[----:B------:R-:W-:Y:S01]  /*2b50*/  HADD2.F32 R34, -RZ, R34.H1_H1 ;  /* 0x30000022ff227230 */ /* 0x000fe20000004100 */
[----:B------:R-:W-:Y:S01]  /*2b60*/  FFMA.FTZ R31, R18, R33, R39 ;  /* 0x00000021121f7223 */ /* 0x000fe20000010027 */
[----:B------:R-:W-:Y:S01]  /*2b70*/  LOP3.LUT R33, R26, 0x64006400, RZ, 0xfc, !PT ;  /* 0x640064001a217812 */ /* 0x000fe200078efcff */
[----:B------:R-:W-:Y:S01]  /*2b80*/  FFMA.FTZ R29, R29, R36, R22 ;  /* 0x000000241d1d7223 */ /* 0x000fe20000010016 */
[----:B------:R-:W-:Y:S01]  /*2b90*/  LOP3.LUT R37, R20, 0x64006400, RZ, 0xfc, !PT ;  /* 0x6400640014257812 */ /* 0x000fe200078efcff */
[----:B------:R-:W-:Y:S01]  /*2ba0*/  HADD2.F32 R26, -RZ, R19.H1_H1 ;  /* 0x30000013ff1a7230 */ /* 0x000fe20000004100 */
[----:B------:R-:W-:Y:S01]  /*2bb0*/  LOP3.LUT R22, R11, 0xf000f0, RZ, 0xc0, !PT ;  /* 0x00f000f00b167812 */ /* 0x000fe200078ec0ff */
[-C--:B------:R-:W-:Y:S01]  /*2bc0*/  HFMA2 R20, R33, R4.reuse.H0_H0, -72, -72 ;  /* 0xd480d48021147431 */ /* 0x080fe20000040004 */
[----:B------:R-:W-:Y:S01]  /*2bd0*/  LOP3.LUT R33, R10, 0x64006400, RZ, 0xfc, !PT ;  /* 0x640064000a217812 */ /* 0x000fe200078efcff */
[-C--:B------:R-:W-:Y:S01]  /*2be0*/  HFMA2 R11, R37, R4.reuse.H0_H0, -72, -72 ;  /* 0xd480d480250b7431 */ /* 0x080fe20000040004 */
[----:B------:R-:W-:Y:S01]  /*2bf0*/  LOP3.LUT R37, R22, 0x64006400, RZ, 0xfc, !PT ;  /* 0x6400640016257812 */ /* 0x000fe200078efcff */
[C---:B------:R-:W-:Y:S01]  /*2c00*/  FFMA.FTZ R29, R18.reuse, R26, R29 ;  /* 0x0000001a121d7223 */ /* 0x040fe2000001001d */
[----:B------:R-:W-:Y:S01]  /*2c10*/  HADD2.F32 R19, -RZ, R20.H0_H0 ;  /* 0x20000014ff137230 */ /* 0x000fe20000004100 */
[----:B------:R-:W-:Y:S01]  /*2c20*/  FFMA.FTZ R35, R18, R34, R35 ;  /* 0x0000002212237223 */ /* 0x000fe20000010023 */
[----:B------:R-:W-:-:S02]  /*2c30*/  HFMA2 R33, R33, R4.H0_H0, -72, -72 ;  /* 0xd480d48021217431 */ /* 0x000fc40000040004 */
[----:B------:R-:W-:Y:S01]  /*2c40*/  HFMA2 R10, R37, R4.H0_H0, -72, -72 ;  /* 0xd480d480250a7431 */ /* 0x000fe20000040004 */
[----:B------:R-:W-:Y:S01]  /*2c50*/  FFMA.FTZ R19, R19, R8, R27 ;  /* 0x0000000813137223 */ /* 0x000fe2000001001b */
        /* <DEDUP_REMOVED lines=30> */
.L_x_4314:
[----:B------:R-:W-:Y:S05]  /*2e40*/  @!P0 BRA `(.L_x_4315) ;  /* 0x000008f000008947 */ /* 0x000fea0003800000 */
[----:B------:R0:W2:Y:S04]  /*2e50*/  LDG.E.128.CONSTANT R8, [R16.64] ;  /* 0x0000000610087981 */ /* 0x0000a8000c1e9d00 */
[----:B------:R-:W1:Y:S02]  /*2e60*/  LDS.64 R18, [UR4+0x10] ;  /* 0x00001004ff127984 */ /* 0x000e640008000a00 */
[--C-:B-1----:R-:W-:Y:S02]  /*2e70*/  HADD2.F32 R31, -RZ, R18.reuse.H0_H0 ;  /* 0x20000012ff1f7230 */ /* 0x102fe40000004100 */
[----:B------:R-:W-:Y:S02]  /*2e80*/  HADD2.F32 R18, -RZ, R18.H1_H1 ;  /* 0x30000012ff127230 */ /* 0x000fe40000004100 */
[----:B0-----:R-:W-:-:S02]  /*2e90*/  HADD2.F32 R17, -RZ, R19.H0_H0 ;  /* 0x20000013ff117230 */ /* 0x001fc40000004100 */
        /* <DEDUP_REMOVED lines=9> */
[----:B------:R-:W-:Y:S01]  /*2f30*/  LOP3.LUT R8, R8, 0x64006400, RZ, 0xfc, !PT ;  /* 0x6400640008087812 */ /* 0x000fe200078efcff */
[----:B------:R-:W-:Y:S01]  /*2f40*/  HADD2 R33, R30, -1032, -1032 ;  /* 0xe408e4081e217430 */ /* 0x000fe20000000000 */
[----:B------:R-:W-:Y:S02]  /*2f50*/  LOP3.LUT R9, R9, 0x64006400, RZ, 0xfc, !PT ;  /* 0x6400640009097812 */ /* 0x000fe400078efcff */
[C---:B------:R-:W-:Y:S01]  /*2f60*/  LOP3.LUT R32, R11.reuse, 0xf000f, RZ, 0xc0, !PT ;  /* 0x000f000f0b207812 */ /* 0x040fe200078ec0ff */
[----:B------:R-:W-:Y:S01]  /*2f70*/  HADD2 R34, R8, -1032, -1032 ;  /* 0xe408e40808227430 */ /* 0x000fe20000000000 */
[----:B------:R-:W-:Y:S01]  /*2f80*/  LOP3.LUT R29, R10, 0xf000f0, RZ, 0xc0, !PT ;  /* 0x00f000f00a1d7812 */ /* 0x000fe200078ec0ff */
[----:B------:R-:W-:Y:S01]  /*2f90*/  HADD2 R36, R9, -1032, -1032 ;  /* 0xe408e40809247430 */ /* 0x000fe20000000000 */
[----:B------:R-:W-:Y:S01]  /*2fa0*/  LOP3.LUT R32, R32, 0x64006400, RZ, 0xfc, !PT ;  /* 0x6400640020207812 */ /* 0x000fe200078efcff */
[--C-:B------:R-:W-:Y:S01]  /*2fb0*/  HADD2.F32 R30, -RZ, R33.reuse.H0_H0 ;  /* 0x20000021ff1e7230 */ /* 0x100fe20000004100 */
[----:B------:R-:W0:Y:S01]  /*2fc0*/  LDS.64 R8, [UR4+0x18] ;  /* 0x00001804ff087984 */ /* 0x000e220008000a00 */
[----:B------:R-:W-:Y:S01]  /*2fd0*/  HADD2.F32 R38, -RZ, R34.H0_H0 ;  /* 0x20000022ff267230 */ /* 0x000fe20000004100 */
[----:B------:R-:W-:Y:S01]  /*2fe0*/  LOP3.LUT R16, R11, 0xf000f0, RZ, 0xc0, !PT ;  /* 0x00f000f00b107812 */ /* 0x000fe200078ec0ff */
[----:B------:R-:W-:Y:S01]  /*2ff0*/  HADD2.F32 R37, -RZ, R33.H1_H1 ;  /* 0x30000021ff257230 */ /* 0x000fe20000004100 */
[----:B------:R-:W-:Y:S01]  /*3000*/  FFMA.FTZ R30, R30, R31, RZ ;  /* 0x0000001f1e1e7223 */ /* 0x000fe200000100ff */
[----:B------:R-:W-:Y:S01]  /*3010*/  HADD2.F32 R40, -RZ, R36.H0_H0 ;  /* 0x20000024ff287230 */ /* 0x000fe20000004100 */
[----:B------:R-:W-:Y:S01]  /*3020*/  FFMA.FTZ R35, R31, R38, RZ ;  /* 0x000000261f237223 */ /* 0x000fe200000100ff */
[----:B------:R-:W-:Y:S01]  /*3030*/  HADD2.F32 R34, -RZ, R34.H1_H1 ;  /* 0x30000022ff227230 */ /* 0x000fe20000004100 */
[----:B------:R-:W-:Y:S01]  /*3040*/  FFMA.FTZ R30, R37, R18, R30 ;  /* 0x00000012251e7223 */ /* 0x000fe2000001001e */
[----:B------:R-:W-:Y:S01]  /*3050*/  HADD2 R32, R32, -1032, -1032 ;  /* 0xe408e40820207430 */ /* 0x000fe20000000000 */
[----:B------:R-:W-:Y:S01]  /*3060*/  LOP3.LUT R27, R27, 0x64006400, RZ, 0xfc, !PT ;  /* 0x640064001b1b7812 */ /* 0x000fe200078efcff */
[----:B------:R-:W-:Y:S01]  /*3070*/  HADD2.F32 R36, -RZ, R36.H1_H1 ;  /* 0x30000024ff247230 */ /* 0x000fe20000004100 */
[----:B------:R-:W-:Y:S01]  /*3080*/  FFMA.FTZ R33, R31, R40, RZ ;  /* 0x000000281f217223 */ /* 0x000fe200000100ff */
[----:B------:R-:W-:Y:S01]  /*3090*/  LOP3.LUT R37, R26, 0x64006400, RZ, 0xfc, !PT ;  /* 0x640064001a257812 */ /* 0x000fe200078efcff */
[----:B------:R-:W-:Y:S01]  /*30a0*/  FFMA.FTZ R26, R18, R34, R35 ;  /* 0x00000022121a7223 */ /* 0x000fe20000010023 */
[----:B------:R-:W-:Y:S01]  /*30b0*/  LOP3.LUT R39, R29, 0x64006400, RZ, 0xfc, !PT ;  /* 0x640064001d277812 */ /* 0x000fe200078efcff */
[--C-:B------:R-:W-:Y:S01]  /*30c0*/  HADD2.F32 R42, -RZ, R32.reuse.H0_H0 ;  /* 0x20000020ff2a7230 */ /* 0x100fe20000004100 */
[----:B------:R-:W-:Y:S01]  /*30d0*/  LOP3.LUT R35, R16, 0x64006400, RZ, 0xfc, !PT ;  /* 0x6400640010237812 */ /* 0x000fe200078efcff */
[----:B------:R-:W-:Y:S01]  /*30e0*/  FFMA.FTZ R34, R18, R36, R33 ;  /* 0x0000002412227223 */ /* 0x000fe20000010021 */
[-C--:B------:R-:W-:Y:S01]  /*30f0*/  HFMA2 R29, R27, R4.reuse.H0_H0, -72, -72 ;  /* 0xd480d4801b1d7431 */ /* 0x080fe20000040004 */
[----:B------:R-:W-:Y:S01]  /*3100*/  SHF.R.U32.HI R10, RZ, 0x8, R10 ;  /* 0x00000008ff0a7819 */ /* 0x000fe2000001160a */
[-C--:B------:R-:W-:Y:S01]  /*3110*/  HFMA2 R33, R37, R4.reuse.H0_H0, -72, -72 ;  /* 0xd480d48025217431 */ /* 0x080fe20000040004 */
[----:B------:R-:W-:Y:S01]  /*3120*/  FFMA.FTZ R31, R31, R42, RZ ;  /* 0x0000002a1f1f7223 */ /* 0x000fe200000100ff */
[----:B------:R-:W-:Y:S01]  /*3130*/  HFMA2 R27, R39, R4.H0_H0, -72, -72 ;  /* 0xd480d480271b7431 */ /* 0x000fe20000040004 */
[----:B------:R-:W-:Y:S01]  /*3140*/  SHF.R.U32.HI R11, RZ, 0x8, R11 ;  /* 0x00000008ff0b7819 */ /* 0x000fe2000001160b */
[----:B------:R-:W-:-:S02]  /*3150*/  HADD2.F32 R38, -RZ, R32.H1_H1 ;  /* 0x30000020ff267230 */ /* 0x000fc40000004100 */
[----:B------:R-:W-:Y:S02]  /*3160*/  HFMA2 R16, R35, R4.H0_H0, -72, -72 ;  /* 0xd480d48023107431 */ /* 0x000fe40000040004 */
[----:B------:R-:W-:Y:S01]  /*3170*/  HADD2.F32 R32, -RZ, R33.H0_H0 ;  /* 0x20000021ff207230 */ /* 0x000fe20000004100 */
[----:B------:R-:W-:Y:S01]  /*3180*/  FFMA.FTZ R18, R18, R38, R31 ;  /* 0x0000002612127223 */ /* 0x000fe2000001001f */
[----:B------:R-:W-:Y:S02]  /*3190*/  HADD2.F32 R36, -RZ, R29.H0_H0 ;  /* 0x2000001dff247230 */ /* 0x000fe40000004100 */
        /* <DEDUP_REMOVED lines=12> */
[----:B------:R-:W-:Y:S01]  /*3260*/  LOP3.LUT R29, R10, 0xf000f, RZ, 0xc0, !PT ;  /* 0x000f000f0a1d7812 */ /* 0x000fe200078ec0ff */
[C---:B------:R-:W-:Y:S01]  /*3270*/  FFMA.FTZ R18, R19.reuse, R34, R37 ;  /* 0x0000002213127223 */ /* 0x040fe20000010025 */
[----:B------:R-:W-:Y:S01]  /*3280*/  LOP3.LUT R17, R22, 0xf000f, RZ, 0xc0, !PT ;  /* 0x000f000f16117812 */ /* 0x000fe200078ec0ff */
[----:B------:R-:W-:Y:S01]  /*3290*/  FFMA.FTZ R19, R19, R16, R31 ;  /* 0x0000001013137223 */ /* 0x000fe2000001001f */
[----:B------:R-:W-:Y:S01]  /*32a0*/  LOP3.LUT R16, R20, 0xf000f, RZ, 0xc0, !PT ;  /* 0x000f000f14107812 */ /* 0x000fe200078ec0ff */
[--C-:B0-----:R-:W-:Y:S01]  /*32b0*/  HADD2.F32 R27, -RZ, R8.reuse.H0_H0 ;  /* 0x20000008ff1b7230 */ /* 0x101fe20000004100 */
[----:B------:R-:W-:Y:S01]  /*32c0*/  LOP3.LUT R32, R11, 0xf000f, RZ, 0xc0, !PT ;  /* 0x000f000f0b207812 */ /* 0x000fe200078ec0ff */
[----:B------:R-:W-:Y:S01]  /*32d0*/  HADD2.F32 R8, -RZ, R8.H1_H1 ;  /* 0x30000008ff087230 */ /* 0x000fe20000004100 */
        /* <DEDUP_REMOVED lines=11> */
[----:B------:R-:W-:-:S02]  /*3390*/  HADD2.F32 R33, -RZ, R29.H0_H0 ;  /* 0x2000001dff217230 */ /* 0x000fc40000004100 */
[----:B------:R-:W-:Y:S02]  /*33a0*/  HADD2.F32 R35, -RZ, R31.H0_H0 ;  /* 0x2000001fff237230 */ /* 0x000fe40000004100 */
        /* <DEDUP_REMOVED lines=16> */
[----:B------:R-:W-:Y:S01]  /*34b0*/  LOP3.LUT R11, R10, 0x64006400, RZ, 0xfc, !PT ;  /* 0x640064000a0b7812 */ /* 0x000fe200078efcff */
[----:B------:R-:W-:Y:S01]  /*34c0*/  HFMA2 R26, R29, R4.H0_H0, -72, -72 ;  /* 0xd480d4801d1a7431 */ /* 0x000fe20000040004 */
[----:B------:R-:W-:Y:S01]  /*34d0*/  LOP3.LUT R29, R18, 0x64006400, RZ, 0xfc, !PT ;  /* 0x64006400121d7812 */ /* 0x000fe200078efcff */
[----:B------:R-:W-:-:S02]  /*34e0*/  HADD2.F32 R16, -RZ, R9.H0_H0 ;  /* 0x20000009ff107230 */ /* 0x000fc40000004100 */
[----:B------:R-:W-:Y:S02]  /*34f0*/  HADD2.F32 R20, -RZ, R17.H1_H1 ;  /* 0x30000011ff147230 */ /* 0x000fe40000004100 */
[----:B------:R-:W-:Y:S02]  /*3500*/  HADD2.F32 R18, -RZ, R31.H0_H0 ;  /* 0x2000001fff127230 */ /* 0x000fe40000004100 */
[----:B------:R-:W-:Y:S01]  /*3510*/  HADD2.F32 R17, -RZ, R26.H0_H0 ;  /* 0x2000001aff117230 */ /* 0x000fe20000004100 */
[----:B------:R-:W-:Y:S01]  /*3520*/  FFMA.FTZ R19, R8, R20, R19 ;  /* 0x0000001408137223 */ /* 0x000fe20000010013 */
[-C--:B------:R-:W-:Y:S01]  /*3530*/  HFMA2 R30, R11, R4.reuse.H0_H0, -72, -72 ;  /* 0xd480d4800b1e7431 */ /* 0x080fe20000040004 */
[----:B------:R-:W-:Y:S01]  /*3540*/  FFMA.FTZ R27, R16, R18, R27 ;  /* 0x00000012101b7223 */ /* 0x000fe2000001001b */
[----:B------:R-:W-:Y:S01]  /*3550*/  HFMA2 R10, R29, R4.H0_H0, -72, -72 ;  /* 0xd480d4801d0a7431 */ /* 0x000fe20000040004 */
[----:B------:R-:W-:Y:S01]  /*3560*/  FFMA.FTZ R17, R17, R16, R33 ;  /* 0x0000001011117223 */ /* 0x000fe20000010021 */
[----:B------:R-:W-:-:S02]  /*3570*/  HADD2.F32 R9, -RZ, R9.H1_H1 ;  /* 0x30000009ff097230 */ /* 0x000fc40000004100 */
[----:B------:R-:W-:Y:S02]  /*3580*/  HADD2.F32 R8, -RZ, R26.H1_H1 ;  /* 0x3000001aff087230 */ /* 0x000fe40000004100 */
[----:B------:R-:W-:Y:S02]  /*3590*/  HADD2.F32 R18, -RZ, R31.H1_H1 ;  /* 0x3000001fff127230 */ /* 0x000fe40000004100 */
        /* <DEDUP_REMOVED lines=26> */
.L_x_4315:
[----:B------:R-:W-:Y:S05]  /*3740*/  @!P0 BRA `(.L_x_4316) ;  /* 0x000008f000008947 */ /* 0x000fea0003800000 */
[----:B------:R-:W2:Y:S04]  /*3750*/  LDG.E.128.CONSTANT R8, [R14.64] ;  /* 0x000000060e087981 */ /* 0x000ea8000c1e9d00 */
[----:B------:R-:W0:Y:S02]  /*3760*/  LDS.64 R16, [UR4+0x20] ;  /* 0x00002004ff107984 */ /* 0x000e240008000a00 */
        /* <DEDUP_REMOVED lines=9> */
[----:B------:R-:W-:-:S02]  /*3800*/  LOP3.LUT R8, R8, 0x64006400, RZ, 0xfc, !PT ;  /* 0x6400640008087812 */ /* 0x000fc400078efcff */
[----:B------:R-:W-:Y:S02]  /*3810*/  SHF.R.U32.HI R19, RZ, 0x8, R9 ;  /* 0x00000008ff137819 */ /* 0x000fe40000011609 */
[----:B------:R-:W-:Y:S01]  /*3820*/  LOP3.LUT R27, R27, 0x64006400, RZ, 0xfc, !PT ;  /* 0x640064001b1b7812 */ /* 0x000fe200078efcff */
[----:B------:R-:W-:Y:S01]  /*3830*/  HADD2 R34, R8, -1032, -1032 ;  /* 0xe408e40808227430 */ /* 0x000fe20000000000 */
[----:B------:R-:W-:Y:S02]  /*3840*/  LOP3.LUT R9, R10, 0xf000f, RZ, 0xc0, !PT ;  /* 0x000f000f0a097812 */ /* 0x000fe400078ec0ff */
[----:B------:R-:W-:Y:S01]  /*3850*/  LOP3.LUT R32, R11, 0xf000f, RZ, 0xc0, !PT ;  /* 0x000f000f0b207812 */ /* 0x000fe200078ec0ff */
[----:B------:R-:W-:Y:S01]  /*3860*/  HADD2 R27, R27, -1032, -1032 ;  /* 0xe408e4081b1b7430 */ /* 0x000fe20000000000 */
[----:B------:R-:W-:Y:S01]  /*3870*/  LOP3.LUT R9, R9, 0x64006400, RZ, 0xfc, !PT ;  /* 0x6400640009097812 */ /* 0x000fe200078efcff */
[--C-:B------:R-:W-:Y:S01]  /*3880*/  HADD2.F32 R40, -RZ, R34.reuse.H0_H0 ;  /* 0x20000022ff287230 */ /* 0x100fe20000004100 */
[----:B------:R-:W-:Y:S01]  /*3890*/  LOP3.LUT R32, R32, 0x64006400, RZ, 0xfc, !PT ;  /* 0x6400640020207812 */ /* 0x000fe200078efcff */
[----:B------:R-:W-:Y:S01]  /*38a0*/  HADD2.F32 R34, -RZ, R34.H1_H1 ;  /* 0x30000022ff227230 */ /* 0x000fe20000004100 */
[----:B------:R-:W-:Y:S01]  /*38b0*/  LOP3.LUT R37, R20, 0x64006400, RZ, 0xfc, !PT ;  /* 0x6400640014257812 */ /* 0x000fe200078efcff */
[----:B------:R-:W-:Y:S01]  /*38c0*/  HADD2 R36, R9, -1032, -1032 ;  /* 0xe408e40809247430 */ /* 0x000fe20000000000 */
[----:B------:R-:W-:Y:S01]  /*38d0*/  FFMA.FTZ R35, R31, R40, RZ ;  /* 0x000000281f237223 */ /* 0x000fe200000100ff */
[--C-:B------:R-:W-:Y:S01]  /*38e0*/  HADD2.F32 R38, -RZ, R27.reuse.H0_H0 ;  /* 0x2000001bff267230 */ /* 0x100fe20000004100 */
[----:B------:R-:W0:Y:S01]  /*38f0*/  LDS.64 R8, [UR4+0x28] ;  /* 0x00002804ff087984 */ /* 0x000e220008000a00 */
[----:B------:R-:W-:Y:S01]  /*3900*/  LOP3.LUT R30, R10, 0xf000f0, RZ, 0xc0, !PT ;  /* 0x00f000f00a1e7812 */ /* 0x000fe200078ec0ff */
[----:B------:R-:W-:Y:S01]  /*3910*/  HADD2 R32, R32, -1032, -1032 ;  /* 0xe408e40820207430 */ /* 0x000fe20000000000 */
[----:B------:R-:W-:Y:S01]  /*3920*/  LOP3.LUT R22, R11, 0xf000f0, RZ, 0xc0, !PT ;  /* 0x00f000f00b167812 */ /* 0x000fe200078ec0ff */
[----:B------:R-:W-:Y:S01]  /*3930*/  HADD2.F32 R27, -RZ, R27.H1_H1 ;  /* 0x3000001bff1b7230 */ /* 0x000fe20000004100 */
[----:B------:R-:W-:Y:S01]  /*3940*/  LOP3.LUT R39, R29, 0x64006400, RZ, 0xfc, !PT ;  /* 0x640064001d277812 */ /* 0x000fe200078efcff */
[----:B------:R-:W-:Y:S01]  /*3950*/  HADD2.F32 R42, -RZ, R36.H0_H0 ;  /* 0x20000024ff2a7230 */ /* 0x000fe20000004100 */
[----:B------:R-:W-:Y:S01]  /*3960*/  FFMA.FTZ R38, R38, R31, RZ ;  /* 0x0000001f26267223 */ /* 0x000fe200000100ff */
[----:B------:R-:W-:Y:S01]  /*3970*/  LOP3.LUT R41, R30, 0x64006400, RZ, 0xfc, !PT ;  /* 0x640064001e297812 */ /* 0x000fe200078efcff */
[----:B------:R-:W-:Y:S01]  /*3980*/  FFMA.FTZ R29, R16, R34, R35 ;  /* 0x00000022101d7223 */ /* 0x000fe20000010023 */
[-C--:B------:R-:W-:Y:S01]  /*3990*/  HFMA2 R34, R37, R4.reuse.H0_H0, -72, -72 ;  /* 0xd480d48025227431 */ /* 0x080fe20000040004 */
[----:B------:R-:W-:Y:S01]  /*39a0*/  LOP3.LUT R35, R22, 0x64006400, RZ, 0xfc, !PT ;  /* 0x6400640016237812 */ /* 0x000fe200078efcff */
[----:B------:R-:W-:Y:S01]  /*39b0*/  HADD2.F32 R44, -RZ, R32.H0_H0 ;  /* 0x20000020ff2c7230 */ /* 0x000fe20000004100 */
[----:B------:R-:W-:Y:S01]  /*39c0*/  FFMA.FTZ R27, R27, R16, R38 ;  /* 0x000000101b1b7223 */ /* 0x000fe20000010026 */
[----:B------:R-:W-:Y:S01]  /*39d0*/  HADD2.F32 R36, -RZ, R36.H1_H1 ;  /* 0x30000024ff247230 */ /* 0x000fe20000004100 */
[C---:B------:R-:W-:Y:S01]  /*39e0*/  FFMA.FTZ R33, R31.reuse, R42, RZ ;  /* 0x0000002a1f217223 */ /* 0x040fe200000100ff */
[-C--:B------:R-:W-:Y:S01]  /*39f0*/  HFMA2 R30, R39, R4.reuse.H0_H0, -72, -72 ;  /* 0xd480d480271e7431 */ /* 0x080fe20000040004 */
[----:B------:R-:W-:Y:S01]  /*3a00*/  FFMA.FTZ R31, R31, R44, RZ ;  /* 0x0000002c1f1f7223 */ /* 0x000fe200000100ff */
[----:B------:R-:W-:Y:S01]  /*3a10*/  HADD2.F32 R38, -RZ, R32.H1_H1 ;  /* 0x30000020ff267230 */ /* 0x000fe20000004100 */
[C---:B------:R-:W-:Y:S01]  /*3a20*/  FFMA.FTZ R33, R16.reuse, R36, R33 ;  /* 0x0000002410217223 */ /* 0x040fe20000010021 */
[-C--:B------:R-:W-:Y:S01]  /*3a30*/  HFMA2 R20, R41, R4.reuse.H0_H0, -72, -72 ;  /* 0xd480d48029147431 */ /* 0x080fe20000040004 */
[----:B------:R-:W-:Y:S01]  /*3a40*/  SHF.R.U32.HI R10, RZ, 0x8, R10 ;  /* 0x00000008ff0a7819 */ /* 0x000fe2000001160a */
[----:B------:R-:W-:Y:S01]  /*3a50*/  HADD2.F32 R32, -RZ, R34.H0_H0 ;  /* 0x20000022ff207230 */ /* 0x000fe20000004100 */
[----:B------:R-:W-:Y:S01]  /*3a60*/  FFMA.FTZ R31, R16, R38, R31 ;  /* 0x00000026101f7223 */ /* 0x000fe2000001001f */
[----:B------:R-:W-:Y:S01]  /*3a70*/  HFMA2 R22, R35, R4.H0_H0, -72, -72 ;  /* 0xd480d48023167431 */ /* 0x000fe20000040004 */
[----:B------:R-:W-:Y:S01]  /*3a80*/  SHF.R.U32.HI R11, RZ, 0x8, R11 ;  /* 0x00000008ff0b7819 */ /* 0x000fe2000001160b */
[----:B------:R-:W-:Y:S01]  /*3a90*/  HADD2.F32 R36, -RZ, R30.H0_H0 ;  /* 0x2000001eff247230 */ /* 0x000fe20000004100 */
[----:B------:R-:W-:Y:S01]  /*3aa0*/  FFMA.FTZ R27, R32, R26, R27 ;  /* 0x0000001a201b7223 */ /* 0x000fe2000001001b */
[----:B------:R-:W-:-:S02]  /*3ab0*/  HADD2.F32 R37, -RZ, R20.H0_H0 ;  /* 0x20000014ff257230 */ /* 0x000fc40000004100 */
[----:B------:R-:W-:Y:S01]  /*3ac0*/  HADD2.F32 R32, -RZ, R22.H0_H0 ;  /* 0x20000016ff207230 */ /* 0x000fe20000004100 */
[C---:B------:R-:W-:Y:S01]  /*3ad0*/  FFMA.FTZ R29, R26.reuse, R36, R29 ;  /* 0x000000241a1d7223 */ /* 0x040fe2000001001d */
[----:B------:R-:W-:Y:S01]  /*3ae0*/  HADD2.F32 R20, -RZ, R20.H1_H1 ;  /* 0x30000014ff147230 */ /* 0x000fe20000004100 */
[C---:B------:R-:W-:Y:S01]  /*3af0*/  FFMA.FTZ R33, R26.reuse, R37, R33 ;  /* 0x000000251a217223 */ /* 0x040fe20000010021 */
[----:B------:R-:W-:Y:S01]  /*3b00*/  HADD2.F32 R34, -RZ, R34.H1_H1 ;  /* 0x30000022ff227230 */ /* 0x000fe20000004100 */
[----:B------:R-:W-:Y:S01]  /*3b10*/  FFMA.FTZ R31, R26, R32, R31 ;  /* 0x000000201a1f7223 */ /* 0x000fe2000001001f */
[----:B------:R-:W-:Y:S01]  /*3b20*/  HADD2.F32 R16, -RZ, R30.H1_H1 ;  /* 0x3000001eff107230 */ /* 0x000fe20000004100 */
[----:B------:R-:W-:Y:S01]  /*3b30*/  LOP3.LUT R32, R11, 0xf000f, RZ, 0xc0, !PT ;  /* 0x000f000f0b207812 */ /* 0x000fe200078ec0ff */
[----:B------:R-:W-:Y:S01]  /*3b40*/  HADD2.F32 R36, -RZ, R22.H1_H1 ;  /* 0x30000016ff247230 */ /* 0x000fe20000004100 */
[C---:B------:R-:W-:Y:S02]  /*3b50*/  FFMA.FTZ R22, R17.reuse, R20, R33 ;  /* 0x0000001411167223 */ /* 0x040fe40000010021 */
        /* <DEDUP_REMOVED lines=16> */
[----:B------:R-:W-:Y:S02]  /*3c60*/  HADD2 R31, R31, -1032, -1032 ;  /* 0xe408e4081f1f7430 */ /* 0x000fe40000000000 */
[----:B------:R-:W-:Y:S02]  /*3c70*/  HADD2 R17, R33, -1032, -1032 ;  /* 0xe408e40821117430 */ /* 0x000fe40000000000 */
[----:B------:R-:W-:-:S02]  /*3c80*/  HADD2.F32 R33, -RZ, R29.H0_H0 ;  /* 0x2000001dff217230 */ /* 0x000fc40000004100 */
[--C-:B------:R-:W-:Y:S02]  /*3c90*/  HADD2.F32 R34, -RZ, R32.reuse.H0_H0 ;  /* 0x20000020ff227230 */ /* 0x100fe40000004100 */
        /* <DEDUP_REMOVED lines=8> */
[----:B------:R-:W-:Y:S01]  /*3d20*/  LOP3.LUT R20, R19, 0xf000f0, RZ, 0xc0, !PT ;  /* 0x00f000f013147812 */ /* 0x000fe200078ec0ff */
[----:B------:R-:W-:Y:S01]  /*3d30*/  HADD2.F32 R37, -RZ, R32.H1_H1 ;  /* 0x30000020ff257230 */ /* 0x000fe20000004100 */
[----:B------:R-:W-:Y:S01]  /*3d40*/  FFMA.FTZ R33, R29, R8, R33 ;  /* 0x000000081d217223 */ /* 0x000fe20000010021 */
[----:B------:R-:W-:Y:S01]  /*3d50*/  LOP3.LUT R29, R18, 0x64006400, RZ, 0xfc, !PT ;  /* 0x64006400121d7812 */ /* 0x000fe200078efcff */
[----:B------:R-:W-:Y:S01]  /*3d60*/  HADD2.F32 R16, -RZ, R9.H0_H0 ;  /* 0x20000009ff107230 */ /* 0x000fe20000004100 */
[----:B------:R-:W-:Y:S01]  /*3d70*/  LOP3.LUT R31, R20, 0x64006400, RZ, 0xfc, !PT ;  /* 0x64006400141f7812 */ /* 0x000fe200078efcff */
[----:B------:R-:W-:Y:S01]  /*3d80*/  FFMA.FTZ R19, R8, R37, R26 ;  /* 0x0000002508137223 */ /* 0x000fe2000001001a */
[----:B------:R-:W-:Y:S01]  /*3d90*/  LOP3.LUT R18, R11, 0xf000f0, RZ, 0xc0, !PT ;  /* 0x00f000f00b127812 */ /* 0x000fe200078ec0ff */
[-C--:B------:R-:W-:Y:S01]  /*3da0*/  HFMA2 R26, R29, R4.reuse.H0_H0, -72, -72 ;  /* 0xd480d4801d1a7431 */ /* 0x080fe20000040004 */
[----:B------:R-:W-:Y:S01]  /*3db0*/  LOP3.LUT R11, R10, 0x64006400, RZ, 0xfc, !PT ;  /* 0x640064000a0b7812 */ /* 0x000fe200078efcff */
[----:B------:R-:W-:Y:S01]  /*3dc0*/  HFMA2 R31, R31, R4.H0_H0, -72, -72 ;  /* 0xd480d4801f1f7431 */ /* 0x000fe20000040004 */
[----:B------:R-:W-:Y:S01]  /*3dd0*/  LOP3.LUT R29, R18, 0x64006400, RZ, 0xfc, !PT ;  /* 0x64006400121d7812 */ /* 0x000fe200078efcff */
[----:B------:R-:W-:Y:S01]  /*3de0*/  HADD2.F32 R20, -RZ, R17.H1_H1 ;  /* 0x30000011ff147230 */ /* 0x000fe20000004100 */
[----:B------:R-:W-:Y:S01]  /*3df0*/  FFMA.FTZ R35, R8, R22, R35 ;  /* 0x0000001608237223 */ /* 0x000fe20000010023 */
[----:B------:R-:W-:-:S02]  /*3e00*/  HADD2.F32 R17, -RZ, R26.H0_H0 ;  /* 0x2000001aff117230 */ /* 0x000fc40000004100 */
[----:B------:R-:W-:Y:S01]  /*3e10*/  HADD2.F32 R18, -RZ, R31.H0_H0 ;  /* 0x2000001fff127230 */ /* 0x000fe20000004100 */
[----:B------:R-:W-:Y:S01]  /*3e20*/  FFMA.FTZ R27, R8, R20, R27 ;  /* 0x00000014081b7223 */ /* 0x000fe2000001001b */
[-C--:B------:R-:W-:Y:S01]  /*3e30*/  HFMA2 R30, R11, R4.reuse.H0_H0, -72, -72 ;  /* 0xd480d4800b1e7431 */ /* 0x080fe20000040004 */
[----:B------:R-:W-:Y:S01]  /*3e40*/  FFMA.FTZ R17, R17, R16, R33 ;  /* 0x0000001011117223 */ /* 0x000fe20000010021 */
[----:B------:R-:W-:Y:S01]  /*3e50*/  HFMA2 R10, R29, R4.H0_H0, -72, -72 ;  /* 0xd480d4801d0a7431 */ /* 0x000fe20000040004 */
[----:B------:R-:W-:Y:S01]  /*3e60*/  FFMA.FTZ R19, R16, R18, R19 ;  /* 0x0000001210137223 */ /* 0x000fe20000010013 */
[----:B------:R-:W-:Y:S02]  /*3e70*/  HADD2.F32 R9, -RZ, R9.H1_H1 ;  /* 0x30000009ff097230 */ /* 0x000fe40000004100 */
[----:B------:R-:W-:Y:S02]  /*3e80*/  HADD2.F32 R8, -RZ, R26.H1_H1 ;  /* 0x3000001aff087230 */ /* 0x000fe40000004100 */
[----:B------:R-:W-:-:S02]  /*3e90*/  HADD2.F32 R18, -RZ, R31.H1_H1 ;  /* 0x3000001fff127230 */ /* 0x000fc40000004100 */
        /* <DEDUP_REMOVED lines=26> */
.L_x_4316:
[----:B------:R-:W-:Y:S05]  /*4040*/  @!P0 BRA `(.L_x_4313) ;  /* 0x0000090000008947 */ /* 0x000fea0003800000 */
[----:B------:R-:W-:Y:S02]  /*4050*/  IMAD.WIDE R8, R21, 0x4, R14 ;  /* 0x0000000415087825 */ /* 0x000fe400078e020e */
[----:B------:R-:W0:Y:S04]  /*4060*/  LDS.64 R14, [UR4+0x30] ;  /* 0x00003004ff0e7984 */ /* 0x000e280008000a00 */
[----:B------:R-:W2:Y:S01]  /*4070*/  LDG.E.128.CONSTANT R8, [R8.64] ;  /* 0x0000000608087981 */ /* 0x000ea2000c1e9d00 */
[--C-:B0-----:R-:W-:Y:S02]  /*4080*/  HADD2.F32 R27, -RZ, R14.reuse.H0_H0 ;  /* 0x2000000eff1b7230 */ /* 0x101fe40000004100 */
[----:B------:R-:W-:Y:S01]  /*4090*/  HADD2.F32 R14, -RZ, R14.H1_H1 ;  /* 0x3000000eff0e7230 */ /* 0x000fe20000004100 */
[----:B--2---:R-:W-:-:S02]  /*40a0*/  LOP3.LUT R30, R9, 0xf000f, RZ, 0xc0, !PT ;  /* 0x000f000f091e7812 */ /* 0x004fc400078ec0ff */
[----:B------:R-:W-:Y:S02]  /*40b0*/  LOP3.LUT R29, R8, 0xf000f, RZ, 0xc0, !PT ;  /* 0x000f000f081d7812 */ /* 0x000fe400078ec0ff */
[----:B------:R-:W-:Y:S02]  /*40c0*/  LOP3.LUT R30, R30, 0x64006400, RZ, 0xfc, !PT ;  /* 0x640064001e1e7812 */ /* 0x000fe400078efcff */
[----:B------:R-:W-:Y:S02]  /*40d0*/  LOP3.LUT R31, R10, 0xf000f, RZ, 0xc0, !PT ;  /* 0x000f000f0a1f7812 */ /* 0x000fe400078ec0ff */
[----:B------:R-:W-:Y:S01]  /*40e0*/  LOP3.LUT R22, R8, 0xf000f0, RZ, 0xc0, !PT ;  /* 0x00f000f008167812 */ /* 0x000fe200078ec0ff */
[----:B------:R-:W-:Y:S01]  /*40f0*/  HADD2 R33, R30, -1032, -1032 ;  /* 0xe408e4081e217430 */ /* 0x000fe20000000000 */
[----:B------:R-:W-:Y:S02]  /*4100*/  SHF.R.U32.HI R17, RZ, 0x8, R8 ;  /* 0x00000008ff117819 */ /* 0x000fe40000011608 */
[----:B------:R-:W-:-:S02]  /*4110*/  LOP3.LUT R29, R29, 0x64006400, RZ, 0xfc, !PT ;  /* 0x640064001d1d7812 */ /* 0x000fc400078efcff */
        /* <DEDUP_REMOVED lines=8> */
[----:B------:R-:W-:Y:S01]  /*41a0*/  SHF.R.U32.HI R16, RZ, 0x8, R9 ;  /* 0x00000008ff107819 */ /* 0x000fe20000011609 */
[----:B------:R-:W-:Y:S01]  /*41b0*/  HADD2 R29, R8, -1032, -1032 ;  /* 0xe408e408081d7430 */ /* 0x000fe20000000000 */
[----:B------:R-:W-:Y:S01]  /*41c0*/  LOP3.LUT R26, R10, 0xf000f0, RZ, 0xc0, !PT ;  /* 0x00f000f00a1a7812 */ /* 0x000fe200078ec0ff */
[----:B------:R-:W-:Y:S01]  /*41d0*/  HADD2.F32 R30, -RZ, R32.H0_H0 ;  /* 0x20000020ff1e7230 */ /* 0x000fe20000004100 */
[----:B------:R-:W0:Y:S01]  /*41e0*/  LDS.64 R8, [UR4+0x38] ;  /* 0x00003804ff087984 */ /* 0x000e220008000a00 */
[--C-:B------:R-:W-:Y:S01]  /*41f0*/  HADD2.F32 R38, -RZ, R34.reuse.H0_H0 ;  /* 0x20000022ff267230 */ /* 0x100fe20000004100 */
[----:B------:R-:W-:Y:S01]  /*4200*/  FFMA.FTZ R36, R27, R36, RZ ;  /* 0x000000241b247223 */ /* 0x000fe200000100ff */
[----:B------:R-:W-:Y:S01]  /*4210*/  LOP3.LUT R19, R11, 0xf000f0, RZ, 0xc0, !PT ;  /* 0x00f000f00b137812 */ /* 0x000fe200078ec0ff */
[----:B------:R-:W-:Y:S01]  /*4220*/  FFMA.FTZ R33, R30, R27, RZ ;  /* 0x0000001b1e217223 */ /* 0x000fe200000100ff */
[----:B------:R-:W-:Y:S01]  /*4230*/  LOP3.LUT R39, R26, 0x64006400, RZ, 0xfc, !PT ;  /* 0x640064001a277812 */ /* 0x000fe200078efcff */
[----:B------:R-:W-:Y:S01]  /*4240*/  FFMA.FTZ R30, R14, R35, R36 ;  /* 0x000000230e1e7223 */ /* 0x000fe20000010024 */
[----:B------:R-:W-:Y:S01]  /*4250*/  HADD2.F32 R34, -RZ, R34.H1_H1 ;  /* 0x30000022ff227230 */ /* 0x000fe20000004100 */
[----:B------:R-:W-:Y:S01]  /*4260*/  FFMA.FTZ R31, R27, R38, RZ ;  /* 0x000000261b1f7223 */ /* 0x000fe200000100ff */
[----:B------:R-:W-:Y:S01]  /*4270*/  LOP3.LUT R35, R22, 0x64006400, RZ, 0xfc, !PT ;  /* 0x6400640016237812 */ /* 0x000fe200078efcff */
[--C-:B------:R-:W-:Y:S01]  /*4280*/  HADD2.F32 R40, -RZ, R29.reuse.H0_H0 ;  /* 0x2000001dff287230 */ /* 0x100fe20000004100 */
[----:B------:R-:W-:Y:S01]  /*4290*/  LOP3.LUT R19, R19, 0x64006400, RZ, 0xfc, !PT ;  /* 0x6400640013137812 */ /* 0x000fe200078efcff */
[----:B------:R-:W-:Y:S01]  /*42a0*/  HADD2.F32 R32, -RZ, R32.H1_H1 ;  /* 0x30000020ff207230 */ /* 0x000fe20000004100 */
[----:B------:R-:W-:Y:S01]  /*42b0*/  LOP3.LUT R37, R20, 0x64006400, RZ, 0xfc, !PT ;  /* 0x6400640014257812 */ /* 0x000fe200078efcff */
[-C--:B------:R-:W-:Y:S01]  /*42c0*/  HFMA2 R26, R39, R4.reuse.H0_H0, -72, -72 ;  /* 0xd480d480271a7431 */ /* 0x080fe20000040004 */
[----:B------:R-:W-:Y:S01]  /*42d0*/  FFMA.FTZ R22, R14, R34, R31 ;  /* 0x000000220e167223 */ /* 0x000fe2000001001f */
[-C--:B------:R-:W-:Y:S01]  /*42e0*/  HFMA2 R31, R35, R4.reuse.H0_H0, -72, -72 ;  /* 0xd480d480231f7431 */ /* 0x080fe20000040004 */
[----:B------:R-:W-:Y:S01]  /*42f0*/  SHF.R.U32.HI R18, RZ, 0x8, R10 ;  /* 0x00000008ff127819 */ /* 0x000fe2000001160a */
[----:B------:R-:W-:Y:S01]  /*4300*/  HADD2.F32 R35, -RZ, R29.H1_H1 ;  /* 0x3000001dff237230 */ /* 0x000fe20000004100 */
[----:B------:R-:W-:Y:S01]  /*4310*/  SHF.R.U32.HI R10, RZ, 0x8, R11 ;  /* 0x00000008ff0a7819 */ /* 0x000fe2000001160b */
[----:B------:R-:W-:Y:S01]  /*4320*/  FFMA.FTZ R27, R27, R40, RZ ;  /* 0x000000281b1b7223 */ /* 0x000fe200000100ff */
[----:B------:R-:W-:Y:S01]  /*4330*/  HFMA2 R19, R19, R4.H0_H0, -72, -72 ;  /* 0xd480d48013137431 */ /* 0x000fe20000040004 */
[----:B------:R-:W-:Y:S01]  /*4340*/  FFMA.FTZ R20, R32, R14, R33 ;  /* 0x0000000e20147223 */ /* 0x000fe20000010021 */
[----:B------:R-:W-:Y:S01]  /*4350*/  HADD2.F32 R11, -RZ, R15.H0_H0 ;  /* 0x2000000fff0b7230 */ /* 0x000fe20000004100 */
[----:B------:R-:W-:Y:S01]  /*4360*/  FFMA.FTZ R14, R14, R35, R27 ;  /* 0x000000230e0e7223 */ /* 0x000fe2000001001b */
[----:B------:R-:W-:-:S02]  /*4370*/  HADD2.F32 R34, -RZ, R26.H0_H0 ;  /* 0x2000001aff227230 */ /* 0x000fc40000004100 */
[----:B------:R-:W-:Y:S02]  /*4380*/  HFMA2 R32, R37, R4.H0_H0, -72, -72 ;  /* 0xd480d48025207431 */ /* 0x000fe40000040004 */
[----:B------:R-:W-:Y:S01]  /*4390*/  HADD2.F32 R29, -RZ, R31.H0_H0 ;  /* 0x2000001fff1d7230 */ /* 0x000fe20000004100 */
[----:B------:R-:W-:Y:S01]  /*43a0*/  FFMA.FTZ R34, R11, R34, R22 ;  /* 0x000000220b227223 */ /* 0x000fe20000010016 */
[----:B------:R-:W-:Y:S02]  /*43b0*/  HADD2.F32 R27, -RZ, R19.H0_H0 ;  /* 0x20000013ff1b7230 */ /* 0x000fe40000004100 */
[----:B------:R-:W-:Y:S01]  /*43c0*/  HADD2.F32 R15, -RZ, R15.H1_H1 ;  /* 0x3000000fff0f7230 */ /* 0x000fe20000004100 */
[----:B------:R-:W-:Y:S01]  /*43d0*/  FFMA.FTZ R20, R29, R11, R20 ;  /* 0x0000000b1d147223 */ /* 0x000fe20000010014 */
[----:B------:R-:W-:Y:S01]  /*43e0*/  HADD2.F32 R33, -RZ, R32.H0_H0 ;  /* 0x20000020ff217230 */ /* 0x000fe20000004100 */
[C---:B------:R-:W-:Y:S01]  /*43f0*/  FFMA.FTZ R14, R11.reuse, R27, R14 ;  /* 0x0000001b0b0e7223 */ /* 0x040fe2000001000e */
[----:B------:R-:W-:Y:S01]  /*4400*/  HADD2.F32 R22, -RZ, R31.H1_H1 ;  /* 0x3000001fff167230 */ /* 0x000fe20000004100 */
[----:B------:R-:W-:Y:S01]  /*4410*/  LOP3.LUT R27, R18, 0xf000f, RZ, 0xc0, !PT ;  /* 0x000f000f121b7812 */ /* 0x000fe200078ec0ff */
[----:B------:R-:W-:Y:S01]  /*4420*/  HADD2.F32 R26, -RZ, R26.H1_H1 ;  /* 0x3000001aff1a7230 */ /* 0x000fe20000004100 */
[----:B------:R-:W-:Y:S01]  /*4430*/  FFMA.FTZ R30, R11, R33, R30 ;  /* 0x000000210b1e7223 */ /* 0x000fe2000001001e */
[----:B------:R-:W-:Y:S01]  /*4440*/  HADD2.F32 R36, -RZ, R19.H1_H1 ;  /* 0x30000013ff247230 */ /* 0x000fe20000004100 */
[----:B------:R-:W-:Y:S01]  /*4450*/  FFMA.FTZ R22, R22, R15, R20 ;  /* 0x0000000f16167223 */ /* 0x000fe20000010014 */
[----:B------:R-:W-:Y:S01]  /*4460*/  LOP3.LUT R11, R17, 0xf000f, RZ, 0xc0, !PT ;  /* 0x000f000f110b7812 */ /* 0x000fe200078ec0ff */
[C---:B------:R-:W-:Y:S01]  /*4470*/  FFMA.FTZ R20, R15.reuse, R26, R34 ;  /* 0x0000001a0f147223 */ /* 0x040fe20000010022 */
[----:B------:R-:W-:Y:S01]  /*4480*/  HADD2.F32 R32, -RZ, R32.H1_H1 ;  /* 0x30000020ff207230 */ /* 0x000fe20000004100 */
[----:B------:R-:W-:Y:S01]  /*4490*/  FFMA.FTZ R26, R15, R36, R14 ;  /* 0x000000240f1a7223 */ /* 0x000fe2000001000e */
[----:B------:R-:W-:-:S02]  /*44a0*/  LOP3.LUT R14, R16, 0xf000f, RZ, 0xc0, !PT ;  /* 0x000f000f100e7812 */ /* 0x000fc400078ec0ff */
[----:B------:R-:W-:Y:S01]  /*44b0*/  LOP3.LUT R29, R10, 0xf000f, RZ, 0xc0, !PT ;  /* 0x000f000f0a1d7812 */ /* 0x000fe200078ec0ff */
[----:B------:R-:W-:Y:S01]  /*44c0*/  FFMA.FTZ R19, R15, R32, R30 ;  /* 0x000000200f137223 */ /* 0x000fe2000001001e */
[----:B------:R-:W-:Y:S01]  /*44d0*/  LOP3.LUT R11, R11, 0x64006400, RZ, 0xfc, !PT ;  /* 0x640064000b0b7812 */ /* 0x000fe200078efcff */
[--C-:B0-----:R-:W-:Y:S01]  /*44e0*/  HADD2.F32 R15, -RZ, R8.reuse.H0_H0 ;  /* 0x20000008ff0f7230 */ /* 0x101fe20000004100 */
[----:B------:R-:W-:Y:S01]  /*44f0*/  LOP3.LUT R14, R14, 0x64006400, RZ, 0xfc, !PT ;  /* 0x640064000e0e7812 */ /* 0x000fe200078efcff */
[----:B------:R-:W-:Y:S01]  /*4500*/  HADD2.F32 R8, -RZ, R8.H1_H1 ;  /* 0x30000008ff087230 */ /* 0x000fe20000004100 */
        /* <DEDUP_REMOVED lines=9> */
[----:B------:R-:W-:Y:S01]  /*45a0*/  HADD2.F32 R27, -RZ, R32.H0_H0 ;  /* 0x20000020ff1b7230 */ /* 0x000fe20000004100 */
[----:B------:R-:W-:Y:S01]  /*45b0*/  LOP3.LUT R10, R10, 0xf000f0, RZ, 0xc0, !PT ;  /* 0x00f000f00a0a7812 */ /* 0x000fe200078ec0ff */
[----:B------:R-:W-:-:S02]  /*45c0*/  HADD2.F32 R30, -RZ, R33.H0_H0 ;  /* 0x20000021ff1e7230 */ /* 0x000fc40000004100 */
        /* <DEDUP_REMOVED lines=10> */
[----:B------:R-:W-:Y:S01]  /*4670*/  HADD2.F32 R14, -RZ, R9.H0_H0 ;  /* 0x20000009ff0e7230 */ /* 0x000fe20000004100 */
[----:B------:R-:W-:Y:S01]  /*4680*/  LOP3.LUT R31, R16, 0x64006400, RZ, 0xfc, !PT ;  /* 0x64006400101f7812 */ /* 0x000fe200078efcff */
[----:B------:R-:W-:Y:S01]  /*4690*/  FFMA.FTZ R17, R8, R33, R20 ;  /* 0x0000002108117223 */ /* 0x000fe20000010014 */
[----:B------:R-:W-:Y:S01]  /*46a0*/  HADD2.F32 R16, -RZ, R11.H1_H1 ;  /* 0x3000000bff107230 */ /* 0x000fe20000004100 */
[----:B------:R-:W-:Y:S01]  /*46b0*/  FFMA.FTZ R19, R19, R8, R22 ;  /* 0x0000000813137223 */ /* 0x000fe20000010016 */
[-C--:B------:R-:W-:Y:S01]  /*46c0*/  HFMA2 R20, R29, R4.reuse.H0_H0, -72, -72 ;  /* 0xd480d4801d147431 */ /* 0x080fe20000040004 */
[----:B------:R-:W-:Y:S01]  /*46d0*/  LOP3.LUT R29, R18, 0x64006400, RZ, 0xfc, !PT ;  /* 0x64006400121d7812 */ /* 0x000fe200078efcff */
[----:B------:R-:W-:Y:S01]  /*46e0*/  HFMA2 R22, R31, R4.H0_H0, -72, -72 ;  /* 0xd480d4801f167431 */ /* 0x000fe20000040004 */
[----:B------:R-:W-:Y:S01]  /*46f0*/  LOP3.LUT R31, R10, 0x64006400, RZ, 0xfc, !PT ;  /* 0x640064000a1f7812 */ /* 0x000fe200078efcff */
[----:B------:R-:W-:Y:S01]  /*4700*/  FFMA.FTZ R27, R8, R27, R30 ;  /* 0x0000001b081b7223 */ /* 0x000fe2000001001e */
[----:B------:R-:W-:-:S02]  /*4710*/  HADD2.F32 R10, -RZ, R20.H0_H0 ;  /* 0x20000014ff0a7230 */ /* 0x000fc40000004100 */
[-C--:B------:R-:W-:Y:S01]  /*4720*/  HFMA2 R26, R29, R4.reuse.H0_H0, -72, -72 ;  /* 0xd480d4801d1a7431 */ /* 0x080fe20000040004 */
[----:B------:R-:W-:Y:S01]  /*4730*/  FFMA.FTZ R29, R8, R16, R15 ;  /* 0x00000010081d7223 */ /* 0x000fe2000001000f */
[----:B------:R-:W-:Y:S01]  /*4740*/  HADD2.F32 R11, -RZ, R22.H0_H0 ;  /* 0x20000016ff0b7230 */ /* 0x000fe20000004100 */
[----:B------:R-:W-:Y:S01]  /*4750*/  FFMA.FTZ R10, R10, R14, R19 ;  /* 0x0000000e0a0a7223 */ /* 0x000fe20000010013 */
[----:B------:R-:W-:Y:S02]  /*4760*/  HFMA2 R31, R31, R4.H0_H0, -72, -72 ;  /* 0xd480d4801f1f7431 */ /* 0x000fe40000040004 */
[----:B------:R-:W-:Y:S01]  /*4770*/  HADD2.F32 R9, -RZ, R9.H1_H1 ;  /* 0x30000009ff097230 */ /* 0x000fe20000004100 */
[----:B------:R-:W-:Y:S01]  /*4780*/  FFMA.FTZ R11, R14, R11, R27 ;  /* 0x0000000b0e0b7223 */ /* 0x000fe2000001001b */
[----:B------:R-:W-:Y:S02]  /*4790*/  HADD2.F32 R4, -RZ, R20.H1_H1 ;  /* 0x30000014ff047230 */ /* 0x000fe40000004100 */
[----:B------:R-:W-:-:S02]  /*47a0*/  HADD2.F32 R15, -RZ, R26.H0_H0 ;  /* 0x2000001aff0f7230 */ /* 0x000fc40000004100 */
[----:B------:R-:W-:Y:S01]  /*47b0*/  HADD2.F32 R8, -RZ, R22.H1_H1 ;  /* 0x30000016ff087230 */ /* 0x000fe20000004100 */
[----:B------:R-:W-:Y:S01]  /*47c0*/  FFMA.FTZ R4, R4, R9, R10 ;  /* 0x0000000904047223 */ /* 0x000fe2000001000a */
[--C-:B------:R-:W-:Y:S01]  /*47d0*/  HADD2.F32 R18, -RZ, R31.reuse.H0_H0 ;  /* 0x2000001fff127230 */ /* 0x100fe20000004100 */
        /* <DEDUP_REMOVED lines=23> */
.L_x_4313:
[----:B------:R-:W-:Y:S01]  /*4950*/  IADD3 R2, R2, 0x20, RZ ;  /* 0x0000002002027810 */ /* 0x000fe20007ffe0ff */
[----:B------:R-:W-:Y:S01]  /*4960*/  UIADD3 UR4, UR4, 0x40, URZ ;  /* 0x0000004004047890 */ /* 0x000fe2000fffe03f */
[----:B------:R-:W-:Y:S02]  /*4970*/  LEA R26, P1, R21, R12, 0x4 ;  /* 0x0000000c151a7211 */ /* 0x000fe400078220ff */
[C---:B------:R-:W-:Y:S02]  /*4980*/  ISETP.GE.AND P0, PT, R2.reuse, c[0x0][0x1b4], PT ;  /* 0x00006d0002007a0c */ /* 0x040fe40003f06270 */
[----:B------:R-:W-:Y:S01]  /*4990*/  ISETP.LT.AND P3, PT, R2, R25, PT ;  /* 0x000000190200720c */ /* 0x000fe20003f61270 */
[----:B------:R-:W-:-:S12]  /*49a0*/  IMAD.X R27, R13, 0x1, R23, P1 ;  /* 0x000000010d1b7824 */ /* 0x000fd800008e0617 */
[----:B------:R-:W-:Y:S05]  /*49b0*/  @!P0 BRA P3, `(.L_x_4317) ;  /* 0xffffda2000008947 */ /* 0x000fea000183ffff */
.L_x_4312:
[----:B------:R-:W-:Y:S05]  /*49c0*/  @P2 EXIT ;  /* 0x000000000000294d */ /* 0x000fea0003800000 */
[----:B------:R-:W0:Y:S01]  /*49d0*/  S2R R2, SR_CTAID.X ;  /* 0x0000000000027919 */ /* 0x000e220000002500 */
[----:B------:R-:W-:-:S03]  /*49e0*/  HMUL2 R7, R7, R0.H0_H0 ;  /* 0x2000000007077232 */ /* 0x000fc60000000000 */
[----:B------:R-:W0:Y:S04]  /*49f0*/  S2R R3, SR_TID.X ;  /* 0x0000000000037919 */ /* 0x000e280000002100 */
[----:B------:R-:W1:Y:S01]  /*4a00*/  S2R R5, SR_CTAID.Y ;  /* 0x0000000000057919 */ /* 0x000e620000002600 */
[----:B0-----:R-:W-:Y:S02]  /*4a10*/  IMAD R2, R2, 0x40, R3 ;  /* 0x0000004002027824 */ /* 0x001fe400078e0203 */
[----:B------:R-:W-:Y:S02]  /*4a20*/  IMAD.MOV.U32 R3, RZ, RZ, 0x2 ;  /* 0x00000002ff037424 */ /* 0x000fe400078e00ff */
[----:B------:R-:W-:-:S04]  /*4a30*/  IMAD.SHL.U32 R2, R2, 0x4, RZ ;  /* 0x0000000402027824 */ /* 0x000fc800078e00ff */
[----:B-1----:R-:W-:-:S04]  /*4a40*/  IMAD R2, R5, c[0x0][0x18c], R2 ;  /* 0x0000630005027a24 */ /* 0x002fc800078e0202 */
        /* <DEDUP_REMOVED lines=8> */
.L_x_4321:
[----:B------:R-:W0:Y:S02]  /*4ad0*/  LDS R4, [R0] ;  /* 0x0000000000047984 */ /* 0x000e240000000800 */
[----:B0-----:R-:W-:-:S10]  /*4ae0*/  HFMA2.MMA R5, R4, 1, 1, R7 ;  /* 0x3c003c0004057835 */ /* 0x001fd40000000007 */
[----:B------:R-:W0:Y:S02]  /*4af0*/  ATOMS.CAST.SPIN R5, [R0], R4, R5 ;  /* 0x000000040005738d */ /* 0x000e240001800005 */
[----:B0-----:R-:W-:-:S13]  /*4b00*/  ISETP.EQ.U32.AND P0, PT, R5, 0x1, PT ;  /* 0x000000010500780c */ /* 0x001fda0003f02070 */
[----:B------:R-:W-:Y:S05]  /*4b10*/  @!P0 BRA `(.L_x_4321) ;  /* 0xffffffb000008947 */ /* 0x000fea000383ffff */
[----:B------:R-:W-:Y:S05]  /*4b20*/  BRA `(.L_x_4319) ;  /* 0x0000003000007947 */ /* 0x000fea0003800000 */
.L_x_4320:
[----:B------:R-:W2:Y:S02]  /*4b30*/  LD.E R0, [R2.64] ;  /* 0x0000000602007980 */ /* 0x000ea4000c101900 */
[----:B--2---:R-:W-:-:S05]  /*4b40*/  IMAD.IADD R5, R7, 0x1, R0 ;  /* 0x0000000107057824 */ /* 0x004fca00078e0200 */
[----:B------:R0:W-:Y:S02]  /*4b50*/  ST.E [R2.64], R5 ;  /* 0x0000000502007985 */ /* 0x0001e4000c101906 */
.L_x_4319:
[----:B------:R-:W-:Y:S05]  /*4b60*/  BSYNC B0 ;  /* 0x0000000000007941 */ /* 0x000fea0003800000 */
.L_x_4318:
[----:B------:R-:W2:Y:S02]  /*4b70*/  ATOM.E.ADD.F16x2.RN.STRONG.GPU P0, RZ, [R2.64+0x4], R9 ;  /* 0x0000040902ff798a */ /* 0x000ea4000810e9c6 */
[----:B--2---:R-:W-:Y:S05]  /*4b80*/  @P0 EXIT ;  /* 0x000000000000094d */ /* 0x004fea0003800000 */
[----:B------:R-:W1:Y:S02]  /*4b90*/  QSPC.E.S P0, RZ, [R2+0x4] ;  /* 0x0000040002ff73aa */ /* 0x000e640000000500 */
[----:B-1----:R-:W-:Y:S05]  /*4ba0*/  @!P0 BRA `(.L_x_4322) ;  /* 0x0000008000008947 */ /* 0x002fea0003800000 */
[----:B0-----:R-:W-:-:S04]  /*4bb0*/  IADD3 R2, R2, 0x4, RZ ;  /* 0x0000000402027810 */ /* 0x001fc80007ffe0ff */
[----:B------:R-:W-:-:S05]  /*4bc0*/  LOP3.LUT R2, R2, 0xffffff, RZ, 0xc0, !PT ;  /* 0x00ffffff02027812 */ /* 0x000fca00078ec0ff */
.L_x_4323:
[----:B------:R-:W0:Y:S02]  /*4bd0*/  LDS R4, [R2] ;  /* 0x0000000002047984 */ /* 0x000e240000000800 */
[----:B0-----:R-:W-:-:S06]  /*4be0*/  HADD2 R5, R4, R9 ;  /* 0x0000000904057230 */ /* 0x001fcc0000000000 */
[----:B------:R-:W0:Y:S02]  /*4bf0*/  ATOMS.CAST.SPIN R5, [R2], R4, R5 ;  /* 0x000000040205738d */ /* 0x000e240001800005 */
[----:B0-----:R-:W-:-:S13]  /*4c00*/  ISETP.EQ.U32.AND P0, PT, R5, 0x1, PT ;  /* 0x000000010500780c */ /* 0x001fda0003f02070 */
[----:B------:R-:W-:Y:S05]  /*4c10*/  @!P0 BRA `(.L_x_4323) ;  /* 0xffffffb000008947 */ /* 0x000fea000383ffff */
[----:B------:R-:W-:Y:S05]  /*4c20*/  EXIT ;  /* 0x000000000000794d */ /* 0x000fea0003800000 */
.L_x_4322:
[----:B------:R-:W2:Y:S02]  /*4c30*/  LD.E R0, [R2.64+0x4] ;  /* 0x0000040602007980 */ /* 0x000ea4000c101900 */
[----:B0-2---:R-:W-:-:S05]  /*4c40*/  IMAD.IADD R5, R9, 0x1, R0 ;  /* 0x0000000109057824 */ /* 0x005fca00078e0200 */
[----:B------:R-:W-:Y:S01]  /*4c50*/  ST.E [R2.64+0x4], R5 ;  /* 0x0000040502007985 */ /* 0x000fe2000c101906 */
[----:B------:R-:W-:Y:S05]  /*4c60*/  EXIT ;  /* 0x000000000000794d */ /* 0x000fea0003800000 */
.L_x_4324:
        /* <DEDUP_REMOVED lines=9> */
.L_x_4812:


//--------------------- .text._Z23gemm_half_q_half_kernelILi1ELi10ELb1ELb1ELi64EEvPK6__halfPKjS4_S2_PS0_iiiiPKtS7_iiiiiibS2_i --------------------------
	.section	.text._Z23gemm_half_q_half_kernelILi1ELi10ELb1ELb1ELi64EEvPK6__halfPKjS4_S2_PS0_iiiiPKtS7_iiiiiibS2_i,"ax",@progbits
	.sectioninfo	@"SHI_REGISTERS=56"
	.align	128
        .global         _Z23gemm_half_q_half_kernelILi1ELi10ELb1ELb1ELi64EEvPK6__halfPKjS4_S2_PS0_iiiiPKtS7_iiiiiibS2_i
        .type           _Z23gemm_half_q_half_kernelILi1ELi10ELb1ELb1ELi64EEvPK6__halfPKjS4_S2_PS0_iiiiPKtS7_iiiiiibS2_i,@function
        .size           _Z23gemm_half_q_half_kernelILi1ELi10ELb1ELb1ELi64EEvPK6__halfPKjS4_S2_PS0_iiiiPKtS7_iiiiiibS2_i,(.L_x_4813 - _Z23gemm_half_q_half_kernelILi1ELi10ELb1ELb1ELi64EEvPK6__halfPKjS4_S2_PS0_iiiiPKtS7_iiiiiibS2_i)
        .other          _Z23gemm_half_q_half_kernelILi1ELi10ELb1ELb1ELi64EEvPK6__halfPKjS4_S2_PS0_iiiiPKtS7_iiiiiibS2_i,@"STO_CUDA_ENTRY STV_DEFAULT"
_Z23gemm_half_q_half_kernelILi1ELi10ELb1ELb1ELi64EEvPK6__halfPKjS4_S2_PS0_iiiiPKtS7_iiiiiibS2_i:
.text._Z23gemm_half_q_half_kernelILi1ELi10ELb1ELb1ELi64EEvPK6__halfPKjS4_S2_PS0_iiiiPKtS7_iiiiiibS2_i:
        /* <DEDUP_REMOVED lines=45> */
.L_x_4326:
[----:B------:R-:W-:Y:S05]  /*02d0*/  BSYNC B0 ;  /* 0x0000000000007941 */ /* 0x000fea0003800000 */
.L_x_4325:
        /* <DEDUP_REMOVED lines=22> */
.L_x_4328:
        /* <DEDUP_REMOVED lines=43> */
.L_x_4327:
[----:B0-----:R-:W2:Y:S04]  /*06f0*/  LDL.64 R8, [R1] ;  /* 0x0000000001087983 */ /* 0x001ea80000100a00 */
[----:B------:R0:W3:Y:S01]  /*0700*/  LDG.E.U16.CONSTANT R17, [R4.64+0x2] ;  /* 0x0000020604117981 */ /* 0x0000e2000c1e9500 */
        /* <DEDUP_REMOVED lines=10> */
[----:B-1----:R-:W-:-:S02]  /*07b0*/  LEA.HI R12, R3, R2, RZ, 0x5 ;  /* 0x00000002030c7211 */ /* 0x002fc400078f28ff */
[----:B------:R-:W-:Y:S02]  /*07c0*/  @P1 IADD3 R0, R0, -c[0x0][0x1a8], RZ ;  /* 0x80006a0000001a10 */ /* 0x000fe40007ffe0ff */
[C---:B------:R-:W-:Y:S02]  /*07d0*/  @P3 IMNMX R2, R30.reuse, c[0x0][0x1b0], PT ;  /* 0x00006c001e023a17 */ /* 0x040fe40003800200 */
[----:B------:R-:W-:Y:S02]  /*07e0*/  @P1 SHF.R.S32.HI R3, RZ, 0x1f, R0 ;  /* 0x0000001fff031819 */ /* 0x000fe40000011400 */
[----:B0-----:R-:W-:Y:S02]  /*07f0*/  @P5 IMNMX R5, R30, c[0x0][0x1b8], PT ;  /* 0x00006e001e055a17 */ /* 0x001fe40003800200 */
        /* <DEDUP_REMOVED lines=35> */
[----:B------:R-:W-:-:S04]  /*0a30*/  PRMT R18, RZ, 0x5410, RZ ;  /* 0x00005410ff127816 */ /* 0x000fc800000000ff */
[----:B------:R-:W-:-:S05]  /*0a40*/  IADD3 R0, R4, R0, R3 ;  /* 0x0000000004007210 */ /* 0x000fca0007ffe003 */
        /* <DEDUP_REMOVED lines=10> */
[----:B------:R-:W-:Y:S01]  /*0af0*/  IMAD.MOV.U32 R15, RZ, RZ, c[0x0][0x18c] ;  /* 0x00006300ff0f7624 */ /* 0x000fe200078e00ff */
[----:B------:R-:W-:Y:S01]  /*0b00*/  PRMT R18, RZ, 0x5410, RZ ;  /* 0x00005410ff127816 */ /* 0x000fe200000000ff */
[----:B------:R-:W-:Y:S01]  /*0b10*/  IMAD.MOV.U32 R20, RZ, RZ, RZ ;  /* 0x000000ffff147224 */ /* 0x000fe200078e00ff */
[----:B------:R-:W-:Y:S01]  /*0b20*/  PRMT R19, RZ, 0x5410, RZ ;  /* 0x00005410ff137816 */ /* 0x000fe200000000ff */
[----:B------:R-:W-:Y:S01]  /*0b30*/  UMOV UR4, URZ ;  /* 0x0000003f00047c82 */ /* 0x000fe20008000000 */
[----:B------:R-:W-:-:S04]  /*0b40*/  SHF.R.S32.HI R4, RZ, 0x1f, R15 ;  /* 0x0000001fff047819 */ /* 0x000fc8000001140f */
[----:B------:R-:W-:Y:S02]  /*0b50*/  SHF.L.U64.HI R13, R15, 0x4, R4 ;  /* 0x000000040f0d7819 */ /* 0x000fe40000010204 */
.L_x_4334:
        /* <DEDUP_REMOVED lines=46> */
[--C-:B------:R-:W-:Y:S01]  /*0e40*/  HADD2.F32 R34, -RZ, R35.reuse.H0_H0 ;  /* 0x20000023ff227230 */ /* 0x100fe20000004100 */
[----:B------:R-:W-:Y:S01]  /*0e50*/  LOP3.LUT R16, R16, 0x64006400, RZ, 0xfc, !PT ;  /* 0x6400640010107812 */ /* 0x000fe200078efcff */
[----:B------:R-:W-:Y:S01]  /*0e60*/  HADD2 R39, R4, -1032, -1032 ;  /* 0xe408e40804277430 */ /* 0x000fe20000000000 */
[----:B------:R-:W-:Y:S01]  /*0e70*/  LOP3.LUT R22, R22, 0x64006400, RZ, 0xfc, !PT ;  /* 0x6400640016167812 */ /* 0x000fe200078efcff */
[----:B------:R-:W-:Y:S01]  /*0e80*/  HADD2.F32 R38, -RZ, R42.H0_H0 ;  /* 0x2000002aff267230 */ /* 0x000fe20000004100 */
[----:B------:R-:W0:Y:S01]  /*0e90*/  LDS.64 R4, [UR4+0x8] ;  /* 0x00000804ff047984 */ /* 0x000e220008000a00 */
[----:B------:R-:W-:Y:S01]  /*0ea0*/  HADD2.F32 R35, -RZ, R35.H1_H1 ;  /* 0x30000023ff237230 */ /* 0x000fe20000004100 */
[----:B------:R-:W-:Y:S01]  /*0eb0*/  FFMA.FTZ R34, R34, R33, RZ ;  /* 0x0000002122227223 */ /* 0x000fe200000100ff */
[--C-:B------:R-:W-:Y:S01]  /*0ec0*/  HADD2.F32 R36, -RZ, R39.reuse.H0_H0 ;  /* 0x20000027ff247230 */ /* 0x100fe20000004100 */
[----:B------:R-:W-:Y:S01]  /*0ed0*/  FFMA.FTZ R41, R33, R38, RZ ;  /* 0x0000002621297223 */ /* 0x000fe200000100ff */
[----:B------:R-:W-:Y:S01]  /*0ee0*/  LOP3.LUT R38, R21, 0x64006400, RZ, 0xfc, !PT ;  /* 0x6400640015267812 */ /* 0x000fe200078efcff */
[----:B------:R-:W-:Y:S01]  /*0ef0*/  HADD2.F32 R40, -RZ, R32.H0_H0 ;  /* 0x20000020ff287230 */ /* 0x000fe20000004100 */
[----:B------:R-:W-:Y:S01]  /*0f00*/  FFMA.FTZ R34, R35, R28, R34 ;  /* 0x0000001c23227223 */ /* 0x000fe20000010022 */
[----:B------:R-:W-:Y:S01]  /*0f10*/  HADD2.F32 R35, -RZ, R39.H1_H1 ;  /* 0x30000027ff237230 */ /* 0x000fe20000004100 */
[C---:B------:R-:W-:Y:S01]  /*0f20*/  FFMA.FTZ R37, R33.reuse, R36, RZ ;  /* 0x0000002421257223 */ /* 0x040fe200000100ff */
[----:B------:R-:W-:Y:S01]  /*0f30*/  HADD2.F32 R39, -RZ, R42.H1_H1 ;  /* 0x3000002aff277230 */ /* 0x000fe20000004100 */
[----:B------:R-:W-:Y:S01]  /*0f40*/  FFMA.FTZ R33, R33, R40, RZ ;  /* 0x0000002821217223 */ /* 0x000fe200000100ff */
[-C--:B------:R-:W-:Y:S01]  /*0f50*/  HFMA2 R38, R38, R3.reuse.H0_H0, -72, -72 ;  /* 0xd480d48026267431 */ /* 0x080fe20000040003 */
[----:B------:R-:W-:Y:S01]  /*0f60*/  LOP3.LUT R36, R25, 0x64006400, RZ, 0xfc, !PT ;  /* 0x6400640019247812 */ /* 0x000fe200078efcff */
[C---:B------:R-:W-:Y:S01]  /*0f70*/  FFMA.FTZ R40, R28.reuse, R35, R37 ;  /* 0x000000231c287223 */ /* 0x040fe20000010025 */
[-C--:B------:R-:W-:Y:S01]  /*0f80*/  HFMA2 R37, R16, R3.reuse.H0_H0, -72, -72 ;  /* 0xd480d48010257431 */ /* 0x080fe20000040003 */
[----:B------:R-:W-:Y:S01]  /*0f90*/  FFMA.FTZ R42, R28, R39, R41 ;  /* 0x000000271c2a7223 */ /* 0x000fe20000010029 */
[----:B------:R-:W-:Y:S01]  /*0fa0*/  HADD2.F32 R25, -RZ, R38.H0_H0 ;  /* 0x20000026ff197230 */ /* 0x000fe20000004100 */
[----:B------:R-:W-:Y:S01]  /*0fb0*/  SHF.R.U32.HI R7, RZ, 0x8, R7 ;  /* 0x00000008ff077819 */ /* 0x000fe20000011607 */
[-C--:B------:R-:W-:Y:S01]  /*0fc0*/  HFMA2 R35, R36, R3.reuse.H0_H0, -72, -72 ;  /* 0xd480d48024237431 */ /* 0x080fe20000040003 */
[----:B------:R-:W-:Y:S01]  /*0fd0*/  SHF.R.U32.HI R6, RZ, 0x8, R6 ;  /* 0x00000008ff067819 */ /* 0x000fe20000011606 */
[----:B------:R-:W-:Y:S01]  /*0fe0*/  HADD2.F32 R32, -RZ, R32.H1_H1 ;  /* 0x30000020ff207230 */ /* 0x000fe20000004100 */
[----:B------:R-:W-:Y:S01]  /*0ff0*/  FFMA.FTZ R42, R31, R25, R42 ;  /* 0x000000191f2a7223 */ /* 0x000fe2000001002a */
[----:B------:R-:W-:-:S02]  /*1000*/  HFMA2 R39, R22, R3.H0_H0, -72, -72 ;  /* 0xd480d48016277431 */ /* 0x000fc40000040003 */
[----:B------:R-:W-:Y:S01]  /*1010*/  HADD2.F32 R21, -RZ, R37.H0_H0 ;  /* 0x20000025ff157230 */ /* 0x000fe20000004100 */
[----:B------:R-:W-:Y:S01]  /*1020*/  FFMA.FTZ R36, R28, R32, R33 ;  /* 0x000000201c247223 */ /* 0x000fe20000010021 */
[----:B------:R-:W-:Y:S01]  /*1030*/  HADD2.F32 R16, -RZ, R35.H0_H0 ;  /* 0x20000023ff107230 */ /* 0x000fe20000004100 */
[----:B------:R-:W-:Y:S01]  /*1040*/  LOP3.LUT R33, R7, 0xf000f, RZ, 0xc0, !PT ;  /* 0x000f000f07217812 */ /* 0x000fe200078ec0ff */
        /* <DEDUP_REMOVED lines=9> */
[----:B------:R-:W-:Y:S01]  /*10e0*/  FFMA.FTZ R28, R29, R32, R42 ;  /* 0x000000201d1c7223 */ /* 0x000fe2000001002a */
[----:B------:R-:W-:Y:S01]  /*10f0*/  LOP3.LUT R32, R6, 0xf000f, RZ, 0xc0, !PT ;  /* 0x000f000f06207812 */ /* 0x000fe200078ec0ff */
[----:B------:R-:W-:Y:S01]  /*1100*/  FFMA.FTZ R22, R22, R29, R16 ;  /* 0x0000001d16167223 */ /* 0x000fe20000010010 */
[----:B------:R-:W-:Y:S01]  /*1110*/  LOP3.LUT R16, R12, 0xf000f, RZ, 0xc0, !PT ;  /* 0x000f000f0c107812 */ /* 0x000fe200078ec0ff */
[----:B------:R-:W-:Y:S01]  /*1120*/  HADD2.F32 R34, -RZ, R39.H1_H1 ;  /* 0x30000027ff227230 */ /* 0x000fe20000004100 */
        /* <DEDUP_REMOVED lines=8> */
[----:B------:R-:W-:Y:S01]  /*11b0*/  FFMA.FTZ R29, R29, R34, R36 ;  /* 0x000000221d1d7223 */ /* 0x000fe20000010024 */
[----:B------:R-:W-:Y:S01]  /*11c0*/  HADD2 R38, R32, -1032, -1032 ;  /* 0xe408e40820267430 */ /* 0x000fe20000000000 */
[----:B------:R-:W-:Y:S01]  /*11d0*/  LOP3.LUT R12, R12, 0xf000f0, RZ, 0xc0, !PT ;  /* 0x00f000f00c0c7812 */ /* 0x000fe200078ec0ff */
[----:B------:R-:W-:Y:S01]  /*11e0*/  HADD2 R35, R16, -1032, -1032 ;  /* 0xe408e40810237430 */ /* 0x000fe20000000000 */
[----:B------:R-:W-:Y:S01]  /*11f0*/  LOP3.LUT R14, R14, 0xf000f0, RZ, 0xc0, !PT ;  /* 0x00f000f00e0e7812 */ /* 0x000fe200078ec0ff */
[----:B------:R-:W-:Y:S01]  /*1200*/  HADD2.F32 R34, -RZ, R37.H0_H0 ;  /* 0x20000025ff227230 */ /* 0x000fe20000004100 */
[----:B------:R-:W-:Y:S01]  /*1210*/  LOP3.LUT R12, R12, 0x64006400, RZ, 0xfc, !PT ;  /* 0x640064000c0c7812 */ /* 0x000fe200078efcff */
[----:B------:R-:W-:Y:S01]  /*1220*/  HADD2.F32 R36, -RZ, R21.H0_H0 ;  /* 0x20000015ff247230 */ /* 0x000fe20000004100 */
[----:B------:R-:W-:Y:S01]  /*1230*/  LOP3.LUT R14, R14, 0x64006400, RZ, 0xfc, !PT ;  /* 0x640064000e0e7812 */ /* 0x000fe200078efcff */
[--C-:B------:R-:W-:Y:S01]  /*1240*/  HADD2.F32 R33, -RZ, R38.reuse.H0_H0 ;  /* 0x20000026ff217230 */ /* 0x100fe20000004100 */
[C---:B------:R-:W-:Y:S01]  /*1250*/  FFMA.FTZ R34, R31.reuse, R34, R25 ;  /* 0x000000221f227223 */ /* 0x040fe20000010019 */
[--C-:B------:R-:W-:Y:S01]  /*1260*/  HADD2.F32 R32, -RZ, R35.reuse.H0_H0 ;  /* 0x20000023ff207230 */ /* 0x100fe20000004100 */
[C---:B------:R-:W-:Y:S01]  /*1270*/  FFMA.FTZ R25, R31.reuse, R36, R29 ;  /* 0x000000241f197223 */ /* 0x040fe2000001001d */
[----:B------:R-:W-:Y:S01]  /*1280*/  HADD2.F32 R29, -RZ, R35.H1_H1 ;  /* 0x30000023ff1d7230 */ /* 0x000fe20000004100 */
[----:B------:R-:W-:Y:S01]  /*1290*/  FFMA.FTZ R28, R31, R33, R28 ;  /* 0x000000211f1c7223 */ /* 0x000fe2000001001c */
[----:B------:R-:W-:Y:S01]  /*12a0*/  HADD2.F32 R33, -RZ, R38.H1_H1 ;  /* 0x30000026ff217230 */ /* 0x000fe20000004100 */
[----:B------:R-:W-:Y:S01]  /*12b0*/  FFMA.FTZ R22, R32, R31, R22 ;  /* 0x0000001f20167223 */ /* 0x000fe20000010016 */
[----:B------:R-:W-:Y:S01]  /*12c0*/  LOP3.LUT R6, R6, 0xf000f0, RZ, 0xc0, !PT ;  /* 0x00f000f006067812 */ /* 0x000fe200078ec0ff */
[----:B------:R-:W-:Y:S01]  /*12d0*/  HADD2.F32 R31, -RZ, R37.H1_H1 ;  /* 0x30000025ff1f7230 */ /* 0x000fe20000004100 */
[----:B------:R-:W-:Y:S01]  /*12e0*/  LOP3.LUT R7, R7, 0xf000f0, RZ, 0xc0, !PT ;  /* 0x00f000f007077812 */ /* 0x000fe200078ec0ff */
[----:B------:R-:W-:Y:S01]  /*12f0*/  FFMA.FTZ R29, R29, R4, R22 ;  /* 0x000000041d1d7223 */ /* 0x000fe20000010016 */
[-C--:B------:R-:W-:Y:S01]  /*1300*/  HFMA2 R22, R12, R3.reuse.H0_H0, -72, -72 ;  /* 0xd480d4800c167431 */ /* 0x080fe20000040003 */
[----:B------:R-:W-:Y:S01]  /*1310*/  FFMA.FTZ R33, R4, R33, R28 ;  /* 0x0000002104217223 */ /* 0x000fe2000001001c */
[----:B------:R-:W-:Y:S01]  /*1320*/  LOP3.LUT R6, R6, 0x64006400, RZ, 0xfc, !PT ;  /* 0x6400640006067812 */ /* 0x000fe200078efcff */
[----:B------:R-:W-:Y:S01]  /*1330*/  HFMA2 R28, R14, R3.H0_H0, -72, -72 ;  /* 0xd480d4800e1c7431 */ /* 0x000fe20000040003 */
[----:B------:R-:W-:Y:S01]  /*1340*/  LOP3.LUT R12, R7, 0x64006400, RZ, 0xfc, !PT ;  /* 0x64006400070c7812 */ /* 0x000fe200078efcff */
[----:B------:R-:W-:Y:S01]  /*1350*/  FFMA.FTZ R31, R4, R31, R34 ;  /* 0x0000001f041f7223 */ /* 0x000fe20000010022 */
[----:B------:R-:W-:-:S02]  /*1360*/  HADD2.F32 R21, -RZ, R21.H1_H1 ;  /* 0x30000015ff157230 */ /* 0x000fc40000004100 */
[-C--:B------:R-:W-:Y:S02]  /*1370*/  HFMA2 R32, R6, R3.reuse.H0_H0, -72, -72 ;  /* 0xd480d48006207431 */ /* 0x080fe40000040003 */
[--C-:B------:R-:W-:Y:S01]  /*1380*/  HADD2.F32 R16, -RZ, R5.reuse.H0_H0 ;  /* 0x20000005ff107230 */ /* 0x100fe20000004100 */
[----:B------:R-:W-:Y:S01]  /*1390*/  FFMA.FTZ R21, R4, R21, R25 ;  /* 0x0000001504157223 */ /* 0x000fe20000010019 */
[----:B------:R-:W-:Y:S02]  /*13a0*/  HADD2.F32 R14, -RZ, R28.H0_H0 ;  /* 0x2000001cff0e7230 */ /* 0x000fe40000004100 */
[----:B------:R-:W-:Y:S02]  /*13b0*/  HFMA2 R34, R12, R3.H0_H0, -72, -72 ;  /* 0xd480d4800c227431 */ /* 0x000fe40000040003 */
[----:B------:R-:W-:Y:S01]  /*13c0*/  HADD2.F32 R7, -RZ, R22.H0_H0 ;  /* 0x20000016ff077230 */ /* 0x000fe20000004100 */
[----:B------:R-:W-:Y:S01]  /*13d0*/  FFMA.FTZ R14, R16, R14, R31 ;  /* 0x0000000e100e7223 */ /* 0x000fe2000001001f */
[----:B------:R-:W-:-:S02]  /*13e0*/  HADD2.F32 R5, -RZ, R5.H1_H1 ;  /* 0x30000005ff057230 */ /* 0x000fc40000004100 */
[----:B------:R-:W-:Y:S01]  /*13f0*/  HADD2.F32 R12, -RZ, R32.H0_H0 ;  /* 0x20000020ff0c7230 */ /* 0x000fe20000004100 */
[----:B------:R-:W-:Y:S01]  /*1400*/  FFMA.FTZ R7, R7, R16, R29 ;  /* 0x0000001007077223 */ /* 0x000fe2000001001d */
[----:B------:R-:W-:Y:S02]  /*1410*/  HADD2.F32 R6, -RZ, R28.H1_H1 ;  /* 0x3000001cff067230 */ /* 0x000fe40000004100 */
        /* <DEDUP_REMOVED lines=26> */
.L_x_4331:
[----:B------:R-:W-:Y:S05]  /*15c0*/  @!P0 BRA `(.L_x_4332) ;  /* 0x000008f000008947 */ /* 0x000fea0003800000 */
[----:B------:R0:W2:Y:S04]  /*15d0*/  LDG.E.128.CONSTANT R4, [R26.64] ;  /* 0x000000061a047981 */ /* 0x0000a8000c1e9d00 */
        /* <DEDUP_REMOVED lines=15> */
[----:B------:R-:W-:Y:S02]  /*16d0*/  LOP3.LUT R5, R5, 0x64006400, RZ, 0xfc, !PT ;  /* 0x6400640005057812 */ /* 0x000fe400078efcff */
[----:B------:R-:W-:Y:S01]  /*16e0*/  LOP3.LUT R26, R7, 0xf000f, RZ, 0xc0, !PT ;  /* 0x000f000f071a7812 */ /* 0x000fe200078ec0ff */
[----:B------:R-:W-:Y:S01]  /*16f0*/  HADD2 R33, R32, -1032, -1032 ;  /* 0xe408e40820217430 */ /* 0x000fe20000000000 */
[----:B------:R-:W-:Y:S01]  /*1700*/  LOP3.LUT R22, R6, 0xf000f0, RZ, 0xc0, !PT ;  /* 0x00f000f006167812 */ /* 0x000fe200078ec0ff */
[----:B------:R-:W-:Y:S01]  /*1710*/  HADD2.F32 R34, -RZ, R35.H0_H0 ;  /* 0x20000023ff227230 */ /* 0x000fe20000004100 */
[----:B------:R-:W-:Y:S01]  /*1720*/  LOP3.LUT R26, R26, 0x64006400, RZ, 0xfc, !PT ;  /* 0x640064001a1a7812 */ /* 0x000fe200078efcff */
[----:B------:R-:W-:Y:S01]  /*1730*/  HADD2 R37, R5, -1032, -1032 ;  /* 0xe408e40805257430 */ /* 0x000fe20000000000 */
[----:B------:R-:W-:Y:S01]  /*1740*/  LOP3.LUT R22, R22, 0x64006400, RZ, 0xfc, !PT ;  /* 0x6400640016167812 */ /* 0x000fe200078efcff */
[----:B------:R-:W0:Y:S01]  /*1750*/  LDS.64 R4, [UR4+0x18] ;  /* 0x00001804ff047984 */ /* 0x000e220008000a00 */
[----:B------:R-:W-:Y:S01]  /*1760*/  HADD2.F32 R32, -RZ, R33.H0_H0 ;  /* 0x20000021ff207230 */ /* 0x000fe20000004100 */
[----:B------:R-:W-:Y:S01]  /*1770*/  FFMA.FTZ R36, R27, R34, RZ ;  /* 0x000000221b247223 */ /* 0x000fe200000100ff */
[----:B------:R-:W-:Y:S01]  /*1780*/  HADD2.F32 R35, -RZ, R35.H1_H1 ;  /* 0x30000023ff237230 */ /* 0x000fe20000004100 */
[----:B------:R-:W-:Y:S01]  /*1790*/  LOP3.LUT R25, R7, 0xf000f0, RZ, 0xc0, !PT ;  /* 0x00f000f007197812 */ /* 0x000fe200078ec0ff */
[----:B------:R-:W-:Y:S01]  /*17a0*/  HADD2 R26, R26, -1032, -1032 ;  /* 0xe408e4081a1a7430 */ /* 0x000fe20000000000 */
[----:B------:R-:W-:Y:S01]  /*17b0*/  FFMA.FTZ R32, R32, R27, RZ ;  /* 0x0000001b20207223 */ /* 0x000fe200000100ff */
[----:B------:R-:W-:Y:S01]  /*17c0*/  HADD2.F32 R38, -RZ, R37.H0_H0 ;  /* 0x20000025ff267230 */ /* 0x000fe20000004100 */
[C---:B------:R-:W-:Y:S01]  /*17d0*/  FFMA.FTZ R35, R28.reuse, R35, R36 ;  /* 0x000000231c237223 */ /* 0x040fe20000010024 */
[----:B------:R-:W-:Y:S01]  /*17e0*/  HADD2.F32 R33, -RZ, R33.H1_H1 ;  /* 0x30000021ff217230 */ /* 0x000fe20000004100 */
[----:B------:R-:W-:Y:S01]  /*17f0*/  LOP3.LUT R34, R21, 0x64006400, RZ, 0xfc, !PT ;  /* 0x6400640015227812 */ /* 0x000fe200078efcff */
[----:B------:R-:W-:Y:S01]  /*1800*/  HADD2.F32 R37, -RZ, R37.H1_H1 ;  /* 0x30000025ff257230 */ /* 0x000fe20000004100 */
[----:B------:R-:W-:Y:S01]  /*1810*/  FFMA.FTZ R38, R27, R38, RZ ;  /* 0x000000261b267223 */ /* 0x000fe200000100ff */
[-C--:B------:R-:W-:Y:S01]  /*1820*/  HFMA2 R36, R22, R3.reuse.H0_H0, -72, -72 ;  /* 0xd480d48016247431 */ /* 0x080fe20000040003 */
[----:B------:R-:W-:Y:S01]  /*1830*/  LOP3.LUT R22, R25, 0x64006400, RZ, 0xfc, !PT ;  /* 0x6400640019167812 */ /* 0x000fe200078efcff */
[--C-:B------:R-:W-:Y:S01]  /*1840*/  HADD2.F32 R40, -RZ, R26.reuse.H0_H0 ;  /* 0x2000001aff287230 */ /* 0x100fe20000004100 */
[----:B------:R-:W-:Y:S01]  /*1850*/  FFMA.FTZ R33, R33, R28, R32 ;  /* 0x0000001c21217223 */ /* 0x000fe20000010020 */
[----:B------:R-:W-:Y:S01]  /*1860*/  LOP3.LUT R32, R31, 0x64006400, RZ, 0xfc, !PT ;  /* 0x640064001f207812 */ /* 0x000fe200078efcff */
[C---:B------:R-:W-:Y:S01]  /*1870*/  FFMA.FTZ R37, R28.reuse, R37, R38 ;  /* 0x000000251c257223 */ /* 0x040fe20000010026 */
[----:B------:R-:W-:Y:S01]  /*1880*/  HADD2.F32 R31, -RZ, R26.H1_H1 ;  /* 0x3000001aff1f7230 */ /* 0x000fe20000004100 */
[----:B------:R-:W-:Y:S01]  /*1890*/  FFMA.FTZ R27, R27, R40, RZ ;  /* 0x000000281b1b7223 */ /* 0x000fe200000100ff */
[-C--:B------:R-:W-:Y:S01]  /*18a0*/  HFMA2 R38, R22, R3.reuse.H0_H0, -72, -72 ;  /* 0xd480d48016267431 */ /* 0x080fe20000040003 */
[----:B------:R-:W-:Y:S01]  /*18b0*/  SHF.R.U32.HI R6, RZ, 0x8, R6 ;  /* 0x00000008ff067819 */ /* 0x000fe20000011606 */
[-C--:B------:R-:W-:Y:S01]  /*18c0*/  HFMA2 R32, R32, R3.reuse.H0_H0, -72, -72 ;  /* 0xd480d48020207431 */ /* 0x080fe20000040003 */
[----:B------:R-:W-:Y:S01]  /*18d0*/  FFMA.FTZ R27, R28, R31, R27 ;  /* 0x0000001f1c1b7223 */ /* 0x000fe2000001001b */
[----:B------:R-:W-:Y:S01]  /*18e0*/  HFMA2 R34, R34, R3.H0_H0, -72, -72 ;  /* 0xd480d48022227431 */ /* 0x000fe20000040003 */
[----:B------:R-:W-:Y:S01]  /*18f0*/  SHF.R.U32.HI R7, RZ, 0x8, R7 ;  /* 0x00000008ff077819 */ /* 0x000fe20000011607 */
[----:B------:R-:W-:-:S02]  /*1900*/  HADD2.F32 R31, -RZ, R38.H0_H0 ;  /* 0x20000026ff1f7230 */ /* 0x000fc40000004100 */
[----:B------:R-:W-:Y:S02]  /*1910*/  HADD2.F32 R21, -RZ, R32.H0_H0 ;  /* 0x20000020ff157230 */ /* 0x000fe40000004100 */
        /* <DEDUP_REMOVED lines=9> */
[----:B------:R-:W-:Y:S01]  /*19b0*/  LOP3.LUT R16, R12, 0xf000f, RZ, 0xc0, !PT ;  /* 0x000f000f0c107812 */ /* 0x000fe200078ec0ff */
[----:B------:R-:W-:Y:S01]  /*19c0*/  HADD2.F32 R28, -RZ, R36.H1_H1 ;  /* 0x30000024ff1c7230 */ /* 0x000fe20000004100 */
[C---:B------:R-:W-:Y:S01]  /*19d0*/  FFMA.FTZ R32, R29.reuse, R32, R27 ;  /* 0x000000201d207223 */ /* 0x040fe2000001001b */
[----:B------:R-:W-:Y:S01]  /*19e0*/  LOP3.LUT R27, R6, 0xf000f, RZ, 0xc0, !PT ;  /* 0x000f000f061b7812 */ /* 0x000fe200078ec0ff */
[----:B------:R-:W-:Y:S01]  /*19f0*/  FFMA.FTZ R22, R22, R29, R21 ;  /* 0x0000001d16167223 */ /* 0x000fe20000010015 */
[----:B------:R-:W-:Y:S01]  /*1a00*/  LOP3.LUT R16, R16, 0x64006400, RZ, 0xfc, !PT ;  /* 0x6400640010107812 */ /* 0x000fe200078efcff */
[----:B------:R-:W-:Y:S01]  /*1a10*/  FFMA.FTZ R25, R29, R26, R25 ;  /* 0x0000001a1d197223 */ /* 0x000fe20000010019 */
[----:B------:R-:W-:Y:S01]  /*1a20*/  LOP3.LUT R27, R27, 0x64006400, RZ, 0xfc, !PT ;  /* 0x640064001b1b7812 */ /* 0x000fe200078efcff */
[----:B------:R-:W-:Y:S01]  /*1a30*/  FFMA.FTZ R26, R29, R28, R37 ;  /* 0x0000001c1d1a7223 */ /* 0x000fe20000010025 */
[----:B------:R-:W-:Y:S01]  /*1a40*/  LOP3.LUT R21, R14, 0xf000f, RZ, 0xc0, !PT ;  /* 0x000f000f0e157812 */ /* 0x000fe200078ec0ff */
[----:B------:R-:W-:Y:S01]  /*1a50*/  HADD2 R34, R16, -1032, -1032 ;  /* 0xe408e40810227430 */ /* 0x000fe20000000000 */
[----:B------:R-:W-:Y:S01]  /*1a60*/  LOP3.LUT R28, R7, 0xf000f, RZ, 0xc0, !PT ;  /* 0x000f000f071c7812 */ /* 0x000fe200078ec0ff */
[----:B------:R-:W-:Y:S01]  /*1a70*/  HADD2 R36, R27, -1032, -1032 ;  /* 0xe408e4081b247430 */ /* 0x000fe20000000000 */
[----:B------:R-:W-:Y:S01]  /*1a80*/  LOP3.LUT R21, R21, 0x64006400, RZ, 0xfc, !PT ;  /* 0x6400640015157812 */ /* 0x000fe200078efcff */
[----:B0-----:R-:W-:Y:S01]  /*1a90*/  HADD2.F32 R29, -RZ, R4.H0_H0 ;  /* 0x20000004ff1d7230 */ /* 0x001fe20000004100 */
[----:B------:R-:W-:Y:S01]  /*1aa0*/  LOP3.LUT R28, R28, 0x64006400, RZ, 0xfc, !PT ;  /* 0x640064001c1c7812 */ /* 0x000fe200078efcff */
[----:B------:R-:W-:Y:S01]  /*1ab0*/  HADD2.F32 R27, -RZ, R34.H0_H0 ;  /* 0x20000022ff1b7230 */ /* 0x000fe20000004100 */
[----:B------:R-:W-:Y:S01]  /*1ac0*/  LOP3.LUT R12, R12, 0xf000f0, RZ, 0xc0, !PT ;  /* 0x00f000f00c0c7812 */ /* 0x000fe200078ec0ff */
[----:B------:R-:W-:Y:S01]  /*1ad0*/  HADD2 R35, R21, -1032, -1032 ;  /* 0xe408e40815237430 */ /* 0x000fe20000000000 */
[----:B------:R-:W-:Y:S01]  /*1ae0*/  LOP3.LUT R14, R14, 0xf000f0, RZ, 0xc0, !PT ;  /* 0x00f000f00e0e7812 */ /* 0x000fe200078ec0ff */
[----:B------:R-:W-:Y:S01]  /*1af0*/  HADD2.F32 R31, -RZ, R36.H0_H0 ;  /* 0x20000024ff1f7230 */ /* 0x000fe20000004100 */
[----:B------:R-:W-:Y:S01]  /*1b00*/  FFMA.FTZ R22, R27, R29, R22 ;  /* 0x0000001d1b167223 */ /* 0x000fe20000010016 */
[----:B------:R-:W-:Y:S01]  /*1b10*/  HADD2 R21, R28, -1032, -1032 ;  /* 0xe408e4081c157430 */ /* 0x000fe20000000000 */
[----:B------:R-:W-:Y:S01]  /*1b20*/  LOP3.LUT R12, R12, 0x64006400, RZ, 0xfc, !PT ;  /* 0x640064000c0c7812 */ /* 0x000fe200078efcff */
[----:B------:R-:W-:Y:S01]  /*1b30*/  HADD2.F32 R4, -RZ, R4.H1_H1 ;  /* 0x30000004ff047230 */ /* 0x000fe20000004100 */
[----:B------:R-:W-:Y:S01]  /*1b40*/  FFMA.FTZ R26, R29, R31, R26 ;  /* 0x0000001f1d1a7223 */ /* 0x000fe2000001001a */
[----:B------:R-:W-:Y:S01]  /*1b50*/  HADD2.F32 R28, -RZ, R35.H0_H0 ;  /* 0x20000023ff1c7230 */ /* 0x000fe20000004100 */
[----:B------:R-:W-:Y:S01]  /*1b60*/  LOP3.LUT R14, R14, 0x64006400, RZ, 0xfc, !PT ;  /* 0x640064000e0e7812 */ /* 0x000fe200078efcff */
[----:B------:R-:W-:Y:S01]  /*1b70*/  HADD2.F32 R27, -RZ, R34.H1_H1 ;  /* 0x30000022ff1b7230 */ /* 0x000fe20000004100 */
[----:B------:R-:W-:Y:S01]  /*1b80*/  LOP3.LUT R7, R7, 0xf000f0, RZ, 0xc0, !PT ;  /* 0x00f000f007077812 */ /* 0x000fe200078ec0ff */
[--C-:B------:R-:W-:Y:S01]  /*1b90*/  HADD2.F32 R33, -RZ, R21.reuse.H0_H0 ;  /* 0x20000015ff217230 */ /* 0x100fe20000004100 */
[----:B------:R-:W-:Y:S01]  /*1ba0*/  LOP3.LUT R6, R6, 0xf000f0, RZ, 0xc0, !PT ;  /* 0x00f000f006067812 */ /* 0x000fe200078ec0ff */
[----:B------:R-:W-:Y:S01]  /*1bb0*/  HADD2.F32 R31, -RZ, R36.H1_H1 ;  /* 0x30000024ff1f7230 */ /* 0x000fe20000004100 */
[----:B------:R-:W-:Y:S01]  /*1bc0*/  FFMA.FTZ R28, R29, R28, R25 ;  /* 0x0000001c1d1c7223 */ /* 0x000fe20000010019 */
[----:B------:R-:W-:Y:S01]  /*1bd0*/  HADD2.F32 R21, -RZ, R21.H1_H1 ;  /* 0x30000015ff157230 */ /* 0x000fe20000004100 */
[----:B------:R-:W-:Y:S01]  /*1be0*/  FFMA.FTZ R27, R27, R4, R22 ;  /* 0x000000041b1b7223 */ /* 0x000fe20000010016 */
[-C--:B------:R-:W-:Y:S01]  /*1bf0*/  HFMA2 R22, R12, R3.reuse.H0_H0, -72, -72 ;  /* 0xd480d4800c167431 */ /* 0x080fe20000040003 */
[----:B------:R-:W-:Y:S01]  /*1c00*/  FFMA.FTZ R25, R29, R33, R32 ;  /* 0x000000211d197223 */ /* 0x000fe20000010020 */
[----:B------:R-:W-:Y:S01]  /*1c10*/  HADD2.F32 R29, -RZ, R35.H1_H1 ;  /* 0x30000023ff1d7230 */ /* 0x000fe20000004100 */
[----:B------:R-:W-:Y:S01]  /*1c20*/  FFMA.FTZ R31, R4, R31, R26 ;  /* 0x0000001f041f7223 */ /* 0x000fe2000001001a */
[-C--:B------:R-:W-:Y:S01]  /*1c30*/  HFMA2 R26, R14, R3.reuse.H0_H0, -72, -72 ;  /* 0xd480d4800e1a7431 */ /* 0x080fe20000040003 */
[----:B------:R-:W-:Y:S01]  /*1c40*/  LOP3.LUT R12, R7, 0x64006400, RZ, 0xfc, !PT ;  /* 0x64006400070c7812 */ /* 0x000fe200078efcff */
[----:B------:R-:W-:Y:S01]  /*1c50*/  HADD2.F32 R16, -RZ, R5.H0_H0 ;  /* 0x20000005ff107230 */ /* 0x000fe20000004100 */
[----:B------:R-:W-:Y:S01]  /*1c60*/  LOP3.LUT R6, R6, 0x64006400, RZ, 0xfc, !PT ;  /* 0x6400640006067812 */ /* 0x000fe200078efcff */
[C---:B------:R-:W-:Y:S01]  /*1c70*/  FFMA.FTZ R29, R4.reuse, R29, R28 ;  /* 0x0000001d041d7223 */ /* 0x040fe2000001001c */
[----:B------:R-:W-:Y:S01]  /*1c80*/  HADD2.F32 R14, -RZ, R26.H0_H0 ;  /* 0x2000001aff0e7230 */ /* 0x000fe20000004100 */
[----:B------:R-:W-:Y:S01]  /*1c90*/  FFMA.FTZ R21, R4, R21, R25 ;  /* 0x0000001504157223 */ /* 0x000fe20000010019 */
[----:B------:R-:W-:-:S02]  /*1ca0*/  HFMA2 R32, R12, R3.H0_H0, -72, -72 ;  /* 0xd480d4800c207431 */ /* 0x000fc40000040003 */
[----:B------:R-:W-:Y:S01]  /*1cb0*/  HADD2.F32 R7, -RZ, R22.H0_H0 ;  /* 0x20000016ff077230 */ /* 0x000fe20000004100 */
[C---:B------:R-:W-:Y:S01]  /*1cc0*/  FFMA.FTZ R14, R16.reuse, R14, R29 ;  /* 0x0000000e100e7223 */ /* 0x040fe2000001001d */
[----:B------:R-:W-:Y:S02]  /*1cd0*/  HFMA2 R28, R6, R3.H0_H0, -72, -72 ;  /* 0xd480d480061c7431 */ /* 0x000fe40000040003 */
[----:B------:R-:W-:Y:S01]  /*1ce0*/  HADD2.F32 R5, -RZ, R5.H1_H1 ;  /* 0x30000005ff057230 */ /* 0x000fe20000004100 */
[----:B------:R-:W-:Y:S01]  /*1cf0*/  FFMA.FTZ R7, R7, R16, R27 ;  /* 0x0000001007077223 */ /* 0x000fe2000001001b */
[----:B------:R-:W-:Y:S02]  /*1d00*/  HADD2.F32 R6, -RZ, R26.H1_H1 ;  /* 0x3000001aff067230 */ /* 0x000fe40000004100 */
[----:B------:R-:W-:Y:S02]  /*1d10*/  HADD2.F32 R25, -RZ, R32.H0_H0 ;  /* 0x20000020ff197230 */ /* 0x000fe40000004100 */
        /* <DEDUP_REMOVED lines=9> */
[--C-:B------:R-:W-:Y:S01]  /*1db0*/  HADD2.F32 R25, -RZ, R0.reuse.H1_H1 ;  /* 0x30000000ff197230 */ /* 0x100fe20000004100 */
[C---:B------:R-:W-:Y:S01]  /*1dc0*/  FFMA.FTZ R12, R5.reuse, R22, R12 ;  /* 0x00000016050c7223 */ /* 0x040fe2000001000c */
        /* <DEDUP_REMOVED lines=15> */
.L_x_4332:
        /* <DEDUP_REMOVED lines=28> */
[----:B------:R-:W-:Y:S01]  /*2080*/  HADD2 R35, R4, -1032, -1032 ;  /* 0xe408e40804237430 */ /* 0x000fe20000000000 */
[----:B------:R-:W-:Y:S01]  /*2090*/  FFMA.FTZ R32, R32, R31, RZ ;  /* 0x0000001f20207223 */ /* 0x000fe200000100ff */
[----:B------:R-:W0:Y:S01]  /*20a0*/  LDS.64 R4, [UR4+0x28] ;  /* 0x00002804ff047984 */ /* 0x000e220008000a00 */
[----:B------:R-:W-:Y:S01]  /*20b0*/  HADD2.F32 R33, -RZ, R33.H1_H1 ;  /* 0x30000021ff217230 */ /* 0x000fe20000004100 */
[----:B------:R-:W-:Y:S01]  /*20c0*/  FFMA.FTZ R36, R31, R36, RZ ;  /* 0x000000241f247223 */ /* 0x000fe200000100ff */
[----:B------:R-:W-:Y:S01]  /*20d0*/  HADD2.F32 R37, -RZ, R37.H1_H1 ;  /* 0x30000025ff257230 */ /* 0x000fe20000004100 */
[----:B------:R-:W-:Y:S01]  /*20e0*/  SHF.R.U32.HI R6, RZ, 0x8, R6 ;  /* 0x00000008ff067819 */ /* 0x000fe20000011606 */
[----:B------:R-:W-:Y:S01]  /*20f0*/  HADD2.F32 R34, -RZ, R35.H0_H0 ;  /* 0x20000023ff227230 */ /* 0x000fe20000004100 */
[----:B------:R-:W-:Y:S01]  /*2100*/  FFMA.FTZ R33, R33, R26, R32 ;  /* 0x0000001a21217223 */ /* 0x000fe20000010020 */
[----:B------:R-:W-:Y:S01]  /*2110*/  HADD2.F32 R38, -RZ, R29.H0_H0 ;  /* 0x2000001dff267230 */ /* 0x000fe20000004100 */
[C---:B------:R-:W-:Y:S01]  /*2120*/  FFMA.FTZ R37, R26.reuse, R37, R36 ;  /* 0x000000251a257223 */ /* 0x040fe20000010024 */
[----:B------:R-:W-:Y:S01]  /*2130*/  HADD2.F32 R35, -RZ, R35.H1_H1 ;  /* 0x30000023ff237230 */ /* 0x000fe20000004100 */
[----:B------:R-:W-:Y:S01]  /*2140*/  LOP3.LUT R32, R21, 0x64006400, RZ, 0xfc, !PT ;  /* 0x6400640015207812 */ /* 0x000fe200078efcff */
[-C--:B------:R-:W-:Y:S01]  /*2150*/  HFMA2 R36, R22, R3.reuse.H0_H0, -72, -72 ;  /* 0xd480d48016247431 */ /* 0x080fe20000040003 */
[----:B------:R-:W-:Y:S01]  /*2160*/  FFMA.FTZ R34, R31, R34, RZ ;  /* 0x000000221f227223 */ /* 0x000fe200000100ff */
[----:B------:R-:W-:Y:S01]  /*2170*/  LOP3.LUT R22, R25, 0x64006400, RZ, 0xfc, !PT ;  /* 0x6400640019167812 */ /* 0x000fe200078efcff */
[----:B------:R-:W-:Y:S01]  /*2180*/  FFMA.FTZ R31, R31, R38, RZ ;  /* 0x000000261f1f7223 */ /* 0x000fe200000100ff */
[-C--:B------:R-:W-:Y:S01]  /*2190*/  HFMA2 R32, R32, R3.reuse.H0_H0, -72, -72 ;  /* 0xd480d48020207431 */ /* 0x080fe20000040003 */
[----:B------:R-:W-:Y:S01]  /*21a0*/  FFMA.FTZ R35, R26, R35, R34 ;  /* 0x000000231a237223 */ /* 0x000fe20000010022 */
[----:B------:R-:W-:Y:S01]  /*21b0*/  HADD2.F32 R29, -RZ, R29.H1_H1 ;  /* 0x3000001dff1d7230 */ /* 0x000fe20000004100 */
[----:B------:R-:W-:Y:S01]  /*21c0*/  SHF.R.U32.HI R7, RZ, 0x8, R7 ;  /* 0x00000008ff077819 */ /* 0x000fe20000011607 */
[----:B------:R-:W-:-:S02]  /*21d0*/  HFMA2 R34, R28, R3.H0_H0, -72, -72 ;  /* 0xd480d4801c227431 */ /* 0x000fc40000040003 */
[----:B------:R-:W-:Y:S01]  /*21e0*/  HFMA2 R38, R22, R3.H0_H0, -72, -72 ;  /* 0xd480d48016267431 */ /* 0x000fe20000040003 */
[----:B------:R-:W-:Y:S01]  /*21f0*/  FFMA.FTZ R29, R26, R29, R31 ;  /* 0x0000001d1a1d7223 */ /* 0x000fe2000001001f */
[----:B------:R-:W-:Y:S02]  /*2200*/  HADD2.F32 R28, -RZ, R36.H0_H0 ;  /* 0x20000024ff1c7230 */ /* 0x000fe40000004100 */
[----:B------:R-:W-:Y:S02]  /*2210*/  HADD2.F32 R25, -RZ, R32.H0_H0 ;  /* 0x20000020ff197230 */ /* 0x000fe40000004100 */
        /* <DEDUP_REMOVED lines=36> */
[----:B------:R-:W-:Y:S01]  /*2460*/  HADD2.F32 R28, -RZ, R35.H0_H0 ;  /* 0x20000023ff1c7230 */ /* 0x000fe20000004100 */
[----:B------:R-:W-:Y:S01]  /*2470*/  FFMA.FTZ R26, R29, R31, R26 ;  /* 0x0000001f1d1a7223 */ /* 0x000fe2000001001a */
        /* <DEDUP_REMOVED lines=52> */
.L_x_4333:
[----:B------:R-:W-:Y:S05]  /*27c0*/  @!P0 BRA `(.L_x_4330) ;  /* 0x0000090000008947 */ /* 0x000fea0003800000 */
[----:B------:R-:W-:Y:S02]  /*27d0*/  IMAD.WIDE R4, R15, 0x4, R10 ;  /* 0x000000040f047825 */ /* 0x000fe400078e020a */
[----:B------:R-:W0:Y:S04]  /*27e0*/  LDS.64 R10, [UR4+0x30] ;  /* 0x00003004ff0a7984 */ /* 0x000e280008000a00 */
[----:B------:R-:W2:Y:S01]  /*27f0*/  LDG.E.128.CONSTANT R4, [R4.64] ;  /* 0x0000000604047981 */ /* 0x000ea2000c1e9d00 */
[--C-:B0-----:R-:W-:Y:S02]  /*2800*/  HADD2.F32 R31, -RZ, R10.reuse.H0_H0 ;  /* 0x2000000aff1f7230 */ /* 0x101fe40000004100 */
[----:B------:R-:W-:Y:S01]  /*2810*/  HADD2.F32 R10, -RZ, R10.H1_H1 ;  /* 0x3000000aff0a7230 */ /* 0x000fe20000004100 */
[----:B--2---:R-:W-:-:S02]  /*2820*/  LOP3.LUT R22, R4, 0xf000f0, RZ, 0xc0, !PT ;  /* 0x00f000f004167812 */ /* 0x004fc400078ec0ff */
[----:B------:R-:W-:Y:S02]  /*2830*/  SHF.R.U32.HI R16, RZ, 0x8, R4 ;  /* 0x00000008ff107819 */ /* 0x000fe40000011604 */
        /* <DEDUP_REMOVED lines=14> */
[----:B------:R-:W-:Y:S01]  /*2920*/  LOP3.LUT R25, R6, 0xf000f0, RZ, 0xc0, !PT ;  /* 0x00f000f006197812 */ /* 0x000fe200078ec0ff */
[----:B------:R-:W-:Y:S01]  /*2930*/  HADD2.F32 R32, -RZ, R33.H0_H0 ;  /* 0x20000021ff207230 */ /* 0x000fe20000004100 */
[----:B------:R-:W0:Y:S01]  /*2940*/  LDS.64 R4, [UR4+0x38] ;  /* 0x00003804ff047984 */ /* 0x000e220008000a00 */
[----:B------:R-:W-:Y:S01]  /*2950*/  HADD2.F32 R28, -RZ, R37.H0_H0 ;  /* 0x20000025ff1c7230 */ /* 0x000fe20000004100 */
[----:B------:R-:W-:Y:S01]  /*2960*/  LOP3.LUT R22, R22, 0x64006400, RZ, 0xfc, !PT ;  /* 0x6400640016167812 */ /* 0x000fe200078efcff */
[----:B------:R-:W-:Y:S01]  /*2970*/  HADD2.F32 R34, -RZ, R39.H0_H0 ;  /* 0x20000027ff227230 */ /* 0x000fe20000004100 */
[----:B------:R-:W-:Y:S01]  /*2980*/  FFMA.FTZ R32, R31, R32, RZ ;  /* 0x000000201f207223 */ /* 0x000fe200000100ff */
[----:B------:R-:W-:Y:S01]  /*2990*/  HADD2.F32 R38, -RZ, R27.H0_H0 ;  /* 0x2000001bff267230 */ /* 0x000fe20000004100 */
[----:B------:R-:W-:Y:S01]  /*29a0*/  LOP3.LUT R21, R7, 0xf000f0, RZ, 0xc0, !PT ;  /* 0x00f000f007157812 */ /* 0x000fe200078ec0ff */
[----:B------:R-:W-:Y:S01]  /*29b0*/  HADD2.F32 R35, -RZ, R33.H1_H1 ;  /* 0x30000021ff237230 */ /* 0x000fe20000004100 */
[----:B------:R-:W-:Y:S01]  /*29c0*/  FFMA.FTZ R33, R28, R31, RZ ;  /* 0x0000001f1c217223 */ /* 0x000fe200000100ff */
[----:B------:R-:W-:Y:S01]  /*29d0*/  LOP3.LUT R26, R26, 0x64006400, RZ, 0xfc, !PT ;  /* 0x640064001a1a7812 */ /* 0x000fe200078efcff */
[C---:B------:R-:W-:Y:S01]  /*29e0*/  FFMA.FTZ R36, R31.reuse, R34, RZ ;  /* 0x000000221f247223 */ /* 0x040fe200000100ff */
[----:B------:R-:W-:Y:S01]  /*29f0*/  SHF.R.U32.HI R14, RZ, 0x8, R6 ;  /* 0x00000008ff0e7819 */ /* 0x000fe20000011606 */
[----:B------:R-:W-:Y:S01]  /*2a00*/  FFMA.FTZ R29, R31, R38, RZ ;  /* 0x000000261f1d7223 */ /* 0x000fe200000100ff */
[----:B------:R-:W-:Y:S01]  /*2a10*/  HADD2.F32 R31, -RZ, R37.H1_H1 ;  /* 0x30000025ff1f7230 */ /* 0x000fe20000004100 */
[C---:B------:R-:W-:Y:S01]  /*2a20*/  FFMA.FTZ R28, R10.reuse, R35, R32 ;  /* 0x000000230a1c7223 */ /* 0x040fe20000010020 */
[----:B------:R-:W-:Y:S01]  /*2a30*/  HADD2.F32 R35, -RZ, R39.H1_H1 ;  /* 0x30000027ff237230 */ /* 0x000fe20000004100 */
[----:B------:R-:W-:Y:S01]  /*2a40*/  LOP3.LUT R32, R25, 0x64006400, RZ, 0xfc, !PT ;  /* 0x6400640019207812 */ /* 0x000fe200078efcff */
[----:B------:R-:W-:Y:S01]  /*2a50*/  HADD2.F32 R27, -RZ, R27.H1_H1 ;  /* 0x3000001bff1b7230 */ /* 0x000fe20000004100 */
[----:B------:R-:W-:Y:S01]  /*2a60*/  FFMA.FTZ R34, R31, R10, R33 ;  /* 0x0000000a1f227223 */ /* 0x000fe20000010021 */
[-C--:B------:R-:W-:Y:S01]  /*2a70*/  HFMA2 R31, R22, R3.reuse.H0_H0, -72, -72 ;  /* 0xd480d480161f7431 */ /* 0x080fe20000040003 */
[----:B------:R-:W-:Y:S01]  /*2a80*/  LOP3.LUT R22, R21, 0x64006400, RZ, 0xfc, !PT ;  /* 0x6400640015167812 */ /* 0x000fe200078efcff */
[----:B------:R-:W-:Y:S01]  /*2a90*/  FFMA.FTZ R36, R10, R35, R36 ;  /* 0x000000230a247223 */ /* 0x000fe20000010024 */
[----:B------:R-:W-:Y:S01]  /*2aa0*/  SHF.R.U32.HI R6, RZ, 0x8, R7 ;  /* 0x00000008ff067819 */ /* 0x000fe20000011607 */
[----:B------:R-:W-:-:S02]  /*2ab0*/  HFMA2 R33, R26, R3.H0_H0, -72, -72 ;  /* 0xd480d4801a217431 */ /* 0x000fc40000040003 */
[-C--:B------:R-:W-:Y:S01]  /*2ac0*/  HFMA2 R35, R32, R3.reuse.H0_H0, -72, -72 ;  /* 0xd480d48020237431 */ /* 0x080fe20000040003 */
[----:B------:R-:W-:Y:S01]  /*2ad0*/  FFMA.FTZ R32, R10, R27, R29 ;  /* 0x0000001b0a207223 */ /* 0x000fe2000001001d */
[----:B------:R-:W-:Y:S02]  /*2ae0*/  HADD2.F32 R7, -RZ, R11.H0_H0 ;  /* 0x2000000bff077230 */ /* 0x000fe40000004100 */
[----:B------:R-:W-:Y:S02]  /*2af0*/  HADD2.F32 R21, -RZ, R31.H0_H0 ;  /* 0x2000001fff157230 */ /* 0x000fe40000004100 */
[----:B------:R-:W-:Y:S02]  /*2b00*/  HFMA2 R37, R22, R3.H0_H0, -72, -72 ;  /* 0xd480d48016257431 */ /* 0x000fe40000040003 */
        /* <DEDUP_REMOVED lines=37> */
[----:B------:R-:W-:Y:S01]  /*2d60*/  HADD2.F32 R11, -RZ, R31.H0_H0 ;  /* 0x2000001fff0b7230 */ /* 0x000fe20000004100 */
[----:B------:R-:W-:Y:S01]  /*2d70*/  FFMA.FTZ R22, R26, R22, R21 ;  /* 0x000000161a167223 */ /* 0x000fe20000010015 */
[----:B------:R-:W-:Y:S01]  /*2d80*/  LOP3.LUT R6, R6, 0xf000f0, RZ, 0xc0, !PT ;  /* 0x00f000f006067812 */ /* 0x000fe200078ec0ff */
[----:B------:R-:W-:Y:S01]  /*2d90*/  HADD2.F32 R28, -RZ, R10.H0_H0 ;  /* 0x2000000aff1c7230 */ /* 0x000fe20000004100 */
[----:B------:R-:W-:Y:S01]  /*2da0*/  FFMA.FTZ R27, R26, R27, R25 ;  /* 0x0000001b1a1b7223 */ /* 0x000fe20000010019 */
[----:B------:R-:W-:Y:S01]  /*2db0*/  HADD2.F32 R21, -RZ, R32.H1_H1 ;  /* 0x30000020ff157230 */ /* 0x000fe20000004100 */
[----:B------:R-:W-:Y:S01]  /*2dc0*/  FFMA.FTZ R34, R11, R26, R34 ;  /* 0x0000001a0b227223 */ /* 0x000fe20000010022 */
[----:B------:R-:W-:Y:S01]  /*2dd0*/  HADD2.F32 R25, -RZ, R33.H1_H1 ;  /* 0x30000021ff197230 */ /* 0x000fe20000004100 */
[----:B------:R-:W-:Y:S01]  /*2de0*/  LOP3.LUT R14, R14, 0x64006400, RZ, 0xfc, !PT ;  /* 0x640064000e0e7812 */ /* 0x000fe200078efcff */
[----:B------:R-:W-:Y:S01]  /*2df0*/  HADD2.F32 R11, -RZ, R31.H1_H1 ;  /* 0x3000001fff0b7230 */ /* 0x000fe20000004100 */
[----:B------:R-:W-:Y:S01]  /*2e00*/  LOP3.LUT R6, R6, 0x64006400, RZ, 0xfc, !PT ;  /* 0x6400640006067812 */ /* 0x000fe200078efcff */
[-C--:B------:R-:W-:Y:S01]  /*2e10*/  HFMA2 R16, R16, R3.reuse.H0_H0, -72, -72 ;  /* 0xd480d48010107431 */ /* 0x080fe20000040003 */
[----:B------:R-:W-:Y:S01]  /*2e20*/  FFMA.FTZ R28, R26, R28, R29 ;  /* 0x0000001c1a1c7223 */ /* 0x000fe2000001001d */
[-C--:B------:R-:W-:Y:S01]  /*2e30*/  HFMA2 R12, R12, R3.reuse.H0_H0, -72, -72 ;  /* 0xd480d4800c0c7431 */ /* 0x080fe20000040003 */
[C---:B------:R-:W-:Y:S01]  /*2e40*/  FFMA.FTZ R22, R4.reuse, R21, R22 ;  /* 0x0000001504167223 */ /* 0x040fe20000010016 */
[----:B------:R-:W-:Y:S01]  /*2e50*/  HADD2.F32 R21, -RZ, R10.H1_H1 ;  /* 0x3000000aff157230 */ /* 0x000fe20000004100 */
[C---:B------:R-:W-:Y:S01]  /*2e60*/  FFMA.FTZ R26, R4.reuse, R25, R27 ;  /* 0x00000019041a7223 */ /* 0x040fe2000001001b */
        /* <DEDUP_REMOVED lines=8> */
[----:B------:R-:W-:Y:S02]  /*2ef0*/  HADD2.F32 R5, -RZ, R5.H1_H1 ;  /* 0x30000005ff057230 */ /* 0x000fe40000004100 */
[----:B------:R-:W-:Y:S01]  /*2f00*/  HADD2.F32 R3, -RZ, R25.H0_H0 ;  /* 0x20000019ff037230 */ /* 0x000fe20000004100 */
[C---:B------:R-:W-:Y:S01]  /*2f10*/  FFMA.FTZ R11, R7.reuse, R11, R22 ;  /* 0x0000000b070b7223 */ /* 0x040fe20000010016 */
        /* <DEDUP_REMOVED lines=27> */
.L_x_4330:
[----:B------:R-:W-:Y:S01]  /*30d0*/  IADD3 R30, R30, 0x20, RZ ;  /* 0x000000201e1e7810 */ /* 0x000fe20007ffe0ff */
[----:B------:R-:W-:Y:S01]  /*30e0*/  UIADD3 UR4, UR4, 0x40, URZ ;  /* 0x0000004004047890 */ /* 0x000fe2000fffe03f */
[----:B------:R-:W-:Y:S02]  /*30f0*/  LEA R22, P1, R15, R8, 0x4 ;  /* 0x000000080f167211 */ /* 0x000fe400078220ff */
[C---:B------:R-:W-:Y:S02]  /*3100*/  ISETP.GE.AND P0, PT, R30.reuse, c[0x0][0x1b4], PT ;  /* 0x00006d001e007a0c */ /* 0x040fe40003f06270 */
[----:B------:R-:W-:Y:S01]  /*3110*/  ISETP.LT.AND P3, PT, R30, R23, PT ;  /* 0x000000171e00720c */ /* 0x000fe20003f61270 */
[----:B------:R-:W-:-:S12]  /*3120*/  IMAD.X R21, R9, 0x1, R13, P1 ;  /* 0x0000000109157824 */ /* 0x000fd800008e060d */
[----:B------:R-:W-:Y:S05]  /*3130*/  @!P0 BRA P3, `(.L_x_4334) ;  /* 0xffffda2000008947 */ /* 0x000fea000183ffff */
.L_x_4329:
[----:B------:R-:W-:-:S04]  /*3140*/  ISETP.GE.AND P0, PT, R30, R23, PT ;  /* 0x000000171e00720c */ /* 0x000fc80003f06270 */
[----:B------:R-:W-:-:S13]  /*3150*/  ISETP.GE.OR P0, PT, R30, c[0x0][0x1bc], P0 ;  /* 0x00006f001e007a0c */ /* 0x000fda0000706670 */
[----:B------:R-:W-:Y:S05]  /*3160*/  @P0 BRA `(.L_x_4335) ;  /* 0x00000b0000000947 */ /* 0x000fea0003800000 */
[----:B------:R-:W-:-:S05]  /*3170*/  IMAD.MOV.U32 R16, RZ, RZ, c[0x0][0x18c] ;  /* 0x00006300ff107624 */ /* 0x000fca00078e00ff */
[----:B------:R-:W-:-:S04]  /*3180*/  SHF.R.S32.HI R15, RZ, 0x1f, R16 ;  /* 0x0000001fff0f7819 */ /* 0x000fc80000011410 */
[----:B------:R-:W-:Y:S02]  /*3190*/  SHF.L.U64.HI R15, R16, 0x2, R15 ;  /* 0x00000002100f7819 */ /* 0x000fe4000001020f */
.L_x_4337:
[----:B------:R-:W-:-:S13]  /*31a0*/  ISETP.NE.AND P0, PT, R30, R17, PT ;  /* 0x000000111e00720c */ /* 0x000fda0003f05270 */
[----:B------:R-:W-:Y:S01]  /*31b0*/  @!P0 LEA R6, R30, 0x1, 0x1 ;  /* 0x000000011e068811 */ /* 0x000fe200078e08ff */
[----:B------:R-:W-:Y:S01]  /*31c0*/  @!P0 IMAD.MOV.U32 R7, RZ, RZ, 0x2 ;  /* 0x00000002ff078424 */ /* 0x000fe200078e00ff */
[----:B------:R-:W-:-:S03]  /*31d0*/  @!P0 IADD3 R20, R20, 0x1, RZ ;  /* 0x0000000114148810 */ /* 0x000fc60007ffe0ff */
[----:B------:R-:W-:-:S04]  /*31e0*/  @!P0 IMAD.WIDE R6, R6, R7, c[0x0][0x198] ;  /* 0x0000660006068625 */ /* 0x000fc800078e0207 */
[----:B------:R-:W-:Y:S01]  /*31f0*/  @!P0 IMAD R4, R20, 0x8, R1 ;  /* 0x0000000814048824 */ /* 0x000fe200078e0201 */
[----:B------:R0:W2:Y:S05]  /*3200*/  @!P0 LDG.E.U16.CONSTANT R3, [R6.64] ;  /* 0x0000000606038981 */ /* 0x0000aa000c1e9500 */
[----:B------:R-:W3:Y:S01]  /*3210*/  @!P0 LDL.64 R4, [R4] ;  /* 0x0000000004048983 */ /* 0x000ee20000100a00 */
[----:B0-----:R-:W-:Y:S02]  /*3220*/  IMAD.MOV.U32 R6, RZ, RZ, R22 ;  /* 0x000000ffff067224 */ /* 0x001fe400078e0016 */
[----:B------:R-:W-:-:S05]  /*3230*/  IMAD.MOV.U32 R7, RZ, RZ, R21 ;  /* 0x000000ffff077224 */ /* 0x000fca00078e0015 */
[----:B------:R-:W4:Y:S01]  /*3240*/  LDG.E.128.CONSTANT R8, [R6.64] ;  /* 0x0000000606087981 */ /* 0x000f22000c1e9d00 */
[----:B------:R-:W-:Y:S01]  /*3250*/  PRMT R12, R24, 0x9910, RZ ;  /* 0x00009910180c7816 */ /* 0x000fe200000000ff */
[----:B------:R-:W-:Y:S02]  /*3260*/  IMAD.MOV.U32 R29, RZ, RZ, 0x3400 ;  /* 0x00003400ff1d7424 */ /* 0x000fe400078e00ff */
[----:B------:R-:W-:Y:S01]  /*3270*/  IMAD.MOV.U32 R38, RZ, RZ, 0x2c00 ;  /* 0x00002c00ff267424 */ /* 0x000fe200078e00ff */
[----:B------:R-:W-:Y:S01]  /*3280*/  ISETP.EQ.OR P1, PT, R12, RZ, P2 ;  /* 0x000000ff0c00720c */ /* 0x000fe20001722670 */
[----:B------:R-:W-:Y:S02]  /*3290*/  IMAD.MOV.U32 R46, RZ, RZ, 0x2400 ;  /* 0x00002400ff2e7424 */ /* 0x000fe400078e00ff */
[----:B--2---:R-:W-:Y:S01]  /*32a0*/  @!P0 IMAD.IADD R17, R3, 0x1, R30 ;  /* 0x0000000103118824 */ /* 0x004fe200078e021e */
[----:B------:R-:W-:Y:S02]  /*32b0*/  IADD3 R30, R30, 0x10, RZ ;  /* 0x000000101e1e7810 */ /* 0x000fe40007ffe0ff */
[----:B---3--:R-:W-:-:S02]  /*32c0*/  @!P0 PRMT R2, R4, 0x7610, R2 ;  /* 0x0000761004028816 */ /* 0x008fc40000000002 */
[----:B------:R-:W-:Y:S02]  /*32d0*/  @!P0 PRMT R0, R0, 0x7610, R4 ;  /* 0x0000761000008816 */ /* 0x000fe40000000004 */
[----:B------:R-:W-:Y:S02]  /*32e0*/  @!P0 PRMT R2, R2, 0x7610, R5 ;  /* 0x0000761002028816 */ /* 0x000fe40000000005 */
[----:B------:R-:W-:Y:S02]  /*32f0*/  @!P0 PRMT R0, R5, 0x7610, R0 ;  /* 0x0000761005008816 */ /* 0x000fe40000000000 */
[----:B------:R-:W-:Y:S02]  /*3300*/  ISETP.GE.AND P0, PT, R30, c[0x0][0x1bc], PT ;  /* 0x00006f001e007a0c */ /* 0x000fe40003f06270 */
[----:B----4-:R-:W-:Y:S02]  /*3310*/  LOP3.LUT R7, R10, 0xc000c, RZ, 0xc0, !PT ;  /* 0x000c000c0a077812 */ /* 0x010fe400078ec0ff */
[----:B------:R-:W-:-:S02]  /*3320*/  LOP3.LUT R4, R8, 0xc000c, RZ, 0xc0, !PT ;  /* 0x000c000c08047812 */ /* 0x000fc400078ec0ff */
[----:B------:R-:W-:Y:S02]  /*3330*/  LOP3.LUT R5, R9, 0xc000c, RZ, 0xc0, !PT ;  /* 0x000c000c09057812 */ /* 0x000fe400078ec0ff */
[----:B------:R-:W-:Y:S02]  /*3340*/  SHF.R.U32.HI R13, RZ, 0x8, R9 ;  /* 0x00000008ff0d7819 */ /* 0x000fe40000011609 */
[----:B------:R-:W-:Y:S02]  /*3350*/  LOP3.LUT R25, R11, 0xc000c, RZ, 0xc0, !PT ;  /* 0x000c000c0b197812 */ /* 0x000fe400078ec0ff */
[----:B------:R-:W-:Y:S02]  /*3360*/  SHF.R.U32.HI R12, RZ, 0x8, R10 ;  /* 0x00000008ff0c7819 */ /* 0x000fe4000001160a */
[----:B------:R-:W-:Y:S02]  /*3370*/  LOP3.LUT R48, R7, 0x64006400, RZ, 0xfc, !PT ;  /* 0x6400640007307812 */ /* 0x000fe400078efcff */
[----:B------:R-:W-:-:S02]  /*3380*/  SHF.R.U32.HI R3, RZ, 0x8, R11 ;  /* 0x00000008ff037819 */ /* 0x000fc4000001160b */
        /* <DEDUP_REMOVED lines=8> */
[----:B------:R-:W-:-:S02]  /*3410*/  SHF.R.U32.HI R14, RZ, 0x8, R8 ;  /* 0x00000008ff0e7819 */ /* 0x000fc40000011608 */
[----:B------:R-:W-:Y:S02]  /*3420*/  LOP3.LUT R27, R3, 0xc000c, RZ, 0xc0, !PT ;  /* 0x000c000c031b7812 */ /* 0x000fe400078ec0ff */
[----:B------:R-:W-:Y:S02]  /*3430*/  LOP3.LUT R28, R7, 0x64006400, RZ, 0xfc, !PT ;  /* 0x64006400071c7812 */ /* 0x000fe400078efcff */
        /* <DEDUP_REMOVED lines=55> */
[-C--:B------:R-:W-:Y:S02]  /*37b0*/  HFMA2 R45, R45, R46.reuse.H0_H0, -18, -18 ;  /* 0xcc80cc802d2d7431 */ /* 0x080fe4000004002e */
[----:B------:R-:W-:Y:S01]  /*37c0*/  HFMA2 R46, R5, R46.H0_H0, -18, -18 ;  /* 0xcc80cc80052e7431 */ /* 0x000fe2000004002e */
[----:B------:R-:W-:Y:S05]  /*37d0*/  @P1 BRA `(.L_x_4336) ;  /* 0x0000044000001947 */ /* 0x000fea0003800000 */
[----:B------:R-:W0:Y:S01]  /*37e0*/  LDS.128 R4, [UR4] ;  /* 0x00000004ff047984 */ /* 0x000e220008000c00 */
        /* <DEDUP_REMOVED lines=19> */
[----:B------:R-:W-:-:S03]  /*3920*/  LOP3.LUT R3, R3, 0x64006400, RZ, 0xfc, !PT ;  /* 0x6400640003037812 */ /* 0x000fc600078efcff */
[----:B------:R-:W-:Y:S01]  /*3930*/  HADD2 R12, R12, -1026, -1026 ;  /* 0xe402e4020c0c7430 */ /* 0x000fe20000000000 */
[-C--:B0-----:R-:W-:Y:S01]  /*3940*/  HFMA2.MMA R51, R51, R4.reuse, RZ ;  /* 0x0000000433337235 */ /* 0x081fe200000000ff */
[-C--:B------:R-:W-:Y:S01]  /*3950*/  HFMA2 R9, R9, R4.reuse, RZ.H0_H0 ;  /* 0x0000000409097231 */ /* 0x080fe200000400ff */
[----:B------:R-:W-:Y:S01]  /*3960*/  HFMA2.MMA R53, R53, R4, RZ ;  /* 0x0000000435357235 */ /* 0x000fe200000000ff */
[----:B------:R-:W-:-:S03]  /*3970*/  HFMA2 R4, R11, R4, RZ.H0_H0 ;  /* 0x000000040b047231 */ /* 0x000fc600000400ff */
[-C--:B------:R-:W-:Y:S01]  /*3980*/  HFMA2.MMA R51, R47, R5.reuse, R51 ;  /* 0x000000052f337235 */ /* 0x080fe20000000033 */
[-C--:B------:R-:W-:Y:S01]  /*3990*/  HFMA2 R47, R49, R5.reuse, R9 ;  /* 0x00000005312f7231 */ /* 0x080fe20000000009 */
[----:B------:R-:W-:Y:S01]  /*39a0*/  HFMA2.MMA R53, R48, R5, R53 ;  /* 0x0000000530357235 */ /* 0x000fe20000000035 */
[----:B------:R-:W0:Y:S01]  /*39b0*/  LDS.128 R8, [UR4+0x10] ;  /* 0x00001004ff087984 */ /* 0x000e220008000c00 */
[----:B------:R-:W-:Y:S02]  /*39c0*/  HFMA2 R4, R25, R5, R4 ;  /* 0x0000000519047231 */ /* 0x000fe40000000004 */
        /* <DEDUP_REMOVED lines=8> */
[----:B------:R-:W-:-:S02]  /*3a50*/  HADD2 R7, R14, -1026, -1026 ;  /* 0xe402e4020e077430 */ /* 0x000fc40000000000 */
[----:B------:R-:W-:Y:S02]  /*3a60*/  HADD2 R14, R13, -1026, -1026 ;  /* 0xe402e4020d0e7430 */ /* 0x000fe40000000000 */
[----:B------:R-:W-:Y:S02]  /*3a70*/  HADD2 R13, R3, -1026, -1026 ;  /* 0xe402e402030d7430 */ /* 0x000fe40000000000 */
        /* <DEDUP_REMOVED lines=26> */
.L_x_4336:
[----:B------:R-:W-:Y:S01]  /*3c20*/  ISETP.LT.AND P3, PT, R30, R23, PT ;  /* 0x000000171e00720c */ /* 0x000fe20003f61270 */
[----:B------:R-:W-:Y:S01]  /*3c30*/  UIADD3 UR4, UR4, 0x20, URZ ;  /* 0x0000002004047890 */ /* 0x000fe2000fffe03f */
[----:B------:R-:W-:-:S05]  /*3c40*/  LEA R22, P1, R16, R22, 0x2 ;  /* 0x0000001610167211 */ /* 0x000fca00078210ff */
[----:B------:R-:W-:-:S06]  /*3c50*/  IMAD.X R21, R21, 0x1, R15, P1 ;  /* 0x0000000115157824 */ /* 0x000fcc00008e060f */
[----:B------:R-:W-:Y:S05]  /*3c60*/  @!P0 BRA P3, `(.L_x_4337) ;  /* 0xfffff53000008947 */ /* 0x000fea000183ffff */
.L_x_4335:
        /* <DEDUP_REMOVED lines=17> */
.L_x_4341:
[----:B------:R-:W0:Y:S02]  /*3d80*/  LDS R4, [R0] ;  /* 0x0000000000047984 */ /* 0x000e240000000800 */
[----:B0-----:R-:W-:-:S06]  /*3d90*/  HADD2 R5, R4, R19 ;  /* 0x0000001304057230 */ /* 0x001fcc0000000000 */
[----:B------:R-:W0:Y:S02]  /*3da0*/  ATOMS.CAST.SPIN R5, [R0], R4, R5 ;  /* 0x000000040005738d */ /* 0x000e240001800005 */
[----:B0-----:R-:W-:-:S13]  /*3db0*/  ISETP.EQ.U32.AND P0, PT, R5, 0x1, PT ;  /* 0x000000010500780c */ /* 0x001fda0003f02070 */
[----:B------:R-:W-:Y:S05]  /*3dc0*/  @!P0 BRA `(.L_x_4341) ;  /* 0xffffffb000008947 */ /* 0x000fea000383ffff */
[----:B------:R-:W-:Y:S05]  /*3dd0*/  BRA `(.L_x_4339) ;  /* 0x0000003000007947 */ /* 0x000fea0003800000 */
.L_x_4340:
[----:B------:R-:W2:Y:S02]  /*3de0*/  LD.E R0, [R2.64] ;  /* 0x0000000602007980 */ /* 0x000ea4000c101900 */
[----:B--2---:R-:W-:-:S05]  /*3df0*/  IMAD.IADD R5, R19, 0x1, R0 ;  /* 0x0000000113057824 */ /* 0x004fca00078e0200 */
[----:B------:R0:W-:Y:S02]  /*3e00*/  ST.E [R2.64], R5 ;  /* 0x0000000502007985 */ /* 0x0001e4000c101906 */
.L_x_4339:
[----:B------:R-:W-:Y:S05]  /*3e10*/  BSYNC B0 ;  /* 0x0000000000007941 */ /* 0x000fea0003800000 */
.L_x_4338:
[----:B------:R-:W2:Y:S02]  /*3e20*/  ATOM.E.ADD.F16x2.RN.STRONG.GPU P0, RZ, [R2.64+0x4], R7 ;  /* 0x0000040702ff798a */ /* 0x000ea4000810e9c6 */
[----:B--2---:R-:W-:Y:S05]  /*3e30*/  @P0 EXIT ;  /* 0x000000000000094d */ /* 0x004fea0003800000 */
[----:B------:R-:W1:Y:S02]  /*3e40*/  QSPC.E.S P0, RZ, [R2+0x4] ;  /* 0x0000040002ff73aa */ /* 0x000e640000000500 */
[----:B-1----:R-:W-:Y:S05]  /*3e50*/  @!P0 BRA `(.L_x_4342) ;  /* 0x0000008000008947 */ /* 0x002fea0003800000 */
[----:B0-----:R-:W-:-:S04]  /*3e60*/  IADD3 R2, R2, 0x4, RZ ;  /* 0x0000000402027810 */ /* 0x001fc80007ffe0ff */
[----:B------:R-:W-:-:S05]  /*3e70*/  LOP3.LUT R2, R2, 0xffffff, RZ, 0xc0, !PT ;  /* 0x00ffffff02027812 */ /* 0x000fca00078ec0ff */
.L_x_4343:
[----:B------:R-:W0:Y:S02]  /*3e80*/  LDS R4, [R2] ;  /* 0x0000000002047984 */ /* 0x000e240000000800 */
[----:B0-----:R-:W-:-:S10]  /*3e90*/  HFMA2.MMA R5, R4, 1, 1, R7 ;  /* 0x3c003c0004057835 */ /* 0x001fd40000000007 */
[----:B------:R-:W0:Y:S02]  /*3ea0*/  ATOMS.CAST.SPIN R5, [R2], R4, R5 ;  /* 0x000000040205738d */ /* 0x000e240001800005 */
[----:B0-----:R-:W-:-:S13]  /*3eb0*/  ISETP.EQ.U32.AND P0, PT, R5, 0x1, PT ;  /* 0x000000010500780c */ /* 0x001fda0003f02070 */
[----:B------:R-:W-:Y:S05]  /*3ec0*/  @!P0 BRA `(.L_x_4343) ;  /* 0xffffffb000008947 */ /* 0x000fea000383ffff */
[----:B------:R-:W-:Y:S05]  /*3ed0*/  EXIT ;  /* 0x000000000000794d */ /* 0x000fea0003800000 */
.L_x_4342:
[----:B------:R-:W2:Y:S02]  /*3ee0*/  LD.E R0, [R2.64+0x4] ;  /* 0x0000040602007980 */ /* 0x000ea4000c101900 */
[----:B0-2---:R-:W-:-:S05]  /*3ef0*/  IMAD.IADD R5, R7, 0x1, R0 ;  /* 0x0000000107057824 */ /* 0x005fca00078e0200 */
[----:B------:R-:W-:Y:S01]  /*3f00*/  ST.E [R2.64+0x4], R5 ;  /* 0x0000040502007985 */ /* 0x000fe2000c101906 */
[----:B------:R-:W-:Y:S05]  /*3f10*/  EXIT ;  /* 0x000000000000794d */ /* 0x000fea0003800000 */
.L_x_4344:
        /* <DEDUP_REMOVED lines=14> */
.L_x_4813:


//--------------------- .text._Z23gemm_half_q_half_kernelILi1ELi172ELb1ELb1ELi64EEvPK6__halfPKjS4_S2_PS0_iiiiPKtS7_iiiiiibS2_i --------------------------
	.section	.text._Z23gemm_half_q_half_kernelILi1ELi172ELb1ELb1ELi64EEvPK6__halfPKjS4_S2_PS0_iiiiPKtS7_iiiiiibS2_i,"ax",@progbits
	.sectioninfo	@"SHI_REGISTERS=47"
	.align	128
        .global         _Z23gemm_half_q_half_kernelILi1ELi172ELb1ELb1ELi64EEvPK6__halfPKjS4_S2_PS0_iiiiPKtS7_iiiiiibS2_i
        .type           _Z23gemm_half_q_half_kernelILi1ELi172ELb1ELb1ELi64EEvPK6__halfPKjS4_S2_PS0_iiiiPKtS7_iiiiiibS2_i,@function
        .size           _Z23gemm_half_q_half_kernelILi1ELi172ELb1ELb1ELi64EEvPK6__halfPKjS4_S2_PS0_iiiiPKtS7_iiiiiibS2_i,(.L_x_4814 - _Z23gemm_half_q_half_kernelILi1ELi172ELb1ELb1ELi64EEvPK6__halfPKjS4_S2_PS0_iiiiPKtS7_iiiiiibS2_i)
        .other          _Z23gemm_half_q_half_kernelILi1ELi172ELb1ELb1ELi64EEvPK6__halfPKjS4_S2_PS0_iiiiPKtS7_iiiiiibS2_i,@"STO_CUDA_ENTRY STV_DEFAULT"
_Z23gemm_half_q_half_kernelILi1ELi172ELb1ELb1ELi64EEvPK6__halfPKjS4_S2_PS0_iiiiPKtS7_iiiiiibS2_i:
.text._Z23gemm_half_q_half_kernelILi1ELi172ELb1ELb1ELi64EEvPK6__halfPKjS4_S2_PS0_iiiiPKtS7_iiiiiibS2_i:
        /* <DEDUP_REMOVED lines=46> */
.L_x_4346:
[----:B------:R-:W-:Y:S05]  /*02e0*/  BSYNC B0 ;  /* 0x0000000000007941 */ /* 0x000fea0003800000 */
.L_x_4345:
        /* <DEDUP_REMOVED lines=22> */
.L_x_4348:
        /* <DEDUP_REMOVED lines=43> */
.L_x_4347:
        /* <DEDUP_REMOVED lines=51> */
[----:B------:R-:W-:-:S05]  /*0a30*/  @P5 IMAD.SHL.U32 R6, R15, 0x2, RZ ;  /* 0x000000020f065824 */ /* 0x000fca00078e00ff */
[----:B------:R-:W-:Y:S02]  /*0a40*/  IADD3 R0, R6, R0, R3 ;  /* 0x0000000006007210 */ /* 0x000fe40007ffe003 */
[----:B------:R-:W-:-:S03]  /*0a50*/  SHF.R.S32.HI R6, RZ, 0x1f, R5 ;  /* 0x0000001fff067819 */ /* 0x000fc60000011405 */
        /* <DEDUP_REMOVED lines=22> */
.L_x_4354:
[----:B------:R-:W-:-:S13]  /*0bc0*/  ISETP.NE.AND P0, PT, R21, R3, PT ;  /* 0x000000031500720c */ /* 0x000fda0003f05270 */
[----:B------:R-:W-:-:S05]  /*0bd0*/  @!P0 IADD3 R26, R26, 0x1, RZ ;  /* 0x000000011a1a8810 */ /* 0x000fca0007ffe0ff */
[----:B-----5:R-:W-:Y:S02]  /*0be0*/  @!P0 IMAD R6, R26, 0x8, R1 ;  /* 0x000000081a068824 */ /* 0x020fe400078e0201 */
[----:B------:R-:W-:Y:S02]  /*0bf0*/  @!P0 IMAD.SHL.U32 R4, R21, 0x2, RZ ;  /* 0x0000000215048824 */ /* 0x000fe400078e00ff */
[----:B------:R-:W-:Y:S02]  /*0c00*/  @!P0 IMAD.MOV.U32 R5, RZ, RZ, 0x2 ;  /* 0x00000002ff058424 */ /* 0x000fe400078e00ff */
[----:B------:R-:W2:Y:S02]  /*0c10*/  @!P0 LDL.64 R6, [R6] ;  /* 0x0000000006068983 */ /* 0x000ea40000100a00 */
[----:B------:R-:W-:-:S05]  /*0c20*/  @!P0 IMAD.WIDE R4, R4, R5, c[0x0][0x198] ;  /* 0x0000660004048625 */ /* 0x000fca00078e0205 */
[----:B------:R0:W5:Y:S01]  /*0c30*/  @!P0 LDG.E.U16.CONSTANT R20, [R4.64+0x2] ;  /* 0x0000020604148981 */ /* 0x000162000c1e9500 */
[----:B------:R-:W-:-:S04]  /*0c40*/  IMAD.MOV.U32 R16, RZ, RZ, c[0x0][0x18c] ;  /* 0x00006300ff107624 */ /* 0x000fc800078e00ff */
[----:B------:R-:W-:Y:S01]  /*0c50*/  IMAD.WIDE R14, R16, 0x8, R18 ;  /* 0x00000008100e7825 */ /* 0x000fe200078e0212 */
[----:B--2---:R-:W-:Y:S02]  /*0c60*/  @!P0 PRMT R0, R6, 0x7610, R0 ;  /* 0x0000761006008816 */ /* 0x004fe40000000000 */
[----:B------:R-:W-:Y:S02]  /*0c70*/  @!P0 PRMT R2, R7, 0x7610, R2 ;  /* 0x0000761007028816 */ /* 0x000fe40000000002 */
[----:B------:R-:W-:Y:S02]  /*0c80*/  @!P0 PRMT R0, R0, 0x7610, R6 ;  /* 0x0000761000008816 */ /* 0x000fe40000000006 */
[----:B------:R-:W-:Y:S01]  /*0c90*/  @!P0 PRMT R2, R2, 0x7610, R7 ;  /* 0x0000761002028816 */ /* 0x000fe20000000007 */
[----:B------:R-:W-:Y:S05]  /*0ca0*/  @P1 BRA `(.L_x_4350) ;  /* 0x00000c4000001947 */ /* 0x000fea0003800000 */
[----:B0-----:R-:W2:Y:S04]  /*0cb0*/  LDG.E.128.CONSTANT R8, [R22.64] ;  /* 0x0000000616087981 */ /* 0x001ea8000c1e9d00 */
[----:B------:R0:W3:Y:S04]  /*0cc0*/  LDG.E.128.CONSTANT R4, [R18.64] ;  /* 0x0000000612047981 */ /* 0x0000e8000c1e9d00 */
[----:B------:R-:W1:Y:S01]  /*0cd0*/  LDS.64 R12, [UR4] ;  /* 0x00000004ff0c7984 */ /* 0x000e620008000a00 */
[----:B--2---:R-:W-:-:S04]  /*0ce0*/  LEA.HI R33, R8, 0xffffff80, RZ, 0x8 ;  /* 0xffffff8008217811 */ /* 0x004fc800078f40ff */
[----:B0-----:R0:W-:Y:S01]  /*0cf0*/  I2F.F16 R19, R33 ;  /* 0x0000002100137306 */ /* 0x0011e20000200c00 */
[----:B---3--:R-:W-:Y:S02]  /*0d00*/  LOP3.LUT R32, R4, 0xff, RZ, 0xc0, !PT ;  /* 0x000000ff04207812 */ /* 0x008fe400078ec0ff */
[----:B------:R-:W-:Y:S02]  /*0d10*/  LOP3.LUT R36, R7, 0xff, RZ, 0xc0, !PT ;  /* 0x000000ff07247812 */ /* 0x000fe400078ec0ff */
[----:B------:R-:W-:Y:S02]  /*0d20*/  IADD3 R32, R32, -0x80, RZ ;  /* 0xffffff8020207810 */ /* 0x000fe40007ffe0ff */
[----:B0-----:R-:W-:Y:S02]  /*0d30*/  SHF.R.U32.HI R33, RZ, 0x8, R4 ;  /* 0x00000008ff217819 */ /* 0x001fe40000011604 */
[----:B------:R-:W-:Y:S02]  /*0d40*/  LOP3.LUT R34, R5, 0xff, RZ, 0xc0, !PT ;  /* 0x000000ff05227812 */ /* 0x000fe400078ec0ff */
[----:B------:R-:W-:-:S02]  /*0d50*/  LOP3.LUT R33, R33, 0xff, RZ, 0xc0, !PT ;  /* 0x000000ff21217812 */ /* 0x000fc400078ec0ff */
[----:B------:R-:W-:Y:S01]  /*0d60*/  LOP3.LUT R35, R6, 0xff, RZ, 0xc0, !PT ;  /* 0x000000ff06237812 */ /* 0x000fe200078ec0ff */
[----:B------:R0:W2:Y:S01]  /*0d70*/  I2F.F16 R38, R32 ;  /* 0x0000002000267306 */ /* 0x0000a20000200c00 */
[----:B------:R-:W-:Y:S02]  /*0d80*/  IADD3 R37, R36, -0x80, RZ ;  /* 0xffffff8024257810 */ /* 0x000fe40007ffe0ff */
[----:B------:R-:W-:Y:S02]  /*0d90*/  IADD3 R36, R33, -0x80, RZ ;  /* 0xffffff8021247810 */ /* 0x000fe40007ffe0ff */
[----:B------:R-:W-:Y:S02]  /*0da0*/  IADD3 R34, R34, -0x80, RZ ;  /* 0xffffff8022227810 */ /* 0x000fe40007ffe0ff */
[----:B------:R-:W-:Y:S02]  /*0db0*/  IADD3 R35, R35, -0x80, RZ ;  /* 0xffffff8023237810 */ /* 0x000fe40007ffe0ff */
[----:B0-----:R-:W-:Y:S01]  /*0dc0*/  SHF.R.U32.HI R32, RZ, 0x8, R5 ;  /* 0x00000008ff207819 */ /* 0x001fe20000011605 */
[----:B------:R0:W3:Y:S03]  /*0dd0*/  I2F.F16 R42, R34 ;  /* 0x00000022002a7306 */ /* 0x0000e60000200c00 */
[----:B------:R-:W-:-:S05]  /*0de0*/  LOP3.LUT R32, R32, 0xff, RZ, 0xc0, !PT ;  /* 0x000000ff20207812 */ /* 0x000fca00078ec0ff */
[----:B------:R1:W4:Y:S01]  /*0df0*/  I2F.F16 R40, R35 ;  /* 0x0000002300287306 */ /* 0x0003220000200c00 */
[----:B0-----:R-:W-:Y:S02]  /*0e00*/  SHF.R.U32.HI R34, RZ, 0x8, R6 ;  /* 0x00000008ff227819 */ /* 0x001fe40000011606 */
[----:B------:R-:W-:-:S05]  /*0e10*/  IADD3 R33, R32, -0x80, RZ ;  /* 0xffffff8020217810 */ /* 0x000fca0007ffe0ff */
[----:B------:R-:W0:Y:S01]  /*0e20*/  I2F.F16 R37, R37 ;  /* 0x0000002500257306 */ /* 0x000e220000200c00 */
[----:B------:R-:W-:-:S07]  /*0e30*/  LOP3.LUT R34, R34, 0xff, RZ, 0xc0, !PT ;  /* 0x000000ff22227812 */ /* 0x000fce00078ec0ff */
[----:B------:R-:W0:Y:S01]  /*0e40*/  I2F.F16 R36, R36 ;  /* 0x0000002400247306 */ /* 0x000e220000200c00 */
[----:B------:R-:W-:Y:S01]  /*0e50*/  IADD3 R32, R34, -0x80, RZ ;  /* 0xffffff8022207810 */ /* 0x000fe20007ffe0ff */
[--C-:B-1----:R-:W-:Y:S02]  /*0e60*/  HADD2.F32 R35, -RZ, R12.reuse.H0_H0 ;  /* 0x2000000cff237230 */ /* 0x102fe40000004100 */
[----:B------:R-:W-:-:S04]  /*0e70*/  HADD2.F32 R34, -RZ, R12.H1_H1 ;  /* 0x3000000cff227230 */ /* 0x000fc80000004100 */
[----:B------:R-:W1:Y:S01]  /*0e80*/  I2F.F16 R33, R33 ;  /* 0x0000002100217306 */ /* 0x000e620000200c00 */
[----:B--2---:R-:W-:Y:S02]  /*0e90*/  HADD2.F32 R12, -RZ, R38.H0_H0 ;  /* 0x20000026ff0c7230 */ /* 0x004fe40000004100 */
[----:B---3--:R-:W-:Y:S02]  /*0ea0*/  HADD2.F32 R42, -RZ, R42.H0_H0 ;  /* 0x2000002aff2a7230 */ /* 0x008fe40000004100 */
[----:B----4-:R-:W-:Y:S02]  /*0eb0*/  HADD2.F32 R40, -RZ, R40.H0_H0 ;  /* 0x20000028ff287230 */ /* 0x010fe40000004100 */
[----:B0-----:R-:W-:Y:S01]  /*0ec0*/  HADD2.F32 R38, -RZ, R37.H0_H0 ;  /* 0x20000025ff267230 */ /* 0x001fe20000004100 */
[----:B------:R-:W-:Y:S01]  /*0ed0*/  FFMA.FTZ R12, R12, R35, RZ ;  /* 0x000000230c0c7223 */ /* 0x000fe200000100ff */
[----:B------:R-:W-:Y:S01]  /*0ee0*/  HADD2.F32 R39, -RZ, R36.H0_H0 ;  /* 0x20000024ff277230 */ /* 0x000fe20000004100 */
[----:B------:R-:W-:-:S02]  /*0ef0*/  FFMA.FTZ R41, R35, R42, RZ ;  /* 0x0000002a23297223 */ /* 0x000fc400000100ff */
[C---:B------:R-:W-:Y:S02]  /*0f00*/  FFMA.FTZ R43, R35.reuse, R40, RZ ;  /* 0x00000028232b7223 */ /* 0x040fe400000100ff */
[----:B------:R-:W-:Y:S02]  /*0f10*/  FFMA.FTZ R37, R35, R38, RZ ;  /* 0x0000002623257223 */ /* 0x000fe400000100ff */
[----:B------:R-:W-:Y:S01]  /*0f20*/  FFMA.FTZ R35, R39, R34, R12 ;  /* 0x0000002227237223 */ /* 0x000fe2000001000c */
[----:B------:R-:W-:Y:S01]  /*0f30*/  SHF.R.U32.HI R39, RZ, 0x8, R7 ;  /* 0x00000008ff277819 */ /* 0x000fe20000011607 */
[----:B-1----:R-:W-:Y:S01]  /*0f40*/  HADD2.F32 R38, -RZ, R33.H0_H0 ;  /* 0x20000021ff267230 */ /* 0x002fe20000004100 */
[----:B------:R-:W-:Y:S02]  /*0f50*/  LEA.HI R17, R4, 0xffffff80, RZ, 0x8 ;  /* 0xffffff8004117811 */ /* 0x000fe400078f40ff */
[----:B------:R-:W-:Y:S02]  /*0f60*/  LOP3.LUT R39, R39, 0xff, RZ, 0xc0, !PT ;  /* 0x000000ff27277812 */ /* 0x000fe400078ec0ff */
[----:B------:R-:W-:Y:S01]  /*0f70*/  SHF.R.U32.HI R4, RZ, 0x10, R4 ;  /* 0x00000010ff047819 */ /* 0x000fe20000011604 */
[----:B------:R-:W-:Y:S01]  /*0f80*/  FFMA.FTZ R38, R34, R38, R41 ;  /* 0x0000002622267223 */ /* 0x000fe20000010029 */
[----:B------:R-:W-:-:S02]  /*0f90*/  IADD3 R41, R39, -0x80, RZ ;  /* 0xffffff8027297810 */ /* 0x000fc40007ffe0ff */
[----:B------:R-:W-:Y:S02]  /*0fa0*/  LOP3.LUT R39, R4, 0xff, RZ, 0xc0, !PT ;  /* 0x000000ff04277812 */ /* 0x000fe400078ec0ff */
[----:B------:R-:W-:Y:S02]  /*0fb0*/  LEA.HI R29, R5, 0xffffff80, RZ, 0x8 ;  /* 0xffffff80051d7811 */ /* 0x000fe400078f40ff */
[----:B------:R-:W-:Y:S01]  /*0fc0*/  SHF.R.U32.HI R5, RZ, 0x10, R5 ;  /* 0x00000010ff057819 */ /* 0x000fe20000011605 */
[----:B------:R-:W0:Y:S01]  /*0fd0*/  I2F.F16 R32, R32 ;  /* 0x0000002000207306 */ /* 0x000e220000200c00 */
[----:B------:R-:W-:Y:S02]  /*0fe0*/  LEA.HI R40, R10, 0xffffff80, RZ, 0x8 ;  /* 0xffffff800a287811 */ /* 0x000fe400078f40ff */
[----:B------:R-:W-:Y:S02]  /*0ff0*/  IADD3 R39, R39, -0x80, RZ ;  /* 0xffffff8027277810 */ /* 0x000fe40007ffe0ff */
[----:B------:R-:W-:-:S03]  /*1000*/  LOP3.LUT R5, R5, 0xff, RZ, 0xc0, !PT ;  /* 0x000000ff05057812 */ /* 0x000fc600078ec0ff */
[----:B------:R-:W1:Y:S01]  /*1010*/  I2F.F16 R4, R41 ;  /* 0x0000002900047306 */ /* 0x000e620000200c00 */
[----:B------:R-:W-:-:S07]  /*1020*/  LEA.HI R30, R6, 0xffffff80, RZ, 0x8 ;  /* 0xffffff80061e7811 */ /* 0x000fce00078f40ff */
[----:B------:R2:W-:Y:S01]  /*1030*/  I2F.F16 R12, R40 ;  /* 0x00000028000c7306 */ /* 0x0005e20000200c00 */
[----:B------:R-:W-:Y:S02]  /*1040*/  LEA.HI R31, R7, 0xffffff80, RZ, 0x8 ;  /* 0xffffff80071f7811 */ /* 0x000fe400078f40ff */
[----:B------:R-:W-:-:S05]  /*1050*/  SHF.R.U32.HI R7, RZ, 0x10, R7 ;  /* 0x00000010ff077819 */ /* 0x000fca0000011607 */
[----:B------:R-:W3:Y:S01]  /*1060*/  I2F.F16 R39, R39 ;  /* 0x0000002700277306 */ /* 0x000ee20000200c00 */
[----:B--2---:R-:W-:Y:S02]  /*1070*/  SHF.R.U32.HI R40, RZ, 0x10, R6 ;  /* 0x00000010ff287819 */ /* 0x004fe40000011606 */
[----:B------:R-:W-:Y:S02]  /*1080*/  IADD3 R6, R5, -0x80, RZ ;  /* 0xffffff8005067810 */ /* 0x000fe40007ffe0ff */
[----:B------:R-:W-:-:S04]  /*1090*/  LOP3.LUT R40, R40, 0xff, RZ, 0xc0, !PT ;  /* 0x000000ff28287812 */ /* 0x000fc800078ec0ff */
[----:B------:R-:W2:Y:S01]  /*10a0*/  I2F.F16 R6, R6 ;  /* 0x0000000600067306 */ /* 0x000ea20000200c00 */
[----:B------:R-:W-:Y:S01]  /*10b0*/  IADD3 R40, R40, -0x80, RZ ;  /* 0xffffff8028287810 */ /* 0x000fe20007ffe0ff */
[----:B0-----:R-:W-:Y:S01]  /*10c0*/  HADD2.F32 R32, -RZ, R32.H0_H0 ;  /* 0x20000020ff207230 */ /* 0x001fe20000004100 */
[----:B------:R-:W-:Y:S01]  /*10d0*/  LOP3.LUT R7, R7, 0xff, RZ, 0xc0, !PT ;  /* 0x000000ff07077812 */ /* 0x000fe200078ec0ff */
[----:B-1----:R-:W-:-:S03]  /*10e0*/  HADD2.F32 R5, -RZ, R4.H0_H0 ;  /* 0x20000004ff057230 */ /* 0x002fc60000004100 */
[----:B------:R-:W-:Y:S01]  /*10f0*/  IADD3 R41, R7, -0x80, RZ ;  /* 0xffffff8007297810 */ /* 0x000fe20007ffe0ff */
[----:B------:R-:W0:Y:S01]  /*1100*/  I2F.F16 R4, R40 ;  /* 0x0000002800047306 */ /* 0x000e220000200c00 */
[C---:B------:R-:W-:Y:S02]  /*1110*/  FFMA.FTZ R36, R34.reuse, R32, R43 ;  /* 0x0000002022247223 */ /* 0x040fe4000001002b */
[----:B------:R-:W-:Y:S01]  /*1120*/  FFMA.FTZ R37, R34, R5, R37 ;  /* 0x0000000522257223 */ /* 0x000fe20000010025 */
[----:B---3--:R-:W-:-:S04]  /*1130*/  HADD2.F32 R34, -RZ, R39.H0_H0 ;  /* 0x20000027ff227230 */ /* 0x008fc80000004100 */
[----:B------:R-:W1:Y:S01]  /*1140*/  I2F.F16 R39, R41 ;  /* 0x0000002900277306 */ /* 0x000e620000200c00 */
[----:B------:R-:W-:Y:S01]  /*1150*/  HADD2.F32 R5, -RZ, R13.H0_H0 ;  /* 0x2000000dff057230 */ /* 0x000fe20000004100 */
[----:B------:R-:W-:Y:S01]  /*1160*/  LOP3.LUT R7, R10, 0xff, RZ, 0xc0, !PT ;  /* 0x000000ff0a077812 */ /* 0x000fe200078ec0ff */
[----:B--2---:R-:W-:-:S03]  /*1170*/  HADD2.F32 R42, -RZ, R6.H0_H0 ;  /* 0x20000006ff2a7230 */ /* 0x004fc60000004100 */
[----:B------:R-:W-:Y:S01]  /*1180*/  FFMA.FTZ R6, R34, R5, R35 ;  /* 0x0000000522067223 */ /* 0x000fe20000010023 */
[----:B------:R-:W-:Y:S01]  /*1190*/  IADD3 R34, R7, -0x80, RZ ;  /* 0xffffff8007227810 */ /* 0x000fe20007ffe0ff */
[----:B------:R-:W-:Y:S01]  /*11a0*/  FFMA.FTZ R7, R5, R42, R38 ;  /* 0x0000002a05077223 */ /* 0x000fe20000010026 */
[----:B0-----:R-:W-:Y:S01]  /*11b0*/  HADD2.F32 R38, -RZ, R4.H0_H0 ;  /* 0x20000004ff267230 */ /* 0x001fe20000004100 */
[----:B------:R-:W-:-:S04]  /*11c0*/  SHF.R.U32.HI R4, RZ, 0x8, R8 ;  /* 0x00000008ff047819 */ /* 0x000fc80000011608 */
[----:B------:R-:W-:Y:S01]  /*11d0*/  LOP3.LUT R4, R4, 0xff, RZ, 0xc0, !PT ;  /* 0x000000ff04047812 */ /* 0x000fe200078ec0ff */
[----:B-1----:R-:W-:Y:S01]  /*11e0*/  HADD2.F32 R40, -RZ, R39.H0_H0 ;  /* 0x20000027ff287230 */ /* 0x002fe20000004100 */
[----:B------:R-:W-:Y:S01]  /*11f0*/  LOP3.LUT R33, R8, 0xff, RZ, 0xc0, !PT ;  /* 0x000000ff08217812 */ /* 0x000fe200078ec0ff */
[C---:B------:R-:W-:Y:S01]  /*1200*/  FFMA.FTZ R36, R5.reuse, R38, R36 ;  /* 0x0000002605247223 */ /* 0x040fe20000010024 */
[----:B------:R-:W-:Y:S02]  /*1210*/  SHF.R.U32.HI R39, RZ, 0x10, R8 ;  /* 0x00000010ff277819 */ /* 0x000fe40000011608 */
[----:B------:R-:W-:Y:S01]  /*1220*/  IADD3 R38, R4, -0x80, RZ ;  /* 0xffffff8004267810 */ /* 0x000fe20007ffe0ff */
[----:B------:R-:W-:Y:S02]  /*1230*/  FFMA.FTZ R8, R5, R40, R37 ;  /* 0x0000002805087223 */ /* 0x000fe40000010025 */
[----:B------:R-:W0:Y:S01]  /*1240*/  LDS.64 R4, [UR4+0x8] ;  /* 0x00000804ff047984 */ /* 0x000e220008000a00 */
[----:B------:R-:W1:Y:S01]  /*1250*/  I2F.F16 R17, R17 ;  /* 0x0000001100117306 */ /* 0x000e620000200c00 */
[----:B------:R-:W-:-:S02]  /*1260*/  LOP3.LUT R39, R39, 0xff, RZ, 0xc0, !PT ;  /* 0x000000ff27277812 */ /* 0x000fc400078ec0ff */
[----:B------:R-:W-:-:S05]  /*1270*/  SHF.R.U32.HI R40, RZ, 0x8, R9 ;  /* 0x00000008ff287819 */ /* 0x000fca0000011609 */
[----:B------:R-:W2:Y:S01]  /*1280*/  I2F.F16 R29, R29 ;  /* 0x0000001d001d7306 */ /* 0x000ea20000200c00 */
[----:B------:R-:W-:Y:S02]  /*1290*/  IADD3 R37, R39, -0x80, RZ ;  /* 0xffffff8027257810 */ /* 0x000fe40007ffe0ff */
[----:B------:R-:W-:Y:S02]  /*12a0*/  LOP3.LUT R39, R40, 0xff, RZ, 0xc0, !PT ;  /* 0x000000ff28277812 */ /* 0x000fe400078ec0ff */
[----:B------:R-:W-:-:S03]  /*12b0*/  IADD3 R33, R33, -0x80, RZ ;  /* 0xffffff8021217810 */ /* 0x000fc60007ffe0ff */
[----:B------:R-:W3:Y:S01]  /*12c0*/  I2F.F16 R30, R30 ;  /* 0x0000001e001e7306 */ /* 0x000ee20000200c00 */
[----:B------:R-:W-:Y:S01]  /*12d0*/  SHF.R.U32.HI R40, RZ, 0x10, R9 ;  /* 0x00000010ff287819 */ /* 0x000fe20000011609 */
[----:B------:R-:W-:Y:S01]  /*12e0*/  HADD2.F32 R13, -RZ, R13.H1_H1 ;  /* 0x3000000dff0d7230 */ /* 0x000fe20000004100 */
[----:B------:R-:W-:-:S05]  /*12f0*/  LEA.HI R18, R9, 0xffffff80, RZ, 0x8 ;  /* 0xffffff8009127811 */ /* 0x000fca00078f40ff */
[----:B------:R-:W4:Y:S01]  /*1300*/  I2F.F16 R31, R31 ;  /* 0x0000001f001f7306 */ /* 0x000f220000200c00 */
[----:B------:R-:W-:Y:S01]  /*1310*/  LOP3.LUT R32, R9, 0xff, RZ, 0xc0, !PT ;  /* 0x000000ff09207812 */ /* 0x000fe200078ec0ff */
[----:B-1----:R-:W-:Y:S01]  /*1320*/  HADD2.F32 R17, -RZ, R17.H0_H0 ;  /* 0x20000011ff117230 */ /* 0x002fe20000004100 */
[----:B------:R-:W-:Y:S02]  /*1330*/  IADD3 R9, R39, -0x80, RZ ;  /* 0xffffff8027097810 */ /* 0x000fe40007ffe0ff */
[----:B------:R-:W-:Y:S02]  /*1340*/  SHF.R.U32.HI R39, RZ, 0x8, R10 ;  /* 0x00000008ff277819 */ /* 0x000fe4000001160a */
[----:B------:R-:W-:Y:S01]  /*1350*/  LOP3.LUT R40, R40, 0xff, RZ, 0xc0, !PT ;  /* 0x000000ff28287812 */ /* 0x000fe200078ec0ff */
[----:B------:R-:W1:Y:S01]  /*1360*/  I2F.F16 R33, R33 ;  /* 0x0000002100217306 */ /* 0x000e620000200c00 */
[----:B------:R-:W-:Y:S01]  /*1370*/  FFMA.FTZ R6, R17, R13, R6 ;  /* 0x0000000d11067223 */ /* 0x000fe20000010006 */
[----:B------:R-:W-:-:S02]  /*1380*/  LOP3.LUT R39, R39, 0xff, RZ, 0xc0, !PT ;  /* 0x000000ff27277812 */ /* 0x000fc400078ec0ff */
[----:B------:R-:W-:Y:S02]  /*1390*/  IADD3 R32, R32, -0x80, RZ ;  /* 0xffffff8020207810 */ /* 0x000fe40007ffe0ff */
[----:B------:R-:W-:Y:S01]  /*13a0*/  IADD3 R17, R40, -0x80, RZ ;  /* 0xffffff8028117810 */ /* 0x000fe20007ffe0ff */
[----:B--2---:R-:W-:Y:S01]  /*13b0*/  HADD2.F32 R40, -RZ, R29.H0_H0 ;  /* 0x2000001dff287230 */ /* 0x004fe20000004100 */
[----:B------:R-:W-:Y:S02]  /*13c0*/  SHF.R.U32.HI R29, RZ, 0x10, R10 ;  /* 0x00000010ff1d7819 */ /* 0x000fe4000001160a */
[----:B------:R-:W-:Y:S01]  /*13d0*/  IADD3 R10, R39, -0x80, RZ ;  /* 0xffffff80270a7810 */ /* 0x000fe20007ffe0ff */
[----:B---3--:R-:W-:Y:S01]  /*13e0*/  HADD2.F32 R39, -RZ, R30.H0_H0 ;  /* 0x2000001eff277230 */ /* 0x008fe20000004100 */
[----:B------:R-:W-:Y:S01]  /*13f0*/  LOP3.LUT R35, R11, 0xff, RZ, 0xc0, !PT ;  /* 0x000000ff0b237812 */ /* 0x000fe200078ec0ff */
[----:B----4-:R-:W-:Y:S01]  /*1400*/  HADD2.F32 R31, -RZ, R31.H0_H0 ;  /* 0x2000001fff1f7230 */ /* 0x010fe20000004100 */
[----:B------:R-:W-:Y:S01]  /*1410*/  SHF.R.U32.HI R30, RZ, 0x8, R11 ;  /* 0x00000008ff1e7819 */ /* 0x000fe2000001160b */
[----:B------:R-:W2:Y:S01]  /*1420*/  I2F.F16 R32, R32 ;  /* 0x0000002000207306 */ /* 0x000ea20000200c00 */
[----:B------:R-:W-:-:S02]  /*1430*/  IADD3 R35, R35, -0x80, RZ ;  /* 0xffffff8023237810 */ /* 0x000fc40007ffe0ff */
[----:B------:R-:W-:Y:S01]  /*1440*/  LOP3.LUT R30, R30, 0xff, RZ, 0xc0, !PT ;  /* 0x000000ff1e1e7812 */ /* 0x000fe200078ec0ff */
[C---:B------:R-:W-:Y:S01]  /*1450*/  FFMA.FTZ R8, R13.reuse, R31, R8 ;  /* 0x0000001f0d087223 */ /* 0x040fe20000010008 */
[----:B------:R-:W-:Y:S01]  /*1460*/  SHF.R.U32.HI R31, RZ, 0x10, R11 ;  /* 0x00000010ff1f7819 */ /* 0x000fe2000001160b */
[----:B------:R-:W-:Y:S01]  /*1470*/  FFMA.FTZ R7, R13, R40, R7 ;  /* 0x000000280d077223 */ /* 0x000fe20000010007 */
[----:B------:R-:W-:Y:S01]  /*1480*/  LOP3.LUT R29, R29, 0xff, RZ, 0xc0, !PT ;  /* 0x000000ff1d1d7812 */ /* 0x000fe200078ec0ff */
[----:B------:R-:W-:Y:S01]  /*1490*/  FFMA.FTZ R36, R13, R39, R36 ;  /* 0x000000270d247223 */ /* 0x000fe20000010024 */
[----:B0-----:R-:W-:Y:S01]  /*14a0*/  HADD2.F32 R13, -RZ, R4.H0_H0 ;  /* 0x20000004ff0d7230 */ /* 0x001fe20000004100 */
[----:B------:R-:W-:Y:S01]  /*14b0*/  IADD3 R30, R30, -0x80, RZ ;  /* 0xffffff801e1e7810 */ /* 0x000fe20007ffe0ff */
[----:B-1----:R-:W-:Y:S01]  /*14c0*/  HADD2.F32 R39, -RZ, R33.H0_H0 ;  /* 0x20000021ff277230 */ /* 0x002fe20000004100 */
[----:B------:R-:W0:Y:S01]  /*14d0*/  I2F.F16 R34, R34 ;  /* 0x0000002200227306 */ /* 0x000e220000200c00 */
[----:B------:R-:W-:-:S02]  /*14e0*/  LOP3.LUT R33, R31, 0xff, RZ, 0xc0, !PT ;  /* 0x000000ff1f217812 */ /* 0x000fc400078ec0ff */
[----:B------:R-:W-:Y:S01]  /*14f0*/  IADD3 R29, R29, -0x80, RZ ;  /* 0xffffff801d1d7810 */ /* 0x000fe20007ffe0ff */
[----:B------:R-:W-:-:S04]  /*1500*/  FFMA.FTZ R6, R39, R13, R6 ;  /* 0x0000000d27067223 */ /* 0x000fc80000010006 */
[----:B------:R-:W1:Y:S01]  /*1510*/  I2F.F16 R35, R35 ;  /* 0x0000002300237306 */ /* 0x000e620000200c00 */
[----:B------:R-:W-:-:S07]  /*1520*/  IADD3 R39, R33, -0x80, RZ ;  /* 0xffffff8021277810 */ /* 0x000fce0007ffe0ff */
[----:B------:R-:W3:Y:S01]  /*1530*/  I2F.F16 R38, R38 ;  /* 0x0000002600267306 */ /* 0x000ee20000200c00 */
[----:B------:R-:W-:Y:S01]  /*1540*/  LEA.HI R11, R11, 0xffffff80, RZ, 0x8 ;  /* 0xffffff800b0b7811 */ /* 0x000fe200078f40ff */
[----:B--2---:R-:W-:-:S06]  /*1550*/  HADD2.F32 R40, -RZ, R32.H0_H0 ;  /* 0x20000020ff287230 */ /* 0x004fcc0000004100 */
[----:B------:R-:W2:Y:S08]  /*1560*/  I2F.F16 R9, R9 ;  /* 0x0000000900097306 */ /* 0x000eb00000200c00 */
[----:B------:R-:W4:Y:S08]  /*1570*/  I2F.F16 R10, R10 ;  /* 0x0000000a000a7306 */ /* 0x000f300000200c00 */
[----:B------:R-:W-:Y:S08]  /*1580*/  I2F.F16 R37, R37 ;  /* 0x0000002500257306 */ /* 0x000ff00000200c00 */
[----:B------:R-:W0:Y:S08]  /*1590*/  I2F.F16 R30, R30 ;  /* 0x0000001e001e7306 */ /* 0x000e300000200c00 */
[----:B------:R-:W1:Y:S08]  /*15a0*/  I2F.F16 R17, R17 ;  /* 0x0000001100117306 */ /* 0x000e700000200c00 */
[----:B------:R-:W1:Y:S01]  /*15b0*/  I2F.F16 R29, R29 ;  /* 0x0000001d001d7306 */ /* 0x000e620000200c00 */
[----:B0-----:R-:W-:-:S07]  /*15c0*/  HADD2.F32 R33, -RZ, R34.H0_H0 ;  /* 0x20000022ff217230 */ /* 0x001fce0000004100 */
[----:B------:R-:W0:Y:S01]  /*15d0*/  I2F.F16 R32, R39 ;  /* 0x0000002700207306 */ /* 0x000e220000200c00 */
[----:B------:R-:W-:-:S07]  /*15e0*/  HADD2.F32 R31, -RZ, R4.H1_H1 ;  /* 0x30000004ff1f7230 */ /* 0x000fce0000004100 */
[----:B------:R-:W0:Y:S01]  /*15f0*/  I2F.F16 R18, R18 ;  /* 0x0000001200127306 */ /* 0x000e220000200c00 */
[----:B-1----:R-:W-:Y:S02]  /*1600*/  HADD2.F32 R35, -RZ, R35.H0_H0 ;  /* 0x20000023ff237230 */ /* 0x002fe40000004100 */
[----:B---3--:R-:W-:-:S05]  /*1610*/  HADD2.F32 R38, -RZ, R38.H0_H0 ;  /* 0x20000026ff267230 */ /* 0x008fca0000004100 */
[----:B------:R-:W1:Y:S01]  /*1620*/  I2F.F16 R11, R11 ;  /* 0x0000000b000b7306 */ /* 0x000e620000200c00 */
[----:B--2---:R-:W-:Y:S01]  /*1630*/  HADD2.F32 R9, -RZ, R9.H0_H0 ;  /* 0x20000009ff097230 */ /* 0x004fe20000004100 */
[C---:B------:R-:W-:Y:S01]  /*1640*/  FFMA.FTZ R34, R13.reuse, R40, R7 ;  /* 0x000000280d227223 */ /* 0x040fe20000010007 */
[----:B----4-:R-:W-:Y:S01]  /*1650*/  HADD2.F32 R10, -RZ, R10.H0_H0 ;  /* 0x2000000aff0a7230 */ /* 0x010fe20000004100 */
        /* <DEDUP_REMOVED lines=13> */
[----:B0-----:R-:W-:-:S02]  /*1730*/  HADD2.F32 R32, -RZ, R32.H0_H0 ;  /* 0x20000020ff207230 */ /* 0x001fc40000004100 */
[----:B------:R-:W-:Y:S01]  /*1740*/  HADD2.F32 R6, -RZ, R19.H0_H0 ;  /* 0x20000013ff067230 */ /* 0x000fe20000004100 */
[C---:B------:R-:W-:Y:S01]  /*1750*/  FFMA.FTZ R9, R4.reuse, R17, R9 ;  /* 0x0000001104097223 */ /* 0x040fe20000010009 */
[----:B------:R-:W-:Y:S01]  /*1760*/  HADD2.F32 R18, -RZ, R18.H0_H0 ;  /* 0x20000012ff127230 */ /* 0x000fe20000004100 */
[C---:B------:R-:W-:Y:S01]  /*1770*/  FFMA.FTZ R13, R4.reuse, R29, R13 ;  /* 0x0000001d040d7223 */ /* 0x040fe2000001000d */
[----:B------:R-:W-:Y:S01]  /*1780*/  HADD2.F32 R12, -RZ, R12.H0_H0 ;  /* 0x2000000cff0c7230 */ /* 0x000fe20000004100 */
[----:B------:R-:W-:Y:S01]  /*1790*/  FFMA.FTZ R31, R4, R32, R31 ;  /* 0x00000020041f7223 */ /* 0x000fe2000001001f */
[----:B-1----:R-:W-:Y:S01]  /*17a0*/  HADD2.F32 R8, -RZ, R11.H0_H0 ;  /* 0x2000000bff087230 */ /* 0x002fe20000004100 */
[----:B------:R-:W-:Y:S01]  /*17b0*/  FFMA.FTZ R6, R6, R5, R7 ;  /* 0x0000000506067223 */ /* 0x000fe20000010007 */
[--C-:B------:R-:W-:Y:S01]  /*17c0*/  HADD2.F32 R7, -RZ, R0.reuse.H0_H0 ;  /* 0x20000000ff077230 */ /* 0x100fe20000004100 */
[C---:B------:R-:W-:Y:S01]  /*17d0*/  FFMA.FTZ R9, R5.reuse, R18, R9 ;  /* 0x0000001205097223 */ /* 0x040fe20000010009 */
[----:B------:R-:W-:Y:S01]  /*17e0*/  HADD2.F32 R4, -RZ, R0.H1_H1 ;  /* 0x30000000ff047230 */ /* 0x000fe20000004100 */
[C---:B------:R-:W-:Y:S01]  /*17f0*/  FFMA.FTZ R12, R5.reuse, R12, R13 ;  /* 0x0000000c050c7223 */ /* 0x040fe2000001000d */
[--C-:B------:R-:W-:Y:S01]  /*1800*/  HADD2.F32 R11, -RZ, R2.reuse.H0_H0 ;  /* 0x20000002ff0b7230 */ /* 0x100fe20000004100 */
[----:B------:R-:W-:Y:S01]  /*1810*/  FFMA.FTZ R8, R5, R8, R31 ;  /* 0x0000000805087223 */ /* 0x000fe2000001001f */
[----:B------:R-:W-:Y:S01]  /*1820*/  HADD2.F32 R13, -RZ, R2.H1_H1 ;  /* 0x30000002ff0d7230 */ /* 0x000fe20000004100 */
[----:B------:R-:W-:-:S02]  /*1830*/  FMUL.FTZ R6, R6, R7 ;  /* 0x0000000706067220 */ /* 0x000fc40000410000 */
[----:B------:R-:W-:Y:S02]  /*1840*/  FMUL.FTZ R4, R9, R4 ;  /* 0x0000000409047220 */ /* 0x000fe40000410000 */
[----:B------:R-:W-:Y:S02]  /*1850*/  FMUL.FTZ R11, R12, R11 ;  /* 0x0000000b0c0b7220 */ /* 0x000fe40000410000 */
[----:B------:R-:W-:Y:S01]  /*1860*/  FMUL.FTZ R8, R8, R13 ;  /* 0x0000000d08087220 */ /* 0x000fe20000410000 */
[----:B------:R-:W-:Y:S02]  /*1870*/  F2FP.PACK_AB R6, RZ, R6 ;  /* 0x00000006ff06723e */ /* 0x000fe400000000ff */
[----:B------:R-:W-:Y:S02]  /*1880*/  F2FP.PACK_AB R4, RZ, R4 ;  /* 0x00000004ff04723e */ /* 0x000fe400000000ff */
[----:B------:R-:W-:Y:S02]  /*1890*/  F2FP.PACK_AB R11, RZ, R11 ;  /* 0x0000000bff0b723e */ /* 0x000fe400000000ff */
[----:B------:R-:W-:-:S02]  /*18a0*/  F2FP.PACK_AB R8, RZ, R8 ;  /* 0x00000008ff08723e */ /* 0x000fc400000000ff */
[----:B------:R-:W-:Y:S02]  /*18b0*/  PRMT R6, R6, 0x5410, R4 ;  /* 0x0000541006067816 */ /* 0x000fe40000000004 */
[----:B------:R-:W-:-:S04]  /*18c0*/  PRMT R11, R11, 0x5410, R8 ;  /* 0x000054100b0b7816 */ /* 0x000fc80000000008 */
[----:B------:R-:W-:Y:S01]  /*18d0*/  HFMA2.MMA R25, R6, 1, 1, R25 ;  /* 0x3c003c0006197835 */ /* 0x000fe20000000019 */
[----:B------:R-:W-:Y:S02]  /*18e0*/  HADD2 R24, R11, R24 ;  /* 0x000000180b187230 */ /* 0x000fe40000000000 */
.L_x_4350:
[----:B0-----:R0:W5:Y:S01]  /*18f0*/  LDG.E.128.CONSTANT R4, [R14.64] ;  /* 0x000000060e047981 */ /* 0x001162000c1e9d00 */
[----:B------:R-:W-:-:S04]  /*1900*/  IMAD.WIDE R18, R16, 0x8, R14 ;  /* 0x0000000810127825 */ /* 0x000fc800078e020e */
[----:B------:R-:W-:-:S04]  /*1910*/  IMAD.WIDE R12, R16, 0x8, R22 ;  /* 0x00000008100c7825 */ /* 0x000fc800078e0216 */
[----:B------:R-:W-:Y:S01]  /*1920*/  IMAD.WIDE R22, R16, 0x8, R18 ;  /* 0x0000000810167825 */ /* 0x000fe200078e0212 */
[----:B------:R-:W-:Y:S05]  /*1930*/  @P1 BRA `(.L_x_4351) ;  /* 0x00000c3000001947 */ /* 0x000fea0003800000 */
[----:B0-----:R-:W2:Y:S01]  /*1940*/  LDG.E.128.CONSTANT R8, [R12.64] ;  /* 0x000000060c087981 */ /* 0x001ea2000c1e9d00 */
[----:B-----5:R-:W-:Y:S02]  /*1950*/  LOP3.LUT R17, R4, 0xff, RZ, 0xc0, !PT ;  /* 0x000000ff04117812 */ /* 0x020fe400078ec0ff */
[----:B------:R-:W-:Y:S01]  /*1960*/  SHF.R.U32.HI R38, RZ, 0x8, R6 ;  /* 0x00000008ff267819 */ /* 0x000fe20000011606 */
[----:B------:R-:W0:Y:S01]  /*1970*/  LDS.64 R14, [UR4+0x10] ;  /* 0x00001004ff0e7984 */ /* 0x000e220008000a00 */
[----:B------:R-:W-:Y:S02]  /*1980*/  IADD3 R33, R17, -0x80, RZ ;  /* 0xffffff8011217810 */ /* 0x000fe40007ffe0ff */
[----:B------:R-:W-:Y:S02]  /*1990*/  LOP3.LUT R17, R5, 0xff, RZ, 0xc0, !PT ;  /* 0x000000ff05117812 */ /* 0x000fe400078ec0ff */
[----:B------:R-:W-:-:S02]  /*19a0*/  LOP3.LUT R32, R7, 0xff, RZ, 0xc0, !PT ;  /* 0x000000ff07207812 */ /* 0x000fc400078ec0ff */
[----:B------:R-:W-:Y:S01]  /*19b0*/  IADD3 R34, R17, -0x80, RZ ;  /* 0xffffff8011227810 */ /* 0x000fe20007ffe0ff */
[----:B------:R-:W1:Y:S01]  /*19c0*/  I2F.F16 R33, R33 ;  /* 0x0000002100217306 */ /* 0x000e620000200c00 */
[----:B------:R-:W-:Y:S02]  /*19d0*/  LOP3.LUT R17, R6, 0xff, RZ, 0xc0, !PT ;  /* 0x000000ff06117812 */ /* 0x000fe400078ec0ff */
[----:B------:R-:W-:Y:S02]  /*19e0*/  LOP3.LUT R38, R38, 0xff, RZ, 0xc0, !PT ;  /* 0x000000ff26267812 */ /* 0x000fe400078ec0ff */
[----:B------:R-:W-:Y:S02]  /*19f0*/  IADD3 R17, R17, -0x80, RZ ;  /* 0xffffff8011117810 */ /* 0x000fe40007ffe0ff */
[----:B------:R-:W-:Y:S01]  /*1a00*/  IADD3 R36, R32, -0x80, RZ ;  /* 0xffffff8020247810 */ /* 0x000fe20007ffe0ff */
[----:B------:R-:W3:Y:S01]  /*1a10*/  I2F.F16 R34, R34 ;  /* 0x0000002200227306 */ /* 0x000ee20000200c00 */
[----:B------:R-:W-:-:S02]  /*1a20*/  IADD3 R42, R38, -0x80, RZ ;  /* 0xffffff80262a7810 */ /* 0x000fc40007ffe0ff */
[----:B------:R-:W-:Y:S02]  /*1a30*/  SHF.R.U32.HI R31, RZ, 0x8, R4 ;  /* 0x00000008ff1f7819 */ /* 0x000fe40000011604 */
[----:B------:R-:W-:Y:S02]  /*1a40*/  SHF.R.U32.HI R37, RZ, 0x8, R5 ;  /* 0x00000008ff257819 */ /* 0x000fe40000011605 */
[----:B------:R-:W-:Y:S01]  /*1a50*/  LOP3.LUT R31, R31, 0xff, RZ, 0xc0, !PT ;  /* 0x000000ff1f1f7812 */ /* 0x000fe200078ec0ff */
[----:B------:R-:W4:Y:S01]  /*1a60*/  I2F.F16 R17, R17 ;  /* 0x0000001100117306 */ /* 0x000f220000200c00 */
[----:B------:R-:W-:Y:S01]  /*1a70*/  LOP3.LUT R37, R37, 0xff, RZ, 0xc0, !PT ;  /* 0x000000ff25257812 */ /* 0x000fe200078ec0ff */
[----:B-1----:R-:W-:Y:S01]  /*1a80*/  HADD2.F32 R33, -RZ, R33.H0_H0 ;  /* 0x20000021ff217230 */ /* 0x002fe20000004100 */
[----:B------:R-:W-:Y:S02]  /*1a90*/  IADD3 R32, R31, -0x80, RZ ;  /* 0xffffff801f207810 */ /* 0x000fe40007ffe0ff */
[----:B------:R-:W-:-:S02]  /*1aa0*/  IADD3 R31, R37, -0x80, RZ ;  /* 0xffffff80251f7810 */ /* 0x000fc40007ffe0ff */
[----:B------:R-:W-:Y:S01]  /*1ab0*/  LEA.HI R35, R4, 0xffffff80, RZ, 0x8 ;  /* 0xffffff8004237811 */ /* 0x000fe200078f40ff */
[----:B------:R-:W1:Y:S01]  /*1ac0*/  I2F.F16 R36, R36 ;  /* 0x0000002400247306 */ /* 0x000e620000200c00 */
[----:B---3--:R-:W-:Y:S01]  /*1ad0*/  HADD2.F32 R39, -RZ, R34.H0_H0 ;  /* 0x20000022ff277230 */ /* 0x008fe20000004100 */
[----:B------:R-:W-:Y:S02]  /*1ae0*/  LEA.HI R30, R5, 0xffffff80, RZ, 0x8 ;  /* 0xffffff80051e7811 */ /* 0x000fe400078f40ff */
[----:B------:R-:W-:Y:S02]  /*1af0*/  SHF.R.U32.HI R4, RZ, 0x10, R4 ;  /* 0x00000010ff047819 */ /* 0x000fe40000011604 */
[----:B------:R-:W-:Y:S02]  /*1b00*/  SHF.R.U32.HI R5, RZ, 0x10, R5 ;  /* 0x00000010ff057819 */ /* 0x000fe40000011605 */
[----:B------:R-:W3:Y:S01]  /*1b10*/  I2F.F16 R34, R42 ;  /* 0x0000002a00227306 */ /* 0x000ee20000200c00 */
[--C-:B0-----:R-:W-:Y:S01]  /*1b20*/  HADD2.F32 R38, -RZ, R14.reuse.H0_H0 ;  /* 0x2000000eff267230 */ /* 0x101fe20000004100 */
        /* <DEDUP_REMOVED lines=27> */
[----:B------:R-:W0:Y:S01]  /*1ce0*/  I2F.F16 R30, R30 ;  /* 0x0000001e001e7306 */ /* 0x000e220000200c00 */
[----:B------:R-:W-:Y:S02]  /*1cf0*/  IADD3 R5, R6, -0x80, RZ ;  /* 0xffffff8006057810 */ /* 0x000fe40007ffe0ff */
[----:B------:R-:W-:Y:S01]  /*1d00*/  LOP3.LUT R7, R7, 0xff, RZ, 0xc0, !PT ;  /* 0x000000ff07077812 */ /* 0x000fe200078ec0ff */
[----:B------:R-:W-:-:S03]  /*1d10*/  FFMA.FTZ R38, R38, R40, R41 ;  /* 0x0000002826267223 */ /* 0x000fc60000010029 */
[----:B------:R-:W-:Y:S01]  /*1d20*/  IADD3 R7, R7, -0x80, RZ ;  /* 0xffffff8007077810 */ /* 0x000fe20007ffe0ff */
[----:B------:R-:W1:Y:S08]  /*1d30*/  I2F.F16 R37, R37 ;  /* 0x0000002500257306 */ /* 0x000e700000200c00 */
[----:B------:R-:W3:Y:S01]  /*1d40*/  I2F.F16 R4, R4 ;  /* 0x0000000400047306 */ /* 0x000ee20000200c00 */
[----:B0-----:R-:W-:-:S07]  /*1d50*/  HADD2.F32 R30, -RZ, R30.H0_H0 ;  /* 0x2000001eff1e7230 */ /* 0x001fce0000004100 */
[----:B------:R-:W0:Y:S01]  /*1d60*/  I2F.F16 R39, R39 ;  /* 0x0000002700277306 */ /* 0x000e220000200c00 */
[----:B-1----:R-:W-:-:S05]  /*1d70*/  HADD2.F32 R37, -RZ, R37.H0_H0 ;  /* 0x20000025ff257230 */ /* 0x002fca0000004100 */
[----:B------:R-:W-:Y:S01]  /*1d80*/  FFMA.FTZ R40, R40, R37, R33 ;  /* 0x0000002528287223 */ /* 0x000fe20000010021 */
[--C-:B------:R-:W-:Y:S01]  /*1d90*/  HADD2.F32 R37, -RZ, R15.reuse.H0_H0 ;  /* 0x2000000fff257230 */ /* 0x100fe20000004100 */
[----:B------:R-:W1:Y:S01]  /*1da0*/  I2F.F16 R5, R5 ;  /* 0x0000000500057306 */ /* 0x000e620000200c00 */
[----:B---3--:R-:W-:Y:S02]  /*1db0*/  HADD2.F32 R4, -RZ, R4.H0_H0 ;  /* 0x20000004ff047230 */ /* 0x008fe40000004100 */
[----:B------:R-:W-:-:S03]  /*1dc0*/  HADD2.F32 R15, -RZ, R15.H1_H1 ;  /* 0x3000000fff0f7230 */ /* 0x000fc60000004100 */
[----:B------:R-:W-:Y:S02]  /*1dd0*/  FFMA.FTZ R34, R37, R4, R34 ;  /* 0x0000000425227223 */ /* 0x000fe40000010022 */
[----:B------:R-:W3:Y:S01]  /*1de0*/  I2F.F16 R7, R7 ;  /* 0x0000000700077306 */ /* 0x000ee20000200c00 */
[----:B0-----:R-:W-:Y:S01]  /*1df0*/  HADD2.F32 R39, -RZ, R39.H0_H0 ;  /* 0x20000027ff277230 */ /* 0x001fe20000004100 */
[----:B------:R-:W-:-:S04]  /*1e00*/  FFMA.FTZ R34, R15, R30, R34 ;  /* 0x0000001e0f227223 */ /* 0x000fc80000010022 */
[----:B------:R-:W-:Y:S01]  /*1e10*/  FFMA.FTZ R38, R39, R37, R38 ;  /* 0x0000002527267223 */ /* 0x000fe20000010026 */
[----:B-1----:R-:W-:Y:S01]  /*1e20*/  HADD2.F32 R5, -RZ, R5.H0_H0 ;  /* 0x20000005ff057230 */ /* 0x002fe20000004100 */
[----:B------:R-:W0:Y:S01]  /*1e30*/  I2F.F16 R29, R29 ;  /* 0x0000001d001d7306 */ /* 0x000e220000200c00 */
[----:B---3--:R-:W-:-:S03]  /*1e40*/  HADD2.F32 R39, -RZ, R7.H0_H0 ;  /* 0x20000007ff277230 */ /* 0x008fc60000004100 */
[----:B------:R-:W-:-:S04]  /*1e50*/  FFMA.FTZ R7, R37, R5, R36 ;  /* 0x0000000525077223 */ /* 0x000fc80000010024 */
[----:B------:R-:W-:Y:S01]  /*1e60*/  I2F.F16 R17, R17 ;  /* 0x0000001100117306 */ /* 0x000fe20000200c00 */
[----:B------:R-:W-:Y:S01]  /*1e70*/  FFMA.FTZ R36, R37, R39, R40 ;  /* 0x0000002725247223 */ /* 0x000fe20000010028 */
[----:B------:R-:W-:-:S05]  /*1e80*/  HADD2.F32 R37, -RZ, R35.H0_H0 ;  /* 0x20000023ff257230 */ /* 0x000fca0000004100 */
[----:B------:R-:W-:Y:S01]  /*1e90*/  FFMA.FTZ R38, R37, R15, R38 ;  /* 0x0000000f25267223 */ /* 0x000fe20000010026 */
[----:B--2---:R-:W-:Y:S02]  /*1ea0*/  LOP3.LUT R4, R10, 0xff, RZ, 0xc0, !PT ;  /* 0x000000ff0a047812 */ /* 0x004fe400078ec0ff */
[----:B------:R-:W-:Y:S02]  /*1eb0*/  LOP3.LUT R6, R8, 0xff, RZ, 0xc0, !PT ;  /* 0x000000ff08067812 */ /* 0x000fe400078ec0ff */
[----:B------:R-:W-:Y:S02]  /*1ec0*/  IADD3 R41, R4, -0x80, RZ ;  /* 0xffffff8004297810 */ /* 0x000fe40007ffe0ff */
[----:B------:R-:W1:Y:S01]  /*1ed0*/  LDS.64 R4, [UR4+0x18] ;  /* 0x00001804ff047984 */ /* 0x000e620008000a00 */
[----:B------:R-:W-:Y:S01]  /*1ee0*/  LOP3.LUT R39, R11, 0xff, RZ, 0xc0, !PT ;  /* 0x000000ff0b277812 */ /* 0x000fe200078ec0ff */
[----:B------:R-:W-:Y:S01]  /*1ef0*/  I2F.F16 R35, R41 ;  /* 0x0000002900237306 */ /* 0x000fe20000200c00 */
[----:B------:R-:W-:-:S02]  /*1f00*/  IADD3 R6, R6, -0x80, RZ ;  /* 0xffffff8006067810 */ /* 0x000fc40007ffe0ff */
[--C-:B------:R-:W-:Y:S02]  /*1f10*/  SHF.R.U32.HI R37, RZ, 0x8, R8.reuse ;  /* 0x00000008ff257819 */ /* 0x100fe40000011608 */
[----:B------:R-:W-:Y:S02]  /*1f20*/  SHF.R.U32.HI R40, RZ, 0x10, R8 ;  /* 0x00000010ff287819 */ /* 0x000fe40000011608 */
[----:B------:R-:W-:Y:S01]  /*1f30*/  IADD3 R42, R39, -0x80, RZ ;  /* 0xffffff80272a7810 */ /* 0x000fe20007ffe0ff */
[----:B------:R-:W2:Y:S01]  /*1f40*/  I2F.F16 R6, R6 ;  /* 0x0000000600067306 */ /* 0x000ea20000200c00 */
[----:B------:R-:W-:Y:S02]  /*1f50*/  LOP3.LUT R39, R37, 0xff, RZ, 0xc0, !PT ;  /* 0x000000ff25277812 */ /* 0x000fe400078ec0ff */
[----:B------:R-:W-:Y:S02]  /*1f60*/  LOP3.LUT R40, R40, 0xff, RZ, 0xc0, !PT ;  /* 0x000000ff28287812 */ /* 0x000fe400078ec0ff */
[----:B------:R-:W-:-:S02]  /*1f70*/  LEA.HI R32, R8, 0xffffff80, RZ, 0x8 ;  /* 0xffffff8008207811 */ /* 0x000fc400078f40ff */
[----:B------:R-:W-:Y:S01]  /*1f80*/  LOP3.LUT R33, R9, 0xff, RZ, 0xc0, !PT ;  /* 0x000000ff09217812 */ /* 0x000fe200078ec0ff */
[----:B------:R-:W3:Y:S01]  /*1f90*/  I2F.F16 R37, R42 ;  /* 0x0000002a00257306 */ /* 0x000ee20000200c00 */
[----:B------:R-:W-:Y:S02]  /*1fa0*/  IADD3 R8, R39, -0x80, RZ ;  /* 0xffffff8027087810 */ /* 0x000fe40007ffe0ff */
[----:B------:R-:W-:Y:S01]  /*1fb0*/  IADD3 R30, R40, -0x80, RZ ;  /* 0xffffff80281e7810 */ /* 0x000fe20007ffe0ff */
[----:B0-----:R-:W-:Y:S01]  /*1fc0*/  HADD2.F32 R40, -RZ, R29.H0_H0 ;  /* 0x2000001dff287230 */ /* 0x001fe20000004100 */
[----:B------:R-:W-:Y:S02]  /*1fd0*/  SHF.R.U32.HI R39, RZ, 0x8, R9 ;  /* 0x00000008ff277819 */ /* 0x000fe40000011609 */
[----:B------:R-:W-:Y:S01]  /*1fe0*/  IADD3 R33, R33, -0x80, RZ ;  /* 0xffffff8021217810 */ /* 0x000fe20007ffe0ff */
[----:B--2---:R-:W-:Y:S01]  /*1ff0*/  HADD2.F32 R41, -RZ, R6.H0_H0 ;  /* 0x20000006ff297230 */ /* 0x004fe20000004100 */
[----:B------:R-:W-:Y:S01]  /*2000*/  LEA.HI R31, R9, 0xffffff80, RZ, 0x8 ;  /* 0xffffff80091f7811 */ /* 0x000fe200078f40ff */
[----:B------:R-:W-:Y:S01]  /*2010*/  I2F.F16 R8, R8 ;  /* 0x0000000800087306 */ /* 0x000fe20000200c00 */
[----:B------:R-:W-:-:S02]  /*2020*/  LOP3.LUT R39, R39, 0xff, RZ, 0xc0, !PT ;  /* 0x000000ff27277812 */ /* 0x000fc400078ec0ff */
[----:B------:R-:W-:Y:S01]  /*2030*/  SHF.R.U32.HI R29, RZ, 0x10, R9 ;  /* 0x00000010ff1d7819 */ /* 0x000fe20000011609 */
[----:B------:R-:W-:Y:S01]  /*2040*/  FFMA.FTZ R9, R15, R40, R7 ;  /* 0x000000280f097223 */ /* 0x000fe20000010007 */
[----:B------:R-:W-:Y:S01]  /*2050*/  HADD2.F32 R40, -RZ, R17.H0_H0 ;  /* 0x20000011ff287230 */ /* 0x000fe20000004100 */
[----:B------:R-:W-:Y:S01]  /*2060*/  IADD3 R39, R39, -0x80, RZ ;  /* 0xffffff8027277810 */ /* 0x000fe20007ffe0ff */
[----:B---3--:R-:W-:Y:S01]  /*2070*/  HADD2.F32 R37, -RZ, R37.H0_H0 ;  /* 0x20000025ff257230 */ /* 0x008fe20000004100 */
[----:B------:R-:W0:Y:S01]  /*2080*/  I2F.F16 R33, R33 ;  /* 0x0000002100217306 */ /* 0x000e220000200c00 */
[----:B------:R-:W-:Y:S01]  /*2090*/  SHF.R.U32.HI R17, RZ, 0x8, R10 ;  /* 0x00000008ff117819 */ /* 0x000fe2000001160a */
[----:B------:R-:W-:Y:S01]  /*20a0*/  FFMA.FTZ R36, R15, R40, R36 ;  /* 0x000000280f247223 */ /* 0x000fe20000010024 */
[----:B------:R-:W-:Y:S02]  /*20b0*/  LOP3.LUT R29, R29, 0xff, RZ, 0xc0, !PT ;  /* 0x000000ff1d1d7812 */ /* 0x000fe400078ec0ff */
[----:B------:R-:W-:Y:S01]  /*20c0*/  LOP3.LUT R40, R17, 0xff, RZ, 0xc0, !PT ;  /* 0x000000ff11287812 */ /* 0x000fe200078ec0ff */
[----:B-1----:R-:W-:Y:S01]  /*20d0*/  HADD2.F32 R17, -RZ, R4.H0_H0 ;  /* 0x20000004ff117230 */ /* 0x002fe20000004100 */
[----:B------:R-:W-:Y:S01]  /*20e0*/  IADD3 R29, R29, -0x80, RZ ;  /* 0xffffff801d1d7810 */ /* 0x000fe20007ffe0ff */
[----:B------:R1:W2:Y:S01]  /*20f0*/  I2F.F16 R7, R39 ;  /* 0x0000002700077306 */ /* 0x0002a20000200c00 */
[----:B------:R-:W-:-:S02]  /*2100*/  LEA.HI R14, R10, 0xffffff80, RZ, 0x8 ;  /* 0xffffff800a0e7811 */ /* 0x000fc400078f40ff */
[----:B------:R-:W-:Y:S01]  /*2110*/  SHF.R.U32.HI R10, RZ, 0x10, R10 ;  /* 0x00000010ff0a7819 */ /* 0x000fe2000001160a */
[----:B------:R-:W-:Y:S01]  /*2120*/  FFMA.FTZ R38, R41, R17, R38 ;  /* 0x0000001129267223 */ /* 0x000fe20000010026 */
[--C-:B------:R-:W-:Y:S01]  /*2130*/  SHF.R.U32.HI R41, RZ, 0x10, R11.reuse ;  /* 0x00000010ff297819 */ /* 0x100fe2000001160b */
[----:B------:R-:W-:Y:S01]  /*2140*/  FFMA.FTZ R36, R17, R37, R36 ;  /* 0x0000002511247223 */ /* 0x000fe20000010024 */
[----:B------:R-:W-:Y:S01]  /*2150*/  IADD3 R40, R40, -0x80, RZ ;  /* 0xffffff8028287810 */ /* 0x000fe20007ffe0ff */
[----:B------:R3:W4:Y:S01]  /*2160*/  I2F.F16 R15, R29 ;  /* 0x0000001d000f7306 */ /* 0x0007220000200c00 */
[----:B-1----:R-:W-:Y:S01]  /*2170*/  SHF.R.U32.HI R39, RZ, 0x8, R11 ;  /* 0x00000008ff277819 */ /* 0x002fe2000001160b */
[----:B0-----:R-:W-:Y:S01]  /*2180*/  HADD2.F32 R33, -RZ, R33.H0_H0 ;  /* 0x20000021ff217230 */ /* 0x001fe20000004100 */
[----:B------:R-:W-:Y:S02]  /*2190*/  LOP3.LUT R10, R10, 0xff, RZ, 0xc0, !PT ;  /* 0x000000ff0a0a7812 */ /* 0x000fe400078ec0ff */
[----:B------:R-:W-:-:S02]  /*21a0*/  LOP3.LUT R39, R39, 0xff, RZ, 0xc0, !PT ;  /* 0x000000ff27277812 */ /* 0x000fc400078ec0ff */
[----:B------:R-:W-:Y:S01]  /*21b0*/  LOP3.LUT R41, R41, 0xff, RZ, 0xc0, !PT ;  /* 0x000000ff29297812 */ /* 0x000fe200078ec0ff */
[----:B------:R0:W1:Y:S01]  /*21c0*/  I2F.F16 R6, R40 ;  /* 0x0000002800067306 */ /* 0x0000620000200c00 */
[----:B---3--:R-:W-:Y:S01]  /*21d0*/  IADD3 R29, R39, -0x80, RZ ;  /* 0xffffff80271d7810 */ /* 0x008fe20007ffe0ff */
[----:B------:R-:W-:Y:S01]  /*21e0*/  FFMA.FTZ R34, R17, R33, R34 ;  /* 0x0000002111227223 */ /* 0x000fe20000010022 */
[----:B------:R-:W-:Y:S01]  /*21f0*/  IADD3 R10, R10, -0x80, RZ ;  /* 0xffffff800a0a7810 */ /* 0x000fe20007ffe0ff */
[----:B------:R-:W-:Y:S01]  /*2200*/  HADD2.F32 R33, -RZ, R4.H1_H1 ;  /* 0x30000004ff217230 */ /* 0x000fe20000004100 */
[----:B------:R-:W-:Y:S01]  /*2210*/  IADD3 R41, R41, -0x80, RZ ;  /* 0xffffff8029297810 */ /* 0x000fe20007ffe0ff */
[----:B--2---:R-:W-:Y:S01]  /*2220*/  HADD2.F32 R7, -RZ, R7.H0_H0 ;  /* 0x20000007ff077230 */ /* 0x004fe20000004100 */
[----:B------:R-:W-:Y:S01]  /*2230*/  LEA.HI R11, R11, 0xffffff80, RZ, 0x8 ;  /* 0xffffff800b0b7811 */ /* 0x000fe200078f40ff */
[----:B------:R-:W2:Y:S01]  /*2240*/  I2F.F16 R29, R29 ;  /* 0x0000001d001d7306 */ /* 0x000ea20000200c00 */
[----:B0-----:R-:W-:-:S02]  /*2250*/  HADD2.F32 R40, -RZ, R35.H0_H0 ;  /* 0x20000023ff287230 */ /* 0x001fc40000004100 */
[----:B------:R-:W-:Y:S01]  /*2260*/  HADD2.F32 R35, -RZ, R8.H0_H0 ;  /* 0x20000008ff237230 */ /* 0x000fe20000004100 */
[----:B------:R-:W-:Y:S01]  /*2270*/  FFMA.FTZ R7, R33, R7, R34 ;  /* 0x0000000721077223 */ /* 0x000fe20000010022 */
[----:B------:R-:W-:Y:S01]  /*2280*/  HADD2.F32 R8, -RZ, R5.H0_H0 ;  /* 0x20000005ff087230 */ /* 0x000fe20000004100 */
[----:B------:R-:W-:Y:S01]  /*2290*/  FFMA.FTZ R40, R17, R40, R9 ;  /* 0x0000002811287223 */ /* 0x000fe20000010009 */
[----:B----4-:R-:W-:Y:S01]  /*22a0*/  HADD2.F32 R15, -RZ, R15.H0_H0 ;  /* 0x2000000fff0f7230 */ /* 0x010fe20000004100 */
[----:B------:R-:W0:Y:S01]  /*22b0*/  I2F.F16 R30, R30 ;  /* 0x0000001e001e7306 */ /* 0x000e220000200c00 */
[----:B-1----:R-:W-:Y:S01]  /*22c0*/  HADD2.F32 R6, -RZ, R6.H0_H0 ;  /* 0x20000006ff067230 */ /* 0x002fe20000004100 */
[----:B------:R-:W-:Y:S01]  /*22d0*/  FFMA.FTZ R9, R35, R33, R38 ;  /* 0x0000002123097223 */ /* 0x000fe20000010026 */
[----:B------:R-:W-:Y:S01]  /*22e0*/  HADD2.F32 R5, -RZ, R5.H1_H1 ;  /* 0x30000005ff057230 */ /* 0x000fe20000004100 */
[----:B------:R-:W-:Y:S01]  /*22f0*/  FFMA.FTZ R7, R8, R15, R7 ;  /* 0x0000000f08077223 */ /* 0x000fe20000010007 */
[----:B------:R-:W-:Y:S01]  /*2300*/  HADD2.F32 R15, -RZ, R2.H1_H1 ;  /* 0x30000002ff0f7230 */ /* 0x000fe20000004100 */
[----:B------:R-:W-:-:S02]  /*2310*/  FFMA.FTZ R17, R33, R6, R40 ;  /* 0x0000000621117223 */ /* 0x000fc40000010028 */
        /* <DEDUP_REMOVED lines=37> */
.L_x_4351:
[----:B0----5:R0:W5:Y:S04]  /*2570*/  LDG.E.128.CONSTANT R4, [R22.64] ;  /* 0x0000000616047981 */ /* 0x021168000c1e9d00 */
        /* <DEDUP_REMOVED lines=32> */
[----:B-1----:R-:W-:Y:S01]  /*2780*/  HADD2.F32 R40, -RZ, R17.H0_H0 ;  /* 0x20000011ff287230 */ /* 0x002fe20000004100 */
[----:B------:R-:W-:Y:S01]  /*2790*/  LEA.HI R17, R10, 0xffffff80, RZ, 0x8 ;  /* 0xffffff800a117811 */ /* 0x000fe200078f40ff */
[----:B------:R-:W-:Y:S01]  /*27a0*/  HADD2.F32 R41, -RZ, R18.H1_H1 ;  /* 0x30000012ff297230 */ /* 0x000fe20000004100 */
[----:B------:R-:W-:Y:S01]  /*27b0*/  FFMA.FTZ R38, R37, R38, RZ ;  /* 0x0000002625267223 */ /* 0x000fe200000100ff */
[----:B------:R-:W-:Y:S01]  /*27c0*/  LEA.HI R18, R11, 0xffffff80, RZ, 0x8 ;  /* 0xffffff800b127811 */ /* 0x000fe200078f40ff */
[C---:B------:R-:W-:Y:S01]  /*27d0*/  FFMA.FTZ R42, R37.reuse, R34, RZ ;  /* 0x00000022252a7223 */ /* 0x040fe200000100ff */
[----:B----4-:R-:W-:Y:S01]  /*27e0*/  HADD2.F32 R44, -RZ, R35.H0_H0 ;  /* 0x20000023ff2c7230 */ /* 0x010fe20000004100 */
[----:B------:R-:W-:Y:S01]  /*27f0*/  FFMA.FTZ R40, R40, R37, RZ ;  /* 0x0000002528287223 */ /* 0x000fe200000100ff */
[----:B------:R-:W1:Y:S03]  /*2800*/  I2F.F16 R33, R33 ;  /* 0x0000002100217306 */ /* 0x000e660000200c00 */
        /* <DEDUP_REMOVED lines=97> */
[C---:B------:R-:W-:Y:S01]  /*2e20*/  FFMA.FTZ R37, R34.reuse, R41, R37 ;  /* 0x0000002922257223 */ /* 0x040fe20000010025 */
        /* <DEDUP_REMOVED lines=45> */
[C---:B------:R-:W-:Y:S01]  /*3100*/  FFMA.FTZ R14, R9.reuse, R14, R17 ;  /* 0x0000000e090e7223 */ /* 0x040fe20000010011 */
[--C-:B------:R-:W-:Y:S01]  /*3110*/  HADD2.F32 R17, -RZ, R2.reuse.H1_H1 ;  /* 0x30000002ff117230 */ /* 0x100fe20000004100 */
        /* <DEDUP_REMOVED lines=12> */
.L_x_4352:
        /* <DEDUP_REMOVED lines=20> */
[----:B------:R-:W0:Y:S02]  /*3320*/  I2F.F16 R37, R37 ;  /* 0x0000002500257306 */ /* 0x000e240000200c00 */
[----:B0-----:R-:W-:Y:S01]  /*3330*/  LEA.HI R18, R4, 0xffffff80, RZ, 0x8 ;  /* 0xffffff8004127811 */ /* 0x001fe200078f40ff */
[----:B-1----:R-:W-:Y:S01]  /*3340*/  HADD2.F32 R41, -RZ, R41.H0_H0 ;  /* 0x20000029ff297230 */ /* 0x002fe20000004100 */
[----:B------:R-:W-:Y:S02]  /*3350*/  IADD3 R35, R34, -0x80, RZ ;  /* 0xffffff8022237810 */ /* 0x000fe40007ffe0ff */
[----:B------:R-:W-:-:S02]  /*3360*/  SHF.R.U32.HI R34, RZ, 0x8, R6 ;  /* 0x00000008ff227819 */ /* 0x000fc40000011606 */
[----:B------:R-:W-:Y:S01]  /*3370*/  SHF.R.U32.HI R4, RZ, 0x10, R4 ;  /* 0x00000010ff047819 */ /* 0x000fe20000011604 */
[----:B------:R-:W0:Y:S01]  /*3380*/  I2F.F16 R33, R33 ;  /* 0x0000002100217306 */ /* 0x000e220000200c00 */
[----:B------:R-:W-:Y:S01]  /*3390*/  LOP3.LUT R34, R34, 0xff, RZ, 0xc0, !PT ;  /* 0x000000ff22227812 */ /* 0x000fe200078ec0ff */
[----:B---3--:R-:W-:Y:S01]  /*33a0*/  HADD2.F32 R36, -RZ, R36.H0_H0 ;  /* 0x20000024ff247230 */ /* 0x008fe20000004100 */
[----:B------:R-:W-:Y:S02]  /*33b0*/  LOP3.LUT R4, R4, 0xff, RZ, 0xc0, !PT ;  /* 0x000000ff04047812 */ /* 0x000fe400078ec0ff */
[----:B------:R-:W-:Y:S02]  /*33c0*/  IADD3 R34, R34, -0x80, RZ ;  /* 0xffffff8022227810 */ /* 0x000fe40007ffe0ff */
[----:B------:R-:W-:Y:S01]  /*33d0*/  LEA.HI R20, R5, 0xffffff80, RZ, 0x8 ;  /* 0xffffff8005147811 */ /* 0x000fe200078f40ff */
[----:B------:R-:W-:Y:S01]  /*33e0*/  HADD2.F32 R37, -RZ, R37.H0_H0 ;  /* 0x20000025ff257230 */ /* 0x000fe20000004100 */
[----:B------:R-:W1:Y:S01]  /*33f0*/  I2F.F16 R39, R39 ;  /* 0x0000002700277306 */ /* 0x000e620000200c00 */
[----:B------:R-:W-:-:S02]  /*3400*/  SHF.R.U32.HI R5, RZ, 0x10, R5 ;  /* 0x00000010ff057819 */ /* 0x000fc40000011605 */
[----:B------:R-:W-:Y:S02]  /*3410*/  IADD3 R4, R4, -0x80, RZ ;  /* 0xffffff8004047810 */ /* 0x000fe40007ffe0ff */
[----:B------:R-:W-:Y:S01]  /*3420*/  LOP3.LUT R5, R5, 0xff, RZ, 0xc0, !PT ;  /* 0x000000ff05057812 */ /* 0x000fe200078ec0ff */
[----:B0-----:R-:W-:Y:S02]  /*3430*/  HADD2.F32 R43, -RZ, R33.H0_H0 ;  /* 0x20000021ff2b7230 */ /* 0x001fe40000004100 */
[----:B------:R-:W0:Y:S01]  /*3440*/  I2F.F16 R35, R35 ;  /* 0x0000002300237306 */ /* 0x000e220000200c00 */
[----:B------:R-:W-:Y:S02]  /*3450*/  LEA.HI R19, R6, 0xffffff80, RZ, 0x8 ;  /* 0xffffff8006137811 */ /* 0x000fe400078f40ff */
[----:B------:R-:W-:Y:S02]  /*3460*/  SHF.R.U32.HI R6, RZ, 0x10, R6 ;  /* 0x00000010ff067819 */ /* 0x000fe40000011606 */
[----:B------:R-:W-:-:S02]  /*3470*/  IADD3 R5, R5, -0x80, RZ ;  /* 0xffffff8005057810 */ /* 0x000fc40007ffe0ff */
[----:B------:R-:W-:Y:S01]  /*3480*/  LOP3.LUT R6, R6, 0xff, RZ, 0xc0, !PT ;  /* 0x000000ff06067812 */ /* 0x000fe200078ec0ff */
[----:B------:R-:W-:Y:S01]  /*3490*/  I2F.F16 R34, R34 ;  /* 0x0000002200227306 */ /* 0x000fe20000200c00 */
[----:B-1----:R-:W-:Y:S01]  /*34a0*/  HADD2.F32 R39, -RZ, R39.H0_H0 ;  /* 0x20000027ff277230 */ /* 0x002fe20000004100 */
[----:B------:R-:W-:Y:S01]  /*34b0*/  LEA.HI R29, R7, 0xffffff80, RZ, 0x8 ;  /* 0xffffff80071d7811 */ /* 0x000fe200078f40ff */
[----:B----4-:R-:W-:Y:S01]  /*34c0*/  HADD2.F32 R32, -RZ, R12.H0_H0 ;  /* 0x2000000cff207230 */ /* 0x010fe20000004100 */
[----:B------:R-:W-:-:S04]  /*34d0*/  IADD3 R6, R6, -0x80, RZ ;  /* 0xffffff8006067810 */ /* 0x000fc80007ffe0ff */
[----:B------:R-:W-:Y:S01]  /*34e0*/  I2F.F16 R4, R4 ;  /* 0x0000000400047306 */ /* 0x000fe20000200c00 */
[C---:B------:R-:W-:Y:S01]  /*34f0*/  FFMA.FTZ R33, R32.reuse, R37, RZ ;  /* 0x0000002520217223 */ /* 0x040fe200000100ff */
[--C-:B------:R-:W-:Y:S01]  /*3500*/  SHF.R.U32.HI R37, RZ, 0x8, R7.reuse ;  /* 0x00000008ff257819 */ /* 0x100fe20000011607 */
[----:B0-----:R-:W-:Y:S01]  /*3510*/  HADD2.F32 R35, -RZ, R35.H0_H0 ;  /* 0x20000023ff237230 */ /* 0x001fe20000004100 */
[----:B------:R-:W-:Y:S01]  /*3520*/  SHF.R.U32.HI R7, RZ, 0x10, R7 ;  /* 0x00000010ff077819 */ /* 0x000fe20000011607 */
[C---:B------:R-:W-:Y:S01]  /*3530*/  FFMA.FTZ R39, R32.reuse, R39, RZ ;  /* 0x0000002720277223 */ /* 0x040fe200000100ff */
[----:B------:R-:W-:Y:S01]  /*3540*/  LOP3.LUT R37, R37, 0xff, RZ, 0xc0, !PT ;  /* 0x000000ff25257812 */ /* 0x000fe200078ec0ff */
[----:B------:R-:W-:Y:S01]  /*3550*/  FFMA.FTZ R41, R41, R32, RZ ;  /* 0x0000002029297223 */ /* 0x000fe200000100ff */
[----:B------:R-:W0:Y:S01]  /*3560*/  I2F.F16 R5, R5 ;  /* 0x0000000500057306 */ /* 0x000e220000200c00 */
[----:B------:R-:W-:Y:S01]  /*3570*/  LOP3.LUT R7, R7, 0xff, RZ, 0xc0, !PT ;  /* 0x000000ff07077812 */ /* 0x000fe200078ec0ff */
[----:B------:R-:W-:Y:S01]  /*3580*/  FFMA.FTZ R32, R32, R43, RZ ;  /* 0x0000002b20207223 */ /* 0x000fe200000100ff */
[----:B------:R-:W-:-:S05]  /*3590*/  IADD3 R37, R37, -0x80, RZ ;  /* 0xffffff8025257810 */ /* 0x000fca0007ffe0ff */
[----:B------:R-:W-:Y:S08]  /*35a0*/  I2F.F16 R6, R6 ;  /* 0x0000000600067306 */ /* 0x000ff00000200c00 */
[----:B------:R-:W1:Y:S01]  /*35b0*/  I2F.F16 R37, R37 ;  /* 0x0000002500257306 */ /* 0x000e620000200c00 */
[----:B0-----:R-:W-:-:S07]  /*35c0*/  HADD2.F32 R5, -RZ, R5.H0_H0 ;  /* 0x20000005ff057230 */ /* 0x001fce0000004100 */
[----:B------:R-:W0:Y:S01]  /*35d0*/  I2F.F16 R20, R20 ;  /* 0x0000001400147306 */ /* 0x000e220000200c00 */
[----:B-1----:R-:W-:-:S07]  /*35e0*/  HADD2.F32 R37, -RZ, R37.H0_H0 ;  /* 0x20000025ff257230 */ /* 0x002fce0000004100 */
[----:B------:R-:W1:Y:S01]  /*35f0*/  I2F.F16 R19, R19 ;  /* 0x0000001300137306 */ /* 0x000e620000200c00 */
[----:B0-----:R-:W-:-:S07]  /*3600*/  HADD2.F32 R20, -RZ, R20.H0_H0 ;  /* 0x20000014ff147230 */ /* 0x001fce0000004100 */
[----:B------:R-:W-:Y:S08]  /*3610*/  I2F.F16 R18, R18 ;  /* 0x0000001200127306 */ /* 0x000ff00000200c00 */
[----:B------:R-:W0:Y:S01]  /*3620*/  I2F.F16 R29, R29 ;  /* 0x0000001d001d7306 */ /* 0x000e220000200c00 */
[----:B-1----:R-:W-:Y:S02]  /*3630*/  HADD2.F32 R19, -RZ, R19.H0_H0 ;  /* 0x20000013ff137230 */ /* 0x002fe40000004100 */
[----:B0-----:R-:W-:Y:S01]  /*3640*/  HADD2.F32 R29, -RZ, R29.H0_H0 ;  /* 0x2000001dff1d7230 */ /* 0x001fe20000004100 */
[----:B--2---:R-:W-:-:S02]  /*3650*/  LEA.HI R38, R10, 0xffffff80, RZ, 0x8 ;  /* 0xffffff800a267811 */ /* 0x004fc400078f40ff */
        /* <DEDUP_REMOVED lines=18> */
[----:B------:R-:W-:Y:S01]  /*3780*/  I2F.F16 R15, R15 ;  /* 0x0000000f000f7306 */ /* 0x000fe20000200c00 */
        /* <DEDUP_REMOVED lines=14> */
[----:B------:R-:W2:Y:S01]  /*3870*/  LDS.64 R4, [UR4+0x38] ;  /* 0x00003804ff047984 */ /* 0x000ea20008000a00 */
[----:B------:R-:W-:Y:S01]  /*3880*/  FFMA.FTZ R37, R38, R12, R37 ;  /* 0x0000000c26257223 */ /* 0x000fe20000010025 */
[----:B------:R-:W-:-:S02]  /*3890*/  SHF.R.U32.HI R12, RZ, 0x8, R9 ;  /* 0x00000008ff0c7819 */ /* 0x000fc40000011609 */
[----:B------:R-:W-:Y:S01]  /*38a0*/  SHF.R.U32.HI R38, RZ, 0x10, R9 ;  /* 0x00000010ff267819 */ /* 0x000fe20000011609 */
[----:B------:R-:W-:Y:S01]  /*38b0*/  I2F.F16 R7, R7 ;  /* 0x0000000700077306 */ /* 0x000fe20000200c00 */
[----:B------:R-:W-:Y:S02]  /*38c0*/  LOP3.LUT R12, R12, 0xff, RZ, 0xc0, !PT ;  /* 0x000000ff0c0c7812 */ /* 0x000fe400078ec0ff */
[----:B------:R-:W-:Y:S02]  /*38d0*/  LOP3.LUT R38, R38, 0xff, RZ, 0xc0, !PT ;  /* 0x000000ff26267812 */ /* 0x000fe400078ec0ff */
[----:B------:R-:W-:Y:S02]  /*38e0*/  IADD3 R9, R12, -0x80, RZ ;  /* 0xffffff800c097810 */ /* 0x000fe40007ffe0ff */
[----:B------:R-:W-:Y:S01]  /*38f0*/  IADD3 R12, R38, -0x80, RZ ;  /* 0xffffff80260c7810 */ /* 0x000fe20007ffe0ff */
[----:B------:R-:W-:Y:S01]  /*3900*/  HADD2.F32 R38, -RZ, R13.H1_H1 ;  /* 0x3000000dff267230 */ /* 0x000fe20000004100 */
[--C-:B0-----:R-:W-:Y:S01]  /*3910*/  SHF.R.U32.HI R40, RZ, 0x8, R10.reuse ;  /* 0x00000008ff287819 */ /* 0x101fe2000001160a */
[----:B------:R0:W3:Y:S01]  /*3920*/  I2F.F16 R35, R41 ;  /* 0x0000002900237306 */ /* 0x0000e20000200c00 */
        /* <DEDUP_REMOVED lines=11> */
[----:B------:R-:W-:-:S02]  /*39e0*/  LOP3.LUT R20, R20, 0xff, RZ, 0xc0, !PT ;  /* 0x000000ff14147812 */ /* 0x000fc400078ec0ff */
[----:B------:R-:W-:Y:S01]  /*39f0*/  SHF.R.U32.HI R19, RZ, 0x10, R11 ;  /* 0x00000010ff137819 */ /* 0x000fe2000001160b */
[----:B------:R-:W-:Y:S01]  /*3a00*/  FFMA.FTZ R36, R41, R38, R36 ;  /* 0x0000002629247223 */ /* 0x000fe20000010024 */
[----:B------:R-:W-:Y:S01]  /*3a10*/  IADD3 R10, R13, -0x80, RZ ;  /* 0xffffff800d0a7810 */ /* 0x000fe20007ffe0ff */
[----:B---3--:R-:W-:Y:S01]  /*3a20*/  HADD2.F32 R35, -RZ, R35.H0_H0 ;  /* 0x20000023ff237230 */ /* 0x008fe20000004100 */
[----:B------:R-:W-:Y:S01]  /*3a30*/  LOP3.LUT R18, R18, 0xff, RZ, 0xc0, !PT ;  /* 0x000000ff12127812 */ /* 0x000fe200078ec0ff */
[----:B------:R-:W1:Y:S01]  /*3a40*/  I2F.F16 R34, R34 ;  /* 0x0000002200227306 */ /* 0x000e620000200c00 */
[----:B------:R-:W-:Y:S02]  /*3a50*/  IADD3 R8, R8, -0x80, RZ ;  /* 0xffffff8008087810 */ /* 0x000fe40007ffe0ff */
[----:B------:R-:W-:Y:S02]  /*3a60*/  IADD3 R38, R20, -0x80, RZ ;  /* 0xffffff8014267810 */ /* 0x000fe40007ffe0ff */
[----:B------:R-:W-:Y:S01]  /*3a70*/  LOP3.LUT R29, R19, 0xff, RZ, 0xc0, !PT ;  /* 0x000000ff131d7812 */ /* 0x000fe200078ec0ff */
[--C-:B--2---:R-:W-:Y:S01]  /*3a80*/  HADD2.F32 R20, -RZ, R4.reuse.H0_H0 ;  /* 0x20000004ff147230 */ /* 0x104fe20000004100 */
[----:B------:R-:W-:Y:S01]  /*3a90*/  IADD3 R13, R18, -0x80, RZ ;  /* 0xffffff80120d7810 */ /* 0x000fe20007ffe0ff */
[----:B------:R-:W2:Y:S01]  /*3aa0*/  I2F.F16 R9, R9 ;  /* 0x0000000900097306 */ /* 0x000ea20000200c00 */
[----:B------:R-:W-:Y:S01]  /*3ab0*/  LEA.HI R18, R11, 0xffffff80, RZ, 0x8 ;  /* 0xffffff800b127811 */ /* 0x000fe200078f40ff */
[----:B------:R-:W-:Y:S01]  /*3ac0*/  HADD2.F32 R19, -RZ, R4.H1_H1 ;  /* 0x30000004ff137230 */ /* 0x000fe20000004100 */
[----:B------:R-:W-:Y:S01]  /*3ad0*/  IADD3 R40, R29, -0x80, RZ ;  /* 0xffffff801d287810 */ /* 0x000fe20007ffe0ff */
[----:B------:R-:W-:Y:S01]  /*3ae0*/  HADD2.F32 R29, -RZ, R7.H0_H0 ;  /* 0x20000007ff1d7230 */ /* 0x000fe20000004100 */
[C---:B------:R-:W-:Y:S01]  /*3af0*/  FFMA.FTZ R32, R20.reuse, R32, R39 ;  /* 0x0000002014207223 */ /* 0x040fe20000010027 */
[----:B0-----:R-:W-:Y:S01]  /*3b00*/  HADD2.F32 R6, -RZ, R6.H0_H0 ;  /* 0x20000006ff067230 */ /* 0x001fe20000004100 */
[----:B------:R-:W-:Y:S01]  /*3b10*/  FFMA.FTZ R35, R20, R35, R37 ;  /* 0x0000002314237223 */ /* 0x000fe20000010025 */
[----:B------:R-:W0:Y:S01]  /*3b20*/  I2F.F16 R10, R10 ;  /* 0x0000000a000a7306 */ /* 0x000e220000200c00 */
[----:B------:R-:W-:Y:S01]  /*3b30*/  FFMA.FTZ R29, R29, R20, R36 ;  /* 0x000000141d1d7223 */ /* 0x000fe20000010024 */
[----:B-1----:R-:W-:-:S02]  /*3b40*/  HADD2.F32 R34, -RZ, R34.H0_H0 ;  /* 0x20000022ff227230 */ /* 0x002fc40000004100 */
[--C-:B------:R-:W-:Y:S01]  /*3b50*/  HADD2.F32 R4, -RZ, R5.reuse.H0_H0 ;  /* 0x20000005ff047230 */ /* 0x100fe20000004100 */
[----:B------:R-:W-:Y:S01]  /*3b60*/  FFMA.FTZ R29, R6, R19, R29 ;  /* 0x00000013061d7223 */ /* 0x000fe2000001001d */
[----:B------:R-:W-:Y:S01]  /*3b70*/  HADD2.F32 R5, -RZ, R5.H1_H1 ;  /* 0x30000005ff057230 */ /* 0x000fe20000004100 */
[----:B------:R-:W-:Y:S01]  /*3b80*/  FFMA.FTZ R34, R20, R34, R33 ;  /* 0x0000002214227223 */ /* 0x000fe20000010021 */
[----:B------:R-:W1:Y:S01]  /*3b90*/  I2F.F16 R11, R38 ;  /* 0x00000026000b7306 */ /* 0x000e620000200c00 */
[----:B--2---:R-:W-:-:S05]  /*3ba0*/  HADD2.F32 R9, -RZ, R9.H0_H0 ;  /* 0x20000009ff097230 */ /* 0x004fca0000004100 */
[----:B------:R-:W-:Y:S02]  /*3bb0*/  FFMA.FTZ R9, R19, R9, R32 ;  /* 0x0000000913097223 */ /* 0x000fe40000010020 */
[----:B------:R-:W2:Y:S01]  /*3bc0*/  I2F.F16 R8, R8 ;  /* 0x0000000800087306 */ /* 0x000ea20000200c00 */
[----:B0-----:R-:W-:-:S07]  /*3bd0*/  HADD2.F32 R10, -RZ, R10.H0_H0 ;  /* 0x2000000aff0a7230 */ /* 0x001fce0000004100 */
[----:B------:R-:W0:Y:S01]  /*3be0*/  I2F.F16 R12, R12 ;  /* 0x0000000c000c7306 */ /* 0x000e220000200c00 */
[----:B-1----:R-:W-:Y:S01]  /*3bf0*/  HADD2.F32 R6, -RZ, R11.H0_H0 ;  /* 0x2000000bff067230 */ /* 0x002fe20000004100 */
[----:B------:R-:W-:Y:S01]  /*3c00*/  FFMA.FTZ R11, R19, R10, R34 ;  /* 0x0000000a130b7223 */ /* 0x000fe20000010022 */
[----:B------:R-:W-:-:S03]  /*3c10*/  HADD2.F32 R10, -RZ, R15.H0_H0 ;  /* 0x2000000fff0a7230 */ /* 0x000fc60000004100 */
[----:B------:R-:W-:Y:S01]  /*3c20*/  FFMA.FTZ R35, R19, R6, R35 ;  /* 0x0000000613237223 */ /* 0x000fe20000010023 */
[----:B------:R-:W-:Y:S01]  /*3c30*/  HADD2.F32 R6, -RZ, R17.H0_H0 ;  /* 0x20000011ff067230 */ /* 0x000fe20000004100 */
        /* <DEDUP_REMOVED lines=10> */
[----:B------:R-:W-:Y:S01]  /*3ce0*/  FFMA.FTZ R9, R5, R10, R9 ;  /* 0x0000000a05097223 */ /* 0x000fe20000010009 */
[----:B------:R-:W-:-:S03]  /*3cf0*/  HADD2.F32 R10, -RZ, R2.H1_H1 ;  /* 0x30000002ff0a7230 */ /* 0x000fc60000004100 */
[C---:B------:R-:W-:Y:S01]  /*3d00*/  FFMA.FTZ R11, R4.reuse, R13, R11 ;  /* 0x0000000d040b7223 */ /* 0x040fe2000001000b */
[--C-:B------:R-:W-:Y:S02]  /*3d10*/  HADD2.F32 R13, -RZ, R0.reuse.H0_H0 ;  /* 0x20000000ff0d7230 */ /* 0x100fe40000004100 */
[----:B--2---:R-:W-:Y:S01]  /*3d20*/  HADD2.F32 R7, -RZ, R7.H0_H0 ;  /* 0x20000007ff077230 */ /* 0x004fe20000004100 */
[----:B------:R-:W-:Y:S02]  /*3d30*/  FFMA.FTZ R11, R5, R14, R11 ;  /* 0x0000000e050b7223 */ /* 0x000fe4000001000b */
[----:B------:R-:W-:Y:S02]  /*3d40*/  FMUL.FTZ R6, R13, R6 ;  /* 0x000000060d067220 */ /* 0x000fe40000410000 */
        /* <DEDUP_REMOVED lines=15> */
.L_x_4353:
[----:B------:R-:W-:Y:S01]  /*3e40*/  IADD3 R21, R21, 0x20, RZ ;  /* 0x0000002015157810 */ /* 0x000fe20007ffe0ff */
[C---:B------:R-:W-:Y:S01]  /*3e50*/  IMAD.WIDE R30, R16.reuse, 0x8, R30 ;  /* 0x00000008101e7825 */ /* 0x040fe200078e021e */
[----:B------:R-:W-:Y:S02]  /*3e60*/  UIADD3 UR4, UR4, 0x40, URZ ;  /* 0x0000004004047890 */ /* 0x000fe4000fffe03f */
[C---:B------:R-:W-:Y:S01]  /*3e70*/  ISETP.GE.AND P0, PT, R21.reuse, c[0x0][0x1a8], PT ;  /* 0x00006a0015007a0c */ /* 0x040fe20003f06270 */
[----:B0-----:R-:W-:Y:S01]  /*3e80*/  IMAD.WIDE R18, R16, 0x8, R22 ;  /* 0x0000000810127825 */ /* 0x001fe200078e0216 */
[----:B------:R-:W-:-:S03]  /*3e90*/  ISETP.LT.AND P2, PT, R21, R28, PT ;  /* 0x0000001c1500720c */ /* 0x000fc60003f41270 */
[----:B------:R-:W-:Y:S02]  /*3ea0*/  IMAD.MOV.U32 R22, RZ, RZ, R30 ;  /* 0x000000ffff167224 */ /* 0x000fe400078e001e */
[----:B------:R-:W-:-:S08]  /*3eb0*/  IMAD.MOV.U32 R23, RZ, RZ, R31 ;  /* 0x000000ffff177224 */ /* 0x000fd000078e001f */
[----:B------:R-:W-:Y:S05]  /*3ec0*/  @!P0 BRA P2, `(.L_x_4354) ;  /* 0xffffccf000008947 */ /* 0x000fea000103ffff */
.L_x_4349:
[----:B------:R-:W-:-:S04]  /*3ed0*/  ISETP.GE.AND P0, PT, R21, R28, PT ;  /* 0x0000001c1500720c */ /* 0x000fc80003f06270 */
[----:B------:R-:W-:-:S13]  /*3ee0*/  ISETP.GE.OR P0, PT, R21, c[0x0][0x1ac], P0 ;  /* 0x00006b0015007a0c */ /* 0x000fda0000706670 */
[----:B------:R-:W-:Y:S05]  /*3ef0*/  @P0 BRA `(.L_x_4355) ;  /* 0x0000185000000947 */ /* 0x000fea0003800000 */
[----:B------:R-:W-:Y:S02]  /*3f00*/  ULDC UR5, c[0x0][0x18c] ;  /* 0x0000630000057ab9 */ /* 0x000fe40000000800 */
[----:B------:R-:W-:Y:S02]  /*3f10*/  USHF.R.S32.HI UR5, URZ, 0x1f, UR5 ;  /* 0x0000001f3f057899 */ /* 0x000fe40008011405 */
.L_x_4358:
[----:B------:R-:W-:-:S13]  /*3f20*/  ISETP.NE.AND P0, PT, R21, R3, PT ;  /* 0x000000031500720c */ /* 0x000fda0003f05270 */
[----:B------:R-:W-:Y:S01]  /*3f30*/  @!P0 IADD3 R26, R26, 0x1, RZ ;  /* 0x000000011a1a8810 */ /* 0x000fe20007ffe0ff */
[----:B-----5:R-:W-:Y:S01]  /*3f40*/  @!P0 IMAD.MOV.U32 R9, RZ, RZ, 0x2 ;  /* 0x00000002ff098424 */ /* 0x020fe200078e00ff */
[----:B------:R-:W-:-:S03]  /*3f50*/  @!P0 LEA R8, R21, 0x1, 0x1 ;  /* 0x0000000115088811 */ /* 0x000fc600078e08ff */
[----:B------:R-:W-:Y:S02]  /*3f60*/  @!P0 IMAD R10, R26, 0x8, R1 ;  /* 0x000000081a0a8824 */ /* 0x000fe400078e0201 */
[----:B------:R-:W-:-:S04]  /*3f70*/  @!P0 IMAD.WIDE R8, R8, R9, c[0x0][0x198] ;  /* 0x0000660008088625 */ /* 0x000fc800078e0209 */
[----:B------:R-:W2:Y:S01]  /*3f80*/  @!P0 LDL.64 R10, [R10] ;  /* 0x000000000a0a8983 */ /* 0x000ea20000100a00 */
[----:B------:R-:W-:Y:S02]  /*3f90*/  IMAD.MOV.U32 R22, RZ, RZ, R18 ;  /* 0x000000ffff167224 */ /* 0x000fe400078e0012 */
[----:B------:R-:W-:Y:S01]  /*3fa0*/  IMAD.MOV.U32 R23, RZ, RZ, R19 ;  /* 0x000000ffff177224 */ /* 0x000fe200078e0013 */
[----:B------:R-:W3:Y:S04]  /*3fb0*/  @!P0 LDG.E.U16.CONSTANT R8, [R8.64] ;  /* 0x0000000608088981 */ /* 0x000ee8000c1e9500 */
[----:B------:R0:W5:Y:S01]  /*3fc0*/  LDG.E.128.CONSTANT R4, [R22.64] ;  /* 0x0000000616047981 */ /* 0x000162000c1e9d00 */
[----:B------:R-:W-:Y:S01]  /*3fd0*/  IMAD.MOV.U32 R20, RZ, RZ, c[0x0][0x18c] ;  /* 0x00006300ff147624 */ /* 0x000fe200078e00ff */
[----:B--2---:R-:W-:-:S02]  /*3fe0*/  @!P0 PRMT R0, R10, 0x7610, R0 ;  /* 0x000076100a008816 */ /* 0x004fc40000000000 */
[----:B------:R-:W-:Y:S01]  /*3ff0*/  @!P0 PRMT R2, R11, 0x7610, R2 ;  /* 0x000076100b028816 */ /* 0x000fe20000000002 */
[----:B---3--:R-:W-:Y:S01]  /*4000*/  @!P0 IMAD.IADD R3, R8, 0x1, R21 ;  /* 0x0000000108038824 */ /* 0x008fe200078e0215 */
        /* <DEDUP_REMOVED lines=9> */
[----:B-1----:R-:W-:Y:S02]  /*40a0*/  LOP3.LUT R34, R7, 0x3f003f, RZ, 0xc0, !PT ;  /* 0x003f003f07227812 */ /* 0x002fe400078ec0ff */
[--C-:B------:R-:W-:Y:S02]  /*40b0*/  SHF.R.U32.HI R31, RZ, 0xc, R4.reuse ;  /* 0x0000000cff1f7819 */ /* 0x100fe40000011604 */
[----:B------:R-:W-:Y:S02]  /*40c0*/  SHF.R.U32.HI R4, RZ, 0x6, R4 ;  /* 0x00000006ff047819 */ /* 0x000fe40000011604 */
[----:B------:R-:W-:Y:S02]  /*40d0*/  LOP3.LUT R34, R34, 0x64006400, RZ, 0xfc, !PT ;  /* 0x6400640022227812 */ /* 0x000fe400078efcff */
[----:B------:R-:W-:-:S02]  /*40e0*/  LOP3.LUT R36, R5, 0x3f003f, RZ, 0xc0, !PT ;  /* 0x003f003f05247812 */ /* 0x000fc400078ec0ff */
[----:B------:R-:W-:Y:S01]  /*40f0*/  LOP3.LUT R4, R4, 0x3f003f, RZ, 0xc0, !PT ;  /* 0x003f003f04047812 */ /* 0x000fe200078ec0ff */
[----:B------:R-:W-:Y:S01]  /*4100*/  HADD2 R41, R34, -1056, -1056 ;  /* 0xe420e42022297430 */ /* 0x000fe20000000000 */
[--C-:B------:R-:W-:Y:S02]  /*4110*/  SHF.R.U32.HI R32, RZ, 0xc, R5.reuse ;  /* 0x0000000cff207819 */ /* 0x100fe40000011605 */
[----:B------:R-:W-:Y:S02]  /*4120*/  SHF.R.U32.HI R5, RZ, 0x6, R5 ;  /* 0x00000006ff057819 */ /* 0x000fe40000011605 */
[----:B------:R-:W-:Y:S02]  /*4130*/  LOP3.LUT R33, R33, 0x64006400, RZ, 0xfc, !PT ;  /* 0x6400640021217812 */ /* 0x000fe400078efcff */
[----:B------:R-:W-:Y:S02]  /*4140*/  LOP3.LUT R37, R6, 0x3f003f, RZ, 0xc0, !PT ;  /* 0x003f003f06257812 */ /* 0x000fe400078ec0ff */
[----:B------:R-:W-:Y:S01]  /*4150*/  LOP3.LUT R36, R36, 0x64006400, RZ, 0xfc, !PT ;  /* 0x6400640024247812 */ /* 0x000fe200078efcff */
[----:B------:R-:W-:Y:S01]  /*4160*/  HADD2 R33, R33, -1056, -1056 ;  /* 0xe420e42021217430 */ /* 0x000fe20000000000 */
[----:B------:R-:W-:-:S02]  /*4170*/  LOP3.LUT R34, R4, 0x64006400, RZ, 0xfc, !PT ;  /* 0x6400640004227812 */ /* 0x000fc400078efcff */
[--C-:B------:R-:W-:Y:S01]  /*4180*/  SHF.R.U32.HI R29, RZ, 0xc, R6.reuse ;  /* 0x0000000cff1d7819 */ /* 0x100fe20000011606 */
[----:B------:R-:W-:Y:S01]  /*4190*/  HADD2 R39, R36, -1056, -1056 ;  /* 0xe420e42024277430 */ /* 0x000fe20000000000 */
[----:B------:R-:W-:Y:S01]  /*41a0*/  SHF.R.U32.HI R6, RZ, 0x6, R6 ;  /* 0x00000006ff067819 */ /* 0x000fe20000011606 */
[----:B------:R-:W-:Y:S01]  /*41b0*/  HADD2 R36, R34, -1056, -1056 ;  /* 0xe420e42022247430 */ /* 0x000fe20000000000 */
[----:B------:R-:W-:Y:S02]  /*41c0*/  LOP3.LUT R5, R5, 0x3f003f, RZ, 0xc0, !PT ;  /* 0x003f003f05057812 */ /* 0x000fe400078ec0ff */
[----:B------:R-:W-:Y:S02]  /*41d0*/  LOP3.LUT R37, R37, 0x64006400, RZ, 0xfc, !PT ;  /* 0x6400640025257812 */ /* 0x000fe400078efcff */
[----:B------:R-:W-:Y:S01]  /*41e0*/  LOP3.LUT R35, R5, 0x64006400, RZ, 0xfc, !PT ;  /* 0x6400640005237812 */ /* 0x000fe200078efcff */
[----:B0-----:R-:W-:Y:S01]  /*41f0*/  HFMA2.MMA R5, R33, R16, RZ ;  /* 0x0000001021057235 */ /* 0x001fe200000000ff */
[----:B------:R-:W-:Y:S01]  /*4200*/  LOP3.LUT R34, R6, 0x3f003f, RZ, 0xc0, !PT ;  /* 0x003f003f06227812 */ /* 0x000fe200078ec0ff */
[----:B------:R-:W-:Y:S01]  /*4210*/  HADD2 R37, R37, -1056, -1056 ;  /* 0xe420e42025257430 */ /* 0x000fe20000000000 */
[--C-:B------:R-:W-:Y:S01]  /*4220*/  SHF.R.U32.HI R30, RZ, 0xc, R7.reuse ;  /* 0x0000000cff1e7819 */ /* 0x100fe20000011607 */
[----:B------:R-:W-:Y:S01]  /*4230*/  HADD2 R38, R35, -1056, -1056 ;  /* 0xe420e42023267430 */ /* 0x000fe20000000000 */
[----:B------:R-:W-:Y:S01]  /*4240*/  SHF.R.U32.HI R7, RZ, 0x6, R7 ;  /* 0x00000006ff077819 */ /* 0x000fe20000011607 */
[----:B------:R-:W-:Y:S01]  /*4250*/  HFMA2.MMA R5, R36, R17, R5 ;  /* 0x0000001124057235 */ /* 0x000fe20000000005 */
[----:B------:R-:W-:Y:S01]  /*4260*/  LOP3.LUT R34, R34, 0x64006400, RZ, 0xfc, !PT ;  /* 0x6400640022227812 */ /* 0x000fe200078efcff */
[----:B------:R-:W-:Y:S01]  /*4270*/  HFMA2.MMA R4, R37, R16, RZ ;  /* 0x0000001025047235 */ /* 0x000fe200000000ff */
[----:B------:R-:W-:Y:S01]  /*4280*/  LOP3.LUT R7, R7, 0x3f003f, RZ, 0xc0, !PT ;  /* 0x003f003f07077812 */ /* 0x000fe200078ec0ff */
[----:B------:R-:W-:-:S02]  /*4290*/  HFMA2 R33, R39, R16, RZ.H0_H0 ;  /* 0x0000001027217231 */ /* 0x000fc400000400ff */
[----:B------:R-:W-:Y:S01]  /*42a0*/  HADD2 R37, R34, -1056, -1056 ;  /* 0xe420e42022257430 */ /* 0x000fe20000000000 */
[----:B------:R-:W-:Y:S01]  /*42b0*/  LOP3.LUT R36, R7, 0x64006400, RZ, 0xfc, !PT ;  /* 0x6400640007247812 */ /* 0x000fe200078efcff */
[----:B------:R-:W-:Y:S02]  /*42c0*/  HFMA2 R16, R41, R16, RZ.H0_H0 ;  /* 0x0000001029107231 */ /* 0x000fe400000400ff */
[----:B------:R-:W-:Y:S02]  /*42d0*/  HFMA2 R6, R38, R17, R33 ;  /* 0x0000001126067231 */ /* 0x000fe40000000021 */
[----:B------:R-:W-:Y:S01]  /*42e0*/  HFMA2.MMA R4, R37, R17, R4 ;  /* 0x0000001125047235 */ /* 0x000fe20000000004 */
[----:B------:R-:W-:-:S04]  /*42f0*/  HADD2 R37, R36, -1056, -1056 ;  /* 0xe420e42024257430 */ /* 0x000fc80000000000 */
[----:B------:R-:W-:Y:S01]  /*4300*/  HFMA2 R16, R37, R17, R16 ;  /* 0x0000001125107231 */ /* 0x000fe20000000010 */
[----:B--2---:R-:W-:Y:S02]  /*4310*/  LOP3.LUT R35, R10, 0x3f003f, RZ, 0xc0, !PT ;  /* 0x003f003f0a237812 */ /* 0x004fe400078ec0ff */
[----:B------:R-:W-:Y:S02]  /*4320*/  LOP3.LUT R7, R8, 0x3f003f, RZ, 0xc0, !PT ;  /* 0x003f003f08077812 */ /* 0x000fe400078ec0ff */
[----:B------:R-:W-:Y:S02]  /*4330*/  LOP3.LUT R35, R35, 0x64006400, RZ, 0xfc, !PT ;  /* 0x6400640023237812 */ /* 0x000fe400078efcff */
[----:B------:R-:W-:Y:S02]  /*4340*/  LOP3.LUT R7, R7, 0x64006400, RZ, 0xfc, !PT ;  /* 0x6400640007077812 */ /* 0x000fe400078efcff */
[----:B------:R-:W-:Y:S01]  /*4350*/  LOP3.LUT R33, R9, 0x3f003f, RZ, 0xc0, !PT ;  /* 0x003f003f09217812 */ /* 0x000fe200078ec0ff */
[----:B------:R-:W-:Y:S01]  /*4360*/  HADD2 R35, R35, -1056, -1056 ;  /* 0xe420e42023237430 */ /* 0x000fe20000000000 */
[----:B---3--:R-:W-:Y:S01]  /*4370*/  LOP3.LUT R38, R12, 0x3f003f, RZ, 0xc0, !PT ;  /* 0x003f003f0c267812 */ /* 0x008fe200078ec0ff */
[----:B------:R-:W-:Y:S01]  /*4380*/  HADD2 R34, R7, -1056, -1056 ;  /* 0xe420e42007227430 */ /* 0x000fe20000000000 */
[----:B------:R-:W-:-:S02]  /*4390*/  LOP3.LUT R33, R33, 0x64006400, RZ, 0xfc, !PT ;  /* 0x6400640021217812 */ /* 0x000fc400078efcff */
[----:B------:R-:W-:Y:S01]  /*43a0*/  SHF.R.U32.HI R7, RZ, 0x6, R9 ;  /* 0x00000006ff077819 */ /* 0x000fe20000011609 */
[-C--:B------:R-:W-:Y:S01]  /*43b0*/  HFMA2.MMA R17, R35, R18.reuse, R4 ;  /* 0x0000001223117235 */ /* 0x080fe20000000004 */
[----:B------:R-:W-:Y:S01]  /*43c0*/  SHF.R.U32.HI R4, RZ, 0x6, R8 ;  /* 0x00000006ff047819 */ /* 0x000fe20000011608 */
[----:B------:R-:W-:Y:S01]  /*43d0*/  HFMA2.MMA R5, R34, R18, R5 ;  /* 0x0000001222057235 */ /* 0x000fe20000000005 */
[----:B------:R-:W-:Y:S01]  /*43e0*/  LOP3.LUT R34, R11, 0x3f003f, RZ, 0xc0, !PT ;  /* 0x003f003f0b227812 */ /* 0x000fe200078ec0ff */
[----:B------:R-:W-:Y:S01]  /*43f0*/  HADD2 R33, R33, -1056, -1056 ;  /* 0xe420e42021217430 */ /* 0x000fe20000000000 */
[----:B------:R-:W-:Y:S02]  /*4400*/  LOP3.LUT R4, R4, 0x3f003f, RZ, 0xc0, !PT ;  /* 0x003f003f04047812 */ /* 0x000fe400078ec0ff */
[----:B------:R-:W-:Y:S01]  /*4410*/  LOP3.LUT R7, R7, 0x3f003f, RZ, 0xc0, !PT ;  /* 0x003f003f07077812 */ /* 0x000fe200078ec0ff */
[----:B------:R-:W-:Y:S01]  /*4420*/  HFMA2 R6, R33, R18, R6 ;  /* 0x0000001221067231 */ /* 0x000fe20000000006 */
[----:B------:R-:W-:-:S02]  /*4430*/  LOP3.LUT R4, R4, 0x64006400, RZ, 0xfc, !PT ;  /* 0x6400640004047812 */ /* 0x000fc400078efcff */
[----:B------:R-:W-:Y:S02]  /*4440*/  LOP3.LUT R34, R34, 0x64006400, RZ, 0xfc, !PT ;  /* 0x6400640022227812 */ /* 0x000fe400078efcff */
[----:B------:R-:W-:Y:S01]  /*4450*/  LOP3.LUT R7, R7, 0x64006400, RZ, 0xfc, !PT ;  /* 0x6400640007077812 */ /* 0x000fe200078efcff */
[----:B------:R-:W-:Y:S01]  /*4460*/  HADD2 R4, R4, -1056, -1056 ;  /* 0xe420e42004047430 */ /* 0x000fe20000000000 */
[----:B------:R-:W-:Y:S01]  /*4470*/  SHF.R.U32.HI R33, RZ, 0x6, R10 ;  /* 0x00000006ff217819 */ /* 0x000fe2000001160a */
[----:B------:R-:W-:Y:S01]  /*4480*/  HADD2 R37, R34, -1056, -1056 ;  /* 0xe420e42022257430 */ /* 0x000fe20000000000 */
[----:B------:R-:W-:Y:S01]  /*4490*/  SHF.R.U32.HI R35, RZ, 0x6, R11 ;  /* 0x00000006ff237819 */ /* 0x000fe2000001160b */
[----:B------:R-:W-:Y:S01]  /*44a0*/  HADD2 R7, R7, -1056, -1056 ;  /* 0xe420e42007077430 */ /* 0x000fe20000000000 */
[----:B------:R-:W-:Y:S01]  /*44b0*/  LOP3.LUT R33, R33, 0x3f003f, RZ, 0xc0, !PT ;  /* 0x003f003f21217812 */ /* 0x000fe200078ec0ff */
[----:B------:R-:W-:Y:S01]  /*44c0*/  HFMA2 R34, R37, R18, R16 ;  /* 0x0000001225227231 */ /* 0x000fe20000000010 */
[----:B------:R-:W-:Y:S01]  /*44d0*/  LOP3.LUT R35, R35, 0x3f003f, RZ, 0xc0, !PT ;  /* 0x003f003f23237812 */ /* 0x000fe200078ec0ff */
[----:B------:R-:W-:Y:S01]  /*44e0*/  HFMA2.MMA R18, R4, R19, R5 ;  /* 0x0000001304127235 */ /* 0x000fe20000000005 */
[----:B------:R-:W-:Y:S01]  /*44f0*/  LOP3.LUT R33, R33, 0x64006400, RZ, 0xfc, !PT ;  /* 0x6400640021217812 */ /* 0x000fe200078efcff */
[----:B------:R-:W-:Y:S01]  /*4500*/  HFMA2 R16, R7, R19, R6 ;  /* 0x0000001307107231 */ /* 0x000fe20000000006 */
[----:B------:R-:W-:Y:S01]  /*4510*/  LOP3.LUT R35, R35, 0x64006400, RZ, 0xfc, !PT ;  /* 0x6400640023237812 */ /* 0x000fe200078efcff */
[----:B------:R-:W0:Y:S01]  /*4520*/  LDS.128 R4, [UR4+0x10] ;  /* 0x00001004ff047984 */ /* 0x000e220008000c00 */
[----:B------:R-:W-:Y:S01]  /*4530*/  SHF.R.U32.HI R37, RZ, 0xa, R15 ;  /* 0x0000000aff257819 */ /* 0x000fe2000001160f */
[----:B------:R-:W-:Y:S01]  /*4540*/  HADD2 R36, R33, -1056, -1056 ;  /* 0xe420e42021247430 */ /* 0x000fe20000000000 */
[----:B------:R-:W-:Y:S01]  /*4550*/  LOP3.LUT R33, R31, 0xf000f, RZ, 0xc0, !PT ;  /* 0x000f000f1f217812 */ /* 0x000fe200078ec0ff */
[----:B------:R-:W-:Y:S01]  /*4560*/  HADD2 R35, R35, -1056, -1056 ;  /* 0xe420e42023237430 */ /* 0x000fe20000000000 */
[----:B------:R-:W-:-:S02]  /*4570*/  SHF.R.U32.HI R31, RZ, 0xc, R8 ;  /* 0x0000000cff1f7819 */ /* 0x000fc40000011608 */
[----:B------:R-:W-:Y:S01]  /*4580*/  SHF.R.U32.HI R8, RZ, 0x8, R12 ;  /* 0x00000008ff087819 */ /* 0x000fe2000001160c */
[----:B------:R-:W-:Y:S01]  /*4590*/  HFMA2.MMA R17, R36, R19, R17 ;  /* 0x0000001324117235 */ /* 0x000fe20000000011 */
[----:B------:R-:W-:Y:S01]  /*45a0*/  HFMA2 R19, R35, R19, R34 ;  /* 0x0000001323137231 */ /* 0x000fe20000000022 */
[----:B------:R-:W-:Y:S02]  /*45b0*/  SHF.R.U32.HI R34, RZ, 0xc, R9 ;  /* 0x0000000cff227819 */ /* 0x000fe40000011609 */
[----:B------:R-:W-:Y:S02]  /*45c0*/  LOP3.LUT R36, R32, 0xf000f, RZ, 0xc0, !PT ;  /* 0x000f000f20247812 */ /* 0x000fe400078ec0ff */
[----:B------:R-:W-:Y:S02]  /*45d0*/  SHF.R.U32.HI R9, RZ, 0x8, R13 ;  /* 0x00000008ff097819 */ /* 0x000fe4000001160d */
[----:B------:R-:W-:Y:S02]  /*45e0*/  SHF.R.U32.HI R32, RZ, 0xc, R10 ;  /* 0x0000000cff207819 */ /* 0x000fe4000001160a */
[----:B------:R-:W-:-:S02]  /*45f0*/  LOP3.LUT R9, R36, 0x300030, R9, 0xf8, !PT ;  /* 0x0030003024097812 */ /* 0x000fc400078ef809 */
[----:B------:R-:W-:Y:S02]  /*4600*/  LOP3.LUT R36, R29, 0xf000f, RZ, 0xc0, !PT ;  /* 0x000f000f1d247812 */ /* 0x000fe400078ec0ff */
[----:B------:R-:W-:Y:S02]  /*4610*/  LOP3.LUT R8, R33, 0x300030, R8, 0xf8, !PT ;  /* 0x0030003021087812 */ /* 0x000fe400078ef808 */
[----:B------:R-:W-:Y:S02]  /*4620*/  LOP3.LUT R29, R31, 0xf000f, RZ, 0xc0, !PT ;  /* 0x000f000f1f1d7812 */ /* 0x000fe400078ec0ff */
[----:B------:R-:W-:Y:S02]  /*4630*/  SHF.R.U32.HI R10, RZ, 0xa, R12 ;  /* 0x0000000aff0a7819 */ /* 0x000fe4000001160c */
[----:B------:R-:W-:Y:S02]  /*4640*/  LOP3.LUT R35, R30, 0xf000f, RZ, 0xc0, !PT ;  /* 0x000f000f1e237812 */ /* 0x000fe400078ec0ff */
[----:B------:R-:W-:-:S02]  /*4650*/  LOP3.LUT R34, R34, 0xf000f, RZ, 0xc0, !PT ;  /* 0x000f000f22227812 */ /* 0x000fc400078ec0ff */
[----:B------:R-:W-:Y:S02]  /*4660*/  SHF.R.U32.HI R33, RZ, 0xa, R13 ;  /* 0x0000000aff217819 */ /* 0x000fe4000001160d */
[----:B------:R-:W-:Y:S02]  /*4670*/  SHF.R.U32.HI R30, RZ, 0x8, R15 ;  /* 0x00000008ff1e7819 */ /* 0x000fe4000001160f */
[----:B------:R-:W-:Y:S02]  /*4680*/  SHF.R.U32.HI R31, RZ, 0x8, R14 ;  /* 0x00000008ff1f7819 */ /* 0x000fe4000001160e */
[----:B------:R-:W-:Y:S02]  /*4690*/  LOP3.LUT R10, R29, 0x300030, R10, 0xf8, !PT ;  /* 0x003000301d0a7812 */ /* 0x000fe400078ef80a */
[----:B------:R-:W-:Y:S02]  /*46a0*/  LOP3.LUT R29, R34, 0x300030, R33, 0xf8, !PT ;  /* 0x00300030221d7812 */ /* 0x000fe400078ef821 */
[----:B------:R-:W-:-:S02]  /*46b0*/  LOP3.LUT R30, R35, 0x300030, R30, 0xf8, !PT ;  /* 0x00300030231e7812 */ /* 0x000fc400078ef81e */
[----:B------:R-:W-:Y:S02]  /*46c0*/  LOP3.LUT R34, R14, 0x3f003f, RZ, 0xc0, !PT ;  /* 0x003f003f0e227812 */ /* 0x000fe400078ec0ff */
[----:B------:R-:W-:Y:S02]  /*46d0*/  LOP3.LUT R31, R36, 0x300030, R31, 0xf8, !PT ;  /* 0x00300030241f7812 */ /* 0x000fe400078ef81f */
[----:B------:R-:W-:Y:S02]  /*46e0*/  SHF.R.U32.HI R35, RZ, 0xa, R14 ;  /* 0x0000000aff237819 */ /* 0x000fe4000001160e */
[----:B------:R-:W-:Y:S02]  /*46f0*/  SHF.R.U32.HI R12, RZ, 0x6, R12 ;  /* 0x00000006ff0c7819 */ /* 0x000fe4000001160c */
        /* <DEDUP_REMOVED lines=14> */
[----:B------:R-:W-:Y:S01]  /*47e0*/  LOP3.LUT R32, R32, 0x300030, R35, 0xf8, !PT ;  /* 0x0030003020207812 */ /* 0x000fe200078ef823 */
[----:B------:R-:W-:Y:S01]  /*47f0*/  HADD2 R35, R38, -1056, -1056 ;  /* 0xe420e42026237430 */ /* 0x000fe20000000000 */
[----:B------:R-:W-:Y:S01]  /*4800*/  LOP3.LUT R13, R13, 0x3f003f, RZ, 0xc0, !PT ;  /* 0x003f003f0d0d7812 */ /* 0x000fe200078ec0ff */
[----:B------:R-:W-:Y:S01]  /*4810*/  HADD2 R36, R33, -1056, -1056 ;  /* 0xe420e42021247430 */ /* 0x000fe20000000000 */
[----:B------:R-:W-:Y:S01]  /*4820*/  LOP3.LUT R15, R15, 0x3f003f, RZ, 0xc0, !PT ;  /* 0x003f003f0f0f7812 */ /* 0x000fe200078ec0ff */
[-C--:B0-----:R-:W-:Y:S01]  /*4830*/  HFMA2.MMA R17, R34, R4.reuse, R17 ;  /* 0x0000000422117235 */ /* 0x081fe20000000011 */
[----:B------:R-:W-:Y:S01]  /*4840*/  LOP3.LUT R12, R12, 0x64006400, RZ, 0xfc, !PT ;  /* 0x640064000c0c7812 */ /* 0x000fe200078efcff */
[----:B------:R-:W-:Y:S01]  /*4850*/  HFMA2.MMA R18, R35, R4, R18 ;  /* 0x0000000423127235 */ /* 0x000fe20000000012 */
[----:B------:R-:W-:Y:S01]  /*4860*/  LOP3.LUT R14, R14, 0x64006400, RZ, 0xfc, !PT ;  /* 0x640064000e0e7812 */ /* 0x000fe200078efcff */
[-C--:B------:R-:W-:Y:S01]  /*4870*/  HFMA2 R16, R39, R4.reuse, R16 ;  /* 0x0000000427107231 */ /* 0x080fe20000000010 */
        /* <DEDUP_REMOVED lines=9> */
[----:B------:R-:W-:Y:S01]  /*4910*/  HADD2 R4, R15, -1056, -1056 ;  /* 0xe420e4200f047430 */ /* 0x000fe20000000000 */
[----:B------:R-:W-:Y:S01]  /*4920*/  HFMA2.MMA R17, R14, R5, R17 ;  /* 0x000000050e117235 */ /* 0x000fe20000000011 */
[-C--:B------:R-:W-:Y:S01]  /*4930*/  HFMA2 R16, R13, R5.reuse, R16 ;  /* 0x000000050d107231 */ /* 0x080fe20000000010 */
[----:B------:R-:W-:Y:S01]  /*4940*/  SHF.R.U32.HI R11, RZ, 0xc, R11 ;  /* 0x0000000cff0b7819 */ /* 0x000fe2000001160b */
[----:B------:R-:W-:Y:S01]  /*4950*/  HFMA2 R19, R4, R5, R19 ;  /* 0x0000000504137231 */ /* 0x000fe20000000013 */
[----:B------:R-:W-:Y:S01]  /*4960*/  LOP3.LUT R10, R10, 0x64006400, RZ, 0xfc, !PT ;  /* 0x640064000a0a7812 */ /* 0x000fe200078efcff */
[----:B------:R-:W-:Y:S01]  /*4970*/  HADD2 R5, R8, -1056, -1056 ;  /* 0xe420e42008057430 */ /* 0x000fe20000000000 */
[----:B------:R-:W-:Y:S01]  /*4980*/  LOP3.LUT R40, R11, 0xf000f, RZ, 0xc0, !PT ;  /* 0x000f000f0b287812 */ /* 0x000fe200078ec0ff */
[----:B------:R-:W-:Y:S01]  /*4990*/  HADD2 R4, R31, -1056, -1056 ;  /* 0xe420e4201f047430 */ /* 0x000fe20000000000 */
[----:B------:R-:W-:-:S02]  /*49a0*/  LOP3.LUT R32, R32, 0x64006400, RZ, 0xfc, !PT ;  /* 0x6400640020207812 */ /* 0x000fc400078efcff */
        /* <DEDUP_REMOVED lines=9> */
[----:B------:R-:W-:Y:S01]  /*4a40*/  LOP3.LUT R11, R11, 0x64006400, RZ, 0xfc, !PT ;  /* 0x640064000b0b7812 */ /* 0x000fe200078efcff */
[-C--:B------:R-:W-:Y:S01]  /*4a50*/  HFMA2.MMA R18, R5, R7.reuse, R18 ;  /* 0x0000000705127235 */ /* 0x080fe20000000012 */
[----:B------:R-:W-:Y:S01]  /*4a60*/  HADD2 R30, R30, -1056, -1056 ;  /* 0xe420e4201e1e7430 */ /* 0x000fe20000000000 */
[----:B------:R-:W-:Y:S01]  /*4a70*/  HFMA2.MMA R17, R32, R7, R17 ;  /* 0x0000000720117235 */ /* 0x000fe20000000011 */
[----:B------:R-:W-:-:S02]  /*4a80*/  HFMA2 R16, R9, R6, R16 ;  /* 0x0000000609107231 */ /* 0x000fc40000000010 */
        /* <DEDUP_REMOVED lines=12> */
[----:B------:R-:W-:-:S03]  /*4b50*/  HFMA2 R24, R17, R2, R24 ;  /* 0x0000000211187231 */ /* 0x000fc60000000018 */
.L_x_4356:
[----:B0-----:R-:W-:Y:S05]  /*4b60*/  @P1 BRA `(.L_x_4357) ;  /* 0x00000b6000001947 */ /* 0x001fea0003800000 */
[----:B------:R-:W-:Y:S01]  /*4b70*/  UIMAD UR8, UR5, 0xc, URZ ;  /* 0x0000000c050878a4 */ /* 0x000fe2000f8e023f */
[----:B------:R-:W-:Y:S01]  /*4b80*/  IMAD.WIDE.U32 R34, R20, 0xc, R22 ;  /* 0x0000000c14227825 */ /* 0x000fe200078e0016 */
[----:B------:R-:W0:Y:S04]  /*4b90*/  LDS.128 R16, [UR4+0x20] ;  /* 0x00002004ff107984 */ /* 0x000e280008000c00 */
[----:B------:R-:W-:-:S05]  /*4ba0*/  IADD3 R35, R35, UR8, RZ ;  /* 0x0000000823237c10 */ /* 0x000fca000fffe0ff */
[----:B-----5:R-:W2:Y:S01]  /*4bb0*/  LDG.E.128.CONSTANT R4, [R34.64] ;  /* 0x0000000622047981 */ /* 0x020ea2000c1e9d00 */
        /* <DEDUP_REMOVED lines=56> */
[----:B------:R-:W-:Y:S01]  /*4f40*/  LOP3.LUT R31, R31, 0xf000f, RZ, 0xc0, !PT ;  /* 0x000f000f1f1f7812 */ /* 0x000fe200078ec0ff */
[----:B------:R-:W-:Y:S01]  /*4f50*/  HFMA2 R17, R33, R18, R4 ;  /* 0x0000001221117231 */ /* 0x000fe20000000004 */
[-C--:B------:R-:W-:Y:S01]  /*4f60*/  HFMA2.MMA R4, R34, R18.reuse, R5 ;  /* 0x0000001222047235 */ /* 0x080fe20000000005 */
[----:B------:R-:W-:Y:S01]  /*4f70*/  LOP3.LUT R34, R11, 0x3f003f, RZ, 0xc0, !PT ;  /* 0x003f003f0b227812 */ /* 0x000fe200078ec0ff */
[----:B------:R-:W-:Y:S01]  /*4f80*/  HFMA2.MMA R6, R7, R18, R6 ;  /* 0x0000001207067235 */ /* 0x000fe20000000006 */
[----:B------:R-:W-:-:S02]  /*4f90*/  SHF.R.U32.HI R5, RZ, 0x6, R8 ;  /* 0x00000006ff057819 */ /* 0x000fc40000011608 */
[----:B------:R-:W-:Y:S02]  /*4fa0*/  SHF.R.U32.HI R33, RZ, 0x6, R10 ;  /* 0x00000006ff217819 */ /* 0x000fe4000001160a */
[----:B------:R-:W-:Y:S02]  /*4fb0*/  SHF.R.U32.HI R7, RZ, 0x6, R9 ;  /* 0x00000006ff077819 */ /* 0x000fe40000011609 */
[----:B------:R-:W-:Y:S02]  /*4fc0*/  LOP3.LUT R34, R34, 0x64006400, RZ, 0xfc, !PT ;  /* 0x6400640022227812 */ /* 0x000fe400078efcff */
[----:B------:R-:W-:Y:S02]  /*4fd0*/  LOP3.LUT R5, R5, 0x3f003f, RZ, 0xc0, !PT ;  /* 0x003f003f05057812 */ /* 0x000fe400078ec0ff */
[----:B------:R-:W-:Y:S01]  /*4fe0*/  LOP3.LUT R33, R33, 0x3f003f, RZ, 0xc0, !PT ;  /* 0x003f003f21217812 */ /* 0x000fe200078ec0ff */
[----:B------:R-:W-:Y:S01]  /*4ff0*/  HADD2 R37, R34, -1056, -1056 ;  /* 0xe420e42022257430 */ /* 0x000fe20000000000 */
[----:B------:R-:W-:-:S02]  /*5000*/  LOP3.LUT R7, R7, 0x3f003f, RZ, 0xc0, !PT ;  /* 0x003f003f07077812 */ /* 0x000fc400078ec0ff */
[----:B------:R-:W-:Y:S01]  /*5010*/  LOP3.LUT R5, R5, 0x64006400, RZ, 0xfc, !PT ;  /* 0x6400640005057812 */ /* 0x000fe200078efcff */
[----:B------:R-:W-:Y:S01]  /*5020*/  HFMA2 R34, R37, R18, R16 ;  /* 0x0000001225227231 */ /* 0x000fe20000000010 */
        /* <DEDUP_REMOVED lines=8> */
[-C--:B------:R-:W-:Y:S01]  /*50b0*/  HFMA2.MMA R16, R5, R19.reuse, R6 ;  /* 0x0000001305107235 */ /* 0x080fe20000000006 */
[----:B------:R-:W-:Y:S01]  /*50c0*/  HADD2 R35, R35, -1056, -1056 ;  /* 0xe420e42023237430 */ /* 0x000fe20000000000 */
[----:B------:R-:W-:Y:S01]  /*50d0*/  SHF.R.U32.HI R10, RZ, 0xa, R12 ;  /* 0x0000000aff0a7819 */ /* 0x000fe2000001160c */
[-C--:B------:R-:W-:Y:S01]  /*50e0*/  HFMA2 R17, R18, R19.reuse, R17 ;  /* 0x0000001312117231 */ /* 0x080fe20000000011 */
[----:B------:R-:W-:Y:S01]  /*50f0*/  HFMA2.MMA R18, R33, R19, R4 ;  /* 0x0000001321127235 */ /* 0x000fe20000000004 */
[----:B------:R-:W-:Y:S01]  /*5100*/  SHF.R.U32.HI R33, RZ, 0xc, R9 ;  /* 0x0000000cff217819 */ /* 0x000fe20000011609 */
[----:B------:R-:W0:Y:S01]  /*5110*/  LDS.128 R4, [UR4+0x30] ;  /* 0x00003004ff047984 */ /* 0x000e220008000c00 */
[----:B------:R-:W-:Y:S01]  /*5120*/  SHF.R.U32.HI R9, RZ, 0x8, R13 ;  /* 0x00000008ff097819 */ /* 0x000fe2000001160d */
[----:B------:R-:W-:Y:S01]  /*5130*/  HFMA2 R19, R35, R19, R34 ;  /* 0x0000001323137231 */ /* 0x000fe20000000022 */
[----:B------:R-:W-:-:S02]  /*5140*/  SHF.R.U32.HI R34, RZ, 0xc, R8 ;  /* 0x0000000cff227819 */ /* 0x000fc40000011608 */
[----:B------:R-:W-:Y:S02]  /*5150*/  LOP3.LUT R9, R36, 0x300030, R9, 0xf8, !PT ;  /* 0x0030003024097812 */ /* 0x000fe400078ef809 */
[----:B------:R-:W-:Y:S02]  /*5160*/  LOP3.LUT R35, R30, 0xf000f, RZ, 0xc0, !PT ;  /* 0x000f000f1e237812 */ /* 0x000fe400078ec0ff */
[----:B------:R-:W-:Y:S02]  /*5170*/  SHF.R.U32.HI R8, RZ, 0x8, R12 ;  /* 0x00000008ff087819 */ /* 0x000fe4000001160c */
[----:B------:R-:W-:Y:S02]  /*5180*/  LOP3.LUT R36, R29, 0xf000f, RZ, 0xc0, !PT ;  /* 0x000f000f1d247812 */ /* 0x000fe400078ec0ff */
[----:B------:R-:W-:Y:S02]  /*5190*/  SHF.R.U32.HI R30, RZ, 0x8, R15 ;  /* 0x00000008ff1e7819 */ /* 0x000fe4000001160f */
[----:B------:R-:W-:-:S02]  /*51a0*/  LOP3.LUT R29, R34, 0xf000f, RZ, 0xc0, !PT ;  /* 0x000f000f221d7812 */ /* 0x000fc400078ec0ff */
[----:B------:R-:W-:Y:S02]  /*51b0*/  LOP3.LUT R34, R33, 0xf000f, RZ, 0xc0, !PT ;  /* 0x000f000f21227812 */ /* 0x000fe400078ec0ff */
[----:B------:R-:W-:Y:S02]  /*51c0*/  SHF.R.U32.HI R33, RZ, 0xa, R13 ;  /* 0x0000000aff217819 */ /* 0x000fe4000001160d */
[----:B------:R-:W-:Y:S02]  /*51d0*/  LOP3.LUT R8, R31, 0x300030, R8, 0xf8, !PT ;  /* 0x003000301f087812 */ /* 0x000fe400078ef808 */
[----:B------:R-:W-:Y:S02]  /*51e0*/  LOP3.LUT R30, R35, 0x300030, R30, 0xf8, !PT ;  /* 0x00300030231e7812 */ /* 0x000fe400078ef81e */
[--C-:B------:R-:W-:Y:S02]  /*51f0*/  SHF.R.U32.HI R31, RZ, 0x8, R14.reuse ;  /* 0x00000008ff1f7819 */ /* 0x100fe4000001160e */
[----:B------:R-:W-:-:S02]  /*5200*/  SHF.R.U32.HI R35, RZ, 0xa, R14 ;  /* 0x0000000aff237819 */ /* 0x000fc4000001160e */
[----:B------:R-:W-:Y:S02]  /*5210*/  LOP3.LUT R32, R32, 0xf000f, RZ, 0xc0, !PT ;  /* 0x000f000f20207812 */ /* 0x000fe400078ec0ff */
[----:B------:R-:W-:Y:S02]  /*5220*/  LOP3.LUT R38, R38, 0x64006400, RZ, 0xfc, !PT ;  /* 0x6400640026267812 */ /* 0x000fe400078efcff */
[----:B------:R-:W-:Y:S02]  /*5230*/  LOP3.LUT R10, R29, 0x300030, R10, 0xf8, !PT ;  /* 0x003000301d0a7812 */ /* 0x000fe400078ef80a */
[----:B------:R-:W-:Y:S02]  /*5240*/  LOP3.LUT R29, R34, 0x300030, R33, 0xf8, !PT ;  /* 0x00300030221d7812 */ /* 0x000fe400078ef821 */
[----:B------:R-:W-:Y:S02]  /*5250*/  LOP3.LUT R34, R14, 0x3f003f, RZ, 0xc0, !PT ;  /* 0x003f003f0e227812 */ /* 0x000fe400078ec0ff */
[----:B------:R-:W-:-:S02]  /*5260*/  LOP3.LUT R31, R36, 0x300030, R31, 0xf8, !PT ;  /* 0x00300030241f7812 */ /* 0x000fc400078ef81f */
[----:B------:R-:W-:Y:S01]  /*5270*/  LOP3.LUT R32, R32, 0x300030, R35, 0xf8, !PT ;  /* 0x0030003020207812 */ /* 0x000fe200078ef823 */
[----:B------:R-:W-:Y:S01]  /*5280*/  HADD2 R35, R38, -1056, -1056 ;  /* 0xe420e42026237430 */ /* 0x000fe20000000000 */
[----:B------:R-:W-:Y:S02]  /*5290*/  LOP3.LUT R36, R13, 0x3f003f, RZ, 0xc0, !PT ;  /* 0x003f003f0d247812 */ /* 0x000fe400078ec0ff */
[----:B------:R-:W-:Y:S02]  /*52a0*/  LOP3.LUT R33, R15, 0x3f003f, RZ, 0xc0, !PT ;  /* 0x003f003f0f217812 */ /* 0x000fe400078ec0ff */
[----:B------:R-:W-:Y:S01]  /*52b0*/  SHF.R.U32.HI R13, RZ, 0x6, R13 ;  /* 0x00000006ff0d7819 */ /* 0x000fe2000001160d */
[----:B0-----:R-:W-:Y:S01]  /*52c0*/  HFMA2.MMA R16, R35, R4, R16 ;  /* 0x0000000423107235 */ /* 0x001fe20000000010 */
[----:B------:R-:W-:Y:S02]  /*52d0*/  LOP3.LUT R34, R34, 0x64006400, RZ, 0xfc, !PT ;  /* 0x6400640022227812 */ /* 0x000fe400078efcff */
[----:B------:R-:W-:-:S02]  /*52e0*/  SHF.R.U32.HI R12, RZ, 0x6, R12 ;  /* 0x00000006ff0c7819 */ /* 0x000fc4000001160c */
[----:B------:R-:W-:Y:S01]  /*52f0*/  SHF.R.U32.HI R14, RZ, 0x6, R14 ;  /* 0x00000006ff0e7819 */ /* 0x000fe2000001160e */
[----:B------:R-:W-:Y:S01]  /*5300*/  HADD2 R35, R34, -1056, -1056 ;  /* 0xe420e42022237430 */ /* 0x000fe20000000000 */
[----:B------:R-:W-:Y:S02]  /*5310*/  LOP3.LUT R36, R36, 0x64006400, RZ, 0xfc, !PT ;  /* 0x6400640024247812 */ /* 0x000fe400078efcff */
[----:B------:R-:W-:Y:S02]  /*5320*/  LOP3.LUT R33, R33, 0x64006400, RZ, 0xfc, !PT ;  /* 0x6400640021217812 */ /* 0x000fe400078efcff */
        /* <DEDUP_REMOVED lines=58> */
.L_x_4357:
        /* <DEDUP_REMOVED lines=8> */
.L_x_4355:
[----:B------:R-:W-:-:S04]  /*5750*/  ISETP.GE.AND P0, PT, R21, R28, PT ;  /* 0x0000001c1500720c */ /* 0x000fc80003f06270 */
[----:B------:R-:W-:-:S13]  /*5760*/  ISETP.GE.OR P0, PT, R21, c[0x0][0x1b4], P0 ;  /* 0x00006d0015007a0c */ /* 0x000fda0000706670 */
[----:B------:R-:W-:Y:S05]  /*5770*/  @P0 BRA `(.L_x_4359) ;  /* 0x000024f000000947 */ /* 0x000fea0003800000 */
[----:B------:R-:W-:-:S05]  /*5780*/  IMAD.MOV.U32 R22, RZ, RZ, c[0x0][0x18c] ;  /* 0x00006300ff167624 */ /* 0x000fca00078e00ff */
[----:B------:R-:W-:Y:S02]  /*5790*/  SHF.R.S32.HI R22, RZ, 0x1f, R22 ;  /* 0x0000001fff167819 */ /* 0x000fe40000011416 */
.L_x_4361:
        /* <DEDUP_REMOVED lines=8> */
[----:B------:R-:W-:Y:S02]  /*5820*/  IADD3 R23, R21, 0x20, RZ ;  /* 0x0000002015177810 */ /* 0x000fe40007ffe0ff */
[----:B--2---:R-:W-:Y:S02]  /*5830*/  @!P0 PRMT R0, R6, 0x7610, R0 ;  /* 0x0000761006008816 */ /* 0x004fe40000000000 */
[----:B------:R-:W-:Y:S01]  /*5840*/  @!P0 PRMT R2, R7, 0x7610, R2 ;  /* 0x0000761007028816 */ /* 0x000fe20000000002 */
[----:B---3--:R-:W-:Y:S01]  /*5850*/  @!P0 IMAD.IADD R3, R4, 0x1, R21 ;  /* 0x0000000104038824 */ /* 0x008fe200078e0215 */
[----:B------:R-:W-:-:S02]  /*5860*/  @!P0 PRMT R0, R0, 0x7610, R6 ;  /* 0x0000761000008816 */ /* 0x000fc40000000006 */
        /* <DEDUP_REMOVED lines=8> */
[----:B------:R-:W-:Y:S01]  /*58f0*/  IMAD.WIDE R42, R29, 0x4, R8 ;  /* 0x000000041d2a7825 */ /* 0x000fe200078e0208 */
[----:B0-----:R-:W-:-:S03]  /*5900*/  HADD2.F32 R37, -RZ, R16.H0_H0 ;  /* 0x20000010ff257230 */ /* 0x001fc60000004100 */
[----:B------:R-:W-:Y:S01]  /*5910*/  IMAD.MOV.U32 R44, RZ, RZ, 0x2c00 ;  /* 0x00002c00ff2c7424 */ /* 0x000fe200078e00ff */
[----:B--2---:R-:W-:Y:S02]  /*5920*/  LOP3.LUT R11, R13, 0xf000f, RZ, 0xc0, !PT ;  /* 0x000f000f0d0b7812 */ /* 0x004fe400078ec0ff */
        /* <DEDUP_REMOVED lines=8> */
[----:B-1----:R0:W2:Y:S01]  /*59b0*/  LDG.E.128.CONSTANT R8, [R42.64] ;  /* 0x000000062a087981 */ /* 0x0020a2000c1e9d00 */
[----:B------:R-:W-:Y:S02]  /*59c0*/  HADD2 R30, R30, -1032, -1032 ;  /* 0xe408e4081e1e7430 */ /* 0x000fe40000000000 */
[----:B------:R-:W-:Y:S02]  /*59d0*/  HADD2 R35, R31, -1032, -1032 ;  /* 0xe408e4081f237430 */ /* 0x000fe40000000000 */
[----:B------:R-:W-:Y:S02]  /*59e0*/  HADD2 R21, R21, -1032, -1032 ;  /* 0xe408e40815157430 */ /* 0x000fe40000000000 */
[----:B------:R-:W-:-:S02]  /*59f0*/  HADD2.F32 R32, -RZ, R20.H0_H0 ;  /* 0x20000014ff207230 */ /* 0x000fc40000004100 */
[----:B------:R-:W-:Y:S01]  /*5a00*/  HADD2.F32 R36, -RZ, R30.H0_H0 ;  /* 0x2000001eff247230 */ /* 0x000fe20000004100 */
[----:B0-----:R-:W-:Y:S01]  /*5a10*/  IMAD.WIDE R42, R29, 0x4, R42 ;  /* 0x000000041d2a7825 */ /* 0x001fe200078e022a */
[----:B------:R-:W-:Y:S02]  /*5a20*/  HADD2.F32 R38, -RZ, R35.H0_H0 ;  /* 0x20000023ff267230 */ /* 0x000fe40000004100 */
[--C-:B------:R-:W-:Y:S01]  /*5a30*/  HADD2.F32 R34, -RZ, R21.reuse.H0_H0 ;  /* 0x20000015ff227230 */ /* 0x100fe20000004100 */
[C---:B------:R-:W-:Y:S01]  /*5a40*/  FFMA.FTZ R33, R37.reuse, R32, RZ ;  /* 0x0000002025217223 */ /* 0x040fe200000100ff */
[----:B------:R-:W-:Y:S01]  /*5a50*/  HADD2.F32 R20, -RZ, R20.H1_H1 ;  /* 0x30000014ff147230 */ /* 0x000fe20000004100 */
[C---:B------:R-:W-:Y:S01]  /*5a60*/  FFMA.FTZ R31, R37.reuse, R36, RZ ;  /* 0x00000024251f7223 */ /* 0x040fe200000100ff */
[----:B------:R-:W-:Y:S01]  /*5a70*/  HADD2.F32 R36, -RZ, R21.H1_H1 ;  /* 0x30000015ff247230 */ /* 0x000fe20000004100 */
[----:B------:R-:W-:Y:S01]  /*5a80*/  FFMA.FTZ R32, R37, R38, RZ ;  /* 0x0000002625207223 */ /* 0x000fe200000100ff */
[----:B------:R-:W-:Y:S01]  /*5a90*/  HADD2.F32 R21, -RZ, R16.H1_H1 ;  /* 0x30000010ff157230 */ /* 0x000fe20000004100 */
[----:B------:R-:W-:Y:S01]  /*5aa0*/  FFMA.FTZ R34, R34, R37, RZ ;  /* 0x0000002522227223 */ /* 0x000fe200000100ff */
[----:B------:R-:W-:-:S02]  /*5ab0*/  HADD2.F32 R38, -RZ, R30.H1_H1 ;  /* 0x3000001eff267230 */ /* 0x000fc40000004100 */
[----:B------:R-:W-:Y:S01]  /*5ac0*/  HADD2.F32 R35, -RZ, R35.H1_H1 ;  /* 0x30000023ff237230 */ /* 0x000fe20000004100 */
[----:B------:R-:W-:Y:S01]  /*5ad0*/  FFMA.FTZ R16, R36, R21, R34 ;  /* 0x0000001524107223 */ /* 0x000fe20000010022 */
[----:B------:R-:W-:Y:S01]  /*5ae0*/  LOP3.LUT R34, R14, 0xf000f0, RZ, 0xc0, !PT ;  /* 0x00f000f00e227812 */ /* 0x000fe200078ec0ff */
[C---:B------:R-:W-:Y:S01]  /*5af0*/  FFMA.FTZ R30, R21.reuse, R20, R33 ;  /* 0x00000014151e7223 */ /* 0x040fe20000010021 */
[----:B------:R-:W-:Y:S01]  /*5b00*/  LOP3.LUT R20, R12, 0xf000f0, RZ, 0xc0, !PT ;  /* 0x00f000f00c147812 */ /* 0x000fe200078ec0ff */
[----:B------:R-:W-:Y:S01]  /*5b10*/  FFMA.FTZ R31, R21, R38, R31 ;  /* 0x00000026151f7223 */ /* 0x000fe2000001001f */
[----:B------:R-:W-:Y:S01]  /*5b20*/  LOP3.LUT R36, R15, 0xf000f0, RZ, 0xc0, !PT ;  /* 0x00f000f00f247812 */ /* 0x000fe200078ec0ff */
[----:B------:R-:W-:Y:S01]  /*5b30*/  FFMA.FTZ R32, R21, R35, R32 ;  /* 0x0000002315207223 */ /* 0x000fe20000010020 */
[----:B------:R-:W-:Y:S02]  /*5b40*/  LOP3.LUT R21, R13, 0xf000f0, RZ, 0xc0, !PT ;  /* 0x00f000f00d157812 */ /* 0x000fe400078ec0ff */
[----:B------:R-:W-:-:S02]  /*5b50*/  LOP3.LUT R33, R20, 0x64006400, RZ, 0xfc, !PT ;  /* 0x6400640014217812 */ /* 0x000fc400078efcff */
[----:B------:R-:W-:Y:S02]  /*5b60*/  LOP3.LUT R35, R21, 0x64006400, RZ, 0xfc, !PT ;  /* 0x6400640015237812 */ /* 0x000fe400078efcff */
[----:B------:R-:W0:Y:S01]  /*5b70*/  LDS.64 R20, [UR4+0x8] ;  /* 0x00000804ff147984 */ /* 0x000e220008000a00 */
[----:B------:R-:W-:Y:S01]  /*5b80*/  LOP3.LUT R37, R34, 0x64006400, RZ, 0xfc, !PT ;  /* 0x6400640022257812 */ /* 0x000fe200078efcff */
[-C--:B------:R-:W-:Y:S01]  /*5b90*/  HFMA2 R33, R33, R44.reuse.H0_H0, -72, -72 ;  /* 0xd480d48021217431 */ /* 0x080fe2000004002c */
[----:B------:R-:W-:Y:S01]  /*5ba0*/  LOP3.LUT R39, R36, 0x64006400, RZ, 0xfc, !PT ;  /* 0x6400640024277812 */ /* 0x000fe200078efcff */
[-C--:B------:R-:W-:Y:S01]  /*5bb0*/  HFMA2 R34, R35, R44.reuse.H0_H0, -72, -72 ;  /* 0xd480d48023227431 */ /* 0x080fe2000004002c */
[----:B------:R-:W-:Y:S01]  /*5bc0*/  SHF.R.U32.HI R12, RZ, 0x8, R12 ;  /* 0x00000008ff0c7819 */ /* 0x000fe2000001160c */
[-C--:B------:R-:W-:Y:S01]  /*5bd0*/  HFMA2 R35, R37, R44.reuse.H0_H0, -72, -72 ;  /* 0xd480d48025237431 */ /* 0x080fe2000004002c */
[----:B------:R-:W-:Y:S01]  /*5be0*/  SHF.R.U32.HI R13, RZ, 0x8, R13 ;  /* 0x00000008ff0d7819 */ /* 0x000fe2000001160d */
[----:B------:R-:W-:Y:S01]  /*5bf0*/  HADD2.F32 R37, -RZ, R17.H0_H0 ;  /* 0x20000011ff257230 */ /* 0x000fe20000004100 */
[----:B------:R-:W-:Y:S01]  /*5c00*/  SHF.R.U32.HI R14, RZ, 0x8, R14 ;  /* 0x00000008ff0e7819 */ /* 0x000fe2000001160e */
[----:B------:R-:W-:Y:S01]  /*5c10*/  HADD2.F32 R38, -RZ, R33.H0_H0 ;  /* 0x20000021ff267230 */ /* 0x000fe20000004100 */
[----:B------:R-:W-:Y:S01]  /*5c20*/  LOP3.LUT R29, R12, 0xf000f, RZ, 0xc0, !PT ;  /* 0x000f000f0c1d7812 */ /* 0x000fe200078ec0ff */
[----:B------:R-:W-:Y:S01]  /*5c30*/  HFMA2 R36, R39, R44.H0_H0, -72, -72 ;  /* 0xd480d48027247431 */ /* 0x000fe2000004002c */
[----:B------:R-:W-:Y:S01]  /*5c40*/  SHF.R.U32.HI R15, RZ, 0x8, R15 ;  /* 0x00000008ff0f7819 */ /* 0x000fe2000001160f */
[--C-:B------:R-:W-:Y:S01]  /*5c50*/  HADD2.F32 R39, -RZ, R34.reuse.H0_H0 ;  /* 0x20000022ff277230 */ /* 0x100fe20000004100 */
[----:B------:R-:W-:Y:S01]  /*5c60*/  FFMA.FTZ R16, R38, R37, R16 ;  /* 0x0000002526107223 */ /* 0x000fe20000010010 */
[----:B------:R-:W-:Y:S01]  /*5c70*/  HADD2.F32 R17, -RZ, R17.H1_H1 ;  /* 0x30000011ff117230 */ /* 0x000fe20000004100 */
[----:B------:R-:W-:Y:S01]  /*5c80*/  LOP3.LUT R29, R29, 0x64006400, RZ, 0xfc, !PT ;  /* 0x640064001d1d7812 */ /* 0x000fe200078efcff */
[----:B------:R-:W-:Y:S01]  /*5c90*/  HADD2.F32 R33, -RZ, R33.H1_H1 ;  /* 0x30000021ff217230 */ /* 0x000fe20000004100 */
[----:B------:R-:W-:Y:S01]  /*5ca0*/  FFMA.FTZ R30, R37, R39, R30 ;  /* 0x00000027251e7223 */ /* 0x000fe2000001001e */
[----:B------:R-:W-:Y:S01]  /*5cb0*/  HADD2.F32 R34, -RZ, R34.H1_H1 ;  /* 0x30000022ff227230 */ /* 0x000fe20000004100 */
[----:B------:R-:W-:Y:S01]  /*5cc0*/  LOP3.LUT R12, R12, 0xf000f0, RZ, 0xc0, !PT ;  /* 0x00f000f00c0c7812 */ /* 0x000fe200078ec0ff */
[--C-:B------:R-:W-:Y:S01]  /*5cd0*/  HADD2.F32 R40, -RZ, R35.reuse.H0_H0 ;  /* 0x20000023ff287230 */ /* 0x100fe20000004100 */
[----:B------:R-:W-:Y:S01]  /*5ce0*/  FFMA.FTZ R16, R33, R17, R16 ;  /* 0x0000001121107223 */ /* 0x000fe20000010010 */
[--C-:B------:R-:W-:Y:S01]  /*5cf0*/  HADD2.F32 R41, -RZ, R36.reuse.H0_H0 ;  /* 0x20000024ff297230 */ /* 0x100fe20000004100 */
[----:B------:R-:W-:Y:S01]  /*5d00*/  LOP3.LUT R33, R13, 0xf000f, RZ, 0xc0, !PT ;  /* 0x000f000f0d217812 */ /* 0x000fe200078ec0ff */
[----:B------:R-:W-:Y:S01]  /*5d10*/  FFMA.FTZ R30, R17, R34, R30 ;  /* 0x00000022111e7223 */ /* 0x000fe2000001001e */
        /* <DEDUP_REMOVED lines=10> */
[----:B------:R-:W-:-:S02]  /*5dc0*/  HADD2 R36, R29, -1032, -1032 ;  /* 0xe408e4081d247430 */ /* 0x000fc40000000000 */
[----:B------:R-:W-:Y:S01]  /*5dd0*/  HADD2 R17, R33, -1032, -1032 ;  /* 0xe408e40821117430 */ /* 0x000fe20000000000 */
[----:B------:R-:W-:Y:S01]  /*5de0*/  LOP3.LUT R29, R35, 0x64006400, RZ, 0xfc, !PT ;  /* 0x64006400231d7812 */ /* 0x000fe200078efcff */
[----:B------:R-:W-:Y:S02]  /*5df0*/  HADD2 R33, R34, -1032, -1032 ;  /* 0xe408e40822217430 */ /* 0x000fe40000000000 */
[----:B0-----:R-:W-:Y:S02]  /*5e00*/  HADD2.F32 R35, -RZ, R20.H0_H0 ;  /* 0x20000014ff237230 */ /* 0x001fe40000004100 */
[----:B------:R-:W-:Y:S02]  /*5e10*/  HADD2.F32 R37, -RZ, R17.H0_H0 ;  /* 0x20000011ff257230 */ /* 0x000fe40000004100 */
[----:B------:R-:W-:Y:S02]  /*5e20*/  HADD2 R29, R29, -1032, -1032 ;  /* 0xe408e4081d1d7430 */ /* 0x000fe40000000000 */
[----:B------:R-:W-:Y:S01]  /*5e30*/  HADD2.F32 R34, -RZ, R33.H0_H0 ;  /* 0x20000021ff227230 */ /* 0x000fe20000004100 */
[----:B------:R-:W-:Y:S01]  /*5e40*/  FFMA.FTZ R30, R35, R37, R30 ;  /* 0x00000025231e7223 */ /* 0x000fe2000001001e */
[----:B------:R-:W-:-:S02]  /*5e50*/  HADD2.F32 R38, -RZ, R36.H0_H0 ;  /* 0x20000024ff267230 */ /* 0x000fc40000004100 */
[----:B------:R-:W-:Y:S01]  /*5e60*/  HADD2.F32 R37, -RZ, R29.H0_H0 ;  /* 0x2000001dff257230 */ /* 0x000fe20000004100 */
[C---:B------:R-:W-:Y:S01]  /*5e70*/  FFMA.FTZ R34, R35.reuse, R34, R31 ;  /* 0x0000002223227223 */ /* 0x040fe2000001001f */
[----:B------:R-:W-:Y:S01]  /*5e80*/  HADD2.F32 R36, -RZ, R36.H1_H1 ;  /* 0x30000024ff247230 */ /* 0x000fe20000004100 */
[----:B------:R-:W-:Y:S01]  /*5e90*/  FFMA.FTZ R16, R38, R35, R16 ;  /* 0x0000002326107223 */ /* 0x000fe20000010010 */
[----:B------:R-:W-:Y:S01]  /*5ea0*/  HADD2.F32 R31, -RZ, R20.H1_H1 ;  /* 0x30000014ff1f7230 */ /* 0x000fe20000004100 */
[----:B------:R-:W-:Y:S01]  /*5eb0*/  FFMA.FTZ R32, R35, R37, R32 ;  /* 0x0000002523207223 */ /* 0x000fe20000010020 */
[----:B------:R-:W-:Y:S01]  /*5ec0*/  HADD2.F32 R35, -RZ, R33.H1_H1 ;  /* 0x30000021ff237230 */ /* 0x000fe20000004100 */
        /* <DEDUP_REMOVED lines=8> */
[-C--:B------:R-:W-:Y:S01]  /*5f50*/  HFMA2 R14, R37, R44.reuse.H0_H0, -72, -72 ;  /* 0xd480d480250e7431 */ /* 0x080fe2000004002c */
[----:B------:R-:W-:Y:S01]  /*5f60*/  LOP3.LUT R30, R15, 0xf000f0, RZ, 0xc0, !PT ;  /* 0x00f000f00f1e7812 */ /* 0x000fe200078ec0ff */
[----:B------:R-:W-:Y:S01]  /*5f70*/  HADD2.F32 R36, -RZ, R29.H1_H1 ;  /* 0x3000001dff247230 */ /* 0x000fe20000004100 */
[----:B------:R-:W-:Y:S01]  /*5f80*/  LOP3.LUT R37, R12, 0x64006400, RZ, 0xfc, !PT ;  /* 0x640064000c257812 */ /* 0x000fe200078efcff */
[-C--:B------:R-:W-:Y:S01]  /*5f90*/  HFMA2 R15, R39, R44.reuse.H0_H0, -72, -72 ;  /* 0xd480d480270f7431 */ /* 0x080fe2000004002c */
[----:B------:R-:W-:Y:S01]  /*5fa0*/  LOP3.LUT R39, R30, 0x64006400, RZ, 0xfc, !PT ;  /* 0x640064001e277812 */ /* 0x000fe200078efcff */
[----:B------:R-:W-:Y:S01]  /*5fb0*/  HADD2.F32 R20, -RZ, R21.H0_H0 ;  /* 0x20000015ff147230 */ /* 0x000fe20000004100 */
[----:B------:R-:W-:Y:S01]  /*5fc0*/  FFMA.FTZ R31, R31, R36, R32 ;  /* 0x000000241f1f7223 */ /* 0x000fe20000010020 */
[----:B------:R-:W-:Y:S01]  /*5fd0*/  HFMA2 R29, R37, R44.H0_H0, -72, -72 ;  /* 0xd480d480251d7431 */ /* 0x000fe2000004002c */
[----:B------:R-:W0:Y:S01]  /*5fe0*/  LDS.64 R16, [UR4+0x10] ;  /* 0x00001004ff107984 */ /* 0x000e220008000a00 */
[----:B------:R-:W-:-:S02]  /*5ff0*/  HADD2.F32 R34, -RZ, R15.H0_H0 ;  /* 0x2000000fff227230 */ /* 0x000fc40000004100 */
[----:B------:R-:W-:Y:S02]  /*6000*/  HADD2.F32 R30, -RZ, R14.H0_H0 ;  /* 0x2000000eff1e7230 */ /* 0x000fe40000004100 */
[----:B------:R-:W-:Y:S01]  /*6010*/  HFMA2 R12, R39, R44.H0_H0, -72, -72 ;  /* 0xd480d480270c7431 */ /* 0x000fe2000004002c */
[----:B------:R-:W-:Y:S01]  /*6020*/  FFMA.FTZ R32, R20, R34, R13 ;  /* 0x0000002214207223 */ /* 0x000fe2000001000d */
[----:B------:R-:W-:Y:S01]  /*6030*/  HADD2.F32 R13, -RZ, R29.H0_H0 ;  /* 0x2000001dff0d7230 */ /* 0x000fe20000004100 */
[----:B------:R-:W-:Y:S01]  /*6040*/  FFMA.FTZ R30, R30, R20, R33 ;  /* 0x000000141e1e7223 */ /* 0x000fe20000010021 */
[----:B------:R-:W-:Y:S02]  /*6050*/  HADD2.F32 R21, -RZ, R21.H1_H1 ;  /* 0x30000015ff157230 */ /* 0x000fe40000004100 */
[----:B------:R-:W-:Y:S01]  /*6060*/  HADD2.F32 R33, -RZ, R12.H0_H0 ;  /* 0x2000000cff217230 */ /* 0x000fe20000004100 */
[----:B------:R-:W-:Y:S01]  /*6070*/  FFMA.FTZ R13, R20, R13, R35 ;  /* 0x0000000d140d7223 */ /* 0x000fe20000010023 */
[----:B------:R-:W-:-:S02]  /*6080*/  HADD2.F32 R14, -RZ, R14.H1_H1 ;  /* 0x3000000eff0e7230 */ /* 0x000fc40000004100 */
[----:B------:R-:W-:Y:S01]  /*6090*/  HADD2.F32 R15, -RZ, R15.H1_H1 ;  /* 0x3000000fff0f7230 */ /* 0x000fe20000004100 */
[----:B------:R-:W-:Y:S01]  /*60a0*/  FFMA.FTZ R20, R20, R33, R31 ;  /* 0x0000002114147223 */ /* 0x000fe2000001001f */
[----:B------:R-:W-:Y:S01]  /*60b0*/  HADD2.F32 R34, -RZ, R29.H1_H1 ;  /* 0x3000001dff227230 */ /* 0x000fe20000004100 */
[----:B------:R-:W-:Y:S01]  /*60c0*/  FFMA.FTZ R31, R14, R21, R30 ;  /* 0x000000150e1f7223 */ /* 0x000fe2000001001e */
[----:B------:R-:W-:Y:S01]  /*60d0*/  HADD2.F32 R29, -RZ, R12.H1_H1 ;  /* 0x3000000cff1d7230 */ /* 0x000fe20000004100 */
[C---:B------:R-:W-:Y:S02]  /*60e0*/  FFMA.FTZ R32, R21.reuse, R15, R32 ;  /* 0x0000000f15207223 */ /* 0x040fe40000010020 */
[C---:B------:R-:W-:Y:S02]  /*60f0*/  FFMA.FTZ R30, R21.reuse, R34, R13 ;  /* 0x00000022151e7223 */ /* 0x040fe4000001000d */
[----:B------:R1:W4:Y:S01]  /*6100*/  LDG.E.128.CONSTANT R12, [R42.64] ;  /* 0x000000062a0c7981 */ /* 0x000322000c1e9d00 */
[----:B---3--:R-:W-:Y:S01]  /*6110*/  LOP3.LUT R33, R4, 0xf000f, RZ, 0xc0, !PT ;  /* 0x000f000f04217812 */ /* 0x008fe200078ec0ff */
[----:B------:R-:W-:Y:S01]  /*6120*/  FFMA.FTZ R29, R21, R29, R20 ;  /* 0x0000001d151d7223 */ /* 0x000fe20000010014 */
        /* <DEDUP_REMOVED lines=11> */
[----:B-1----:R-:W-:Y:S01]  /*61e0*/  LOP3.LUT R43, R5, 0xf000f0, RZ, 0xc0, !PT ;  /* 0x00f000f0052b7812 */ /* 0x002fe200078ec0ff */
[----:B------:R-:W-:Y:S01]  /*61f0*/  HADD2 R35, R36, -1032, -1032 ;  /* 0xe408e40824237430 */ /* 0x000fe20000000000 */
[----:B------:R-:W-:Y:S01]  /*6200*/  LOP3.LUT R41, R41, 0x64006400, RZ, 0xfc, !PT ;  /* 0x6400640029297812 */ /* 0x000fe200078efcff */
[----:B0-----:R-:W-:Y:S01]  /*6210*/  HADD2.F32 R33, -RZ, R16.H0_H0 ;  /* 0x20000010ff217230 */ /* 0x001fe20000004100 */
[----:B------:R-:W-:Y:S01]  /*6220*/  LOP3.LUT R43, R43, 0x64006400, RZ, 0xfc, !PT ;  /* 0x640064002b2b7812 */ /* 0x000fe200078efcff */
[----:B------:R-:W-:Y:S01]  /*6230*/  HADD2.F32 R36, -RZ, R21.H0_H0 ;  /* 0x20000015ff247230 */ /* 0x000fe20000004100 */
[----:B------:R-:W-:Y:S01]  /*6240*/  SHF.R.U32.HI R7, RZ, 0x8, R7 ;  /* 0x00000008ff077819 */ /* 0x000fe20000011607 */
[----:B------:R-:W-:Y:S01]  /*6250*/  HADD2.F32 R34, -RZ, R37.H0_H0 ;  /* 0x20000025ff227230 */ /* 0x000fe20000004100 */
[----:B------:R-:W-:Y:S01]  /*6260*/  SHF.R.U32.HI R5, RZ, 0x8, R5 ;  /* 0x00000008ff057819 */ /* 0x000fe20000011605 */
[----:B------:R-:W-:Y:S01]  /*6270*/  HADD2.F32 R20, -RZ, R38.H0_H0 ;  /* 0x20000026ff147230 */ /* 0x000fe20000004100 */
[----:B------:R-:W-:Y:S01]  /*6280*/  FFMA.FTZ R36, R36, R33, RZ ;  /* 0x0000002124247223 */ /* 0x000fe200000100ff */
[----:B------:R-:W-:Y:S01]  /*6290*/  HADD2.F32 R39, -RZ, R21.H1_H1 ;  /* 0x30000015ff277230 */ /* 0x000fe20000004100 */
[C---:B------:R-:W-:Y:S01]  /*62a0*/  FFMA.FTZ R34, R33.reuse, R34, RZ ;  /* 0x0000002221227223 */ /* 0x040fe200000100ff */
[----:B------:R-:W-:Y:S01]  /*62b0*/  HADD2.F32 R40, -RZ, R35.H0_H0 ;  /* 0x20000023ff287230 */ /* 0x000fe20000004100 */
[----:B------:R-:W-:Y:S01]  /*62c0*/  FFMA.FTZ R20, R33, R20, RZ ;  /* 0x0000001421147223 */ /* 0x000fe200000100ff */
[----:B------:R-:W-:-:S02]  /*62d0*/  HADD2.F32 R21, -RZ, R16.H1_H1 ;  /* 0x30000010ff157230 */ /* 0x000fc40000004100 */
[----:B------:R-:W-:Y:S01]  /*62e0*/  HADD2.F32 R16, -RZ, R38.H1_H1 ;  /* 0x30000026ff107230 */ /* 0x000fe20000004100 */
[----:B------:R-:W-:Y:S01]  /*62f0*/  FFMA.FTZ R33, R33, R40, RZ ;  /* 0x0000002821217223 */ /* 0x000fe200000100ff */
[----:B------:R-:W-:Y:S01]  /*6300*/  HADD2.F32 R38, -RZ, R35.H1_H1 ;  /* 0x30000023ff267230 */ /* 0x000fe20000004100 */
[----:B------:R-:W-:Y:S01]  /*6310*/  LOP3.LUT R35, R4, 0xf000f0, RZ, 0xc0, !PT ;  /* 0x00f000f004237812 */ /* 0x000fe200078ec0ff */
[----:B------:R-:W-:Y:S01]  /*6320*/  HADD2.F32 R37, -RZ, R37.H1_H1 ;  /* 0x30000025ff257230 */ /* 0x000fe20000004100 */
[----:B------:R-:W-:Y:S01]  /*6330*/  FFMA.FTZ R39, R39, R21, R36 ;  /* 0x0000001527277223 */ /* 0x000fe20000010024 */
[----:B------:R-:W-:Y:S01]  /*6340*/  HADD2.F32 R42, -RZ, R17.H0_H0 ;  /* 0x20000011ff2a7230 */ /* 0x000fe20000004100 */
[----:B------:R-:W-:Y:S01]  /*6350*/  LOP3.LUT R35, R35, 0x64006400, RZ, 0xfc, !PT ;  /* 0x6400640023237812 */ /* 0x000fe200078efcff */
[C---:B------:R-:W-:Y:S01]  /*6360*/  FFMA.FTZ R16, R21.reuse, R16, R20 ;  /* 0x0000001015107223 */ /* 0x040fe20000010014 */
[----:B------:R-:W-:Y:S01]  /*6370*/  SHF.R.U32.HI R4, RZ, 0x8, R4 ;  /* 0x00000008ff047819 */ /* 0x000fe20000011604 */
[C---:B------:R-:W-:Y:S01]  /*6380*/  FFMA.FTZ R34, R21.reuse, R37, R34 ;  /* 0x0000002515227223 */ /* 0x040fe20000010022 */
[----:B------:R-:W-:Y:S01]  /*6390*/  LOP3.LUT R37, R6, 0xf000f0, RZ, 0xc0, !PT ;  /* 0x00f000f006257812 */ /* 0x000fe200078ec0ff */
[----:B------:R-:W-:Y:S01]  /*63a0*/  FFMA.FTZ R33, R21, R38, R33 ;  /* 0x0000002615217223 */ /* 0x000fe20000010021 */
[-C--:B------:R-:W-:Y:S01]  /*63b0*/  HFMA2 R35, R35, R44.reuse.H0_H0, -72, -72 ;  /* 0xd480d48023237431 */ /* 0x080fe2000004002c */
[----:B------:R-:W0:Y:S01]  /*63c0*/  LDS.64 R20, [UR4+0x18] ;  /* 0x00001804ff147984 */ /* 0x000e220008000a00 */
[-C--:B------:R-:W-:Y:S01]  /*63d0*/  HFMA2 R38, R41, R44.reuse.H0_H0, -72, -72 ;  /* 0xd480d48029267431 */ /* 0x080fe2000004002c */
[----:B------:R-:W-:Y:S01]  /*63e0*/  LOP3.LUT R37, R37, 0x64006400, RZ, 0xfc, !PT ;  /* 0x6400640025257812 */ /* 0x000fe200078efcff */
[----:B------:R-:W-:Y:S01]  /*63f0*/  HFMA2 R36, R43, R44.H0_H0, -72, -72 ;  /* 0xd480d4802b247431 */ /* 0x000fe2000004002c */
[----:B------:R-:W-:Y:S01]  /*6400*/  SHF.R.U32.HI R6, RZ, 0x8, R6 ;  /* 0x00000008ff067819 */ /* 0x000fe20000011606 */
[----:B------:R-:W-:-:S02]  /*6410*/  HADD2.F32 R40, -RZ, R35.H0_H0 ;  /* 0x20000023ff287230 */ /* 0x000fc40000004100 */
[----:B------:R-:W-:Y:S02]  /*6420*/  HFMA2 R37, R37, R44.H0_H0, -72, -72 ;  /* 0xd480d48025257431 */ /* 0x000fe4000004002c */
[----:B------:R-:W-:Y:S01]  /*6430*/  HADD2.F32 R17, -RZ, R17.H1_H1 ;  /* 0x30000011ff117230 */ /* 0x000fe20000004100 */
[----:B------:R-:W-:Y:S01]  /*6440*/  FFMA.FTZ R39, R40, R42, R39 ;  /* 0x0000002a28277223 */ /* 0x000fe20000010027 */
[--C-:B------:R-:W-:Y:S02]  /*6450*/  HADD2.F32 R40, -RZ, R38.reuse.H0_H0 ;  /* 0x20000026ff287230 */ /* 0x100fe40000004100 */
[----:B------:R-:W-:Y:S02]  /*6460*/  HADD2.F32 R43, -RZ, R37.H0_H0 ;  /* 0x20000025ff2b7230 */ /* 0x000fe40000004100 */
[----:B------:R-:W-:Y:S01]  /*6470*/  HADD2.F32 R38, -RZ, R38.H1_H1 ;  /* 0x30000026ff267230 */ /* 0x000fe20000004100 */
[----:B------:R-:W-:Y:S01]  /*6480*/  FFMA.FTZ R33, R42, R40, R33 ;  /* 0x000000282a217223 */ /* 0x000fe20000010021 */
[----:B------:R-:W-:Y:S01]  /*6490*/  HADD2.F32 R40, -RZ, R35.H1_H1 ;  /* 0x30000023ff287230 */ /* 0x000fe20000004100 */
[----:B------:R-:W-:Y:S01]  /*64a0*/  LOP3.LUT R35, R4, 0xf000f, RZ, 0xc0, !PT ;  /* 0x000f000f04237812 */ /* 0x000fe200078ec0ff */
[----:B------:R-:W-:Y:S01]  /*64b0*/  HADD2.F32 R37, -RZ, R37.H1_H1 ;  /* 0x30000025ff257230 */ /* 0x000fe20000004100 */
[----:B------:R-:W-:Y:S01]  /*64c0*/  FFMA.FTZ R16, R42, R43, R16 ;  /* 0x0000002b2a107223 */ /* 0x000fe20000010010 */
[--C-:B------:R-:W-:Y:S01]  /*64d0*/  HADD2.F32 R41, -RZ, R36.reuse.H0_H0 ;  /* 0x20000024ff297230 */ /* 0x100fe20000004100 */
[----:B------:R-:W-:Y:S01]  /*64e0*/  LOP3.LUT R35, R35, 0x64006400, RZ, 0xfc, !PT ;  /* 0x6400640023237812 */ /* 0x000fe200078efcff */
[C---:B------:R-:W-:Y:S01]  /*64f0*/  FFMA.FTZ R33, R17.reuse, R38, R33 ;  /* 0x0000002611217223 */ /* 0x040fe20000010021 */
[----:B------:R-:W-:Y:S01]  /*6500*/  LOP3.LUT R38, R6, 0xf000f, RZ, 0xc0, !PT ;  /* 0x000f000f06267812 */ /* 0x000fe200078ec0ff */
[----:B------:R-:W-:Y:S01]  /*6510*/  FFMA.FTZ R16, R17, R37, R16 ;  /* 0x0000002511107223 */ /* 0x000fe20000010010 */
[----:B------:R-:W-:Y:S01]  /*6520*/  HADD2.F32 R36, -RZ, R36.H1_H1 ;  /* 0x30000024ff247230 */ /* 0x000fe20000004100 */
[----:B------:R-:W-:Y:S01]  /*6530*/  FFMA.FTZ R39, R40, R17, R39 ;  /* 0x0000001128277223 */ /* 0x000fe20000010027 */
[----:B------:R-:W-:Y:S01]  /*6540*/  HADD2 R37, R35, -1032, -1032 ;  /* 0xe408e40823257430 */ /* 0x000fe20000000000 */
[----:B------:R-:W-:Y:S01]  /*6550*/  LOP3.LUT R35, R38, 0x64006400, RZ, 0xfc, !PT ;  /* 0x6400640026237812 */ /* 0x000fe200078efcff */
[----:B------:R-:W-:Y:S01]  /*6560*/  FFMA.FTZ R34, R42, R41, R34 ;  /* 0x000000292a227223 */ /* 0x000fe20000010022 */
[----:B------:R-:W-:-:S02]  /*6570*/  LOP3.LUT R40, R7, 0xf000f, RZ, 0xc0, !PT ;  /* 0x000f000f07287812 */ /* 0x000fc400078ec0ff */
[--C-:B------:R-:W-:Y:S01]  /*6580*/  HADD2.F32 R42, -RZ, R37.reuse.H1_H1 ;  /* 0x30000025ff2a7230 */ /* 0x100fe20000004100 */
[----:B------:R-:W-:Y:S01]  /*6590*/  FFMA.FTZ R34, R17, R36, R34 ;  /* 0x0000002411227223 */ /* 0x000fe20000010022 */
[----:B------:R-:W-:Y:S01]  /*65a0*/  HADD2 R35, R35, -1032, -1032 ;  /* 0xe408e40823237430 */ /* 0x000fe20000000000 */
[----:B------:R-:W-:Y:S01]  /*65b0*/  LOP3.LUT R38, R40, 0x64006400, RZ, 0xfc, !PT ;  /* 0x6400640028267812 */ /* 0x000fe200078efcff */
[----:B------:R-:W-:Y:S01]  /*65c0*/  HADD2.F32 R40, -RZ, R37.H0_H0 ;  /* 0x20000025ff287230 */ /* 0x000fe20000004100 */
[C---:B------:R-:W-:Y:S01]  /*65d0*/  LOP3.LUT R17, R5.reuse, 0xf000f, RZ, 0xc0, !PT ;  /* 0x000f000f05117812 */ /* 0x040fe200078ec0ff */
[--C-:B0-----:R-:W-:Y:S01]  /*65e0*/  HADD2.F32 R36, -RZ, R20.reuse.H0_H0 ;  /* 0x20000014ff247230 */ /* 0x101fe20000004100 */
[----:B------:R-:W-:Y:S01]  /*65f0*/  LOP3.LUT R5, R5, 0xf000f0, RZ, 0xc0, !PT ;  /* 0x00f000f005057812 */ /* 0x000fe200078ec0ff */
[--C-:B------:R-:W-:Y:S01]  /*6600*/  HADD2.F32 R41, -RZ, R35.reuse.H0_H0 ;  /* 0x20000023ff297230 */ /* 0x100fe20000004100 */
[----:B------:R-:W-:Y:S01]  /*6610*/  LOP3.LUT R17, R17, 0x64006400, RZ, 0xfc, !PT ;  /* 0x6400640011117812 */ /* 0x000fe200078efcff */
[----:B------:R-:W-:Y:S01]  /*6620*/  HADD2 R38, R38, -1032, -1032 ;  /* 0xe408e40826267430 */ /* 0x000fe20000000000 */
[----:B------:R-:W-:Y:S01]  /*6630*/  FFMA.FTZ R39, R40, R36, R39 ;  /* 0x0000002428277223 */ /* 0x000fe20000010027 */
[----:B------:R-:W-:Y:S01]  /*6640*/  HADD2.F32 R37, -RZ, R20.H1_H1 ;  /* 0x30000014ff257230 */ /* 0x000fe20000004100 */
[----:B------:R-:W-:Y:S01]  /*6650*/  FFMA.FTZ R16, R36, R41, R16 ;  /* 0x0000002924107223 */ /* 0x000fe20000010010 */
[----:B------:R-:W-:Y:S01]  /*6660*/  HADD2.F32 R35, -RZ, R35.H1_H1 ;  /* 0x30000023ff237230 */ /* 0x000fe20000004100 */
[----:B------:R-:W-:Y:S01]  /*6670*/  LOP3.LUT R4, R4, 0xf000f0, RZ, 0xc0, !PT ;  /* 0x00f000f004047812 */ /* 0x000fe200078ec0ff */
[----:B------:R-:W-:Y:S01]  /*6680*/  HADD2 R17, R17, -1032, -1032 ;  /* 0xe408e40811117430 */ /* 0x000fe20000000000 */
[----:B------:R-:W-:Y:S01]  /*6690*/  LOP3.LUT R6, R6, 0xf000f0, RZ, 0xc0, !PT ;  /* 0x00f000f006067812 */ /* 0x000fe200078ec0ff */
[----:B------:R-:W-:Y:S01]  /*66a0*/  HADD2.F32 R40, -RZ, R38.H0_H0 ;  /* 0x20000026ff287230 */ /* 0x000fe20000004100 */
[----:B------:R-:W-:Y:S01]  /*66b0*/  FFMA.FTZ R35, R37, R35, R16 ;  /* 0x0000002325237223 */ /* 0x000fe20000010010 */
[----:B------:R-:W-:Y:S01]  /*66c0*/  LOP3.LUT R16, R7, 0xf000f0, RZ, 0xc0, !PT ;  /* 0x00f000f007107812 */ /* 0x000fe200078ec0ff */
[--C-:B------:R-:W-:Y:S01]  /*66d0*/  HADD2.F32 R43, -RZ, R17.reuse.H0_H0 ;  /* 0x20000011ff2b7230 */ /* 0x100fe20000004100 */
[----:B------:R-:W-:Y:S01]  /*66e0*/  LOP3.LUT R5, R5, 0x64006400, RZ, 0xfc, !PT ;  /* 0x6400640005057812 */ /* 0x000fe200078efcff */
[----:B------:R-:W-:Y:S01]  /*66f0*/  FFMA.FTZ R40, R36, R40, R33 ;  /* 0x0000002824287223 */ /* 0x000fe20000010021 */
[----:B------:R-:W-:Y:S01]  /*6700*/  LOP3.LUT R7, R4, 0x64006400, RZ, 0xfc, !PT ;  /* 0x6400640004077812 */ /* 0x000fe200078efcff */
[----:B------:R-:W-:Y:S01]  /*6710*/  HADD2.F32 R17, -RZ, R17.H1_H1 ;  /* 0x30000011ff117230 */ /* 0x000fe20000004100 */
[----:B------:R-:W-:Y:S01]  /*6720*/  LOP3.LUT R33, R6, 0x64006400, RZ, 0xfc, !PT ;  /* 0x6400640006217812 */ /* 0x000fe200078efcff */
[----:B------:R-:W-:Y:S01]  /*6730*/  FFMA.FTZ R34, R36, R43, R34 ;  /* 0x0000002b24227223 */ /* 0x000fe20000010022 */
[----:B------:R-:W-:Y:S01]  /*6740*/  LOP3.LUT R41, R16, 0x64006400, RZ, 0xfc, !PT ;  /* 0x6400640010297812 */ /* 0x000fe200078efcff */
[-C--:B------:R-:W-:Y:S01]  /*6750*/  HFMA2 R4, R5, R44.reuse.H0_H0, -72, -72 ;  /* 0xd480d48005047431 */ /* 0x080fe2000004002c */
[----:B------:R-:W-:Y:S01]  /*6760*/  FFMA.FTZ R39, R42, R37, R39 ;  /* 0x000000252a277223 */ /* 0x000fe20000010027 */
[-C--:B------:R-:W-:Y:S01]  /*6770*/  HFMA2 R7, R7, R44.reuse.H0_H0, -72, -72 ;  /* 0xd480d48007077431 */ /* 0x080fe2000004002c */
[----:B------:R-:W-:Y:S01]  /*6780*/  FFMA.FTZ R17, R37, R17, R34 ;  /* 0x0000001125117223 */ /* 0x000fe20000010022 */
[----:B------:R-:W-:-:S02]  /*6790*/  HFMA2 R5, R33, R44.H0_H0, -72, -72 ;  /* 0xd480d48021057431 */ /* 0x000fc4000004002c */
[----:B------:R-:W-:Y:S02]  /*67a0*/  HFMA2 R6, R41, R44.H0_H0, -72, -72 ;  /* 0xd480d48029067431 */ /* 0x000fe4000004002c */
[----:B------:R-:W-:Y:S02]  /*67b0*/  HADD2.F32 R38, -RZ, R38.H1_H1 ;  /* 0x30000026ff267230 */ /* 0x000fe40000004100 */
[----:B------:R-:W-:Y:S02]  /*67c0*/  HADD2.F32 R20, -RZ, R21.H0_H0 ;  /* 0x20000015ff147230 */ /* 0x000fe40000004100 */
[----:B------:R-:W-:Y:S01]  /*67d0*/  HADD2.F32 R34, -RZ, R4.H0_H0 ;  /* 0x20000004ff227230 */ /* 0x000fe20000004100 */
[----:B------:R-:W-:Y:S01]  /*67e0*/  FFMA.FTZ R37, R37, R38, R40 ;  /* 0x0000002625257223 */ /* 0x000fe20000010028 */
[----:B------:R-:W-:Y:S02]  /*67f0*/  HADD2.F32 R33, -RZ, R7.H0_H0 ;  /* 0x20000007ff217230 */ /* 0x000fe40000004100 */
[----:B------:R-:W-:Y:S01]  /*6800*/  HADD2.F32 R36, -RZ, R5.H0_H0 ;  /* 0x20000005ff247230 */ /* 0x000fe20000004100 */
[----:B------:R-:W-:Y:S01]  /*6810*/  FFMA.FTZ R34, R20, R34, R17 ;  /* 0x0000002214227223 */ /* 0x000fe20000010011 */
[----:B------:R-:W-:-:S02]  /*6820*/  HADD2.F32 R16, -RZ, R6.H0_H0 ;  /* 0x20000006ff107230 */ /* 0x000fc40000004100 */
[----:B------:R-:W-:Y:S01]  /*6830*/  HADD2.F32 R21, -RZ, R21.H1_H1 ;  /* 0x30000015ff157230 */ /* 0x000fe20000004100 */
[C---:B------:R-:W-:Y:S01]  /*6840*/  FFMA.FTZ R36, R20.reuse, R36, R35 ;  /* 0x0000002414247223 */ /* 0x040fe20000010023 */
[----:B------:R-:W-:Y:S02]  /*6850*/  HADD2.F32 R4, -RZ, R4.H1_H1 ;  /* 0x30000004ff047230 */ /* 0x000fe40000004100 */
[----:B------:R-:W-:Y:S01]  /*6860*/  HADD2.F32 R38, -RZ, R7.H1_H1 ;  /* 0x30000007ff267230 */ /* 0x000fe20000004100 */
[----:B------:R-:W-:Y:S01]  /*6870*/  FFMA.FTZ R7, R33, R20, R39 ;  /* 0x0000001421077223 */ /* 0x000fe20000010027 */
[----:B------:R-:W-:Y:S01]  /*6880*/  HADD2.F32 R5, -RZ, R5.H1_H1 ;  /* 0x30000005ff057230 */ /* 0x000fe20000004100 */
[----:B------:R-:W-:Y:S01]  /*6890*/  FFMA.FTZ R33, R20, R16, R37 ;  /* 0x0000001014217223 */ /* 0x000fe20000010025 */
[----:B------:R-:W-:Y:S01]  /*68a0*/  HADD2.F32 R20, -RZ, R6.H1_H1 ;  /* 0x30000006ff147230 */ /* 0x000fe20000004100 */
[C---:B------:R-:W-:Y:S01]  /*68b0*/  FFMA.FTZ R6, R21.reuse, R4, R34 ;  /* 0x0000000415067223 */ /* 0x040fe20000010022 */
[--C-:B------:R-:W-:Y:S01]  /*68c0*/  HADD2.F32 R16, -RZ, R0.reuse.H0_H0 ;  /* 0x20000000ff107230 */ /* 0x100fe20000004100 */
[----:B------:R-:W-:Y:S01]  /*68d0*/  FFMA.FTZ R34, R21, R5, R36 ;  /* 0x0000000515227223 */ /* 0x000fe20000010024 */
[----:B------:R-:W-:Y:S01]  /*68e0*/  HADD2.F32 R17, -RZ, R0.H1_H1 ;  /* 0x30000000ff117230 */ /* 0x000fe20000004100 */
[----:B------:R-:W0:Y:S01]  /*68f0*/  LDS.64 R4, [UR4+0x20] ;  /* 0x00002004ff047984 */ /* 0x000e220008000a00 */
[----:B------:R-:W-:-:S02]  /*6900*/  FFMA.FTZ R7, R38, R21, R7 ;  /* 0x0000001526077223 */ /* 0x000fc40000010007 */
[C---:B------:R-:W-:Y:S02]  /*6910*/  FMUL.FTZ R31, R16.reuse, R31 ;  /* 0x0000001f101f7220 */ /* 0x040fe40000410000 */
[C---:B------:R-:W-:Y:S02]  /*6920*/  FMUL.FTZ R32, R17.reuse, R32 ;  /* 0x0000002011207220 */ /* 0x040fe40000410000 */
[----:B------:R-:W-:Y:S01]  /*6930*/  FMUL.FTZ R7, R16, R7 ;  /* 0x0000000710077220 */ /* 0x000fe20000410000 */
[----:B------:R-:W-:Y:S01]  /*6940*/  F2FP.PACK_AB R31, RZ, R31 ;  /* 0x0000001fff1f723e */ /* 0x000fe200000000ff */
[----:B------:R-:W-:Y:S01]  /*6950*/  FMUL.FTZ R6, R17, R6 ;  /* 0x0000000611067220 */ /* 0x000fe20000410000 */
[----:B------:R-:W-:Y:S01]  /*6960*/  F2FP.PACK_AB R32, RZ, R32 ;  /* 0x00000020ff20723e */ /* 0x000fe200000000ff */
[----:B------:R-:W-:Y:S01]  /*6970*/  FFMA.FTZ R33, R21, R20, R33 ;  /* 0x0000001415217223 */ /* 0x000fe20000010021 */
[--C-:B------:R-:W-:Y:S01]  /*6980*/  HADD2.F32 R21, -RZ, R2.reuse.H0_H0 ;  /* 0x20000002ff157230 */ /* 0x100fe20000004100 */
[----:B------:R-:W-:Y:S01]  /*6990*/  F2FP.PACK_AB R7, RZ, R7 ;  /* 0x00000007ff07723e */ /* 0x000fe200000000ff */
[----:B------:R-:W-:Y:S01]  /*69a0*/  HADD2.F32 R20, -RZ, R2.H1_H1 ;  /* 0x30000002ff147230 */ /* 0x000fe20000004100 */
[----:B------:R-:W-:-:S02]  /*69b0*/  PRMT R31, R31, 0x5410, R32 ;  /* 0x000054101f1f7816 */ /* 0x000fc40000000020 */
[----:B------:R-:W-:Y:S01]  /*69c0*/  F2FP.PACK_AB R6, RZ, R6 ;  /* 0x00000006ff06723e */ /* 0x000fe200000000ff */
[----:B------:R-:W-:Y:S02]  /*69d0*/  FMUL.FTZ R30, R21, R30 ;  /* 0x0000001e151e7220 */ /* 0x000fe40000410000 */
[C---:B------:R-:W-:Y:S01]  /*69e0*/  FMUL.FTZ R29, R20.reuse, R29 ;  /* 0x0000001d141d7220 */ /* 0x040fe20000410000 */
[----:B------:R-:W-:Y:S01]  /*69f0*/  HFMA2.MMA R25, R31, 1, 1, R25 ;  /* 0x3c003c001f197835 */ /* 0x000fe20000000019 */
[----:B------:R-:W-:Y:S01]  /*6a00*/  PRMT R7, R7, 0x5410, R6 ;  /* 0x0000541007077816 */ /* 0x000fe20000000006 */
[----:B------:R-:W-:Y:S01]  /*6a10*/  FMUL.FTZ R34, R21, R34 ;  /* 0x0000002215227220 */ /* 0x000fe20000410000 */
[----:B------:R-:W-:Y:S01]  /*6a20*/  F2FP.PACK_AB R30, RZ, R30 ;  /* 0x0000001eff1e723e */ /* 0x000fe200000000ff */
[----:B------:R-:W-:Y:S01]  /*6a30*/  FMUL.FTZ R33, R20, R33 ;  /* 0x0000002114217220 */ /* 0x000fe20000410000 */
[----:B------:R-:W-:Y:S02]  /*6a40*/  F2FP.PACK_AB R29, RZ, R29 ;  /* 0x0000001dff1d723e */ /* 0x000fe400000000ff */
[----:B--2---:R-:W-:Y:S01]  /*6a50*/  LOP3.LUT R6, R8, 0xf000f, RZ, 0xc0, !PT ;  /* 0x000f000f08067812 */ /* 0x004fe200078ec0ff */
[----:B------:R-:W-:Y:S01]  /*6a60*/  HFMA2.MMA R25, R7, 1, 1, R25 ;  /* 0x3c003c0007197835 */ /* 0x000fe20000000019 */
[----:B------:R-:W-:-:S02]  /*6a70*/  LOP3.LUT R7, R9, 0xf000f, RZ, 0xc0, !PT ;  /* 0x000f000f09077812 */ /* 0x000fc400078ec0ff */
[----:B------:R-:W-:Y:S02]  /*6a80*/  PRMT R30, R30, 0x5410, R29 ;  /* 0x000054101e1e7816 */ /* 0x000fe4000000001d */
[----:B------:R-:W-:Y:S02]  /*6a90*/  F2FP.PACK_AB R34, RZ, R34 ;  /* 0x00000022ff22723e */ /* 0x000fe400000000ff */
[----:B------:R-:W-:Y:S01]  /*6aa0*/  F2FP.PACK_AB R33, RZ, R33 ;  /* 0x00000021ff21723e */ /* 0x000fe200000000ff */
[----:B------:R-:W-:Y:S01]  /*6ab0*/  HADD2 R24, R30, R24 ;  /* 0x000000181e187230 */ /* 0x000fe20000000000 */
[----:B------:R-:W-:Y:S02]  /*6ac0*/  LOP3.LUT R6, R6, 0x64006400, RZ, 0xfc, !PT ;  /* 0x6400640006067812 */ /* 0x000fe400078efcff */
[----:B------:R-:W-:Y:S01]  /*6ad0*/  LOP3.LUT R31, R11, 0xf000f, RZ, 0xc0, !PT ;  /* 0x000f000f0b1f7812 */ /* 0x000fe200078ec0ff */
[----:B0-----:R-:W-:Y:S01]  /*6ae0*/  HADD2.F32 R32, -RZ, R4.H1_H1 ;  /* 0x30000004ff207230 */ /* 0x001fe20000004100 */
[----:B------:R-:W-:Y:S01]  /*6af0*/  LOP3.LUT R7, R7, 0x64006400, RZ, 0xfc, !PT ;  /* 0x6400640007077812 */ /* 0x000fe200078efcff */
[----:B------:R-:W-:Y:S01]  /*6b00*/  HADD2 R6, R6, -1032, -1032 ;  /* 0xe408e40806067430 */ /* 0x000fe20000000000 */
[----:B------:R-:W-:-:S02]  /*6b10*/  PRMT R34, R34, 0x5410, R33 ;  /* 0x0000541022227816 */ /* 0x000fc40000000021 */
[----:B------:R-:W-:Y:S01]  /*6b20*/  LOP3.LUT R29, R10, 0xf000f, RZ, 0xc0, !PT ;  /* 0x000f000f0a1d7812 */ /* 0x000fe200078ec0ff */
[----:B------:R-:W-:Y:S01]  /*6b30*/  HADD2 R7, R7, -1032, -1032 ;  /* 0xe408e40807077430 */ /* 0x000fe20000000000 */
[----:B------:R-:W-:Y:S02]  /*6b40*/  LOP3.LUT R31, R31, 0x64006400, RZ, 0xfc, !PT ;  /* 0x640064001f1f7812 */ /* 0x000fe400078efcff */
[----:B------:R-:W-:Y:S01]  /*6b50*/  HFMA2.MMA R24, R34, 1, 1, R24 ;  /* 0x3c003c0022187835 */ /* 0x000fe20000000018 */
[----:B------:R-:W-:Y:S01]  /*6b60*/  LOP3.LUT R30, R29, 0x64006400, RZ, 0xfc, !PT ;  /* 0x640064001d1e7812 */ /* 0x000fe200078efcff */
[--C-:B------:R-:W-:Y:S02]  /*6b70*/  HADD2.F32 R34, -RZ, R6.reuse.H0_H0 ;  /* 0x20000006ff227230 */ /* 0x100fe40000004100 */
[----:B------:R-:W-:Y:S02]  /*6b80*/  HADD2.F32 R29, -RZ, R6.H1_H1 ;  /* 0x30000006ff1d7230 */ /* 0x000fe40000004100 */
[----:B------:R-:W-:-:S02]  /*6b90*/  HADD2 R33, R31, -1032, -1032 ;  /* 0xe408e4081f217430 */ /* 0x000fc40000000000 */
[--C-:B------:R-:W-:Y:S02]  /*6ba0*/  HADD2.F32 R6, -RZ, R7.reuse.H0_H0 ;  /* 0x20000007ff067230 */ /* 0x100fe40000004100 */
[----:B------:R-:W-:Y:S02]  /*6bb0*/  HADD2.F32 R31, -RZ, R4.H0_H0 ;  /* 0x20000004ff1f7230 */ /* 0x000fe40000004100 */
[----:B------:R-:W-:Y:S02]  /*6bc0*/  HADD2 R30, R30, -1032, -1032 ;  /* 0xe408e4081e1e7430 */ /* 0x000fe40000000000 */
[----:B------:R-:W-:Y:S01]  /*6bd0*/  HADD2.F32 R35, -RZ, R7.H1_H1 ;  /* 0x30000007ff237230 */ /* 0x000fe20000004100 */
[C---:B------:R-:W-:Y:S01]  /*6be0*/  FFMA.FTZ R4, R31.reuse, R6, RZ ;  /* 0x000000061f047223 */ /* 0x040fe200000100ff */
[--C-:B------:R-:W-:Y:S01]  /*6bf0*/  HADD2.F32 R38, -RZ, R33.reuse.H0_H0 ;  /* 0x20000021ff267230 */ /* 0x100fe20000004100 */
[----:B------:R-:W-:Y:S01]  /*6c00*/  FFMA.FTZ R34, R34, R31, RZ ;  /* 0x0000001f22227223 */ /* 0x000fe200000100ff */
[--C-:B------:R-:W-:Y:S01]  /*6c10*/  HADD2.F32 R36, -RZ, R30.reuse.H0_H0 ;  /* 0x2000001eff247230 */ /* 0x100fe20000004100 */
[----:B------:R-:W-:Y:S01]  /*6c20*/  FFMA.FTZ R4, R32, R35, R4 ;  /* 0x0000002320047223 */ /* 0x000fe20000010004 */
[----:B------:R-:W-:Y:S01]  /*6c30*/  LOP3.LUT R35, R8, 0xf000f0, RZ, 0xc0, !PT ;  /* 0x00f000f008237812 */ /* 0x000fe200078ec0ff */
[----:B------:R-:W0:Y:S01]  /*6c40*/  LDS.64 R6, [UR4+0x28] ;  /* 0x00002804ff067984 */ /* 0x000e220008000a00 */
[----:B------:R-:W-:Y:S01]  /*6c50*/  HADD2.F32 R37, -RZ, R30.H1_H1 ;  /* 0x3000001eff257230 */ /* 0x000fe20000004100 */
[C---:B------:R-:W-:Y:S01]  /*6c60*/  FFMA.FTZ R30, R31.reuse, R36, RZ ;  /* 0x000000241f1e7223 */ /* 0x040fe200000100ff */
[----:B------:R-:W-:Y:S01]  /*6c70*/  HADD2.F32 R33, -RZ, R33.H1_H1 ;  /* 0x30000021ff217230 */ /* 0x000fe20000004100 */
[----:B------:R-:W-:Y:S01]  /*6c80*/  FFMA.FTZ R31, R31, R38, RZ ;  /* 0x000000261f1f7223 */ /* 0x000fe200000100ff */
[----:B------:R-:W-:Y:S01]  /*6c90*/  LOP3.LUT R36, R9, 0xf000f0, RZ, 0xc0, !PT ;  /* 0x00f000f009247812 */ /* 0x000fe200078ec0ff */
[----:B------:R-:W-:Y:S01]  /*6ca0*/  FFMA.FTZ R29, R29, R32, R34 ;  /* 0x000000201d1d7223 */ /* 0x000fe20000010022 */
[----:B------:R-:W-:Y:S01]  /*6cb0*/  LOP3.LUT R35, R35, 0x64006400, RZ, 0xfc, !PT ;  /* 0x6400640023237812 */ /* 0x000fe200078efcff */
[----:B------:R-:W-:Y:S01]  /*6cc0*/  FFMA.FTZ R30, R32, R37, R30 ;  /* 0x00000025201e7223 */ /* 0x000fe2000001001e */
[----:B------:R-:W-:Y:S01]  /*6cd0*/  LOP3.LUT R38, R10, 0xf000f0, RZ, 0xc0, !PT ;  /* 0x00f000f00a267812 */ /* 0x000fe200078ec0ff */
[----:B------:R-:W-:Y:S01]  /*6ce0*/  FFMA.FTZ R32, R32, R33, R31 ;  /* 0x0000002120207223 */ /* 0x000fe2000001001f */
[----:B------:R-:W-:Y:S01]  /*6cf0*/  LOP3.LUT R34, R11, 0xf000f0, RZ, 0xc0, !PT ;  /* 0x00f000f00b227812 */ /* 0x000fe200078ec0ff */
[----:B------:R-:W-:Y:S01]  /*6d00*/  HFMA2 R31, R35, R44.H0_H0, -72, -72 ;  /* 0xd480d480231f7431 */ /* 0x000fe2000004002c */
[----:B------:R-:W-:-:S02]  /*6d10*/  LOP3.LUT R37, R36, 0x64006400, RZ, 0xfc, !PT ;  /* 0x6400640024257812 */ /* 0x000fc400078efcff */
[----:B------:R-:W-:Y:S02]  /*6d20*/  LOP3.LUT R39, R38, 0x64006400, RZ, 0xfc, !PT ;  /* 0x6400640026277812 */ /* 0x000fe400078efcff */
[----:B------:R-:W-:Y:S01]  /*6d30*/  LOP3.LUT R41, R34, 0x64006400, RZ, 0xfc, !PT ;  /* 0x6400640022297812 */ /* 0x000fe200078efcff */
[-C--:B------:R-:W-:Y:S01]  /*6d40*/  HFMA2 R33, R37, R44.reuse.H0_H0, -72, -72 ;  /* 0xd480d48025217431 */ /* 0x080fe2000004002c */
[----:B------:R-:W-:Y:S01]  /*6d50*/  SHF.R.U32.HI R8, RZ, 0x8, R8 ;  /* 0x00000008ff087819 */ /* 0x000fe20000011608 */
[----:B------:R-:W-:Y:S01]  /*6d60*/  HADD2.F32 R37, -RZ, R5.H0_H0 ;  /* 0x20000005ff257230 */ /* 0x000fe20000004100 */
[----:B------:R-:W-:Y:S01]  /*6d70*/  SHF.R.U32.HI R9, RZ, 0x8, R9 ;  /* 0x00000008ff097819 */ /* 0x000fe20000011609 */
[----:B------:R-:W-:Y:S01]  /*6d80*/  HADD2.F32 R40, -RZ, R31.H0_H0 ;  /* 0x2000001fff287230 */ /* 0x000fe20000004100 */
[----:B------:R-:W-:Y:S01]  /*6d90*/  SHF.R.U32.HI R10, RZ, 0x8, R10 ;  /* 0x00000008ff0a7819 */ /* 0x000fe2000001160a */
[-C--:B------:R-:W-:Y:S01]  /*6da0*/  HFMA2 R35, R39, R44.reuse.H0_H0, -72, -72 ;  /* 0xd480d48027237431 */ /* 0x080fe2000004002c */
[----:B------:R-:W-:Y:S01]  /*6db0*/  SHF.R.U32.HI R11, RZ, 0x8, R11 ;  /* 0x00000008ff0b7819 */ /* 0x000fe2000001160b */
[----:B------:R-:W-:Y:S01]  /*6dc0*/  HFMA2 R34, R41, R44.H0_H0, -72, -72 ;  /* 0xd480d48029227431 */ /* 0x000fe2000004002c */
[----:B------:R-:W-:Y:S01]  /*6dd0*/  FFMA.FTZ R40, R40, R37, R29 ;  /* 0x0000002528287223 */ /* 0x000fe2000001001d */
[----:B------:R-:W-:-:S02]  /*6de0*/  HADD2.F32 R38, -RZ, R33.H0_H0 ;  /* 0x20000021ff267230 */ /* 0x000fc40000004100 */
[----:B------:R-:W-:Y:S02]  /*6df0*/  HADD2.F32 R36, -RZ, R35.H0_H0 ;  /* 0x20000023ff247230 */ /* 0x000fe40000004100 */
[--C-:B------:R-:W-:Y:S01]  /*6e00*/  HADD2.F32 R29, -RZ, R34.reuse.H0_H0 ;  /* 0x20000022ff1d7230 */ /* 0x100fe20000004100 */
        /* <DEDUP_REMOVED lines=13> */
[----:B------:R-:W-:Y:S01]  /*6ee0*/  LOP3.LUT R30, R10, 0xf000f, RZ, 0xc0, !PT ;  /* 0x000f000f0a1e7812 */ /* 0x000fe200078ec0ff */
[----:B------:R-:W-:Y:S01]  /*6ef0*/  FFMA.FTZ R31, R5, R34, R32 ;  /* 0x00000022051f7223 */ /* 0x000fe20000010020 */
[----:B------:R-:W-:Y:S01]  /*6f00*/  LOP3.LUT R5, R9, 0xf000f, RZ, 0xc0, !PT ;  /* 0x000f000f09057812 */ /* 0x000fe200078ec0ff */
[----:B------:R-:W-:Y:S01]  /*6f10*/  HADD2 R34, R29, -1032, -1032 ;  /* 0xe408e4081d227430 */ /* 0x000fe20000000000 */
[----:B------:R-:W-:Y:S01]  /*6f20*/  LOP3.LUT R35, R11, 0xf000f, RZ, 0xc0, !PT ;  /* 0x000f000f0b237812 */ /* 0x000fe200078ec0ff */
[--C-:B0-----:R-:W-:Y:S01]  /*6f30*/  HADD2.F32 R32, -RZ, R6.reuse.H0_H0 ;  /* 0x20000006ff207230 */ /* 0x101fe20000004100 */
[----:B------:R-:W-:Y:S01]  /*6f40*/  LOP3.LUT R5, R5, 0x64006400, RZ, 0xfc, !PT ;  /* 0x6400640005057812 */ /* 0x000fe200078efcff */
[----:B------:R-:W-:Y:S01]  /*6f50*/  HADD2.F32 R6, -RZ, R6.H1_H1 ;  /* 0x30000006ff067230 */ /* 0x000fe20000004100 */
[----:B------:R-:W-:Y:S01]  /*6f60*/  LOP3.LUT R30, R30, 0x64006400, RZ, 0xfc, !PT ;  /* 0x640064001e1e7812 */ /* 0x000fe200078efcff */
[----:B------:R-:W-:Y:S01]  /*6f70*/  HADD2.F32 R39, -RZ, R34.H0_H0 ;  /* 0x20000022ff277230 */ /* 0x000fe20000004100 */
[----:B------:R-:W-:Y:S01]  /*6f80*/  LOP3.LUT R36, R35, 0x64006400, RZ, 0xfc, !PT ;  /* 0x6400640023247812 */ /* 0x000fe200078efcff */
[----:B------:R-:W-:Y:S01]  /*6f90*/  HADD2 R35, R5, -1032, -1032 ;  /* 0xe408e40805237430 */ /* 0x000fe20000000000 */
[----:B------:R-:W-:Y:S01]  /*6fa0*/  LOP3.LUT R10, R10, 0xf000f0, RZ, 0xc0, !PT ;  /* 0x00f000f00a0a7812 */ /* 0x000fe200078ec0ff */
[----:B------:R-:W-:Y:S01]  /*6fb0*/  HADD2 R5, R30, -1032, -1032 ;  /* 0xe408e4081e057430 */ /* 0x000fe20000000000 */
[----:B------:R-:W-:Y:S01]  /*6fc0*/  FFMA.FTZ R37, R39, R32, R37 ;  /* 0x0000002027257223 */ /* 0x000fe20000010025 */
[----:B------:R-:W-:-:S02]  /*6fd0*/  HADD2 R30, R36, -1032, -1032 ;  /* 0xe408e408241e7430 */ /* 0x000fc40000000000 */
[----:B------:R-:W-:Y:S02]  /*6fe0*/  HADD2.F32 R38, -RZ, R35.H0_H0 ;  /* 0x20000023ff267230 */ /* 0x000fe40000004100 */
[----:B------:R-:W-:Y:S02]  /*6ff0*/  HADD2.F32 R39, -RZ, R5.H0_H0 ;  /* 0x20000005ff277230 */ /* 0x000fe40000004100 */
[----:B------:R-:W-:Y:S01]  /*7000*/  HADD2.F32 R36, -RZ, R30.H0_H0 ;  /* 0x2000001eff247230 */ /* 0x000fe20000004100 */
[C---:B------:R-:W-:Y:S01]  /*7010*/  FFMA.FTZ R33, R32.reuse, R38, R33 ;  /* 0x0000002620217223 */ /* 0x040fe20000010021 */
[----:B------:R-:W-:Y:S01]  /*7020*/  HADD2.F32 R38, -RZ, R34.H1_H1 ;  /* 0x30000022ff267230 */ /* 0x000fe20000004100 */
[----:B------:R-:W-:Y:S01]  /*7030*/  FFMA.FTZ R39, R32, R39, R4 ;  /* 0x0000002720277223 */ /* 0x000fe20000010004 */
[----:B------:R-:W-:Y:S01]  /*7040*/  HADD2.F32 R34, -RZ, R35.H1_H1 ;  /* 0x30000023ff227230 */ /* 0x000fe20000004100 */
[----:B------:R-:W-:Y:S01]  /*7050*/  LOP3.LUT R4, R8, 0xf000f0, RZ, 0xc0, !PT ;  /* 0x00f000f008047812 */ /* 0x000fe200078ec0ff */
[----:B------:R-:W-:Y:S01]  /*7060*/  HADD2.F32 R35, -RZ, R5.H1_H1 ;  /* 0x30000005ff237230 */ /* 0x000fe20000004100 */
[----:B------:R-:W-:Y:S01]  /*7070*/  LOP3.LUT R5, R9, 0xf000f0, RZ, 0xc0, !PT ;  /* 0x00f000f009057812 */ /* 0x000fe200078ec0ff */
[----:B------:R-:W-:Y:S01]  /*7080*/  FFMA.FTZ R31, R32, R36, R31 ;  /* 0x00000024201f7223 */ /* 0x000fe2000001001f */
[----:B------:R-:W-:Y:S01]  /*7090*/  LOP3.LUT R9, R4, 0x64006400, RZ, 0xfc, !PT ;  /* 0x6400640004097812 */ /* 0x000fe200078efcff */
[C---:B------:R-:W-:Y:S01]  /*70a0*/  FFMA.FTZ R34, R6.reuse, R34, R33 ;  /* 0x0000002206227223 */ /* 0x040fe20000010021 */
[----:B------:R-:W-:Y:S01]  /*70b0*/  LOP3.LUT R33, R5, 0x64006400, RZ, 0xfc, !PT ;  /* 0x6400640005217812 */ /* 0x000fe200078efcff */
[----:B------:R-:W-:Y:S01]  /*70c0*/  FFMA.FTZ R8, R6, R35, R39 ;  /* 0x0000002306087223 */ /* 0x000fe20000010027 */
[----:B------:R-:W0:Y:S01]  /*70d0*/  LDS.64 R4, [UR4+0x30] ;  /* 0x00003004ff047984 */ /* 0x000e220008000a00 */
[----:B------:R-:W-:Y:S01]  /*70e0*/  LOP3.LUT R35, R11, 0xf000f0, RZ, 0xc0, !PT ;  /* 0x00f000f00b237812 */ /* 0x000fe200078ec0ff */
[----:B------:R-:W-:Y:S01]  /*70f0*/  FFMA.FTZ R32, R38, R6, R37 ;  /* 0x0000000626207223 */ /* 0x000fe20000010025 */
[----:B------:R-:W-:Y:S01]  /*7100*/  LOP3.LUT R11, R10, 0x64006400, RZ, 0xfc, !PT ;  /* 0x640064000a0b7812 */ /* 0x000fe200078efcff */
[-C--:B------:R-:W-:Y:S01]  /*7110*/  HFMA2 R10, R9, R44.reuse.H0_H0, -72, -72 ;  /* 0xd480d480090a7431 */ /* 0x080fe2000004002c */
[----:B------:R-:W-:Y:S01]  /*7120*/  LOP3.LUT R35, R35, 0x64006400, RZ, 0xfc, !PT ;  /* 0x6400640023237812 */ /* 0x000fe200078efcff */
[----:B------:R-:W-:-:S02]  /*7130*/  HFMA2 R9, R33, R44.H0_H0, -72, -72 ;  /* 0xd480d48021097431 */ /* 0x000fc4000004002c */
[----:B------:R-:W-:Y:S02]  /*7140*/  HADD2.F32 R37, -RZ, R30.H1_H1 ;  /* 0x3000001eff257230 */ /* 0x000fe40000004100 */
[----:B------:R-:W-:Y:S02]  /*7150*/  HADD2.F32 R29, -RZ, R7.H0_H0 ;  /* 0x20000007ff1d7230 */ /* 0x000fe40000004100 */
[-C--:B------:R-:W-:Y:S01]  /*7160*/  HFMA2 R30, R11, R44.reuse.H0_H0, -72, -72 ;  /* 0xd480d4800b1e7431 */ /* 0x080fe2000004002c */
[----:B------:R-:W-:Y:S01]  /*7170*/  FFMA.FTZ R6, R6, R37, R31 ;  /* 0x0000002506067223 */ /* 0x000fe2000001001f */
[----:B------:R-:W-:Y:S02]  /*7180*/  HADD2.F32 R33, -RZ, R10.H0_H0 ;  /* 0x2000000aff217230 */ /* 0x000fe40000004100 */
[-C--:B------:R-:W-:Y:S01]  /*7190*/  HFMA2 R11, R35, R44.reuse.H0_H0, -72, -72 ;  /* 0xd480d480230b7431 */ /* 0x080fe2000004002c */
[C---:B----4-:R-:W-:Y:S01]  /*71a0*/  LOP3.LUT R35, R12.reuse, 0xf000f0, RZ, 0xc0, !PT ;  /* 0x00f000f00c237812 */ /* 0x050fe200078ec0ff */
[----:B------:R-:W-:Y:S01]  /*71b0*/  HADD2.F32 R36, -RZ, R9.H0_H0 ;  /* 0x20000009ff247230 */ /* 0x000fe20000004100 */
[----:B------:R-:W-:Y:S01]  /*71c0*/  FFMA.FTZ R32, R33, R29, R32 ;  /* 0x0000001d21207223 */ /* 0x000fe20000010020 */
[----:B------:R-:W-:Y:S01]  /*71d0*/  HADD2.F32 R31, -RZ, R30.H0_H0 ;  /* 0x2000001eff1f7230 */ /* 0x000fe20000004100 */
[----:B------:R-:W-:Y:S01]  /*71e0*/  LOP3.LUT R35, R35, 0x64006400, RZ, 0xfc, !PT ;  /* 0x6400640023237812 */ /* 0x000fe200078efcff */
        /* <DEDUP_REMOVED lines=8> */
[----:B------:R-:W-:Y:S01]  /*7270*/  SHF.R.U32.HI R12, RZ, 0x8, R12 ;  /* 0x00000008ff0c7819 */ /* 0x000fe2000001160c */
[----:B------:R-:W-:Y:S01]  /*7280*/  HADD2.F32 R8, -RZ, R9.H1_H1 ;  /* 0x30000009ff087230 */ /* 0x000fe20000004100 */
[----:B------:R-:W-:Y:S01]  /*7290*/  LOP3.LUT R29, R29, 0x64006400, RZ, 0xfc, !PT ;  /* 0x640064001d1d7812 */ /* 0x000fe200078efcff */
[----:B------:R-:W-:Y:S01]  /*72a0*/  FFMA.FTZ R9, R10, R7, R32 ;  /* 0x000000070a097223 */ /* 0x000fe20000010020 */
[----:B------:R-:W-:Y:S01]  /*72b0*/  HADD2.F32 R11, -RZ, R11.H1_H1 ;  /* 0x3000000bff0b7230 */ /* 0x000fe20000004100 */
[----:B------:R-:W-:Y:S01]  /*72c0*/  FFMA.FTZ R10, R7, R30, R31 ;  /* 0x0000001e070a7223 */ /* 0x000fe2000001001f */
[----:B------:R-:W-:Y:S01]  /*72d0*/  LOP3.LUT R30, R13, 0xf000f, RZ, 0xc0, !PT ;  /* 0x000f000f0d1e7812 */ /* 0x000fe200078ec0ff */
[----:B------:R-:W-:Y:S01]  /*72e0*/  HADD2 R29, R29, -1032, -1032 ;  /* 0xe408e4081d1d7430 */ /* 0x000fe20000000000 */
[----:B------:R-:W-:Y:S01]  /*72f0*/  LOP3.LUT R31, R14, 0xf000f, RZ, 0xc0, !PT ;  /* 0x000f000f0e1f7812 */ /* 0x000fe200078ec0ff */
[C---:B------:R-:W-:Y:S01]  /*7300*/  FFMA.FTZ R8, R7.reuse, R8, R34 ;  /* 0x0000000807087223 */ /* 0x040fe20000010022 */
[----:B------:R-:W-:Y:S01]  /*7310*/  LOP3.LUT R30, R30, 0x64006400, RZ, 0xfc, !PT ;  /* 0x640064001e1e7812 */ /* 0x000fe200078efcff */
[----:B------:R-:W-:Y:S01]  /*7320*/  FFMA.FTZ R11, R7, R11, R6 ;  /* 0x0000000b070b7223 */ /* 0x000fe20000010006 */
[----:B------:R-:W-:Y:S01]  /*7330*/  LOP3.LUT R31, R31, 0x64006400, RZ, 0xfc, !PT ;  /* 0x640064001f1f7812 */ /* 0x000fe200078efcff */
[--C-:B------:R-:W-:Y:S01]  /*7340*/  HADD2.F32 R6, -RZ, R29.reuse.H0_H0 ;  /* 0x2000001dff067230 */ /* 0x100fe20000004100 */
[----:B------:R-:W-:Y:S01]  /*7350*/  LOP3.LUT R32, R15, 0xf000f, RZ, 0xc0, !PT ;  /* 0x000f000f0f207812 */ /* 0x000fe200078ec0ff */
[----:B------:R-:W-:Y:S01]  /*7360*/  HADD2.F32 R7, -RZ, R29.H1_H1 ;  /* 0x3000001dff077230 */ /* 0x000fe20000004100 */
[----:B------:R-:W-:Y:S01]  /*7370*/  FMUL.FTZ R9, R16, R9 ;  /* 0x0000000910097220 */ /* 0x000fe20000410000 */
[--C-:B0-----:R-:W-:Y:S01]  /*7380*/  HADD2.F32 R29, -RZ, R4.reuse.H0_H0 ;  /* 0x20000004ff1d7230 */ /* 0x101fe20000004100 */
[----:B------:R-:W-:Y:S01]  /*7390*/  LOP3.LUT R32, R32, 0x64006400, RZ, 0xfc, !PT ;  /* 0x6400640020207812 */ /* 0x000fe200078efcff */
[----:B------:R-:W-:Y:S01]  /*73a0*/  HADD2 R30, R30, -1032, -1032 ;  /* 0xe408e4081e1e7430 */ /* 0x000fe20000000000 */
[----:B------:R-:W-:Y:S01]  /*73b0*/  FMUL.FTZ R8, R17, R8 ;  /* 0x0000000811087220 */ /* 0x000fe20000410000 */
[----:B------:R-:W-:Y:S01]  /*73c0*/  HADD2 R31, R31, -1032, -1032 ;  /* 0xe408e4081f1f7430 */ /* 0x000fe20000000000 */
[----:B------:R-:W-:Y:S01]  /*73d0*/  F2FP.PACK_AB R9, RZ, R9 ;  /* 0x00000009ff09723e */ /* 0x000fe200000000ff */
[----:B------:R-:W-:Y:S01]  /*73e0*/  HADD2.F32 R34, -RZ, R4.H1_H1 ;  /* 0x30000004ff227230 */ /* 0x000fe20000004100 */
[----:B------:R-:W-:Y:S01]  /*73f0*/  FFMA.FTZ R4, R6, R29, RZ ;  /* 0x0000001d06047223 */ /* 0x000fe200000100ff */
[--C-:B------:R-:W-:Y:S01]  /*7400*/  HADD2.F32 R36, -RZ, R30.reuse.H0_H0 ;  /* 0x2000001eff247230 */ /* 0x100fe20000004100 */
[----:B------:R-:W-:Y:S01]  /*7410*/  F2FP.PACK_AB R8, RZ, R8 ;  /* 0x00000008ff08723e */ /* 0x000fe200000000ff */
[--C-:B------:R-:W-:Y:S01]  /*7420*/  HADD2.F32 R38, -RZ, R31.reuse.H0_H0 ;  /* 0x2000001fff267230 */ /* 0x100fe20000004100 */
[----:B------:R-:W-:Y:S01]  /*7430*/  FFMA.FTZ R4, R7, R34, R4 ;  /* 0x0000002207047223 */ /* 0x000fe20000010004 */
[----:B------:R-:W-:Y:S01]  /*7440*/  HADD2 R32, R32, -1032, -1032 ;  /* 0xe408e40820207430 */ /* 0x000fe20000000000 */
[----:B------:R-:W0:Y:S01]  /*7450*/  LDS.64 R6, [UR4+0x38] ;  /* 0x00003804ff067984 */ /* 0x000e220008000a00 */
[----:B------:R-:W-:Y:S01]  /*7460*/  HADD2.F32 R33, -RZ, R30.H1_H1 ;  /* 0x3000001eff217230 */ /* 0x000fe20000004100 */
[C---:B------:R-:W-:Y:S01]  /*7470*/  FFMA.FTZ R30, R29.reuse, R36, RZ ;  /* 0x000000241d1e7223 */ /* 0x040fe200000100ff */
[----:B------:R-:W-:Y:S01]  /*7480*/  HADD2.F32 R31, -RZ, R31.H1_H1 ;  /* 0x3000001fff1f7230 */ /* 0x000fe20000004100 */
[----:B------:R-:W-:Y:S01]  /*7490*/  FFMA.FTZ R38, R29, R38, RZ ;  /* 0x000000261d267223 */ /* 0x000fe200000100ff */
[--C-:B------:R-:W-:Y:S01]  /*74a0*/  HADD2.F32 R40, -RZ, R32.reuse.H0_H0 ;  /* 0x20000020ff287230 */ /* 0x100fe20000004100 */
[----:B------:R-:W-:Y:S01]  /*74b0*/  LOP3.LUT R36, R13, 0xf000f0, RZ, 0xc0, !PT ;  /* 0x00f000f00d247812 */ /* 0x000fe200078ec0ff */
[C---:B------:R-:W-:Y:S01]  /*74c0*/  FFMA.FTZ R30, R34.reuse, R33, R30 ;  /* 0x00000021221e7223 */ /* 0x040fe2000001001e */
[----:B------:R-:W-:Y:S01]  /*74d0*/  HADD2.F32 R33, -RZ, R32.H1_H1 ;  /* 0x30000020ff217230 */ /* 0x000fe20000004100 */
[----:B------:R-:W-:Y:S01]  /*74e0*/  FFMA.FTZ R31, R34, R31, R38 ;  /* 0x0000001f221f7223 */ /* 0x000fe20000010026 */
[----:B------:R-:W-:Y:S01]  /*74f0*/  LOP3.LUT R38, R14, 0xf000f0, RZ, 0xc0, !PT ;  /* 0x00f000f00e267812 */ /* 0x000fe200078ec0ff */
[----:B------:R-:W-:Y:S01]  /*7500*/  FFMA.FTZ R29, R29, R40, RZ ;  /* 0x000000281d1d7223 */ /* 0x000fe200000100ff */
[----:B------:R-:W-:Y:S01]  /*7510*/  LOP3.LUT R37, R36, 0x64006400, RZ, 0xfc, !PT ;  /* 0x6400640024257812 */ /* 0x000fe200078efcff */
[-C--:B------:R-:W-:Y:S01]  /*7520*/  HFMA2 R36, R35, R44.reuse.H0_H0, -72, -72 ;  /* 0xd480d48023247431 */ /* 0x080fe2000004002c */
[----:B------:R-:W-:Y:S01]  /*7530*/  LOP3.LUT R39, R38, 0x64006400, RZ, 0xfc, !PT ;  /* 0x6400640026277812 */ /* 0x000fe200078efcff */
[----:B------:R-:W-:Y:S01]  /*7540*/  FFMA.FTZ R34, R34, R33, R29 ;  /* 0x0000002122227223 */ /* 0x000fe2000001001d */
[----:B------:R-:W-:Y:S01]  /*7550*/  LOP3.LUT R32, R15, 0xf000f0, RZ, 0xc0, !PT ;  /* 0x00f000f00f207812 */ /* 0x000fe200078ec0ff */
[-C--:B------:R-:W-:Y:S01]  /*7560*/  HFMA2 R33, R37, R44.reuse.H0_H0, -72, -72 ;  /* 0xd480d48025217431 */ /* 0x080fe2000004002c */
[----:B------:R-:W-:Y:S01]  /*7570*/  SHF.R.U32.HI R13, RZ, 0x8, R13 ;  /* 0x00000008ff0d7819 */ /* 0x000fe2000001160d */
[-C--:B------:R-:W-:Y:S01]  /*7580*/  HFMA2 R35, R39, R44.reuse.H0_H0, -72, -72 ;  /* 0xd480d48027237431 */ /* 0x080fe2000004002c */
[----:B------:R-:W-:Y:S01]  /*7590*/  LOP3.LUT R29, R32, 0x64006400, RZ, 0xfc, !PT ;  /* 0x64006400201d7812 */ /* 0x000fe200078efcff */
[----:B------:R-:W-:Y:S01]  /*75a0*/  HADD2.F32 R37, -RZ, R5.H0_H0 ;  /* 0x20000005ff257230 */ /* 0x000fe20000004100 */
[----:B------:R-:W-:Y:S01]  /*75b0*/  SHF.R.U32.HI R14, RZ, 0x8, R14 ;  /* 0x00000008ff0e7819 */ /* 0x000fe2000001160e */
[----:B------:R-:W-:Y:S01]  /*75c0*/  HADD2.F32 R39, -RZ, R33.H0_H0 ;  /* 0x20000021ff277230 */ /* 0x000fe20000004100 */
[----:B------:R-:W-:Y:S01]  /*75d0*/  SHF.R.U32.HI R15, RZ, 0x8, R15 ;  /* 0x00000008ff0f7819 */ /* 0x000fe2000001160f */
[----:B------:R-:W-:Y:S01]  /*75e0*/  HADD2.F32 R38, -RZ, R35.H0_H0 ;  /* 0x20000023ff267230 */ /* 0x000fe20000004100 */
[----:B------:R-:W-:Y:S01]  /*75f0*/  FMUL.FTZ R10, R21, R10 ;  /* 0x0000000a150a7220 */ /* 0x000fe20000410000 */
[--C-:B------:R-:W-:Y:S01]  /*7600*/  HADD2.F32 R40, -RZ, R36.reuse.H0_H0 ;  /* 0x20000024ff287230 */ /* 0x100fe20000004100 */
[C---:B------:R-:W-:Y:S01]  /*7610*/  FFMA.FTZ R30, R37.reuse, R39, R30 ;  /* 0x00000027251e7223 */ /* 0x040fe2000001001e */
[----:B------:R-:W-:Y:S01]  /*7620*/  LOP3.LUT R39, R12, 0xf000f, RZ, 0xc0, !PT ;  /* 0x000f000f0c277812 */ /* 0x000fe200078ec0ff */
[-C--:B------:R-:W-:Y:S01]  /*7630*/  HFMA2 R32, R29, R44.reuse.H0_H0, -72, -72 ;  /* 0xd480d4801d207431 */ /* 0x080fe2000004002c */
[----:B------:R-:W-:Y:S01]  /*7640*/  FFMA.FTZ R38, R37, R38, R31 ;  /* 0x0000002625267223 */ /* 0x000fe2000001001f */
[----:B------:R-:W-:Y:S01]  /*7650*/  HADD2.F32 R29, -RZ, R5.H1_H1 ;  /* 0x30000005ff1d7230 */ /* 0x000fe20000004100 */
[----:B------:R-:W-:Y:S01]  /*7660*/  FFMA.FTZ R4, R40, R37, R4 ;  /* 0x0000002528047223 */ /* 0x000fe20000010004 */
[----:B------:R-:W-:Y:S01]  /*7670*/  HADD2.F32 R36, -RZ, R36.H1_H1 ;  /* 0x30000024ff247230 */ /* 0x000fe20000004100 */
[----:B------:R-:W-:Y:S01]  /*7680*/  LOP3.LUT R39, R39, 0x64006400, RZ, 0xfc, !PT ;  /* 0x6400640027277812 */ /* 0x000fe200078efcff */
[----:B------:R-:W-:Y:S01]  /*7690*/  HADD2.F32 R31, -RZ, R35.H1_H1 ;  /* 0x30000023ff1f7230 */ /* 0x000fe20000004100 */
[----:B------:R-:W-:Y:S01]  /*76a0*/  LOP3.LUT R12, R12, 0xf000f0, RZ, 0xc0, !PT ;  /* 0x00f000f00c0c7812 */ /* 0x000fe200078ec0ff */
[--C-:B------:R-:W-:Y:S01]  /*76b0*/  HADD2.F32 R40, -RZ, R32.reuse.H0_H0 ;  /* 0x20000020ff287230 */ /* 0x100fe20000004100 */
[----:B------:R-:W-:Y:S01]  /*76c0*/  FFMA.FTZ R35, R36, R29, R4 ;  /* 0x0000001d24237223 */ /* 0x000fe20000010004 */
[----:B------:R-:W-:Y:S01]  /*76d0*/  HADD2.F32 R5, -RZ, R33.H1_H1 ;  /* 0x30000021ff057230 */ /* 0x000fe20000004100 */
[----:B------:R-:W-:Y:S01]  /*76e0*/  FFMA.FTZ R4, R29, R31, R38 ;  /* 0x0000001f1d047223 */ /* 0x000fe20000010026 */
[----:B------:R-:W-:Y:S01]  /*76f0*/  HADD2 R31, R39, -1032, -1032 ;  /* 0xe408e408271f7430 */ /* 0x000fe20000000000 */
[----:B------:R-:W-:Y:S01]  /*7700*/  LOP3.LUT R38, R13, 0xf000f, RZ, 0xc0, !PT ;  /* 0x000f000f0d267812 */ /* 0x000fe200078ec0ff */
[----:B------:R-:W-:Y:S01]  /*7710*/  FFMA.FTZ R34, R37, R40, R34 ;  /* 0x0000002825227223 */ /* 0x000fe20000010022 */
[----:B------:R-:W-:Y:S01]  /*7720*/  LOP3.LUT R39, R14, 0xf000f, RZ, 0xc0, !PT ;  /* 0x000f000f0e277812 */ /* 0x000fe200078ec0ff */
[----:B------:R-:W-:Y:S01]  /*7730*/  FFMA.FTZ R5, R29, R5, R30 ;  /* 0x000000051d057223 */ /* 0x000fe2000001001e */
[----:B------:R-:W-:Y:S01]  /*7740*/  LOP3.LUT R36, R15, 0xf000f, RZ, 0xc0, !PT ;  /* 0x000f000f0f247812 */ /* 0x000fe200078ec0ff */
[----:B------:R-:W-:Y:S01]  /*7750*/  HADD2.F32 R32, -RZ, R32.H1_H1 ;  /* 0x30000020ff207230 */ /* 0x000fe20000004100 */
[----:B------:R-:W-:Y:S01]  /*7760*/  LOP3.LUT R38, R38, 0x64006400, RZ, 0xfc, !PT ;  /* 0x6400640026267812 */ /* 0x000fe200078efcff */
[----:B0-----:R-:W-:Y:S01]  /*7770*/  HADD2.F32 R30, -RZ, R6.H0_H0 ;  /* 0x20000006ff1e7230 */ /* 0x001fe20000004100 */
[----:B------:R-:W-:Y:S01]  /*7780*/  LOP3.LUT R39, R39, 0x64006400, RZ, 0xfc, !PT ;  /* 0x6400640027277812 */ /* 0x000fe200078efcff */
[----:B------:R-:W-:Y:S01]  /*7790*/  HADD2.F32 R37, -RZ, R31.H0_H0 ;  /* 0x2000001fff257230 */ /* 0x000fe20000004100 */
[----:B------:R-:W-:Y:S01]  /*77a0*/  LOP3.LUT R36, R36, 0x64006400, RZ, 0xfc, !PT ;  /* 0x6400640024247812 */ /* 0x000fe200078efcff */
[----:B------:R-:W-:Y:S01]  /*77b0*/  FFMA.FTZ R33, R29, R32, R34 ;  /* 0x000000201d217223 */ /* 0x000fe20000010022 */
[----:B------:R-:W-:Y:S01]  /*77c0*/  HADD2 R29, R38, -1032, -1032 ;  /* 0xe408e408261d7430 */ /* 0x000fe20000000000 */
[----:B------:R-:W-:Y:S01]  /*77d0*/  LOP3.LUT R14, R14, 0xf000f0, RZ, 0xc0, !PT ;  /* 0x00f000f00e0e7812 */ /* 0x000fe200078ec0ff */
[----:B------:R-:W-:Y:S01]  /*77e0*/  FFMA.FTZ R34, R37, R30, R35 ;  /* 0x0000001e25227223 */ /* 0x000fe20000010023 */
[----:B------:R-:W-:Y:S01]  /*77f0*/  HADD2 R32, R39, -1032, -1032 ;  /* 0xe408e40827207430 */ /* 0x000fe20000000000 */
[----:B------:R-:W-:Y:S01]  /*7800*/  FMUL.FTZ R11, R20, R11 ;  /* 0x0000000b140b7220 */ /* 0x000fe20000410000 */
[----:B------:R-:W-:Y:S01]  /*7810*/  HADD2 R35, R36, -1032, -1032 ;  /* 0xe408e40824237430 */ /* 0x000fe20000000000 */
[----:B------:R-:W-:Y:S01]  /*7820*/  PRMT R9, R9, 0x5410, R8 ;  /* 0x0000541009097816 */ /* 0x000fe20000000008 */
[----:B------:R-:W-:Y:S01]  /*7830*/  HADD2.F32 R38, -RZ, R29.H0_H0 ;  /* 0x2000001dff267230 */ /* 0x000fe20000004100 */
[----:B------:R-:W-:Y:S01]  /*7840*/  F2FP.PACK_AB R10, RZ, R10 ;  /* 0x0000000aff0a723e */ /* 0x000fe200000000ff */
[----:B------:R-:W-:Y:S01]  /*7850*/  HADD2.F32 R39, -RZ, R32.H0_H0 ;  /* 0x20000020ff277230 */ /* 0x000fe20000004100 */
[----:B------:R-:W-:Y:S01]  /*7860*/  F2FP.PACK_AB R11, RZ, R11 ;  /* 0x0000000bff0b723e */ /* 0x000fe200000000ff */
        /* <DEDUP_REMOVED lines=10> */
[----:B------:R-:W-:Y:S01]  /*7910*/  LOP3.LUT R31, R12, 0x64006400, RZ, 0xfc, !PT ;  /* 0x640064000c1f7812 */ /* 0x000fe200078efcff */
[----:B------:R-:W-:Y:S01]  /*7920*/  FFMA.FTZ R13, R37, R30, R38 ;  /* 0x0000001e250d7223 */ /* 0x000fe20000010026 */
[----:B------:R-:W-:Y:S01]  /*7930*/  LOP3.LUT R30, R15, 0xf000f0, RZ, 0xc0, !PT ;  /* 0x00f000f00f1e7812 */ /* 0x000fe200078ec0ff */
[----:B------:R-:W-:Y:S01]  /*7940*/  HADD2.F32 R6, -RZ, R7.H0_H0 ;  /* 0x20000007ff067230 */ /* 0x000fe20000004100 */
[----:B------:R-:W-:Y:S01]  /*7950*/  LOP3.LUT R33, R29, 0x64006400, RZ, 0xfc, !PT ;  /* 0x640064001d217812 */ /* 0x000fe200078efcff */
[-C--:B------:R-:W-:Y:S01]  /*7960*/  HFMA2 R12, R31, R44.reuse.H0_H0, -72, -72 ;  /* 0xd480d4801f0c7431 */ /* 0x080fe2000004002c */
[----:B------:R-:W-:Y:S01]  /*7970*/  LOP3.LUT R15, R14, 0x64006400, RZ, 0xfc, !PT ;  /* 0x640064000e0f7812 */ /* 0x000fe200078efcff */
[----:B------:R-:W-:Y:S01]  /*7980*/  FFMA.FTZ R29, R37, R32, R4 ;  /* 0x00000020251d7223 */ /* 0x000fe20000010004 */
[----:B------:R-:W-:Y:S01]  /*7990*/  LOP3.LUT R31, R30, 0x64006400, RZ, 0xfc, !PT ;  /* 0x640064001e1f7812 */ /* 0x000fe200078efcff */
[-C--:B------:R-:W-:Y:S01]  /*79a0*/  HFMA2 R4, R33, R44.reuse.H0_H0, -72, -72 ;  /* 0xd480d48021047431 */ /* 0x080fe2000004002c */
[----:B------:R-:W-:Y:S01]  /*79b0*/  PRMT R10, R10, 0x5410, R11 ;  /* 0x000054100a0a7816 */ /* 0x000fe2000000000b */
[----:B------:R-:W-:Y:S01]  /*79c0*/  HFMA2 R14, R15, R44.H0_H0, -72, -72 ;  /* 0xd480d4800f0e7431 */ /* 0x000fe2000004002c */
[----:B------:R-:W-:Y:S01]  /*79d0*/  HFMA2.MMA R25, R9, 1, 1, R25 ;  /* 0x3c003c0009197835 */ /* 0x000fe20000000019 */
[----:B------:R-:W-:-:S02]  /*79e0*/  HADD2.F32 R15, -RZ, R12.H0_H0 ;  /* 0x2000000cff0f7230 */ /* 0x000fc40000004100 */
[----:B------:R-:W-:Y:S02]  /*79f0*/  HFMA2 R44, R31, R44.H0_H0, -72, -72 ;  /* 0xd480d4801f2c7431 */ /* 0x000fe4000004002c */
[----:B------:R-:W-:Y:S01]  /*7a00*/  HADD2.F32 R35, -RZ, R35.H1_H1 ;  /* 0x30000023ff237230 */ /* 0x000fe20000004100 */
[----:B------:R-:W-:Y:S01]  /*7a10*/  FFMA.FTZ R5, R15, R6, R5 ;  /* 0x000000060f057223 */ /* 0x000fe20000010005 */
[----:B------:R-:W-:Y:S02]  /*7a20*/  HADD2.F32 R30, -RZ, R4.H0_H0 ;  /* 0x20000004ff1e7230 */ /* 0x000fe40000004100 */
        /* <DEDUP_REMOVED lines=13> */
[----:B------:R-:W-:Y:S01]  /*7b00*/  HADD2 R24, R10, R24 ;  /* 0x000000180a187230 */ /* 0x000fe20000000000 */
        /* <DEDUP_REMOVED lines=14> */
.L_x_4360:
[C---:B------:R-:W-:Y:S01]  /*7bf0*/  ISETP.GE.AND P0, PT, R23.reuse, c[0x0][0x1b4], PT ;  /* 0x00006d0017007a0c */ /* 0x040fe20003f06270 */
[----:B------:R-:W-:Y:S01]  /*7c00*/  IMAD.MOV.U32 R5, RZ, RZ, c[0x0][0x18c] ;  /* 0x00006300ff057624 */ /* 0x000fe200078e00ff */
[----:B------:R-:W-:Y:S01]  /*7c10*/  ISETP.LT.AND P3, PT, R23, R28, PT ;  /* 0x0000001c1700720c */ /* 0x000fe20003f61270 */
[----:B------:R-:W-:Y:S01]  /*7c20*/  UIADD3 UR4, UR4, 0x40, URZ ;  /* 0x0000004004047890 */ /* 0x000fe2000fffe03f */
[----:B------:R-:W-:Y:S02]  /*7c30*/  IMAD.MOV.U32 R21, RZ, RZ, R23 ;  /* 0x000000ffff157224 */ /* 0x000fe400078e0017 */
[----:B------:R-:W-:-:S04]  /*7c40*/  LEA R18, P2, R5, R18, 0x4 ;  /* 0x0000001205127211 */ /* 0x000fc800078420ff */
[----:B------:R-:W-:-:S05]  /*7c50*/  LEA.HI.X R19, R5, R19, R22, 0x4, P2 ;  /* 0x0000001305137211 */ /* 0x000fca00010f2416 */
[----:B------:R-:W-:Y:S05]  /*7c60*/  @!P0 BRA P3, `(.L_x_4361) ;  /* 0xffffdb3000008947 */ /* 0x000fea000183ffff */
.L_x_4359:
[----:B------:R-:W-:-:S04]  /*7c70*/  ISETP.GE.AND P0, PT, R21, R28, PT ;  /* 0x0000001c1500720c */ /* 0x000fc80003f06270 */
[----:B------:R-:W-:-:S13]  /*7c80*/  ISETP.GE.OR P0, PT, R21, c[0x0][0x1b8], P0 ;  /* 0x00006e0015007a0c */ /* 0x000fda0000706670 */
[----:B------:R-:W-:Y:S05]  /*7c90*/  @P0 BRA `(.L_x_4362) ;  /* 0x000014c000000947 */ /* 0x000fea0003800000 */
.L_x_4364:
        /* <DEDUP_REMOVED lines=12> */
[----:B------:R-:W-:Y:S01]  /*7d60*/  IMAD.WIDE R22, R31, 0x4, R16 ;  /* 0x000000041f167825 */ /* 0x000fe200078e0210 */
[----:B------:R-:W-:-:S05]  /*7d70*/  IADD3 R29, R21, 0x20, RZ ;  /* 0x00000020151d7810 */ /* 0x000fca0007ffe0ff */
[----:B------:R-:W-:Y:S01]  /*7d80*/  IMAD.WIDE R30, R31, 0x4, R22 ;  /* 0x000000041f1e7825 */ /* 0x000fe200078e0216 */
[----:B--2---:R-:W-:Y:S02]  /*7d90*/  @!P0 PRMT R0, R12, 0x7610, R0 ;  /* 0x000076100c008816 */ /* 0x004fe40000000000 */
[----:B------:R-:W-:Y:S01]  /*7da0*/  @!P0 PRMT R2, R13, 0x7610, R2 ;  /* 0x000076100d028816 */ /* 0x000fe20000000002 */
[----:B---3--:R-:W-:Y:S01]  /*7db0*/  @!P0 IMAD.IADD R3, R14, 0x1, R21 ;  /* 0x000000010e038824 */ /* 0x008fe200078e0215 */
[----:B------:R-:W-:Y:S02]  /*7dc0*/  @!P0 PRMT R0, R0, 0x7610, R12 ;  /* 0x0000761000008816 */ /* 0x000fe4000000000c */
[----:B------:R-:W-:Y:S01]  /*7dd0*/  @!P0 PRMT R2, R2, 0x7610, R13 ;  /* 0x0000761002028816 */ /* 0x000fe2000000000d */
[----:B------:R-:W-:Y:S05]  /*7de0*/  @P1 BRA `(.L_x_4363) ;  /* 0x0000130000001947 */ /* 0x000fea0003800000 */
[----:B0-----:R0:W2:Y:S01]  /*7df0*/  LDG.E.128.CONSTANT R12, [R22.64] ;  /* 0x00000006160c7981 */ /* 0x0010a2000c1e9d00 */
[----:B-----5:R-:W-:Y:S01]  /*7e00*/  SHF.R.U32.HI R20, RZ, 0xf, R5 ;  /* 0x0000000fff147819 */ /* 0x020fe20000011605 */
[----:B------:R-:W-:Y:S01]  /*7e10*/  IMAD.MOV.U32 R32, RZ, RZ, 0x3000 ;  /* 0x00003000ff207424 */ /* 0x000fe200078e00ff */
[----:B------:R-:W-:Y:S01]  /*7e20*/  SHF.R.U32.HI R33, RZ, 0xe, R9 ;  /* 0x0000000eff217819 */ /* 0x000fe20000011609 */
[----:B------:R-:W1:Y:S01]  /*7e30*/  LDS.128 R16, [UR4] ;  /* 0x00000004ff107984 */ /* 0x000e620008000c00 */
[----:B------:R-:W-:Y:S01]  /*7e40*/  IMAD.MOV.U32 R21, RZ, RZ, 0x2400 ;  /* 0x00002400ff157424 */ /* 0x000fe200078e00ff */
[----:B------:R-:W-:-:S02]  /*7e50*/  LOP3.LUT R20, R20, 0x10001, RZ, 0xc0, !PT ;  /* 0x0001000114147812 */ /* 0x000fc400078ec0ff */
[----:B------:R-:W-:Y:S02]  /*7e60*/  LOP3.LUT R34, R5, 0x380038, RZ, 0xc0, !PT ;  /* 0x0038003805227812 */ /* 0x000fe400078ec0ff */
[----:B------:R-:W-:Y:S02]  /*7e70*/  PRMT R32, R21, 0x5410, R32 ;  /* 0x0000541015207816 */ /* 0x000fe40000000020 */
[----:B0-----:R-:W-:Y:S02]  /*7e80*/  LOP3.LUT R22, R6, 0x70007, RZ, 0xc0, !PT ;  /* 0x0007000706167812 */ /* 0x001fe400078ec0ff */
[----:B------:R-:W-:Y:S02]  /*7e90*/  LOP3.LUT R21, R5, 0x70007, RZ, 0xc0, !PT ;  /* 0x0007000705157812 */ /* 0x000fe400078ec0ff */
[----:B------:R-:W-:Y:S02]  /*7ea0*/  LOP3.LUT R33, R20, 0x20002, R33, 0xf8, !PT ;  /* 0x0002000214217812 */ /* 0x000fe400078ef821 */
        /* <DEDUP_REMOVED lines=9> */
[----:B------:R-:W-:Y:S01]  /*7f40*/  HFMA2 R34, R23, R32.H1_H1, -132, -132 ;  /* 0xd820d82017227431 */ /* 0x000fe20000060020 */
[----:B------:R-:W-:Y:S01]  /*7f50*/  SHF.R.U32.HI R5, RZ, 0x6, R5 ;  /* 0x00000006ff057819 */ /* 0x000fe20000011605 */
[----:B------:R-:W-:-:S02]  /*7f60*/  HADD2 R23, R20, -1028, -1028 ;  /* 0xe404e40414177430 */ /* 0x000fc40000000000 */
[----:B------:R-:W-:Y:S01]  /*7f70*/  HADD2 R35, R35, -1028, -1028 ;  /* 0xe404e40423237430 */ /* 0x000fe20000000000 */
[-C--:B-1----:R-:W-:Y:S01]  /*7f80*/  HFMA2.MMA R20, R37, R16.reuse, RZ ;  /* 0x0000001025147235 */ /* 0x082fe200000000ff */
[-C--:B------:R-:W-:Y:S01]  /*7f90*/  HFMA2 R22, R23, R16.reuse, RZ.H0_H0 ;  /* 0x0000001017167231 */ /* 0x080fe200000400ff */
[----:B------:R-:W-:Y:S01]  /*7fa0*/  HFMA2.MMA R21, R21, R16, RZ ;  /* 0x0000001015157235 */ /* 0x000fe200000000ff */
[----:B------:R-:W-:Y:S01]  /*7fb0*/  HFMA2 R37, R35, R16, RZ.H0_H0 ;  /* 0x0000001023257231 */ /* 0x000fe200000400ff */
[----:B------:R-:W-:Y:S02]  /*7fc0*/  LOP3.LUT R16, R4, 0x380038, RZ, 0xc0, !PT ;  /* 0x0038003804107812 */ /* 0x000fe400078ec0ff */
[----:B------:R-:W-:Y:S02]  /*7fd0*/  LOP3.LUT R35, R6, 0x380038, RZ, 0xc0, !PT ;  /* 0x0038003806237812 */ /* 0x000fe400078ec0ff */
[----:B------:R-:W-:Y:S01]  /*7fe0*/  LOP3.LUT R39, R16, 0x64006400, RZ, 0xfc, !PT ;  /* 0x6400640010277812 */ /* 0x000fe200078efcff */
[----:B------:R-:W-:Y:S01]  /*7ff0*/  HFMA2.MMA R21, R34, R17, R21 ;  /* 0x0000001122157235 */ /* 0x000fe20000000015 */
[----:B------:R-:W-:-:S02]  /*8000*/  SHF.R.U32.HI R34, RZ, 0x6, R4 ;  /* 0x00000006ff227819 */ /* 0x000fc40000011604 */
[----:B------:R-:W-:Y:S01]  /*8010*/  LOP3.LUT R35, R35, 0x64006400, RZ, 0xfc, !PT ;  /* 0x6400640023237812 */ /* 0x000fe200078efcff */
[-C--:B------:R-:W-:Y:S01]  /*8020*/  HFMA2 R39, R39, R32.reuse.H1_H1, -132, -132 ;  /* 0xd820d82027277431 */ /* 0x080fe20000060020 */
[----:B------:R-:W-:Y:S02]  /*8030*/  LOP3.LUT R16, R5, 0x70007, RZ, 0xc0, !PT ;  /* 0x0007000705107812 */ /* 0x000fe400078ec0ff */
[----:B------:R-:W-:Y:S01]  /*8040*/  LOP3.LUT R23, R7, 0x380038, RZ, 0xc0, !PT ;  /* 0x0038003807177812 */ /* 0x000fe200078ec0ff */
[----:B------:R-:W-:Y:S01]  /*8050*/  HFMA2 R35, R35, R32.H1_H1, -132, -132 ;  /* 0xd820d82023237431 */ /* 0x000fe20000060020 */
[----:B------:R-:W-:Y:S01]  /*8060*/  LOP3.LUT R36, R34, 0x70007, RZ, 0xc0, !PT ;  /* 0x0007000722247812 */ /* 0x000fe200078ec0ff */
[----:B------:R-:W-:Y:S01]  /*8070*/  HFMA2.MMA R22, R39, R17, R22 ;  /* 0x0000001127167235 */ /* 0x000fe20000000016 */
[----:B------:R-:W-:Y:S02]  /*8080*/  LOP3.LUT R16, R16, 0x64006400, RZ, 0xfc, !PT ;  /* 0x6400640010107812 */ /* 0x000fe400078efcff */
[----:B------:R-:W-:-:S02]  /*8090*/  LOP3.LUT R23, R23, 0x64006400, RZ, 0xfc, !PT ;  /* 0x6400640017177812 */ /* 0x000fc400078efcff */
[----:B------:R-:W-:Y:S01]  /*80a0*/  LOP3.LUT R36, R36, 0x64006400, RZ, 0xfc, !PT ;  /* 0x6400640024247812 */ /* 0x000fe200078efcff */
[----:B------:R-:W-:Y:S01]  /*80b0*/  HADD2 R38, R16, -1028, -1028 ;  /* 0xe404e40410267430 */ /* 0x000fe20000000000 */
[----:B------:R-:W-:Y:S01]  /*80c0*/  HFMA2.MMA R16, R35, R17, R20 ;  /* 0x0000001123107235 */ /* 0x000fe20000000014 */
[----:B------:R-:W-:Y:S01]  /*80d0*/  HFMA2 R40, R23, R32.H1_H1, -132, -132 ;  /* 0xd820d82017287431 */ /* 0x000fe20000060020 */
[----:B------:R-:W-:Y:S01]  /*80e0*/  SHF.R.U32.HI R35, RZ, 0x6, R6 ;  /* 0x00000006ff237819 */ /* 0x000fe20000011606 */
[----:B------:R-:W-:Y:S01]  /*80f0*/  HADD2 R23, R36, -1028, -1028 ;  /* 0xe404e40424177430 */ /* 0x000fe20000000000 */
[----:B------:R-:W-:Y:S01]  /*8100*/  SHF.R.U32.HI R36, RZ, 0x6, R7 ;  /* 0x00000006ff247819 */ /* 0x000fe20000011607 */
[----:B------:R-:W-:Y:S01]  /*8110*/  HFMA2.MMA R21, R38, R18, R21 ;  /* 0x0000001226157235 */ /* 0x000fe20000000015 */
[----:B------:R-:W-:Y:S01]  /*8120*/  SHF.R.U32.HI R38, RZ, 0xf, R4 ;  /* 0x0000000fff267819 */ /* 0x000fe20000011604 */
[----:B------:R-:W-:Y:S01]  /*8130*/  HFMA2 R20, R23, R18, R22 ;  /* 0x0000001217147231 */ /* 0x000fe20000000016 */
[----:B------:R-:W-:Y:S01]  /*8140*/  LOP3.LUT R22, R35, 0x70007, RZ, 0xc0, !PT ;  /* 0x0007000723167812 */ /* 0x000fe200078ec0ff */
[----:B------:R-:W-:Y:S01]  /*8150*/  HFMA2 R37, R40, R17, R37 ;  /* 0x0000001128257231 */ /* 0x000fe20000000025 */
        /* <DEDUP_REMOVED lines=8> */
[----:B------:R-:W-:Y:S01]  /*81e0*/  SHF.R.U32.HI R17, RZ, 0xe, R8 ;  /* 0x0000000eff117819 */ /* 0x000fe20000011608 */
[-C--:B------:R-:W-:Y:S01]  /*81f0*/  HFMA2 R4, R23, R32.reuse.H1_H1, -132, -132 ;  /* 0xd820d82017047431 */ /* 0x080fe20000060020 */
[----:B------:R-:W-:Y:S01]  /*8200*/  LOP3.LUT R41, R40, 0x64006400, RZ, 0xfc, !PT ;  /* 0x6400640028297812 */ /* 0x000fe200078efcff */
[-C--:B------:R-:W-:Y:S01]  /*8210*/  HFMA2.MMA R16, R39, R18.reuse, R16 ;  /* 0x0000001227107235 */ /* 0x080fe20000000010 */
[----:B------:R-:W-:Y:S01]  /*8220*/  LOP3.LUT R39, R35, 0x380038, RZ, 0xc0, !PT ;  /* 0x0038003823277812 */ /* 0x000fe200078ec0ff */
[----:B------:R-:W-:Y:S01]  /*8230*/  HFMA2.MMA R37, R22, R18, R37 ;  /* 0x0000001216257235 */ /* 0x000fe20000000025 */
[----:B------:R-:W-:Y:S01]  /*8240*/  LOP3.LUT R38, R38, 0x10001, RZ, 0xc0, !PT ;  /* 0x0001000126267812 */ /* 0x000fe200078ec0ff */
[----:B------:R-:W-:Y:S01]  /*8250*/  HFMA2.MMA R4, R4, R19, R21 ;  /* 0x0000001304047235 */ /* 0x000fe20000000015 */
[----:B------:R-:W-:Y:S01]  /*8260*/  HFMA2 R41, R41, R32.H1_H1, -132, -132 ;  /* 0xd820d82029297431 */ /* 0x000fe20000060020 */
[----:B------:R-:W-:-:S02]  /*8270*/  SHF.R.U32.HI R21, RZ, 0xf, R6 ;  /* 0x0000000fff157819 */ /* 0x000fc40000011606 */
[----:B------:R-:W-:Y:S01]  /*8280*/  LOP3.LUT R39, R39, 0x64006400, RZ, 0xfc, !PT ;  /* 0x6400640027277812 */ /* 0x000fe200078efcff */
[----:B------:R-:W-:Y:S01]  /*8290*/  HFMA2 R6, R41, R19, R20 ;  /* 0x0000001329067231 */ /* 0x000fe20000000014 */
[----:B------:R-:W-:Y:S02]  /*82a0*/  LOP3.LUT R41, R21, 0x10001, RZ, 0xc0, !PT ;  /* 0x0001000115297812 */ /* 0x000fe400078ec0ff */
[----:B------:R-:W0:Y:S01]  /*82b0*/  LDS.128 R20, [UR4+0x10] ;  /* 0x00001004ff147984 */ /* 0x000e220008000c00 */
[----:B------:R-:W-:Y:S01]  /*82c0*/  HFMA2 R39, R39, R32.H1_H1, -132, -132 ;  /* 0xd820d82027277431 */ /* 0x000fe20000060020 */
[----:B------:R-:W-:Y:S02]  /*82d0*/  LOP3.LUT R17, R38, 0x20002, R17, 0xf8, !PT ;  /* 0x0002000226117812 */ /* 0x000fe400078ef811 */
[----:B------:R-:W-:Y:S02]  /*82e0*/  SHF.R.U32.HI R38, RZ, 0xf, R7 ;  /* 0x0000000fff267819 */ /* 0x000fe40000011607 */
[----:B------:R-:W-:Y:S01]  /*82f0*/  SHF.R.U32.HI R18, RZ, 0xe, R10 ;  /* 0x0000000eff127819 */ /* 0x000fe2000001160a */
[----:B------:R-:W-:Y:S01]  /*8300*/  HFMA2.MMA R7, R39, R19, R16 ;  /* 0x0000001327077235 */ /* 0x000fe20000000010 */
[----:B------:R-:W-:-:S02]  /*8310*/  LOP3.LUT R39, R36, 0x380038, RZ, 0xc0, !PT ;  /* 0x0038003824277812 */ /* 0x000fc400078ec0ff */
[----:B------:R-:W-:Y:S02]  /*8320*/  LOP3.LUT R18, R41, 0x20002, R18, 0xf8, !PT ;  /* 0x0002000229127812 */ /* 0x000fe400078ef812 */
[----:B------:R-:W-:Y:S02]  /*8330*/  LOP3.LUT R39, R39, 0x64006400, RZ, 0xfc, !PT ;  /* 0x6400640027277812 */ /* 0x000fe400078efcff */
[----:B------:R-:W-:Y:S02]  /*8340*/  SHF.R.U32.HI R41, RZ, 0xe, R11 ;  /* 0x0000000eff297819 */ /* 0x000fe4000001160b */
[----:B------:R-:W-:Y:S02]  /*8350*/  LOP3.LUT R38, R38, 0x10001, RZ, 0xc0, !PT ;  /* 0x0001000126267812 */ /* 0x000fe400078ec0ff */
[----:B------:R-:W-:Y:S02]  /*8360*/  LOP3.LUT R34, R34, 0x1c001c0, RZ, 0xc0, !PT ;  /* 0x01c001c022227812 */ /* 0x000fe400078ec0ff */
[----:B------:R-:W-:-:S02]  /*8370*/  LOP3.LUT R38, R38, 0x20002, R41, 0xf8, !PT ;  /* 0x0002000226267812 */ /* 0x000fc400078ef829 */
[----:B------:R-:W-:Y:S02]  /*8380*/  LOP3.LUT R5, R5, 0x1c001c0, RZ, 0xc0, !PT ;  /* 0x01c001c005057812 */ /* 0x000fe400078ec0ff */
[----:B------:R-:W-:Y:S02]  /*8390*/  LOP3.LUT R36, R36, 0x1c001c0, RZ, 0xc0, !PT ;  /* 0x01c001c024247812 */ /* 0x000fe400078ec0ff */
[----:B--2---:R-:W-:Y:S02]  /*83a0*/  SHF.R.U32.HI R40, RZ, 0xd, R12 ;  /* 0x0000000dff287819 */ /* 0x004fe4000001160c */
[----:B------:R-:W-:Y:S02]  /*83b0*/  SHF.R.U32.HI R16, RZ, 0xd, R13 ;  /* 0x0000000dff107819 */ /* 0x000fe4000001160d */
[----:B------:R-:W-:Y:S01]  /*83c0*/  LOP3.LUT R17, R17, 0x40004, R40, 0xf8, !PT ;  /* 0x0004000411117812 */ /* 0x000fe200078ef828 */
[----:B------:R-:W-:Y:S01]  /*83d0*/  HFMA2 R40, R39, R32.H1_H1, -132, -132 ;  /* 0xd820d82027287431 */ /* 0x000fe20000060020 */
[----:B------:R-:W-:-:S02]  /*83e0*/  LOP3.LUT R16, R33, 0x40004, R16, 0xf8, !PT ;  /* 0x0004000421107812 */ /* 0x000fc400078ef810 */
[----:B------:R-:W-:Y:S02]  /*83f0*/  SHF.R.U32.HI R33, RZ, 0xd, R14 ;  /* 0x0000000dff217819 */ /* 0x000fe4000001160e */
[----:B------:R-:W-:Y:S01]  /*8400*/  SHF.R.U32.HI R39, RZ, 0xd, R15 ;  /* 0x0000000dff277819 */ /* 0x000fe2000001160f */
[----:B------:R-:W-:Y:S01]  /*8410*/  HFMA2.MMA R37, R40, R19, R37 ;  /* 0x0000001328257235 */ /* 0x000fe20000000025 */
[----:B------:R-:W-:Y:S02]  /*8420*/  LOP3.LUT R19, R34, 0x64006400, RZ, 0xfc, !PT ;  /* 0x6400640022137812 */ /* 0x000fe400078efcff */
[----:B------:R-:W-:Y:S02]  /*8430*/  LOP3.LUT R18, R18, 0x40004, R33, 0xf8, !PT ;  /* 0x0004000412127812 */ /* 0x000fe400078ef821 */
[----:B------:R-:W-:Y:S01]  /*8440*/  LOP3.LUT R33, R38, 0x40004, R39, 0xf8, !PT ;  /* 0x0004000426217812 */ /* 0x000fe200078ef827 */
[----:B------:R-:W-:Y:S01]  /*8450*/  HFMA2 R41, R19, R32.H0_H0, -20, -20 ;  /* 0xcd00cd0013297431 */ /* 0x000fe20000040020 */
[----:B------:R-:W-:-:S02]  /*8460*/  LOP3.LUT R38, R35, 0x1c001c0, RZ, 0xc0, !PT ;  /* 0x01c001c023267812 */ /* 0x000fc400078ec0ff */
[----:B------:R-:W-:Y:S02]  /*8470*/  LOP3.LUT R35, R5, 0x64006400, RZ, 0xfc, !PT ;  /* 0x6400640005237812 */ /* 0x000fe400078efcff */
[----:B------:R-:W-:Y:S01]  /*8480*/  LOP3.LUT R5, R36, 0x64006400, RZ, 0xfc, !PT ;  /* 0x6400640024057812 */ /* 0x000fe200078efcff */
[-C--:B0-----:R-:W-:Y:S01]  /*8490*/  HFMA2.MMA R6, R41, R20.reuse, R6 ;  /* 0x0000001429067235 */ /* 0x081fe20000000006 */
[----:B------:R-:W-:Y:S01]  /*84a0*/  LOP3.LUT R34, R8, 0x70007, RZ, 0xc0, !PT ;  /* 0x0007000708227812 */ /* 0x000fe200078ec0ff */
[-C--:B------:R-:W-:Y:S01]  /*84b0*/  HFMA2 R35, R35, R32.reuse.H0_H0, -20, -20 ;  /* 0xcd00cd0023237431 */ /* 0x080fe20000040020 */
[----:B------:R-:W-:Y:S01]  /*84c0*/  LOP3.LUT R39, R38, 0x64006400, RZ, 0xfc, !PT ;  /* 0x6400640026277812 */ /* 0x000fe200078efcff */
[-C--:B------:R-:W-:Y:S01]  /*84d0*/  HFMA2 R36, R5, R32.reuse.H0_H0, -20, -20 ;  /* 0xcd00cd0005247431 */ /* 0x080fe20000040020 */
[----:B------:R-:W-:Y:S02]  /*84e0*/  LOP3.LUT R19, R34, 0x64006400, RZ, 0xfc, !PT ;  /* 0x6400640022137812 */ /* 0x000fe400078efcff */
[----:B------:R-:W-:Y:S01]  /*84f0*/  LOP3.LUT R5, R9, 0x70007, RZ, 0xc0, !PT ;  /* 0x0007000709057812 */ /* 0x000fe200078ec0ff */
[----:B------:R-:W-:Y:S01]  /*8500*/  HFMA2 R34, R39, R32.H0_H0, -20, -20 ;  /* 0xcd00cd0027227431 */ /* 0x000fe20000040020 */
[-C--:B------:R-:W-:Y:S01]  /*8510*/  HFMA2.MMA R4, R35, R20.reuse, R4 ;  /* 0x0000001423047235 */ /* 0x080fe20000000004 */
[----:B------:R-:W-:Y:S01]  /*8520*/  HADD2 R19, R19, -1028, -1028 ;  /* 0xe404e40413137430 */ /* 0x000fe20000000000 */
[----:B------:R-:W-:Y:S01]  /*8530*/  HFMA2.MMA R37, R36, R20, R37 ;  /* 0x0000001424257235 */ /* 0x000fe20000000025 */
        /* <DEDUP_REMOVED lines=15> */
[----:B------:R-:W-:Y:S01]  /*8630*/  SHF.R.U32.HI R9, RZ, 0x6, R9 ;  /* 0x00000006ff097819 */ /* 0x000fe20000011609 */
[-C--:B------:R-:W-:Y:S01]  /*8640*/  HFMA2 R35, R35, R32.reuse.H1_H1, -132, -132 ;  /* 0xd820d82023237431 */ /* 0x080fe20000060020 */
[-C--:B------:R-:W-:Y:S01]  /*8650*/  HFMA2.MMA R19, R19, R21.reuse, R4 ;  /* 0x0000001513137235 */ /* 0x080fe20000000004 */
[----:B------:R-:W-:Y:S01]  /*8660*/  HFMA2 R36, R39, R32.H1_H1, -132, -132 ;  /* 0xd820d82027247431 */ /* 0x000fe20000060020 */
[----:B------:R-:W0:Y:S01]  /*8670*/  LDS.128 R4, [UR4+0x20] ;  /* 0x00002004ff047984 */ /* 0x000e220008000c00 */
[----:B------:R-:W-:Y:S01]  /*8680*/  HFMA2 R34, R35, R22, R34 ;  /* 0x0000001623227231 */ /* 0x000fe20000000022 */
[----:B------:R-:W-:Y:S01]  /*8690*/  LOP3.LUT R35, R10, 0x380038, RZ, 0xc0, !PT ;  /* 0x003800380a237812 */ /* 0x000fe200078ec0ff */
[----:B------:R-:W-:Y:S01]  /*86a0*/  HFMA2.MMA R21, R38, R21, R37 ;  /* 0x0000001526157235 */ /* 0x000fe20000000025 */
[----:B------:R-:W-:Y:S01]  /*86b0*/  LOP3.LUT R37, R11, 0x380038, RZ, 0xc0, !PT ;  /* 0x003800380b257812 */ /* 0x000fe200078ec0ff */
[----:B------:R-:W-:Y:S01]  /*86c0*/  HFMA2.MMA R19, R36, R22, R19 ;  /* 0x0000001624137235 */ /* 0x000fe20000000013 */
[----:B------:R-:W-:-:S02]  /*86d0*/  LOP3.LUT R35, R35, 0x64006400, RZ, 0xfc, !PT ;  /* 0x6400640023237812 */ /* 0x000fc400078efcff */
[----:B------:R-:W-:Y:S02]  /*86e0*/  LOP3.LUT R36, R9, 0x70007, RZ, 0xc0, !PT ;  /* 0x0007000709247812 */ /* 0x000fe400078ec0ff */
[----:B------:R-:W-:Y:S01]  /*86f0*/  LOP3.LUT R37, R37, 0x64006400, RZ, 0xfc, !PT ;  /* 0x6400640025257812 */ /* 0x000fe200078efcff */
[-C--:B------:R-:W-:Y:S01]  /*8700*/  HFMA2 R39, R35, R32.reuse.H1_H1, -132, -132 ;  /* 0xd820d82023277431 */ /* 0x080fe20000060020 */
[----:B------:R-:W-:Y:S02]  /*8710*/  SHF.R.U32.HI R8, RZ, 0x6, R8 ;  /* 0x00000006ff087819 */ /* 0x000fe40000011608 */
[----:B------:R-:W-:Y:S01]  /*8720*/  LOP3.LUT R36, R36, 0x64006400, RZ, 0xfc, !PT ;  /* 0x6400640024247812 */ /* 0x000fe200078efcff */
[----:B------:R-:W-:Y:S01]  /*8730*/  HFMA2 R40, R37, R32.H1_H1, -132, -132 ;  /* 0xd820d82025287431 */ /* 0x000fe20000060020 */
[----:B------:R-:W-:Y:S01]  /*8740*/  LOP3.LUT R38, R8, 0x70007, RZ, 0xc0, !PT ;  /* 0x0007000708267812 */ /* 0x000fe200078ec0ff */
[----:B------:R-:W-:Y:S01]  /*8750*/  HFMA2.MMA R20, R39, R22, R20 ;  /* 0x0000001627147235 */ /* 0x000fe20000000014 */
[----:B------:R-:W-:Y:S01]  /*8760*/  SHF.R.U32.HI R10, RZ, 0x6, R10 ;  /* 0x00000006ff0a7819 */ /* 0x000fe2000001160a */
[----:B------:R-:W-:Y:S01]  /*8770*/  HADD2 R36, R36, -1028, -1028 ;  /* 0xe404e40424247430 */ /* 0x000fe20000000000 */
[----:B------:R-:W-:Y:S01]  /*8780*/  LOP3.LUT R38, R38, 0x64006400, RZ, 0xfc, !PT ;  /* 0x6400640026267812 */ /* 0x000fe200078efcff */
[----:B------:R-:W-:Y:S01]  /*8790*/  HFMA2 R21, R40, R22, R21 ;  /* 0x0000001628157231 */ /* 0x000fe20000000015 */
[----:B------:R-:W-:Y:S01]  /*87a0*/  LOP3.LUT R22, R10, 0x70007, RZ, 0xc0, !PT ;  /* 0x000700070a167812 */ /* 0x000fe200078ec0ff */
[----:B------:R-:W-:Y:S01]  /*87b0*/  HFMA2 R19, R36, R23, R19 ;  /* 0x0000001724137231 */ /* 0x000fe20000000013 */
[----:B------:R-:W-:Y:S01]  /*87c0*/  SHF.R.U32.HI R11, RZ, 0x6, R11 ;  /* 0x00000006ff0b7819 */ /* 0x000fe2000001160b */
        /* <DEDUP_REMOVED lines=8> */
[----:B------:R-:W-:Y:S01]  /*8850*/  LOP3.LUT R35, R10, 0x380038, RZ, 0xc0, !PT ;  /* 0x003800380a237812 */ /* 0x000fe200078ec0ff */
[----:B------:R-:W-:Y:S01]  /*8860*/  HADD2 R36, R22, -1028, -1028 ;  /* 0xe404e40416247430 */ /* 0x000fe20000000000 */
[----:B------:R-:W-:Y:S01]  /*8870*/  HFMA2.MMA R20, R41, R23, R20 ;  /* 0x0000001729147235 */ /* 0x000fe20000000014 */
[----:B------:R-:W-:Y:S01]  /*8880*/  HFMA2 R22, R37, R32.H1_H1, -132, -132 ;  /* 0xd820d82025167431 */ /* 0x000fe20000060020 */
[----:B------:R-:W-:-:S02]  /*8890*/  LOP3.LUT R35, R35, 0x64006400, RZ, 0xfc, !PT ;  /* 0x6400640023237812 */ /* 0x000fc400078efcff */
[C---:B------:R-:W-:Y:S01]  /*88a0*/  LOP3.LUT R39, R8.reuse, 0x380038, RZ, 0xc0, !PT ;  /* 0x0038003808277812 */ /* 0x040fe200078ec0ff */
[----:B------:R-:W-:Y:S01]  /*88b0*/  HFMA2.MMA R21, R36, R23, R21 ;  /* 0x0000001724157235 */ /* 0x000fe20000000015 */
[----:B------:R-:W-:Y:S01]  /*88c0*/  LOP3.LUT R8, R8, 0x1c001c0, RZ, 0xc0, !PT ;  /* 0x01c001c008087812 */ /* 0x000fe200078ec0ff */
[----:B------:R-:W-:Y:S01]  /*88d0*/  HFMA2 R23, R35, R32.H1_H1, -132, -132 ;  /* 0xd820d82023177431 */ /* 0x000fe20000060020 */
[----:B0-----:R-:W-:Y:S01]  /*88e0*/  HFMA2.MMA R19, R22, R4, R19 ;  /* 0x0000000416137235 */ /* 0x001fe20000000013 */
[----:B------:R-:W-:Y:S02]  /*88f0*/  LOP3.LUT R22, R11, 0x380038, RZ, 0xc0, !PT ;  /* 0x003800380b167812 */ /* 0x000fe400078ec0ff */
[----:B------:R-:W-:Y:S01]  /*8900*/  LOP3.LUT R39, R39, 0x64006400, RZ, 0xfc, !PT ;  /* 0x6400640027277812 */ /* 0x000fe200078efcff */
[----:B------:R-:W-:Y:S01]  /*8910*/  HFMA2 R23, R23, R4, R20 ;  /* 0x0000000417177231 */ /* 0x000fe20000000014 */
[----:B------:R-:W-:Y:S02]  /*8920*/  LOP3.LUT R20, R9, 0x1c001c0, RZ, 0xc0, !PT ;  /* 0x01c001c009147812 */ /* 0x000fe400078ec0ff */
[----:B------:R-:W-:Y:S01]  /*8930*/  LOP3.LUT R35, R22, 0x64006400, RZ, 0xfc, !PT ;  /* 0x6400640016237812 */ /* 0x000fe200078efcff */
[----:B------:R-:W-:Y:S01]  /*8940*/  HFMA2 R39, R39, R32.H1_H1, -132, -132 ;  /* 0xd820d82027277431 */ /* 0x000fe20000060020 */
[----:B------:R-:W-:-:S02]  /*8950*/  LOP3.LUT R9, R8, 0x64006400, RZ, 0xfc, !PT ;  /* 0x6400640008097812 */ /* 0x000fc400078efcff */
[----:B------:R-:W-:Y:S01]  /*8960*/  LOP3.LUT R8, R11, 0x1c001c0, RZ, 0xc0, !PT ;  /* 0x01c001c00b087812 */ /* 0x000fe200078ec0ff */
[----:B------:R-:W-:Y:S01]  /*8970*/  HFMA2 R34, R39, R4, R34 ;  /* 0x0000000427227231 */ /* 0x000fe20000000022 */
[----:B------:R-:W-:Y:S01]  /*8980*/  LOP3.LUT R10, R10, 0x1c001c0, RZ, 0xc0, !PT ;  /* 0x01c001c00a0a7812 */ /* 0x000fe200078ec0ff */
[-C--:B------:R-:W-:Y:S01]  /*8990*/  HFMA2 R37, R9, R32.reuse.H0_H0, -20, -20 ;  /* 0xcd00cd0009257431 */ /* 0x080fe20000040020 */
[----:B------:R-:W-:Y:S01]  /*89a0*/  LOP3.LUT R11, R20, 0x64006400, RZ, 0xfc, !PT ;  /* 0x64006400140b7812 */ /* 0x000fe200078efcff */
[-C--:B------:R-:W-:Y:S01]  /*89b0*/  HFMA2 R20, R35, R32.reuse.H1_H1, -132, -132 ;  /* 0xd820d82023147431 */ /* 0x080fe20000060020 */
[----:B------:R-:W-:Y:S02]  /*89c0*/  LOP3.LUT R9, R10, 0x64006400, RZ, 0xfc, !PT ;  /* 0x640064000a097812 */ /* 0x000fe400078efcff */
[----:B------:R-:W-:Y:S01]  /*89d0*/  LOP3.LUT R35, R8, 0x64006400, RZ, 0xfc, !PT ;  /* 0x6400640008237812 */ /* 0x000fe200078efcff */
[-C--:B------:R-:W-:Y:S01]  /*89e0*/  HFMA2 R22, R11, R32.reuse.H0_H0, -20, -20 ;  /* 0xcd00cd000b167431 */ /* 0x080fe20000040020 */
[C---:B------:R-:W-:Y:S01]  /*89f0*/  LOP3.LUT R38, R13.reuse, 0x70007, RZ, 0xc0, !PT ;  /* 0x000700070d267812 */ /* 0x040fe200078ec0ff */
[----:B------:R-:W-:Y:S01]  /*8a00*/  HFMA2.MMA R20, R20, R4, R21 ;  /* 0x0000000414147235 */ /* 0x000fe20000000015 */
[-C--:B------:R-:W-:Y:S01]  /*8a10*/  HFMA2 R4, R37, R5.reuse, R34 ;  /* 0x0000000525047231 */ /* 0x080fe20000000022 */
[----:B------:R-:W-:Y:S01]  /*8a20*/  LOP3.LUT R36, R14, 0x70007, RZ, 0xc0, !PT ;  /* 0x000700070e247812 */ /* 0x000fe200078ec0ff */
[-C--:B------:R-:W-:Y:S01]  /*8a30*/  HFMA2 R34, R9, R32.reuse.H0_H0, -20, -20 ;  /* 0xcd00cd0009227431 */ /* 0x080fe20000040020 */
[----:B------:R-:W-:Y:S01]  /*8a40*/  HFMA2.MMA R21, R22, R5, R19 ;  /* 0x0000000516157235 */ /* 0x000fe20000000013 */
[----:B------:R-:W0:Y:S01]  /*8a50*/  LDS.128 R8, [UR4+0x30] ;  /* 0x00003004ff087984 */ /* 0x000e220008000c00 */
[----:B------:R-:W-:Y:S01]  /*8a60*/  HFMA2 R35, R35, R32.H0_H0, -20, -20 ;  /* 0xcd00cd0023237431 */ /* 0x000fe20000040020 */
[----:B------:R-:W-:Y:S01]  /*8a70*/  LOP3.LUT R38, R38, 0x64006400, RZ, 0xfc, !PT ;  /* 0x6400640026267812 */ /* 0x000fe200078efcff */
[----:B------:R-:W-:Y:S01]  /*8a80*/  HFMA2 R23, R34, R5, R23 ;  /* 0x0000000522177231 */ /* 0x000fe20000000017 */
[----:B------:R-:W-:-:S02]  /*8a90*/  LOP3.LUT R34, R13, 0x380038, RZ, 0xc0, !PT ;  /* 0x003800380d227812 */ /* 0x000fc400078ec0ff */
[----:B------:R-:W-:Y:S01]  /*8aa0*/  LOP3.LUT R36, R36, 0x64006400, RZ, 0xfc, !PT ;  /* 0x6400640024247812 */ /* 0x000fe200078efcff */
[----:B------:R-:W-:Y:S01]  /*8ab0*/  HFMA2.MMA R19, R35, R5, R20 ;  /* 0x0000000523137235 */ /* 0x000fe20000000014 */
[C---:B------:R-:W-:Y:S01]  /*8ac0*/  LOP3.LUT R20, R12.reuse, 0x70007, RZ, 0xc0, !PT ;  /* 0x000700070c147812 */ /* 0x040fe200078ec0ff */
[----:B------:R-:W-:Y:S01]  /*8ad0*/  HADD2 R38, R38, -1028, -1028 ;  /* 0xe404e40426267430 */ /* 0x000fe20000000000 */
[----:B------:R-:W-:Y:S01]  /*8ae0*/  LOP3.LUT R35, R12, 0x380038, RZ, 0xc0, !PT ;  /* 0x003800380c237812 */ /* 0x000fe200078ec0ff */
[----:B------:R-:W-:Y:S01]  /*8af0*/  HADD2 R36, R36, -1028, -1028 ;  /* 0xe404e40424247430 */ /* 0x000fe20000000000 */
[----:B------:R-:W-:Y:S02]  /*8b00*/  LOP3.LUT R37, R20, 0x64006400, RZ, 0xfc, !PT ;  /* 0x6400640014257812 */ /* 0x000fe400078efcff */
[----:B------:R-:W-:Y:S02]  /*8b10*/  LOP3.LUT R35, R35, 0x64006400, RZ, 0xfc, !PT ;  /* 0x6400640023237812 */ /* 0x000fe400078efcff */
[----:B------:R-:W-:Y:S01]  /*8b20*/  SHF.R.U32.HI R5, RZ, 0x6, R12 ;  /* 0x00000006ff057819 */ /* 0x000fe2000001160c */
[----:B------:R-:W-:Y:S01]  /*8b30*/  HADD2 R37, R37, -1028, -1028 ;  /* 0xe404e40425257430 */ /* 0x000fe20000000000 */
[----:B------:R-:W-:Y:S01]  /*8b40*/  SHF.R.U32.HI R12, RZ, 0x6, R13 ;  /* 0x00000006ff0c7819 */ /* 0x000fe2000001160d */
[-C--:B------:R-:W-:Y:S01]  /*8b50*/  HFMA2.MMA R23, R36, R6.reuse, R23 ;  /* 0x0000000624177235 */ /* 0x080fe20000000017 */
[----:B------:R-:W-:Y:S01]  /*8b60*/  LOP3.LUT R22, R14, 0x380038, RZ, 0xc0, !PT ;  /* 0x003800380e167812 */ /* 0x000fe200078ec0ff */
[----:B------:R-:W-:Y:S01]  /*8b70*/  HFMA2 R4, R37, R6, R4 ;  /* 0x0000000625047231 */ /* 0x000fe20000000004 */
[----:B------:R-:W-:Y:S01]  /*8b80*/  LOP3.LUT R37, R34, 0x64006400, RZ, 0xfc, !PT ;  /* 0x6400640022257812 */ /* 0x000fe200078efcff */
[----:B------:R-:W-:Y:S01]  /*8b90*/  HFMA2.MMA R34, R38, R6, R21 ;  /* 0x0000000626227235 */ /* 0x000fe20000000015 */
[----:B------:R-:W-:Y:S01]  /*8ba0*/  SHF.R.U32.HI R13, RZ, 0x6, R14 ;  /* 0x00000006ff0d7819 */ /* 0x000fe2000001160e */
[-C--:B------:R-:W-:Y:S01]  /*8bb0*/  HFMA2 R21, R35, R32.reuse.H1_H1, -132, -132 ;  /* 0xd820d82023157431 */ /* 0x080fe20000060020 */
[----:B------:R-:W-:Y:S01]  /*8bc0*/  LOP3.LUT R14, R15, 0x380038, RZ, 0xc0, !PT ;  /* 0x003800380f0e7812 */ /* 0x000fe200078ec0ff */
[----:B------:R-:W-:Y:S01]  /*8bd0*/  HFMA2 R37, R37, R32.H1_H1, -132, -132 ;  /* 0xd820d82025257431 */ /* 0x000fe20000060020 */
[----:B------:R-:W-:Y:S01]  /*8be0*/  SHF.R.U32.HI R20, RZ, 0x6, R15 ;  /* 0x00000006ff147819 */ /* 0x000fe2000001160f */
[----:B------:R-:W-:Y:S01]  /*8bf0*/  HFMA2 R21, R21, R7, R4 ;  /* 0x0000000715157231 */ /* 0x000fe20000000004 */
[----:B------:R-:W-:-:S02]  /*8c00*/  LOP3.LUT R35, R5, 0x70007, RZ, 0xc0, !PT ;  /* 0x0007000705237812 */ /* 0x000fc400078ec0ff */
[----:B------:R-:W-:Y:S01]  /*8c10*/  LOP3.LUT R15, R15, 0x70007, RZ, 0xc0, !PT ;  /* 0x000700070f0f7812 */ /* 0x000fe200078ec0ff */
[----:B------:R-:W-:Y:S01]  /*8c20*/  HFMA2.MMA R4, R37, R7, R34 ;  /* 0x0000000725047235 */ /* 0x000fe20000000022 */
[----:B------:R-:W-:Y:S02]  /*8c30*/  LOP3.LUT R35, R35, 0x64006400, RZ, 0xfc, !PT ;  /* 0x6400640023237812 */ /* 0x000fe400078efcff */
[----:B------:R-:W-:Y:S02]  /*8c40*/  LOP3.LUT R36, R15, 0x64006400, RZ, 0xfc, !PT ;  /* 0x640064000f247812 */ /* 0x000fe400078efcff */
[----:B------:R-:W-:Y:S01]  /*8c50*/  LOP3.LUT R15, R5, 0x380038, RZ, 0xc0, !PT ;  /* 0x00380038050f7812 */ /* 0x000fe200078ec0ff */
[----:B------:R-:W-:Y:S01]  /*8c60*/  HADD2 R38, R35, -1028, -1028 ;  /* 0xe404e40423267430 */ /* 0x000fe20000000000 */
[----:B------:R-:W-:Y:S02]  /*8c70*/  LOP3.LUT R34, R12, 0x70007, RZ, 0xc0, !PT ;  /* 0x000700070c227812 */ /* 0x000fe400078ec0ff */
[----:B------:R-:W-:Y:S01]  /*8c80*/  LOP3.LUT R35, R22, 0x64006400, RZ, 0xfc, !PT ;  /* 0x6400640016237812 */ /* 0x000fe200078efcff */
[----:B0-----:R-:W-:Y:S01]  /*8c90*/  HFMA2 R21, R38, R8, R21 ;  /* 0x0000000826157231 */ /* 0x001fe20000000015 */
        /* <DEDUP_REMOVED lines=8> */
[----:B------:R-:W-:Y:S01]  /*8d20*/  HFMA2.MMA R19, R38, R6, R19 ;  /* 0x0000000626137235 */ /* 0x000fe20000000013 */
[----:B------:R-:W-:Y:S01]  /*8d30*/  HFMA2 R23, R36, R7, R23 ;  /* 0x0000000724177231 */ /* 0x000fe20000000017 */
[----:B------:R-:W-:Y:S01]  /*8d40*/  LOP3.LUT R15, R14, 0x64006400, RZ, 0xfc, !PT ;  /* 0x640064000e0f7812 */ /* 0x000fe200078efcff */
[-C--:B------:R-:W-:Y:S01]  /*8d50*/  HFMA2 R36, R37, R32.reuse.H1_H1, -132, -132 ;  /* 0xd820d82025247431 */ /* 0x080fe20000060020 */
[----:B------:R-:W-:Y:S01]  /*8d60*/  LOP3.LUT R12, R12, 0x1c001c0, RZ, 0xc0, !PT ;  /* 0x01c001c00c0c7812 */ /* 0x000fe200078ec0ff */
[----:B------:R-:W-:Y:S01]  /*8d70*/  HFMA2.MMA R6, R35, R8, R4 ;  /* 0x0000000823067235 */ /* 0x000fe20000000004 */
[----:B------:R-:W-:Y:S01]  /*8d80*/  HFMA2 R4, R22, R9, R21 ;  /* 0x0000000916047231 */ /* 0x000fe20000000015 */
[----:B------:R-:W-:Y:S01]  /*8d90*/  LOP3.LUT R21, R13, 0x70007, RZ, 0xc0, !PT ;  /* 0x000700070d157812 */ /* 0x000fe200078ec0ff */
[----:B------:R-:W-:Y:S01]  /*8da0*/  HFMA2 R37, R15, R32.H1_H1, -132, -132 ;  /* 0xd820d8200f257431 */ /* 0x000fe20000060020 */
[----:B------:R-:W-:Y:S01]  /*8db0*/  LOP3.LUT R15, R20, 0x70007, RZ, 0xc0, !PT ;  /* 0x00070007140f7812 */ /* 0x000fe200078ec0ff */
[----:B------:R-:W-:Y:S01]  /*8dc0*/  HFMA2.MMA R19, R36, R7, R19 ;  /* 0x0000000724137235 */ /* 0x000fe20000000013 */
[----:B------:R-:W-:-:S02]  /*8dd0*/  LOP3.LUT R7, R5, 0x1c001c0, RZ, 0xc0, !PT ;  /* 0x01c001c005077812 */ /* 0x000fc400078ec0ff */
[----:B------:R-:W-:Y:S01]  /*8de0*/  LOP3.LUT R15, R15, 0x64006400, RZ, 0xfc, !PT ;  /* 0x640064000f0f7812 */ /* 0x000fe200078efcff */
[----:B------:R-:W-:Y:S01]  /*8df0*/  HFMA2.MMA R5, R37, R9, R6 ;  /* 0x0000000925057235 */ /* 0x000fe20000000006 */
[C---:B------:R-:W-:Y:S02]  /*8e00*/  LOP3.LUT R22, R13.reuse, 0x380038, RZ, 0xc0, !PT ;  /* 0x003800380d167812 */ /* 0x040fe400078ec0ff */
[----:B------:R-:W-:Y:S02]  /*8e10*/  LOP3.LUT R6, R13, 0x1c001c0, RZ, 0xc0, !PT ;  /* 0x01c001c00d067812 */ /* 0x000fe400078ec0ff */
[----:B------:R-:W-:Y:S01]  /*8e20*/  LOP3.LUT R13, R12, 0x64006400, RZ, 0xfc, !PT ;  /* 0x640064000c0d7812 */ /* 0x000fe200078efcff */
[----:B------:R-:W-:Y:S01]  /*8e30*/  HADD2 R12, R15, -1028, -1028 ;  /* 0xe404e4040f0c7430 */ /* 0x000fe20000000000 */
[----:B------:R-:W-:Y:S02]  /*8e40*/  LOP3.LUT R34, R20, 0x380038, RZ, 0xc0, !PT ;  /* 0x0038003814227812 */ /* 0x000fe400078ec0ff */
[----:B------:R-:W-:-:S02]  /*8e50*/  LOP3.LUT R21, R21, 0x64006400, RZ, 0xfc, !PT ;  /* 0x6400640015157812 */ /* 0x000fc400078efcff */
[----:B------:R-:W-:Y:S01]  /*8e60*/  LOP3.LUT R7, R7, 0x64006400, RZ, 0xfc, !PT ;  /* 0x6400640007077812 */ /* 0x000fe200078efcff */
[----:B------:R-:W-:Y:S01]  /*8e70*/  HFMA2.MMA R19, R12, R8, R19 ;  /* 0x000000080c137235 */ /* 0x000fe20000000013 */
[----:B------:R-:W-:Y:S01]  /*8e80*/  LOP3.LUT R39, R34, 0x64006400, RZ, 0xfc, !PT ;  /* 0x6400640022277812 */ /* 0x000fe200078efcff */
[----:B------:R-:W-:Y:S01]  /*8e90*/  HADD2 R34, R21, -1028, -1028 ;  /* 0xe404e40415227430 */ /* 0x000fe20000000000 */
[----:B------:R-:W-:Y:S01]  /*8ea0*/  LOP3.LUT R20, R20, 0x1c001c0, RZ, 0xc0, !PT ;  /* 0x01c001c014147812 */ /* 0x000fe200078ec0ff */
[-C--:B------:R-:W-:Y:S01]  /*8eb0*/  HFMA2 R21, R7, R32.reuse.H0_H0, -20, -20 ;  /* 0xcd00cd0007157431 */ /* 0x080fe20000040020 */
[----:B------:R-:W-:Y:S01]  /*8ec0*/  LOP3.LUT R35, R22, 0x64006400, RZ, 0xfc, !PT ;  /* 0x6400640016237812 */ /* 0x000fe200078efcff */
[----:B------:R-:W-:Y:S01]  /*8ed0*/  HFMA2 R14, R39, R32.H1_H1, -132, -132 ;  /* 0xd820d820270e7431 */ /* 0x000fe20000060020 */
[----:B------:R-:W-:Y:S01]  /*8ee0*/  LOP3.LUT R7, R6, 0x64006400, RZ, 0xfc, !PT ;  /* 0x6400640006077812 */ /* 0x000fe200078efcff */
[----:B------:R-:W-:Y:S01]  /*8ef0*/  HFMA2 R23, R34, R8, R23 ;  /* 0x0000000822177231 */ /* 0x000fe20000000017 */
[----:B------:R-:W-:Y:S01]  /*8f00*/  LOP3.LUT R15, R20, 0x64006400, RZ, 0xfc, !PT ;  /* 0x64006400140f7812 */ /* 0x000fe200078efcff */
[-C--:B------:R-:W-:Y:S01]  /*8f10*/  HFMA2 R22, R35, R32.reuse.H1_H1, -132, -132 ;  /* 0xd820d82023167431 */ /* 0x080fe20000060020 */
[----:B------:R-:W-:Y:S01]  /*8f20*/  LOP3.LUT R33, R33, 0x64006400, RZ, 0xfc, !PT ;  /* 0x6400640021217812 */ /* 0x000fe200078efcff */
[-C--:B------:R-:W-:Y:S01]  /*8f30*/  HFMA2 R6, R13, R32.reuse.H0_H0, -20, -20 ;  /* 0xcd00cd000d067431 */ /* 0x080fe20000040020 */
[----:B------:R-:W-:Y:S01]  /*8f40*/  LOP3.LUT R16, R16, 0x64006400, RZ, 0xfc, !PT ;  /* 0x6400640010107812 */ /* 0x000fe200078efcff */
[-C--:B------:R-:W-:Y:S01]  /*8f50*/  HFMA2 R8, R7, R32.reuse.H0_H0, -20, -20 ;  /* 0xcd00cd0007087431 */ /* 0x080fe20000040020 */
[----:B------:R-:W-:Y:S01]  /*8f60*/  LOP3.LUT R18, R18, 0x64006400, RZ, 0xfc, !PT ;  /* 0x6400640012127812 */ /* 0x000fe200078efcff */
[----:B------:R-:W-:Y:S01]  /*8f70*/  HFMA2 R32, R15, R32.H0_H0, -20, -20 ;  /* 0xcd00cd000f207431 */ /* 0x000fe20000040020 */
[----:B------:R-:W-:Y:S01]  /*8f80*/  HFMA2.MMA R23, R22, R9, R23 ;  /* 0x0000000916177235 */ /* 0x000fe20000000017 */
[----:B------:R-:W-:Y:S01]  /*8f90*/  HFMA2 R19, R14, R9, R19 ;  /* 0x000000090e137231 */ /* 0x000fe20000000013 */
[----:B------:R-:W-:Y:S01]  /*8fa0*/  HFMA2.MMA R5, R6, R10, R5 ;  /* 0x0000000a06057235 */ /* 0x000fe20000000005 */
[----:B------:R-:W-:Y:S01]  /*8fb0*/  HADD2 R6, R33, -1028, -1028 ;  /* 0xe404e40421067430 */ /* 0x000fe20000000000 */
[----:B------:R-:W-:Y:S01]  /*8fc0*/  LOP3.LUT R17, R17, 0x64006400, RZ, 0xfc, !PT ;  /* 0x6400640011117812 */ /* 0x000fe200078efcff */
[----:B------:R-:W-:-:S02]  /*8fd0*/  HADD2 R16, R16, -1028, -1028 ;  /* 0xe404e40410107430 */ /* 0x000fc40000000000 */
[----:B------:R-:W-:Y:S01]  /*8fe0*/  HFMA2.MMA R19, R32, R10, R19 ;  /* 0x0000000a20137235 */ /* 0x000fe20000000013 */
[----:B------:R-:W-:Y:S02]  /*8ff0*/  HADD2 R18, R18, -1028, -1028 ;  /* 0xe404e40412127430 */ /* 0x000fe40000000000 */
[-C--:B------:R-:W-:Y:S01]  /*9000*/  HFMA2 R23, R8, R10.reuse, R23 ;  /* 0x0000000a08177231 */ /* 0x080fe20000000017 */
[-C--:B------:R-:W-:Y:S01]  /*9010*/  HFMA2.MMA R5, R16, R11.reuse, R5 ;  /* 0x0000000b10057235 */ /* 0x080fe20000000005 */
[----:B------:R-:W-:Y:S01]  /*9020*/  HFMA2 R4, R21, R10, R4 ;  /* 0x0000000a15047231 */ /* 0x000fe20000000004 */
[----:B------:R-:W-:Y:S01]  /*9030*/  HFMA2.MMA R19, R6, R11, R19 ;  /* 0x0000000b06137235 */ /* 0x000fe20000000013 */
[----:B------:R-:W-:Y:S02]  /*9040*/  HADD2 R17, R17, -1028, -1028 ;  /* 0xe404e40411117430 */ /* 0x000fe40000000000 */
[-C--:B------:R-:W-:Y:S02]  /*9050*/  HFMA2 R23, R18, R11.reuse, R23 ;  /* 0x0000000b12177231 */ /* 0x080fe40000000017 */
[----:B------:R-:W-:-:S02]  /*9060*/  HFMA2 R4, R17, R11, R4 ;  /* 0x0000000b11047231 */ /* 0x000fc40000000004 */
[----:B------:R-:W-:Y:S02]  /*9070*/  HADD2 R23, R23.H0_H0, R23.H1_H1 ;  /* 0x3000001717177230 */ /* 0x000fe40000000800 */
[----:B------:R-:W-:Y:S02]  /*9080*/  HADD2 R4, R4.H0_H0, R4.H1_H1 ;  /* 0x3000000404047230 */ /* 0x000fe40000000800 */
[----:B------:R-:W-:Y:S02]  /*9090*/  HADD2 R19, R19.H0_H0, R19.H1_H1 ;  /* 0x3000001313137230 */ /* 0x000fe40000000800 */
[----:B------:R-:W-:-:S03]  /*90a0*/  HADD2 R5, R5.H0_H0, R5.H1_H1 ;  /* 0x3000000505057230 */ /* 0x000fc60000000800 */
[----:B------:R-:W-:Y:S02]  /*90b0*/  PRMT R23, R23, 0x5410, R19 ;  /* 0x0000541017177816 */ /* 0x000fe40000000013 */
[----:B------:R-:W-:-:S04]  /*90c0*/  PRMT R4, R4, 0x5410, R5 ;  /* 0x0000541004047816 */ /* 0x000fc80000000005 */
[----:B------:R-:W-:Y:S01]  /*90d0*/  HFMA2.MMA R24, R23, R2, R24 ;  /* 0x0000000217187235 */ /* 0x000fe20000000018 */
[----:B------:R-:W-:Y:S02]  /*90e0*/  HFMA2 R25, R4, R0, R25 ;  /* 0x0000000004197231 */ /* 0x000fe40000000019 */
.L_x_4363:
[C---:B0-----:R-:W-:Y:S01]  /*90f0*/  ISETP.GE.AND P0, PT, R29.reuse, c[0x0][0x1b8], PT ;  /* 0x00006e001d007a0c */ /* 0x041fe20003f06270 */
[----:B------:R-:W-:Y:S01]  /*9100*/  UIADD3 UR4, UR4, 0x40, URZ ;  /* 0x0000004004047890 */ /* 0x000fe2000fffe03f */
[----:B------:R-:W-:Y:S01]  /*9110*/  ISETP.LT.AND P2, PT, R29, R28, PT ;  /* 0x0000001c1d00720c */ /* 0x000fe20003f41270 */
[----:B------:R-:W-:Y:S02]  /*9120*/  IMAD.MOV.U32 R18, RZ, RZ, R30 ;  /* 0x000000ffff127224 */ /* 0x000fe400078e001e */
[----:B------:R-:W-:Y:S02]  /*9130*/  IMAD.MOV.U32 R19, RZ, RZ, R31 ;  /* 0x000000ffff137224 */ /* 0x000fe400078e001f */
[----:B------:R-:W-:-:S08]  /*9140*/  IMAD.MOV.U32 R21, RZ, RZ, R29 ;  /* 0x000000ffff157224 */ /* 0x000fd000078e001d */
[----:B------:R-:W-:Y:S05]  /*9150*/  @!P0 BRA P2, `(.L_x_4364) ;  /* 0xffffeb4000008947 */ /* 0x000fea000103ffff */
.L_x_4362:
[----:B------:R-:W-:Y:S05]  /*9160*/  @P1 EXIT ;  /* 0x000000000000194d */ /* 0x000fea0003800000 */
[----:B------:R-:W0:Y:S01]  /*9170*/  S2R R0, SR_CTAID.X ;  /* 0x0000000000007919 */ /* 0x000e220000002500 */
[----:B------:R-:W-:-:S03]  /*9180*/  HMUL2 R25, R25, R27.H0_H0 ;  /* 0x2000001b19197232 */ /* 0x000fc60000000000 */
[----:B------:R-:W0:Y:S04]  /*9190*/  S2R R3, SR_TID.X ;  /* 0x0000000000037919 */ /* 0x000e280000002100 */
[----:B-----5:R-:W1:Y:S01]  /*91a0*/  S2R R5, SR_CTAID.Y ;  /* 0x0000000000057919 */ /* 0x020e620000002600 */
        /* <DEDUP_REMOVED lines=12> */
.L_x_4368:
[----:B------:R-:W0:Y:S02]  /*9270*/  LDS R4, [R0] ;  /* 0x0000000000047984 */ /* 0x000e240000000800 */
[----:B0-----:R-:W-:-:S06]  /*9280*/  HADD2 R5, R4, R25 ;  /* 0x0000001904057230 */ /* 0x001fcc0000000000 */
[----:B------:R-:W0:Y:S02]  /*9290*/  ATOMS.CAST.SPIN R5, [R0], R4, R5 ;  /* 0x000000040005738d */ /* 0x000e240001800005 */
[----:B0-----:R-:W-:-:S13]  /*92a0*/  ISETP.EQ.U32.AND P0, PT, R5, 0x1, PT ;  /* 0x000000010500780c */ /* 0x001fda0003f02070 */
[----:B------:R-:W-:Y:S05]  /*92b0*/  @!P0 BRA `(.L_x_4368) ;  /* 0xffffffb000008947 */ /* 0x000fea000383ffff */
[----:B------:R-:W-:Y:S05]  /*92c0*/  BRA `(.L_x_4366) ;  /* 0x0000003000007947 */ /* 0x000fea0003800000 */
.L_x_4367:
[----:B------:R-:W2:Y:S02]  /*92d0*/  LD.E R0, [R2.64] ;  /* 0x0000000602007980 */ /* 0x000ea4000c101900 */
[----:B--2---:R-:W-:-:S05]  /*92e0*/  IMAD.IADD R5, R25, 0x1, R0 ;  /* 0x0000000119057824 */ /* 0x004fca00078e0200 */
[----:B------:R0:W-:Y:S02]  /*92f0*/  ST.E [R2.64], R5 ;  /* 0x0000000502007985 */ /* 0x0001e4000c101906 */
.L_x_4366:
[----:B------:R-:W-:Y:S05]  /*9300*/  BSYNC B0 ;  /* 0x0000000000007941 */ /* 0x000fea0003800000 */
.L_x_4365:
[----:B------:R-:W2:Y:S02]  /*9310*/  ATOM.E.ADD.F16x2.RN.STRONG.GPU P0, RZ, [R2.64+0x4], R27 ;  /* 0x0000041b02ff798a */ /* 0x000ea4000810e9c6 */
[----:B--2---:R-:W-:Y:S05]  /*9320*/  @P0 EXIT ;  /* 0x000000000000094d */ /* 0x004fea0003800000 */
[----:B------:R-:W1:Y:S02]  /*9330*/  QSPC.E.S P0, RZ, [R2+0x4] ;  /* 0x0000040002ff73aa */ /* 0x000e640000000500 */
[----:B-1----:R-:W-:Y:S05]  /*9340*/  @!P0 BRA `(.L_x_4369) ;  /* 0x0000008000008947 */ /* 0x002fea0003800000 */
[----:B0-----:R-:W-:-:S04]  /*9350*/  IADD3 R2, R2, 0x4, RZ ;  /* 0x0000000402027810 */ /* 0x001fc80007ffe0ff */
[----:B------:R-:W-:-:S05]  /*9360*/  LOP3.LUT R2, R2, 0xffffff, RZ, 0xc0, !PT ;  /* 0x00ffffff02027812 */ /* 0x000fca00078ec0ff */
.L_x_4370:
[----:B------:R-:W0:Y:S02]  /*9370*/  LDS R4, [R2] ;  /* 0x0000000002047984 */ /* 0x000e240000000800 */
[----:B0-----:R-:W-:-:S10]  /*9380*/  HFMA2.MMA R5, R4, 1, 1, R27 ;  /* 0x3c003c0004057835 */ /* 0x001fd4000000001b */
[----:B------:R-:W0:Y:S02]  /*9390*/  ATOMS.CAST.SPIN R5, [R2], R4, R5 ;  /* 0x000000040205738d */ /* 0x000e240001800005 */
[----:B0-----:R-:W-:-:S13]  /*93a0*/  ISETP.EQ.U32.AND P0, PT, R5, 0x1, PT ;  /* 0x000000010500780c */ /* 0x001fda0003f02070 */
[----:B------:R-:W-:Y:S05]  /*93b0*/  @!P0 BRA `(.L_x_4370) ;  /* 0xffffffb000008947 */ /* 0x000fea000383ffff */
[----:B------:R-:W-:Y:S05]  /*93c0*/  EXIT ;  /* 0x000000000000794d */ /* 0x000fea0003800000 */
.L_x_4369:
[----:B------:R-:W2:Y:S02]  /*93d0*/  LD.E R0, [R2.64+0x4] ;  /* 0x0000040602007980 */ /* 0x000ea4000c101900 */
[----:B0-2---:R-:W-:-:S05]  /*93e0*/  IMAD.IADD R5, R27, 0x1, R0 ;  /* 0x000000011b057824 */ /* 0x005fca00078e0200 */
[----:B------:R-:W-:Y:S01]  /*93f0*/  ST.E [R2.64+0x4], R5 ;  /* 0x0000040502007985 */ /* 0x000fe2000c101906 */
[----:B------:R-:W-:Y:S05]  /*9400*/  EXIT ;  /* 0x000000000000794d */ /* 0x000fea0003800000 */
.L_x_4371:
        /* <DEDUP_REMOVED lines=15> */
.L_x_4814:


//--------------------- .text._Z23gemm_half_q_half_kernelILi1ELi176ELb1ELb1ELi64EEvPK6__halfPKjS4_S2_PS0_iiiiPKtS7_iiiiiibS2_i --------------------------
	.section	.text._Z23gemm_half_q_half_kernelILi1ELi176ELb1ELb1ELi64EEvPK6__halfPKjS4_S2_PS0_iiiiPKtS7_iiiiiibS2_i,"ax",@progbits
	.sectioninfo	@"SHI_REGISTERS=55"
	.align	128
        .global         _Z23gemm_half_q_half_kernelILi1ELi176ELb1ELb1ELi64EEvPK6__halfPKjS4_S2_PS0_iiiiPKtS7_iiiiiibS2_i
        .type           _Z23gemm_half_q_half_kernelILi1ELi176ELb1ELb1ELi64EEvPK6__halfPKjS4_S2_PS0_iiiiPKtS7_iiiiiibS2_i,@function
        .size           _Z23gemm_half_q_half_kernelILi1ELi176ELb1ELb1ELi64EEvPK6__halfPKjS4_S2_PS0_iiiiPKtS7_iiiiiibS2_i,(.L_x_4815 - _Z23gemm_half_q_half_kernelILi1ELi176ELb1ELb1ELi64EEvPK6__halfPKjS4_S2_PS0_iiiiPKtS7_iiiiiibS2_i)
        .other          _Z23gemm_half_q_half_kernelILi1ELi176ELb1ELb1ELi64EEvPK6__halfPKjS4_S2_PS0_iiiiPKtS7_iiiiiibS2_i,@"STO_CUDA_ENTRY STV_DEFAULT"
_Z23gemm_half_q_half_kernelILi1ELi176ELb1ELb1ELi64EEvPK6__halfPKjS4_S2_PS0_iiiiPKtS7_iiiiiibS2_i:
.text._Z23gemm_half_q_half_kernelILi1ELi176ELb1ELb1ELi64EEvPK6__halfPKjS4_S2_PS0_iiiiPKtS7_iiiiiibS2_i:
        /* <DEDUP_REMOVED lines=46> */
.L_x_4373:
[----:B------:R-:W-:Y:S05]  /*02e0*/  BSYNC B0 ;  /* 0x0000000000007941 */ /* 0x000fea0003800000 */
.L_x_4372:
        /* <DEDUP_REMOVED lines=22> */
.L_x_4375:
        /* <DEDUP_REMOVED lines=43> */
.L_x_4374:
        /* <DEDUP_REMOVED lines=76> */
.L_x_4381:
        /* <DEDUP_REMOVED lines=106> */
[----:B------:R-:W-:Y:S01]  /*1260*/  LEA.HI R33, R9, 0xffffff80, RZ, 0x8 ;  /* 0xffffff8009217811 */ /* 0x000fe200078f40ff */
[----:B------:R-:W-:Y:S01]  /*1270*/  FFMA.FTZ R43, R7, R5, R42 ;  /* 0x00000005072b7223 */ /* 0x000fe2000001002a */
[----:B------:R-:W-:Y:S01]  /*1280*/  IADD3 R38, R38, -0x80, RZ ;  /* 0xffffff8026267810 */ /* 0x000fe20007ffe0ff */
[----:B------:R-:W2:Y:S01]  /*1290*/  LDS.64 R4, [UR4+0x8] ;  /* 0x00000804ff047984 */ /* 0x000ea20008000a00 */
[--C-:B------:R-:W-:Y:S01]  /*12a0*/  SHF.R.U32.HI R47, RZ, 0x8, R9.reuse ;  /* 0x00000008ff2f7819 */ /* 0x100fe20000011609 */
[----:B------:R-:W3:Y:S01]  /*12b0*/  I2F.F16 R6, R6 ;  /* 0x0000000600067306 */ /* 0x000ee20000200c00 */
[----:B------:R-:W-:Y:S01]  /*12c0*/  SHF.R.U32.HI R9, RZ, 0x10, R9 ;  /* 0x00000010ff097819 */ /* 0x000fe20000011609 */
[----:B------:R-:W-:Y:S01]  /*12d0*/  HADD2.F32 R15, -RZ, R15.H1_H1 ;  /* 0x3000000fff0f7230 */ /* 0x000fe20000004100 */
[----:B------:R-:W-:Y:S01]  /*12e0*/  IADD3 R42, R46, -0x80, RZ ;  /* 0xffffff802e2a7810 */ /* 0x000fe20007ffe0ff */
[----:B0-----:R-:W-:Y:S01]  /*12f0*/  HADD2.F32 R35, -RZ, R35.H0_H0 ;  /* 0x20000023ff237230 */ /* 0x001fe20000004100 */
[----:B------:R-:W-:-:S02]  /*1300*/  LEA.HI R27, R10, 0xffffff80, RZ, 0x8 ;  /* 0xffffff800a1b7811 */ /* 0x000fc400078f40ff */
[----:B------:R-:W-:Y:S01]  /*1310*/  LOP3.LUT R9, R9, 0xff, RZ, 0xc0, !PT ;  /* 0x000000ff09097812 */ /* 0x000fe200078ec0ff */
[----:B------:R-:W0:Y:S01]  /*1320*/  I2F.F16 R36, R36 ;  /* 0x0000002400247306 */ /* 0x000e220000200c00 */
[----:B-1----:R-:W-:Y:S01]  /*1330*/  HADD2.F32 R45, -RZ, R45.H0_H0 ;  /* 0x2000002dff2d7230 */ /* 0x002fe20000004100 */
[----:B------:R-:W-:Y:S01]  /*1340*/  FFMA.FTZ R44, R35, R15, R44 ;  /* 0x0000000f232c7223 */ /* 0x000fe2000001002c */
[----:B------:R-:W-:Y:S02]  /*1350*/  LOP3.LUT R47, R47, 0xff, RZ, 0xc0, !PT ;  /* 0x000000ff2f2f7812 */ /* 0x000fe400078ec0ff */
[----:B------:R-:W-:Y:S01]  /*1360*/  SHF.R.U32.HI R35, RZ, 0x8, R11 ;  /* 0x00000008ff237819 */ /* 0x000fe2000001160b */
[----:B------:R-:W-:Y:S01]  /*1370*/  FFMA.FTZ R40, R7, R45, R40 ;  /* 0x0000002d07287223 */ /* 0x000fe20000010028 */
[--C-:B------:R-:W-:Y:S01]  /*1380*/  SHF.R.U32.HI R45, RZ, 0x8, R10.reuse ;  /* 0x00000008ff2d7819 */ /* 0x100fe2000001160a */
[----:B------:R-:W1:Y:S01]  /*1390*/  I2F.F16 R26, R26 ;  /* 0x0000001a001a7306 */ /* 0x000e620000200c00 */
[----:B---3--:R-:W-:Y:S01]  /*13a0*/  HADD2.F32 R46, -RZ, R6.H0_H0 ;  /* 0x20000006ff2e7230 */ /* 0x008fe20000004100 */
[----:B------:R-:W-:-:S02]  /*13b0*/  SHF.R.U32.HI R10, RZ, 0x10, R10 ;  /* 0x00000010ff0a7819 */ /* 0x000fc4000001160a */
[----:B------:R-:W-:Y:S02]  /*13c0*/  LOP3.LUT R45, R45, 0xff, RZ, 0xc0, !PT ;  /* 0x000000ff2d2d7812 */ /* 0x000fe400078ec0ff */
[----:B------:R-:W-:Y:S01]  /*13d0*/  FFMA.FTZ R41, R7, R46, R41 ;  /* 0x0000002e07297223 */ /* 0x000fe20000010029 */
[----:B------:R-:W-:Y:S01]  /*13e0*/  IADD3 R7, R9, -0x80, RZ ;  /* 0xffffff8009077810 */ /* 0x000fe20007ffe0ff */
[----:B------:R-:W3:Y:S01]  /*13f0*/  I2F.F16 R37, R37 ;  /* 0x0000002500257306 */ /* 0x000ee20000200c00 */
[----:B0-----:R-:W-:Y:S01]  /*1400*/  HADD2.F32 R36, -RZ, R36.H0_H0 ;  /* 0x20000024ff247230 */ /* 0x001fe20000004100 */
[----:B------:R-:W-:Y:S01]  /*1410*/  IADD3 R9, R45, -0x80, RZ ;  /* 0xffffff802d097810 */ /* 0x000fe20007ffe0ff */
[----:B------:R-:W-:Y:S01]  /*1420*/  HADD2.F32 R46, -RZ, R24.H0_H0 ;  /* 0x20000018ff2e7230 */ /* 0x000fe20000004100 */
[----:B------:R-:W-:Y:S02]  /*1430*/  LOP3.LUT R10, R10, 0xff, RZ, 0xc0, !PT ;  /* 0x000000ff0a0a7812 */ /* 0x000fe400078ec0ff */
[----:B------:R-:W-:Y:S01]  /*1440*/  IADD3 R6, R47, -0x80, RZ ;  /* 0xffffff802f067810 */ /* 0x000fe20007ffe0ff */
[----:B------:R-:W-:Y:S01]  /*1450*/  FFMA.FTZ R43, R15, R36, R43 ;  /* 0x000000240f2b7223 */ /* 0x000fe2000001002b */
[----:B------:R-:W0:Y:S01]  /*1460*/  I2F.F16 R38, R38 ;  /* 0x0000002600267306 */ /* 0x000e220000200c00 */
[----:B-1----:R-:W-:Y:S01]  /*1470*/  HADD2.F32 R26, -RZ, R26.H0_H0 ;  /* 0x2000001aff1a7230 */ /* 0x002fe20000004100 */
[----:B------:R-:W-:-:S02]  /*1480*/  LOP3.LUT R35, R35, 0xff, RZ, 0xc0, !PT ;  /* 0x000000ff23237812 */ /* 0x000fc400078ec0ff */
[----:B------:R-:W-:Y:S02]  /*1490*/  SHF.R.U32.HI R36, RZ, 0x10, R11 ;  /* 0x00000010ff247819 */ /* 0x000fe4000001160b */
[----:B------:R-:W-:Y:S01]  /*14a0*/  IADD3 R10, R10, -0x80, RZ ;  /* 0xffffff800a0a7810 */ /* 0x000fe20007ffe0ff */
[----:B------:R-:W-:Y:S01]  /*14b0*/  FFMA.FTZ R41, R15, R26, R41 ;  /* 0x0000001a0f297223 */ /* 0x000fe20000010029 */
[----:B------:R-:W1:Y:S01]  /*14c0*/  I2F.F16 R39, R39 ;  /* 0x0000002700277306 */ /* 0x000e620000200c00 */
[----:B------:R-:W-:Y:S01]  /*14d0*/  IADD3 R26, R35, -0x80, RZ ;  /* 0xffffff80231a7810 */ /* 0x000fe20007ffe0ff */
[----:B---3--:R-:W-:Y:S01]  /*14e0*/  HADD2.F32 R37, -RZ, R37.H0_H0 ;  /* 0x20000025ff257230 */ /* 0x008fe20000004100 */
[----:B------:R-:W-:Y:S01]  /*14f0*/  LOP3.LUT R36, R36, 0xff, RZ, 0xc0, !PT ;  /* 0x000000ff24247812 */ /* 0x000fe200078ec0ff */
[--C-:B--2---:R-:W-:Y:S01]  /*1500*/  HADD2.F32 R35, -RZ, R4.reuse.H1_H1 ;  /* 0x30000004ff237230 */ /* 0x104fe20000004100 */
[----:B------:R-:W-:Y:S02]  /*1510*/  LEA.HI R11, R11, 0xffffff80, RZ, 0x8 ;  /* 0xffffff800b0b7811 */ /* 0x000fe400078f40ff */
[----:B------:R-:W-:Y:S01]  /*1520*/  FFMA.FTZ R40, R15, R37, R40 ;  /* 0x000000250f287223 */ /* 0x000fe20000010028 */
[----:B------:R-:W2:Y:S01]  /*1530*/  I2F.F16 R14, R14 ;  /* 0x0000000e000e7306 */ /* 0x000ea20000200c00 */
[----:B------:R-:W-:Y:S01]  /*1540*/  IADD3 R36, R36, -0x80, RZ ;  /* 0xffffff8024247810 */ /* 0x000fe20007ffe0ff */
[----:B------:R-:W-:-:S02]  /*1550*/  HADD2.F32 R15, -RZ, R4.H0_H0 ;  /* 0x20000004ff0f7230 */ /* 0x000fc40000004100 */
[----:B0-----:R-:W-:Y:S02]  /*1560*/  HADD2.F32 R38, -RZ, R38.H0_H0 ;  /* 0x20000026ff267230 */ /* 0x001fe40000004100 */
[----:B------:R-:W-:Y:S01]  /*1570*/  HADD2.F32 R4, -RZ, R5.H0_H0 ;  /* 0x20000005ff047230 */ /* 0x000fe20000004100 */
[----:B------:R-:W-:Y:S01]  /*1580*/  FFMA.FTZ R43, R15, R46, R43 ;  /* 0x0000002e0f2b7223 */ /* 0x000fe2000001002b */
[----:B------:R-:W0:Y:S01]  /*1590*/  I2F.F16 R8, R8 ;  /* 0x0000000800087306 */ /* 0x000e220000200c00 */
[----:B-1----:R-:W-:Y:S01]  /*15a0*/  HADD2.F32 R48, -RZ, R39.H0_H0 ;  /* 0x20000027ff307230 */ /* 0x002fe20000004100 */
[----:B------:R-:W-:Y:S01]  /*15b0*/  FFMA.FTZ R38, R38, R15, R44 ;  /* 0x0000000f26267223 */ /* 0x000fe2000001002c */
[----:B------:R-:W-:-:S03]  /*15c0*/  HADD2.F32 R5, -RZ, R5.H1_H1 ;  /* 0x30000005ff057230 */ /* 0x000fc60000004100 */
        /* <DEDUP_REMOVED lines=8> */
[----:B-1----:R-:W-:Y:S02]  /*1650*/  HADD2.F32 R8, -RZ, R9.H0_H0 ;  /* 0x20000009ff087230 */ /* 0x002fe40000004100 */
[----:B------:R-:W-:-:S03]  /*1660*/  HADD2.F32 R9, -RZ, R0.H0_H0 ;  /* 0x20000000ff097230 */ /* 0x000fc60000004100 */
        /* <DEDUP_REMOVED lines=20> */
[----:B--2---:R-:W-:Y:S01]  /*17b0*/  HADD2.F32 R6, -RZ, R33.H0_H0 ;  /* 0x20000021ff067230 */ /* 0x004fe20000004100 */
[----:B------:R-:W-:-:S04]  /*17c0*/  FMUL.FTZ R8, R8, R9 ;  /* 0x0000000908087220 */ /* 0x000fc80000410000 */
[----:B------:R-:W-:Y:S01]  /*17d0*/  FFMA.FTZ R6, R5, R6, R7 ;  /* 0x0000000605067223 */ /* 0x000fe20000010007 */
[----:B------:R-:W-:Y:S01]  /*17e0*/  HADD2.F32 R7, -RZ, R0.H1_H1 ;  /* 0x30000000ff077230 */ /* 0x000fe20000004100 */
[----:B------:R-:W2:Y:S01]  /*17f0*/  I2F.F16 R11, R11 ;  /* 0x0000000b000b7306 */ /* 0x000ea20000200c00 */
[----:B0-----:R-:W-:Y:S01]  /*1800*/  HADD2.F32 R24, -RZ, R24.H0_H0 ;  /* 0x20000018ff187230 */ /* 0x001fe20000004100 */
[----:B------:R-:W-:Y:S02]  /*1810*/  F2FP.PACK_AB R8, RZ, R8 ;  /* 0x00000008ff08723e */ /* 0x000fe400000000ff */
[----:B------:R-:W-:Y:S02]  /*1820*/  FMUL.FTZ R6, R6, R7 ;  /* 0x0000000706067220 */ /* 0x000fe40000410000 */
[----:B------:R-:W-:Y:S01]  /*1830*/  FFMA.FTZ R24, R4, R24, R35 ;  /* 0x0000001804187223 */ /* 0x000fe20000010023 */
[----:B------:R-:W-:Y:S02]  /*1840*/  HADD2.F32 R4, -RZ, R2.H0_H0 ;  /* 0x20000002ff047230 */ /* 0x000fe40000004100 */
[----:B-1----:R-:W-:Y:S01]  /*1850*/  HADD2.F32 R34, -RZ, R34.H0_H0 ;  /* 0x20000022ff227230 */ /* 0x002fe20000004100 */
[----:B------:R-:W-:-:S04]  /*1860*/  F2FP.PACK_AB R6, RZ, R6 ;  /* 0x00000006ff06723e */ /* 0x000fc800000000ff */
[----:B------:R-:W-:Y:S01]  /*1870*/  FFMA.FTZ R15, R34, R5, R15 ;  /* 0x00000005220f7223 */ /* 0x000fe2000001000f */
[----:B--2---:R-:W-:Y:S02]  /*1880*/  HADD2.F32 R10, -RZ, R11.H0_H0 ;  /* 0x2000000bff0a7230 */ /* 0x004fe40000004100 */
[----:B------:R-:W-:Y:S01]  /*1890*/  HADD2.F32 R11, -RZ, R2.H1_H1 ;  /* 0x30000002ff0b7230 */ /* 0x000fe20000004100 */
[----:B------:R-:W-:Y:S02]  /*18a0*/  FMUL.FTZ R4, R15, R4 ;  /* 0x000000040f047220 */ /* 0x000fe40000410000 */
        /* <DEDUP_REMOVED lines=8> */
.L_x_4377:
[----:B------:R0:W5:Y:S04]  /*1930*/  LDG.E.128.CONSTANT R4, [R18.64] ;  /* 0x0000000612047981 */ /* 0x000168000c1e9d00 */
[----:B------:R0:W5:Y:S04]  /*1940*/  LDG.E.128.CONSTANT R8, [R22.64] ;  /* 0x0000000616087981 */ /* 0x000168000c1e9d00 */
[----:B------:R-:W5:Y:S01]  /*1950*/  LDG.E.128.CONSTANT R12, [R12.64] ;  /* 0x000000060c0c7981 */ /* 0x000f62000c1e9d00 */
[----:B------:R-:W-:Y:S01]  /*1960*/  IMAD.WIDE R26, R25, 0x8, R16 ;  /* 0x00000008191a7825 */ /* 0x000fe200078e0210 */
[----:B------:R-:W-:Y:S05]  /*1970*/  @P1 BRA `(.L_x_4378) ;  /* 0x00000c3000001947 */ /* 0x000fea0003800000 */
[----:B0-----:R-:W2:Y:S01]  /*1980*/  LDG.E.128.CONSTANT R16, [R26.64] ;  /* 0x000000061a107981 */ /* 0x001ea2000c1e9d00 */
[----:B-----5:R-:W-:-:S02]  /*1990*/  LOP3.LUT R36, R13, 0xff, RZ, 0xc0, !PT ;  /* 0x000000ff0d247812 */ /* 0x020fc400078ec0ff */
[----:B------:R-:W-:Y:S01]  /*19a0*/  LOP3.LUT R33, R12, 0xff, RZ, 0xc0, !PT ;  /* 0x000000ff0c217812 */ /* 0x000fe200078ec0ff */
[----:B------:R-:W0:Y:S01]  /*19b0*/  LDS.64 R34, [UR4+0x10] ;  /* 0x00001004ff227984 */ /* 0x000e220008000a00 */
[----:B------:R-:W-:Y:S02]  /*19c0*/  IADD3 R44, R36, -0x80, RZ ;  /* 0xffffff80242c7810 */ /* 0x000fe40007ffe0ff */
[----:B------:R-:W-:Y:S02]  /*19d0*/  LOP3.LUT R36, R14, 0xff, RZ, 0xc0, !PT ;  /* 0x000000ff0e247812 */ /* 0x000fe400078ec0ff */
[----:B------:R-:W-:Y:S02]  /*19e0*/  IADD3 R33, R33, -0x80, RZ ;  /* 0xffffff8021217810 */ /* 0x000fe40007ffe0ff */
[----:B------:R-:W-:Y:S01]  /*19f0*/  IADD3 R42, R36, -0x80, RZ ;  /* 0xffffff80242a7810 */ /* 0x000fe20007ffe0ff */
[----:B------:R-:W1:Y:S01]  /*1a00*/  I2F.F16 R44, R44 ;  /* 0x0000002c002c7306 */ /* 0x000e620000200c00 */
[----:B------:R-:W-:-:S02]  /*1a10*/  LOP3.LUT R36, R15, 0xff, RZ, 0xc0, !PT ;  /* 0x000000ff0f247812 */ /* 0x000fc400078ec0ff */
[----:B------:R-:W-:Y:S02]  /*1a20*/  SHF.R.U32.HI R45, RZ, 0x8, R13 ;  /* 0x00000008ff2d7819 */ /* 0x000fe4000001160d */
[----:B------:R-:W-:Y:S02]  /*1a30*/  IADD3 R43, R36, -0x80, RZ ;  /* 0xffffff80242b7810 */ /* 0x000fe40007ffe0ff */
[----:B------:R-:W-:Y:S01]  /*1a40*/  LOP3.LUT R45, R45, 0xff, RZ, 0xc0, !PT ;  /* 0x000000ff2d2d7812 */ /* 0x000fe200078ec0ff */
[----:B------:R3:W4:Y:S01]  /*1a50*/  I2F.F16 R39, R33 ;  /* 0x0000002100277306 */ /* 0x0007220000200c00 */
[----:B------:R-:W-:Y:S02]  /*1a60*/  LEA.HI R40, R12, 0xffffff80, RZ, 0x8 ;  /* 0xffffff800c287811 */ /* 0x000fe400078f40ff */
[----:B------:R-:W-:Y:S02]  /*1a70*/  IADD3 R48, R45, -0x80, RZ ;  /* 0xffffff802d307810 */ /* 0x000fe40007ffe0ff */
[----:B------:R-:W-:-:S02]  /*1a80*/  LEA.HI R37, R13, 0xffffff80, RZ, 0x8 ;  /* 0xffffff800d257811 */ /* 0x000fc400078f40ff */
[----:B------:R-:W-:Y:S01]  /*1a90*/  LEA.HI R38, R14, 0xffffff80, RZ, 0x8 ;  /* 0xffffff800e267811 */ /* 0x000fe200078f40ff */
[----:B------:R-:W0:Y:S01]  /*1aa0*/  I2F.F16 R42, R42 ;  /* 0x0000002a002a7306 */ /* 0x000e220000200c00 */
[----:B---3--:R-:W-:Y:S01]  /*1ab0*/  SHF.R.U32.HI R33, RZ, 0x8, R12 ;  /* 0x00000008ff217819 */ /* 0x008fe2000001160c */
[----:B-1----:R-:W-:Y:S01]  /*1ac0*/  HADD2.F32 R44, -RZ, R44.H0_H0 ;  /* 0x2000002cff2c7230 */ /* 0x002fe20000004100 */
[----:B------:R-:W-:Y:S02]  /*1ad0*/  LEA.HI R24, R15, 0xffffff80, RZ, 0x8 ;  /* 0xffffff800f187811 */ /* 0x000fe400078f40ff */
[----:B------:R-:W-:-:S03]  /*1ae0*/  LOP3.LUT R41, R33, 0xff, RZ, 0xc0, !PT ;  /* 0x000000ff21297812 */ /* 0x000fc600078ec0ff */
[----:B------:R-:W1:Y:S01]  /*1af0*/  I2F.F16 R43, R43 ;  /* 0x0000002b002b7306 */ /* 0x000e620000200c00 */
[----:B------:R-:W-:Y:S01]  /*1b00*/  IADD3 R41, R41, -0x80, RZ ;  /* 0xffffff8029297810 */ /* 0x000fe20007ffe0ff */
[----:B----4-:R-:W-:-:S06]  /*1b10*/  HADD2.F32 R50, -RZ, R39.H0_H0 ;  /* 0x20000027ff327230 */ /* 0x010fcc0000004100 */
[----:B------:R-:W3:Y:S01]  /*1b20*/  I2F.F16 R41, R41 ;  /* 0x0000002900297306 */ /* 0x000ee20000200c00 */
[----:B0-----:R-:W-:Y:S02]  /*1b30*/  HADD2.F32 R39, -RZ, R34.H0_H0 ;  /* 0x20000022ff277230 */ /* 0x001fe40000004100 */
[----:B------:R-:W-:-:S03]  /*1b40*/  HADD2.F32 R42, -RZ, R42.H0_H0 ;  /* 0x2000002aff2a7230 */ /* 0x000fc60000004100 */
[C---:B------:R-:W-:Y:S01]  /*1b50*/  FFMA.FTZ R44, R39.reuse, R44, RZ ;  /* 0x0000002c272c7223 */ /* 0x040fe200000100ff */
[----:B-1----:R-:W-:Y:S01]  /*1b60*/  HADD2.F32 R52, -RZ, R43.H0_H0 ;  /* 0x2000002bff347230 */ /* 0x002fe20000004100 */
[C---:B------:R-:W-:Y:S01]  /*1b70*/  FFMA.FTZ R45, R39.reuse, R42, RZ ;  /* 0x0000002a272d7223 */ /* 0x040fe200000100ff */
[----:B------:R-:W-:Y:S03]  /*1b80*/  I2F.F16 R43, R48 ;  /* 0x00000030002b7306 */ /* 0x000fe60000200c00 */
        /* <DEDUP_REMOVED lines=55> */
[----:B------:R-:W-:Y:S01]  /*1f00*/  I2F.F16 R14, R14 ;  /* 0x0000000e000e7306 */ /* 0x000fe20000200c00 */
        /* <DEDUP_REMOVED lines=17> */
[----:B------:R-:W-:Y:S01]  /*2020*/  LOP3.LUT R43, R18, 0xff, RZ, 0xc0, !PT ;  /* 0x000000ff122b7812 */ /* 0x000fe200078ec0ff */
[C---:B------:R-:W-:Y:S01]  /*2030*/  FFMA.FTZ R34, R45.reuse, R24, R34 ;  /* 0x000000182d227223 */ /* 0x040fe20000010022 */
[----:B------:R-:W-:Y:S01]  /*2040*/  IADD3 R16, R46, -0x80, RZ ;  /* 0xffffff802e107810 */ /* 0x000fe20007ffe0ff */
[----:B------:R-:W2:Y:S01]  /*2050*/  I2F.F16 R15, R15 ;  /* 0x0000000f000f7306 */ /* 0x000ea20000200c00 */
[----:B------:R-:W-:Y:S01]  /*2060*/  SHF.R.U32.HI R46, RZ, 0x8, R17 ;  /* 0x00000008ff2e7819 */ /* 0x000fe20000011611 */
[----:B------:R-:W-:Y:S01]  /*2070*/  FFMA.FTZ R41, R45, R48, R41 ;  /* 0x000000302d297223 */ /* 0x000fe20000010029 */
[----:B0-----:R-:W-:-:S02]  /*2080*/  SHF.R.U32.HI R47, RZ, 0x10, R17 ;  /* 0x00000010ff2f7819 */ /* 0x001fc40000011611 */
[----:B------:R-:W-:Y:S02]  /*2090*/  LOP3.LUT R46, R46, 0xff, RZ, 0xc0, !PT ;  /* 0x000000ff2e2e7812 */ /* 0x000fe400078ec0ff */
[----:B------:R-:W-:Y:S01]  /*20a0*/  LOP3.LUT R47, R47, 0xff, RZ, 0xc0, !PT ;  /* 0x000000ff2f2f7812 */ /* 0x000fe200078ec0ff */
[----:B------:R-:W-:Y:S01]  /*20b0*/  I2F.F16 R16, R16 ;  /* 0x0000001000107306 */ /* 0x000fe20000200c00 */
[----:B------:R-:W-:Y:S02]  /*20c0*/  IADD3 R17, R46, -0x80, RZ ;  /* 0xffffff802e117810 */ /* 0x000fe40007ffe0ff */
[----:B------:R-:W-:Y:S01]  /*20d0*/  IADD3 R37, R47, -0x80, RZ ;  /* 0xffffff802f257810 */ /* 0x000fe20007ffe0ff */
[----:B------:R-:W-:Y:S01]  /*20e0*/  HADD2.F32 R47, -RZ, R38.H0_H0 ;  /* 0x20000026ff2f7230 */ /* 0x000fe20000004100 */
[--C-:B------:R-:W-:Y:S02]  /*20f0*/  SHF.R.U32.HI R46, RZ, 0x8, R18.reuse ;  /* 0x00000008ff2e7819 */ /* 0x100fe40000011612 */
[----:B------:R-:W-:Y:S01]  /*2100*/  SHF.R.U32.HI R38, RZ, 0x10, R18 ;  /* 0x00000010ff267819 */ /* 0x000fe20000011612 */
[----:B------:R-:W0:Y:S01]  /*2110*/  I2F.F16 R17, R17 ;  /* 0x0000001100117306 */ /* 0x000e220000200c00 */
[----:B------:R-:W-:Y:S01]  /*2120*/  LOP3.LUT R46, R46, 0xff, RZ, 0xc0, !PT ;  /* 0x000000ff2e2e7812 */ /* 0x000fe200078ec0ff */
[----:B------:R-:W-:Y:S01]  /*2130*/  FFMA.FTZ R44, R45, R47, R44 ;  /* 0x0000002f2d2c7223 */ /* 0x000fe2000001002c */
[----:B------:R-:W-:Y:S01]  /*2140*/  SHF.R.U32.HI R45, RZ, 0x8, R19 ;  /* 0x00000008ff2d7819 */ /* 0x000fe20000011613 */
[----:B--2---:R-:W-:Y:S01]  /*2150*/  HADD2.F32 R48, -RZ, R15.H0_H0 ;  /* 0x2000000fff307230 */ /* 0x004fe20000004100 */
[----:B------:R-:W-:Y:S01]  /*2160*/  IADD3 R43, R43, -0x80, RZ ;  /* 0xffffff802b2b7810 */ /* 0x000fe20007ffe0ff */
[----:B------:R-:W-:Y:S01]  /*2170*/  HADD2.F32 R47, -RZ, R14.H0_H0 ;  /* 0x2000000eff2f7230 */ /* 0x000fe20000004100 */
[----:B------:R-:W-:Y:S01]  /*2180*/  IADD3 R18, R46, -0x80, RZ ;  /* 0xffffff802e127810 */ /* 0x000fe20007ffe0ff */
[----:B------:R-:W2:Y:S01]  /*2190*/  I2F.F16 R37, R37 ;  /* 0x0000002500257306 */ /* 0x000ea20000200c00 */
[----:B------:R-:W-:-:S02]  /*21a0*/  LOP3.LUT R38, R38, 0xff, RZ, 0xc0, !PT ;  /* 0x000000ff26267812 */ /* 0x000fc400078ec0ff */
[----:B------:R-:W-:Y:S02]  /*21b0*/  SHF.R.U32.HI R46, RZ, 0x10, R19 ;  /* 0x00000010ff2e7819 */ /* 0x000fe40000011613 */
[----:B------:R-:W-:Y:S02]  /*21c0*/  LOP3.LUT R45, R45, 0xff, RZ, 0xc0, !PT ;  /* 0x000000ff2d2d7812 */ /* 0x000fe400078ec0ff */
[----:B------:R-:W-:Y:S01]  /*21d0*/  IADD3 R24, R38, -0x80, RZ ;  /* 0xffffff8026187810 */ /* 0x000fe20007ffe0ff */
[----:B------:R-:W3:Y:S01]  /*21e0*/  I2F.F16 R43, R43 ;  /* 0x0000002b002b7306 */ /* 0x000ee20000200c00 */
[----:B------:R-:W-:Y:S01]  /*21f0*/  LOP3.LUT R46, R46, 0xff, RZ, 0xc0, !PT ;  /* 0x000000ff2e2e7812 */ /* 0x000fe200078ec0ff */
[----:B0-----:R-:W-:Y:S01]  /*2200*/  HADD2.F32 R17, -RZ, R17.H0_H0 ;  /* 0x20000011ff117230 */ /* 0x001fe20000004100 */
[----:B------:R-:W-:Y:S01]  /*2210*/  IADD3 R38, R45, -0x80, RZ ;  /* 0xffffff802d267810 */ /* 0x000fe20007ffe0ff */
[--C-:B-1----:R-:W-:Y:S01]  /*2220*/  HADD2.F32 R45, -RZ, R12.reuse.H0_H0 ;  /* 0x2000000cff2d7230 */ /* 0x102fe20000004100 */
[----:B------:R-:W-:Y:S01]  /*2230*/  IADD3 R40, R40, -0x80, RZ ;  /* 0xffffff8028287810 */ /* 0x000fe20007ffe0ff */
[----:B------:R-:W-:Y:S01]  /*2240*/  HADD2.F32 R12, -RZ, R12.H1_H1 ;  /* 0x3000000cff0c7230 */ /* 0x000fe20000004100 */
[----:B------:R-:W-:Y:S01]  /*2250*/  IADD3 R15, R46, -0x80, RZ ;  /* 0xffffff802e0f7810 */ /* 0x000fe20007ffe0ff */
[----:B------:R-:W0:Y:S01]  /*2260*/  I2F.F16 R18, R18 ;  /* 0x0000001200127306 */ /* 0x000e220000200c00 */
[----:B------:R-:W-:Y:S01]  /*2270*/  LEA.HI R19, R19, 0xffffff80, RZ, 0x8 ;  /* 0xffffff8013137811 */ /* 0x000fe200078f40ff */
[----:B------:R-:W-:Y:S01]  /*2280*/  FFMA.FTZ R42, R47, R45, R42 ;  /* 0x0000002d2f2a7223 */ /* 0x000fe2000001002a */
[----:B------:R-:W-:Y:S01]  /*2290*/  HADD2.F32 R47, -RZ, R35.H0_H0 ;  /* 0x20000023ff2f7230 */ /* 0x000fe20000004100 */
[----:B------:R-:W-:Y:S01]  /*22a0*/  FFMA.FTZ R41, R45, R48, R41 ;  /* 0x000000302d297223 */ /* 0x000fe20000010029 */
[----:B--2---:R-:W-:-:S03]  /*22b0*/  HADD2.F32 R37, -RZ, R37.H0_H0 ;  /* 0x20000025ff257230 */ /* 0x004fc60000004100 */
[----:B------:R-:W1:Y:S01]  /*22c0*/  I2F.F16 R14, R38 ;  /* 0x00000026000e7306 */ /* 0x000e620000200c00 */
[----:B---3--:R-:W-:Y:S01]  /*22d0*/  HADD2.F32 R46, -RZ, R43.H0_H0 ;  /* 0x2000002bff2e7230 */ /* 0x008fe20000004100 */
[----:B------:R-:W-:Y:S01]  /*22e0*/  FFMA.FTZ R17, R12, R17, R41 ;  /* 0x000000110c117223 */ /* 0x000fe20000010029 */
[----:B------:R-:W-:Y:S02]  /*22f0*/  HADD2.F32 R43, -RZ, R16.H0_H0 ;  /* 0x20000010ff2b7230 */ /* 0x000fe40000004100 */
[--C-:B------:R-:W-:Y:S01]  /*2300*/  HADD2.F32 R16, -RZ, R13.reuse.H0_H0 ;  /* 0x2000000dff107230 */ /* 0x100fe20000004100 */
[C---:B------:R-:W-:Y:S01]  /*2310*/  FFMA.FTZ R35, R45.reuse, R46, R44 ;  /* 0x0000002e2d237223 */ /* 0x040fe2000001002c */
[----:B------:R-:W-:Y:S01]  /*2320*/  HADD2.F32 R13, -RZ, R13.H1_H1 ;  /* 0x3000000dff0d7230 */ /* 0x000fe20000004100 */
[----:B------:R-:W2:Y:S01]  /*2330*/  I2F.F16 R40, R40 ;  /* 0x0000002800287306 */ /* 0x000ea20000200c00 */
[----:B0-----:R-:W-:Y:S01]  /*2340*/  HADD2.F32 R18, -RZ, R18.H0_H0 ;  /* 0x20000012ff127230 */ /* 0x001fe20000004100 */
[----:B------:R-:W-:-:S02]  /*2350*/  FFMA.FTZ R45, R45, R47, R34 ;  /* 0x0000002f2d2d7223 */ /* 0x000fc40000010022 */
[----:B------:R-:W-:Y:S02]  /*2360*/  FFMA.FTZ R43, R43, R12, R42 ;  /* 0x0000000c2b2b7223 */ /* 0x000fe4000001002a */
[----:B------:R-:W-:Y:S01]  /*2370*/  FFMA.FTZ R35, R12, R18, R35 ;  /* 0x000000120c237223 */ /* 0x000fe20000010023 */
[----:B------:R-:W-:Y:S01]  /*2380*/  HADD2.F32 R18, -RZ, R2.H1_H1 ;  /* 0x30000002ff127230 */ /* 0x000fe20000004100 */
[----:B------:R-:W0:Y:S01]  /*2390*/  I2F.F16 R24, R24 ;  /* 0x0000001800187306 */ /* 0x000e220000200c00 */
[----:B-1----:R-:W-:Y:S01]  /*23a0*/  HADD2.F32 R14, -RZ, R14.H0_H0 ;  /* 0x2000000eff0e7230 */ /* 0x002fe20000004100 */
[----:B------:R-:W-:-:S04]  /*23b0*/  FFMA.FTZ R17, R16, R37, R17 ;  /* 0x0000002510117223 */ /* 0x000fc80000010011 */
[----:B------:R-:W-:Y:S01]  /*23c0*/  FFMA.FTZ R45, R12, R14, R45 ;  /* 0x0000000e0c2d7223 */ /* 0x000fe2000001002d */
[----:B------:R-:W-:Y:S01]  /*23d0*/  HADD2.F32 R12, -RZ, R33.H0_H0 ;  /* 0x20000021ff0c7230 */ /* 0x000fe20000004100 */
[----:B------:R-:W1:Y:S01]  /*23e0*/  I2F.F16 R15, R15 ;  /* 0x0000000f000f7306 */ /* 0x000e620000200c00 */
[----:B--2---:R-:W-:Y:S02]  /*23f0*/  HADD2.F32 R40, -RZ, R40.H0_H0 ;  /* 0x20000028ff287230 */ /* 0x004fe40000004100 */
[----:B------:R-:W-:Y:S01]  /*2400*/  HADD2.F32 R14, -RZ, R39.H0_H0 ;  /* 0x20000027ff0e7230 */ /* 0x000fe20000004100 */
[----:B------:R-:W-:Y:S01]  /*2410*/  FFMA.FTZ R12, R13, R12, R17 ;  /* 0x0000000c0d0c7223 */ /* 0x000fe20000010011 */
[----:B------:R-:W-:Y:S01]  /*2420*/  HADD2.F32 R17, -RZ, R2.H0_H0 ;  /* 0x20000002ff117230 */ /* 0x000fe20000004100 */
[----:B------:R-:W-:Y:S01]  /*2430*/  FFMA.FTZ R40, R40, R16, R43 ;  /* 0x0000001028287223 */ /* 0x000fe2000001002b */
[----:B------:R-:W-:Y:S01]  /*2440*/  HADD2.F32 R33, -RZ, R0.H0_H0 ;  /* 0x20000000ff217230 */ /* 0x000fe20000004100 */
[----:B------:R-:W2:Y:S01]  /*2450*/  I2F.F16 R19, R19 ;  /* 0x0000001300137306 */ /* 0x000ea20000200c00 */
[----:B0-----:R-:W-:Y:S01]  /*2460*/  HADD2.F32 R24, -RZ, R24.H0_H0 ;  /* 0x20000018ff187230 */ /* 0x001fe20000004100 */
[----:B------:R-:W-:-:S04]  /*2470*/  FFMA.FTZ R36, R36, R13, R40 ;  /* 0x0000000d24247223 */ /* 0x000fc80000010028 */
[C---:B------:R-:W-:Y:S01]  /*2480*/  FFMA.FTZ R24, R16.reuse, R24, R35 ;  /* 0x0000001810187223 */ /* 0x040fe20000010023 */
[----:B-1----:R-:W-:Y:S01]  /*2490*/  HADD2.F32 R15, -RZ, R15.H0_H0 ;  /* 0x2000000fff0f7230 */ /* 0x002fe20000004100 */
[----:B------:R-:W-:Y:S02]  /*24a0*/  FMUL.FTZ R36, R17, R36 ;  /* 0x0000002411247220 */ /* 0x000fe40000410000 */
[----:B------:R-:W-:Y:S02]  /*24b0*/  FFMA.FTZ R14, R13, R14, R24 ;  /* 0x0000000e0d0e7223 */ /* 0x000fe40000010018 */
[----:B------:R-:W-:Y:S01]  /*24c0*/  FFMA.FTZ R15, R16, R15, R45 ;  /* 0x0000000f100f7223 */ /* 0x000fe2000001002d */
[----:B------:R-:W-:Y:S01]  /*24d0*/  F2FP.PACK_AB R36, RZ, R36 ;  /* 0x00000024ff24723e */ /* 0x000fe200000000ff */
[----:B------:R-:W-:Y:S01]  /*24e0*/  FMUL.FTZ R14, R33, R14 ;  /* 0x0000000e210e7220 */ /* 0x000fe20000410000 */
[----:B--2---:R-:W-:Y:S02]  /*24f0*/  HADD2.F32 R16, -RZ, R19.H0_H0 ;  /* 0x20000013ff107230 */ /* 0x004fe40000004100 */
[----:B------:R-:W-:-:S02]  /*2500*/  HADD2.F32 R19, -RZ, R0.H1_H1 ;  /* 0x30000000ff137230 */ /* 0x000fc40000004100 */
[----:B------:R-:W-:Y:S01]  /*2510*/  F2FP.PACK_AB R14, RZ, R14 ;  /* 0x0000000eff0e723e */ /* 0x000fe200000000ff */
[----:B------:R-:W-:Y:S02]  /*2520*/  FFMA.FTZ R15, R13, R16, R15 ;  /* 0x000000100d0f7223 */ /* 0x000fe4000001000f */
        /* <DEDUP_REMOVED lines=8> */
.L_x_4378:
        /* <DEDUP_REMOVED lines=197> */
.L_x_4379:
        /* <DEDUP_REMOVED lines=198> */
.L_x_4380:
        /* <DEDUP_REMOVED lines=9> */
.L_x_4376:
[----:B------:R-:W-:-:S04]  /*3ef0*/  ISETP.GE.AND P0, PT, R21, R32, PT ;  /* 0x000000201500720c */ /* 0x000fc80003f06270 */
[----:B------:R-:W-:-:S13]  /*3f00*/  ISETP.GE.OR P0, PT, R21, c[0x0][0x1ac], P0 ;  /* 0x00006b0015007a0c */ /* 0x000fda0000706670 */
[----:B------:R-:W-:Y:S05]  /*3f10*/  @P0 BRA `(.L_x_4382) ;  /* 0x0000187000000947 */ /* 0x000fea0003800000 */
[----:B------:R-:W-:Y:S02]  /*3f20*/  ULDC UR5, c[0x0][0x18c] ;  /* 0x0000630000057ab9 */ /* 0x000fe40000000800 */
[----:B------:R-:W-:Y:S02]  /*3f30*/  USHF.R.S32.HI UR5, URZ, 0x1f, UR5 ;  /* 0x0000001f3f057899 */ /* 0x000fe40008011405 */
.L_x_4385:
[----:B------:R-:W-:Y:S01]  /*3f40*/  ISETP.NE.AND P0, PT, R21, R3, PT ;  /* 0x000000031500720c */ /* 0x000fe20003f05270 */
[----:B------:R0:W5:-:S12]  /*3f50*/  LDG.E.128.CONSTANT R4, [R22.64] ;  /* 0x0000000616047981 */ /* 0x000158000c1e9d00 */
[----:B------:R-:W-:Y:S01]  /*3f60*/  @!P0 IADD3 R30, R30, 0x1, RZ ;  /* 0x000000011e1e8810 */ /* 0x000fe20007ffe0ff */
[----:B------:R-:W-:Y:S01]  /*3f70*/  @!P0 IMAD.MOV.U32 R25, RZ, RZ, 0x2 ;  /* 0x00000002ff198424 */ /* 0x000fe200078e00ff */
[----:B------:R-:W-:-:S03]  /*3f80*/  @!P0 LEA R24, R21, 0x1, 0x1 ;  /* 0x0000000115188811 */ /* 0x000fc600078e08ff */
[----:B------:R-:W-:Y:S02]  /*3f90*/  @!P0 IMAD R8, R30, 0x8, R1 ;  /* 0x000000081e088824 */ /* 0x000fe400078e0201 */
[----:B------:R-:W-:-:S04]  /*3fa0*/  @!P0 IMAD.WIDE R24, R24, R25, c[0x0][0x198] ;  /* 0x0000660018188625 */ /* 0x000fc800078e0219 */
[----:B------:R-:W2:Y:S04]  /*3fb0*/  @!P0 LDL.64 R8, [R8] ;  /* 0x0000000008088983 */ /* 0x000ea80000100a00 */
[----:B------:R0:W5:Y:S01]  /*3fc0*/  @!P0 LDG.E.U16.CONSTANT R24, [R24.64] ;  /* 0x0000000618188981 */ /* 0x000162000c1e9500 */
[----:B------:R-:W-:Y:S01]  /*3fd0*/  IMAD.MOV.U32 R20, RZ, RZ, c[0x0][0x18c] ;  /* 0x00006300ff147624 */ /* 0x000fe200078e00ff */
[----:B--2---:R-:W-:Y:S02]  /*3fe0*/  @!P0 PRMT R2, R8, 0x7610, R2 ;  /* 0x0000761008028816 */ /* 0x004fe40000000002 */
[----:B------:R-:W-:Y:S02]  /*3ff0*/  @!P0 PRMT R0, R0, 0x7610, R8 ;  /* 0x0000761000008816 */ /* 0x000fe40000000008 */
[----:B------:R-:W-:-:S02]  /*4000*/  @!P0 PRMT R2, R2, 0x7610, R9 ;  /* 0x0000761002028816 */ /* 0x000fc40000000009 */
        /* <DEDUP_REMOVED lines=12> */
[----:B------:R-:W-:-:S02]  /*40d0*/  LOP3.LUT R36, R6, 0x3f003f, RZ, 0xc0, !PT ;  /* 0x003f003f06247812 */ /* 0x000fc400078ec0ff */
[----:B------:R-:W-:Y:S02]  /*40e0*/  LOP3.LUT R34, R34, 0x64006400, RZ, 0xfc, !PT ;  /* 0x6400640022227812 */ /* 0x000fe400078efcff */
[----:B------:R-:W-:Y:S02]  /*40f0*/  SHF.R.U32.HI R5, RZ, 0x6, R5 ;  /* 0x00000006ff057819 */ /* 0x000fe40000011605 */
[----:B------:R-:W-:Y:S01]  /*4100*/  LOP3.LUT R4, R4, 0x3f003f, RZ, 0xc0, !PT ;  /* 0x003f003f04047812 */ /* 0x000fe200078ec0ff */
[----:B------:R-:W-:Y:S01]  /*4110*/  HADD2 R39, R34, -1056, -1056 ;  /* 0xe420e42022277430 */ /* 0x000fe20000000000 */
[----:B------:R-:W-:Y:S02]  /*4120*/  LOP3.LUT R37, R36, 0x64006400, RZ, 0xfc, !PT ;  /* 0x6400640024257812 */ /* 0x000fe400078efcff */
[----:B------:R-:W-:Y:S02]  /*4130*/  LOP3.LUT R36, R5, 0x3f003f, RZ, 0xc0, !PT ;  /* 0x003f003f05247812 */ /* 0x000fe400078ec0ff */
[----:B------:R-:W-:Y:S01]  /*4140*/  LOP3.LUT R5, R4, 0x64006400, RZ, 0xfc, !PT ;  /* 0x6400640004057812 */ /* 0x000fe200078efcff */
[----:B------:R-:W-:Y:S01]  /*4150*/  HADD2 R37, R37, -1056, -1056 ;  /* 0xe420e42025257430 */ /* 0x000fe20000000000 */
[----:B-1----:R-:W-:-:S02]  /*4160*/  SHF.R.U32.HI R26, RZ, 0xc, R6 ;  /* 0x0000000cff1a7819 */ /* 0x002fc40000011606 */
[----:B------:R-:W-:Y:S01]  /*4170*/  LOP3.LUT R35, R35, 0x64006400, RZ, 0xfc, !PT ;  /* 0x6400640023237812 */ /* 0x000fe200078efcff */
[----:B------:R-:W-:Y:S01]  /*4180*/  HADD2 R5, R5, -1056, -1056 ;  /* 0xe420e42005057430 */ /* 0x000fe20000000000 */
[----:B------:R-:W-:Y:S01]  /*4190*/  SHF.R.U32.HI R6, RZ, 0x6, R6 ;  /* 0x00000006ff067819 */ /* 0x000fe20000011606 */
[-C--:B0-----:R-:W-:Y:S01]  /*41a0*/  HFMA2.MMA R34, R39, R16.reuse, RZ ;  /* 0x0000001027227235 */ /* 0x081fe200000000ff */
[----:B------:R-:W-:Y:S01]  /*41b0*/  LOP3.LUT R36, R36, 0x64006400, RZ, 0xfc, !PT ;  /* 0x6400640024247812 */ /* 0x000fe200078efcff */
[----:B------:R-:W-:Y:S01]  /*41c0*/  HADD2 R35, R35, -1056, -1056 ;  /* 0xe420e42023237430 */ /* 0x000fe20000000000 */
[----:B------:R-:W-:Y:S01]  /*41d0*/  LOP3.LUT R38, R7, 0x3f003f, RZ, 0xc0, !PT ;  /* 0x003f003f07267812 */ /* 0x000fe200078ec0ff */
[----:B------:R-:W-:Y:S01]  /*41e0*/  HFMA2.MMA R4, R37, R16, RZ ;  /* 0x0000001025047235 */ /* 0x000fe200000000ff */
[--C-:B------:R-:W-:Y:S01]  /*41f0*/  SHF.R.U32.HI R27, RZ, 0xc, R7.reuse ;  /* 0x0000000cff1b7819 */ /* 0x100fe20000011607 */
[----:B------:R-:W-:Y:S01]  /*4200*/  HFMA2.MMA R5, R5, R17, R34 ;  /* 0x0000001105057235 */ /* 0x000fe20000000022 */
[----:B------:R-:W-:Y:S01]  /*4210*/  LOP3.LUT R6, R6, 0x3f003f, RZ, 0xc0, !PT ;  /* 0x003f003f06067812 */ /* 0x000fe200078ec0ff */
[----:B------:R-:W-:Y:S01]  /*4220*/  HFMA2 R35, R35, R16, RZ.H0_H0 ;  /* 0x0000001023237231 */ /* 0x000fe200000400ff */
[----:B------:R-:W-:Y:S01]  /*4230*/  SHF.R.U32.HI R7, RZ, 0x6, R7 ;  /* 0x00000006ff077819 */ /* 0x000fe20000011607 */
[----:B------:R-:W-:Y:S01]  /*4240*/  HADD2 R36, R36, -1056, -1056 ;  /* 0xe420e42024247430 */ /* 0x000fe20000000000 */
[----:B------:R-:W-:-:S02]  /*4250*/  LOP3.LUT R34, R6, 0x64006400, RZ, 0xfc, !PT ;  /* 0x6400640006227812 */ /* 0x000fc400078efcff */
[----:B------:R-:W-:Y:S01]  /*4260*/  LOP3.LUT R7, R7, 0x3f003f, RZ, 0xc0, !PT ;  /* 0x003f003f07077812 */ /* 0x000fe200078ec0ff */
[----:B------:R-:W-:Y:S01]  /*4270*/  HFMA2 R37, R36, R17, R35 ;  /* 0x0000001124257231 */ /* 0x000fe20000000023 */
[----:B------:R-:W-:Y:S01]  /*4280*/  LOP3.LUT R38, R38, 0x64006400, RZ, 0xfc, !PT ;  /* 0x6400640026267812 */ /* 0x000fe200078efcff */
[----:B------:R-:W-:Y:S01]  /*4290*/  HADD2 R39, R34, -1056, -1056 ;  /* 0xe420e42022277430 */ /* 0x000fe20000000000 */
[----:B------:R-:W-:Y:S02]  /*42a0*/  LOP3.LUT R36, R7, 0x64006400, RZ, 0xfc, !PT ;  /* 0x6400640007247812 */ /* 0x000fe400078efcff */
[----:B------:R-:W-:Y:S01]  /*42b0*/  LOP3.LUT R45, R33, 0xf000f, RZ, 0xc0, !PT ;  /* 0x000f000f212d7812 */ /* 0x000fe200078ec0ff */
[----:B------:R-:W-:Y:S01]  /*42c0*/  HADD2 R41, R38, -1056, -1056 ;  /* 0xe420e42026297430 */ /* 0x000fe20000000000 */
[----:B------:R-:W-:Y:S01]  /*42d0*/  LOP3.LUT R46, R25, 0xf000f, RZ, 0xc0, !PT ;  /* 0x000f000f192e7812 */ /* 0x000fe200078ec0ff */
[----:B------:R-:W-:Y:S01]  /*42e0*/  HFMA2.MMA R34, R39, R17, R4 ;  /* 0x0000001127227235 */ /* 0x000fe20000000004 */
[----:B------:R-:W-:-:S02]  /*42f0*/  HADD2 R39, R36, -1056, -1056 ;  /* 0xe420e42024277430 */ /* 0x000fc40000000000 */
[----:B------:R-:W-:-:S04]  /*4300*/  HFMA2 R16, R41, R16, RZ.H0_H0 ;  /* 0x0000001029107231 */ /* 0x000fc800000400ff */
[----:B------:R-:W-:Y:S01]  /*4310*/  HFMA2 R16, R39, R17, R16 ;  /* 0x0000001127107231 */ /* 0x000fe20000000010 */
[----:B--2---:R-:W-:Y:S02]  /*4320*/  LOP3.LUT R6, R8, 0x3f003f, RZ, 0xc0, !PT ;  /* 0x003f003f08067812 */ /* 0x004fe400078ec0ff */
[----:B------:R-:W-:Y:S02]  /*4330*/  LOP3.LUT R35, R10, 0x3f003f, RZ, 0xc0, !PT ;  /* 0x003f003f0a237812 */ /* 0x000fe400078ec0ff */
[----:B------:R-:W-:Y:S02]  /*4340*/  LOP3.LUT R7, R9, 0x3f003f, RZ, 0xc0, !PT ;  /* 0x003f003f09077812 */ /* 0x000fe400078ec0ff */
[----:B------:R-:W-:Y:S02]  /*4350*/  LOP3.LUT R6, R6, 0x64006400, RZ, 0xfc, !PT ;  /* 0x6400640006067812 */ /* 0x000fe400078efcff */
[----:B------:R-:W-:Y:S02]  /*4360*/  LOP3.LUT R35, R35, 0x64006400, RZ, 0xfc, !PT ;  /* 0x6400640023237812 */ /* 0x000fe400078efcff */
[----:B------:R-:W-:Y:S01]  /*4370*/  LOP3.LUT R7, R7, 0x64006400, RZ, 0xfc, !PT ;  /* 0x6400640007077812 */ /* 0x000fe200078efcff */
[----:B------:R-:W-:Y:S01]  /*4380*/  HADD2 R4, R6, -1056, -1056 ;  /* 0xe420e42006047430 */ /* 0x000fe20000000000 */
[----:B------:R-:W-:Y:S01]  /*4390*/  SHF.R.U32.HI R36, RZ, 0x6, R11 ;  /* 0x00000006ff247819 */ /* 0x000fe2000001160b */
[----:B------:R-:W-:Y:S01]  /*43a0*/  HADD2 R35, R35, -1056, -1056 ;  /* 0xe420e42023237430 */ /* 0x000fe20000000000 */
[----:B---3--:R-:W-:Y:S01]  /*43b0*/  SHF.R.U32.HI R44, RZ, 0x8, R12 ;  /* 0x00000008ff2c7819 */ /* 0x008fe2000001160c */
[----:B------:R-:W-:Y:S01]  /*43c0*/  HADD2 R6, R7, -1056, -1056 ;  /* 0xe420e42007067430 */ /* 0x000fe20000000000 */
[----:B------:R-:W-:Y:S01]  /*43d0*/  SHF.R.U32.HI R7, RZ, 0x6, R9 ;  /* 0x00000006ff077819 */ /* 0x000fe20000011609 */
[-C--:B------:R-:W-:Y:S01]  /*43e0*/  HFMA2.MMA R4, R4, R18.reuse, R5 ;  /* 0x0000001204047235 */ /* 0x080fe20000000005 */
[----:B------:R-:W-:Y:S01]  /*43f0*/  LOP3.LUT R36, R36, 0x3f003f, RZ, 0xc0, !PT ;  /* 0x003f003f24247812 */ /* 0x000fe200078ec0ff */
[----:B------:R-:W-:Y:S01]  /*4400*/  HFMA2 R5, R6, R18, R37 ;  /* 0x0000001206057231 */ /* 0x000fe20000000025 */
[----:B------:R-:W-:Y:S01]  /*4410*/  HFMA2.MMA R17, R35, R18, R34 ;  /* 0x0000001223117235 */ /* 0x000fe20000000022 */
[----:B------:R-:W-:-:S02]  /*4420*/  SHF.R.U32.HI R6, RZ, 0x6, R8 ;  /* 0x00000006ff067819 */ /* 0x000fc40000011608 */
[----:B------:R-:W-:Y:S02]  /*4430*/  LOP3.LUT R35, R11, 0x3f003f, RZ, 0xc0, !PT ;  /* 0x003f003f0b237812 */ /* 0x000fe400078ec0ff */
[----:B------:R-:W-:Y:S02]  /*4440*/  LOP3.LUT R6, R6, 0x3f003f, RZ, 0xc0, !PT ;  /* 0x003f003f06067812 */ /* 0x000fe400078ec0ff */
[----:B------:R-:W-:Y:S02]  /*4450*/  LOP3.LUT R35, R35, 0x64006400, RZ, 0xfc, !PT ;  /* 0x6400640023237812 */ /* 0x000fe400078efcff */
[----:B------:R-:W-:Y:S02]  /*4460*/  LOP3.LUT R7, R7, 0x3f003f, RZ, 0xc0, !PT ;  /* 0x003f003f07077812 */ /* 0x000fe400078ec0ff */
[----:B------:R-:W-:Y:S01]  /*4470*/  LOP3.LUT R6, R6, 0x64006400, RZ, 0xfc, !PT ;  /* 0x6400640006067812 */ /* 0x000fe200078efcff */
[----:B------:R-:W-:Y:S01]  /*4480*/  HADD2 R35, R35, -1056, -1056 ;  /* 0xe420e42023237430 */ /* 0x000fe20000000000 */
[----:B------:R-:W-:-:S02]  /*4490*/  LOP3.LUT R7, R7, 0x64006400, RZ, 0xfc, !PT ;  /* 0x6400640007077812 */ /* 0x000fc400078efcff */
[----:B------:R-:W-:Y:S01]  /*44a0*/  SHF.R.U32.HI R34, RZ, 0x6, R10 ;  /* 0x00000006ff227819 */ /* 0x000fe2000001160a */
[----:B------:R-:W-:Y:S01]  /*44b0*/  HADD2 R37, R6, -1056, -1056 ;  /* 0xe420e42006257430 */ /* 0x000fe20000000000 */
        /* <DEDUP_REMOVED lines=8> */
[----:B------:R-:W-:Y:S01]  /*4540*/  SHF.R.U32.HI R8, RZ, 0xc, R8 ;  /* 0x0000000cff087819 */ /* 0x000fe20000011608 */
[----:B------:R-:W0:Y:S01]  /*4550*/  LDS.128 R4, [UR4+0x10] ;  /* 0x00001004ff047984 */ /* 0x000e220008000c00 */
[----:B------:R-:W-:Y:S01]  /*4560*/  HADD2 R36, R36, -1056, -1056 ;  /* 0xe420e42024247430 */ /* 0x000fe20000000000 */
[----:B------:R-:W-:Y:S01]  /*4570*/  LOP3.LUT R25, R45, 0x300030, R44, 0xf8, !PT ;  /* 0x003000302d197812 */ /* 0x000fe200078ef82c */
[----:B------:R-:W-:Y:S01]  /*4580*/  HADD2 R34, R34, -1056, -1056 ;  /* 0xe420e42022227430 */ /* 0x000fe20000000000 */
[----:B------:R-:W-:-:S02]  /*4590*/  SHF.R.U32.HI R42, RZ, 0x8, R14 ;  /* 0x00000008ff2a7819 */ /* 0x000fc4000001160e */
[----:B------:R-:W-:Y:S02]  /*45a0*/  LOP3.LUT R45, R26, 0xf000f, RZ, 0xc0, !PT ;  /* 0x000f000f1a2d7812 */ /* 0x000fe400078ec0ff */
[----:B------:R-:W-:Y:S01]  /*45b0*/  SHF.R.U32.HI R9, RZ, 0xc, R9 ;  /* 0x0000000cff097819 */ /* 0x000fe20000011609 */
[----:B------:R-:W-:Y:S01]  /*45c0*/  HFMA2.MMA R17, R34, R19, R17 ;  /* 0x0000001322117235 */ /* 0x000fe20000000011 */
[----:B------:R-:W-:Y:S01]  /*45d0*/  HFMA2 R19, R36, R19, R35 ;  /* 0x0000001324137231 */ /* 0x000fe20000000023 */
[----:B------:R-:W-:Y:S02]  /*45e0*/  SHF.R.U32.HI R10, RZ, 0xc, R10 ;  /* 0x0000000cff0a7819 */ /* 0x000fe4000001160a */
[----:B------:R-:W-:Y:S02]  /*45f0*/  LOP3.LUT R26, R46, 0x300030, R43, 0xf8, !PT ;  /* 0x003000302e1a7812 */ /* 0x000fe400078ef82b */
[----:B------:R-:W-:Y:S02]  /*4600*/  SHF.R.U32.HI R11, RZ, 0xc, R11 ;  /* 0x0000000cff0b7819 */ /* 0x000fe4000001160b */
[----:B------:R-:W-:-:S02]  /*4610*/  LOP3.LUT R33, R12, 0x3f003f, RZ, 0xc0, !PT ;  /* 0x003f003f0c217812 */ /* 0x000fc400078ec0ff */
[----:B------:R-:W-:Y:S02]  /*4620*/  LOP3.LUT R35, R14, 0x3f003f, RZ, 0xc0, !PT ;  /* 0x003f003f0e237812 */ /* 0x000fe400078ec0ff */
[----:B------:R-:W-:Y:S02]  /*4630*/  LOP3.LUT R43, R8, 0xf000f, RZ, 0xc0, !PT ;  /* 0x000f000f082b7812 */ /* 0x000fe400078ec0ff */
[----:B------:R-:W-:Y:S02]  /*4640*/  SHF.R.U32.HI R36, RZ, 0xa, R12 ;  /* 0x0000000aff247819 */ /* 0x000fe4000001160c */
[----:B------:R-:W-:Y:S02]  /*4650*/  LOP3.LUT R34, R13, 0x3f003f, RZ, 0xc0, !PT ;  /* 0x003f003f0d227812 */ /* 0x000fe400078ec0ff */
[----:B------:R-:W-:Y:S02]  /*4660*/  SHF.R.U32.HI R38, RZ, 0xa, R14 ;  /* 0x0000000aff267819 */ /* 0x000fe4000001160e */
[----:B------:R-:W-:-:S02]  /*4670*/  LOP3.LUT R8, R45, 0x300030, R42, 0xf8, !PT ;  /* 0x003000302d087812 */ /* 0x000fc400078ef82a */
[----:B------:R-:W-:Y:S02]  /*4680*/  SHF.R.U32.HI R12, RZ, 0x6, R12 ;  /* 0x00000006ff0c7819 */ /* 0x000fe4000001160c */
[----:B------:R-:W-:Y:S02]  /*4690*/  SHF.R.U32.HI R14, RZ, 0x6, R14 ;  /* 0x00000006ff0e7819 */ /* 0x000fe4000001160e */
[----:B------:R-:W-:Y:S02]  /*46a0*/  LOP3.LUT R42, R9, 0xf000f, RZ, 0xc0, !PT ;  /* 0x000f000f092a7812 */ /* 0x000fe400078ec0ff */
[----:B------:R-:W-:Y:S02]  /*46b0*/  SHF.R.U32.HI R37, RZ, 0xa, R13 ;  /* 0x0000000aff257819 */ /* 0x000fe4000001160d */
[--C-:B------:R-:W-:Y:S02]  /*46c0*/  SHF.R.U32.HI R41, RZ, 0x8, R15.reuse ;  /* 0x00000008ff297819 */ /* 0x100fe4000001160f */
[----:B------:R-:W-:-:S02]  /*46d0*/  SHF.R.U32.HI R39, RZ, 0xa, R15 ;  /* 0x0000000aff277819 */ /* 0x000fc4000001160f */
[----:B------:R-:W-:Y:S02]  /*46e0*/  LOP3.LUT R40, R15, 0x3f003f, RZ, 0xc0, !PT ;  /* 0x003f003f0f287812 */ /* 0x000fe400078ec0ff */
[----:B------:R-:W-:Y:S02]  /*46f0*/  LOP3.LUT R9, R10, 0xf000f, RZ, 0xc0, !PT ;  /* 0x000f000f0a097812 */ /* 0x000fe400078ec0ff */
        /* <DEDUP_REMOVED lines=8> */
[----:B------:R-:W-:Y:S01]  /*4780*/  LOP3.LUT R14, R14, 0x3f003f, RZ, 0xc0, !PT ;  /* 0x003f003f0e0e7812 */ /* 0x000fe200078ec0ff */
[----:B0-----:R-:W-:Y:S01]  /*4790*/  HFMA2.MMA R18, R33, R4, R18 ;  /* 0x0000000421127235 */ /* 0x001fe20000000012 */
[----:B------:R-:W-:Y:S02]  /*47a0*/  LOP3.LUT R40, R40, 0x64006400, RZ, 0xfc, !PT ;  /* 0x6400640028287812 */ /* 0x000fe400078efcff */
[----:B------:R-:W-:Y:S01]  /*47b0*/  LOP3.LUT R39, R10, 0x300030, R39, 0xf8, !PT ;  /* 0x003000300a277812 */ /* 0x000fe200078ef827 */
[----:B------:R-:W-:Y:S01]  /*47c0*/  HADD2 R10, R35, -1056, -1056 ;  /* 0xe420e420230a7430 */ /* 0x000fe20000000000 */
[----:B------:R-:W-:Y:S01]  /*47d0*/  LOP3.LUT R13, R13, 0x3f003f, RZ, 0xc0, !PT ;  /* 0x003f003f0d0d7812 */ /* 0x000fe200078ec0ff */
[----:B------:R-:W-:Y:S01]  /*47e0*/  HADD2 R40, R40, -1056, -1056 ;  /* 0xe420e42028287430 */ /* 0x000fe20000000000 */
[----:B------:R-:W-:-:S02]  /*47f0*/  LOP3.LUT R15, R15, 0x3f003f, RZ, 0xc0, !PT ;  /* 0x003f003f0f0f7812 */ /* 0x000fc400078ec0ff */
[----:B------:R-:W-:Y:S01]  /*4800*/  LOP3.LUT R38, R9, 0x300030, R38, 0xf8, !PT ;  /* 0x0030003009267812 */ /* 0x000fe200078ef826 */
[----:B------:R-:W-:Y:S01]  /*4810*/  HADD2 R9, R34, -1056, -1056 ;  /* 0xe420e42022097430 */ /* 0x000fe20000000000 */
        /* <DEDUP_REMOVED lines=12> */
[----:B------:R-:W-:Y:S01]  /*48e0*/  LOP3.LUT R36, R43, 0x300030, R36, 0xf8, !PT ;  /* 0x003000302b247812 */ /* 0x000fe200078ef824 */
[----:B------:R-:W-:Y:S01]  /*48f0*/  HADD2 R4, R15, -1056, -1056 ;  /* 0xe420e4200f047430 */ /* 0x000fe20000000000 */
[----:B------:R-:W-:Y:S01]  /*4900*/  LOP3.LUT R8, R8, 0x64006400, RZ, 0xfc, !PT ;  /* 0x6400640008087812 */ /* 0x000fe200078efcff */
[-C--:B------:R-:W-:Y:S01]  /*4910*/  HFMA2.MMA R18, R9, R5.reuse, R18 ;  /* 0x0000000509127235 */ /* 0x080fe20000000012 */
[----:B------:R-:W-:Y:S01]  /*4920*/  LOP3.LUT R44, R27, 0xf000f, RZ, 0xc0, !PT ;  /* 0x000f000f1b2c7812 */ /* 0x000fe200078ec0ff */
[-C--:B------:R-:W-:Y:S01]  /*4930*/  HFMA2 R16, R13, R5.reuse, R16 ;  /* 0x000000050d107231 */ /* 0x080fe20000000010 */
[----:B------:R-:W-:Y:S01]  /*4940*/  HFMA2.MMA R17, R14, R5, R17 ;  /* 0x000000050e117235 */ /* 0x000fe20000000011 */
[----:B------:R-:W-:Y:S01]  /*4950*/  HFMA2 R19, R4, R5, R19 ;  /* 0x0000000504137231 */ /* 0x000fe20000000013 */
[----:B------:R-:W-:Y:S01]  /*4960*/  LOP3.LUT R36, R36, 0x64006400, RZ, 0xfc, !PT ;  /* 0x6400640024247812 */ /* 0x000fe200078efcff */
[----:B------:R-:W-:Y:S01]  /*4970*/  HADD2 R25, R25, -1056, -1056 ;  /* 0xe420e42019197430 */ /* 0x000fe20000000000 */
[----:B------:R-:W-:Y:S01]  /*4980*/  LOP3.LUT R27, R44, 0x300030, R41, 0xf8, !PT ;  /* 0x003000302c1b7812 */ /* 0x000fe200078ef829 */
[----:B------:R-:W-:Y:S01]  /*4990*/  HADD2 R5, R26, -1056, -1056 ;  /* 0xe420e4201a057430 */ /* 0x000fe20000000000 */
[----:B------:R-:W-:Y:S01]  /*49a0*/  LOP3.LUT R38, R38, 0x64006400, RZ, 0xfc, !PT ;  /* 0x6400640026267812 */ /* 0x000fe200078efcff */
[----:B------:R-:W-:Y:S01]  /*49b0*/  HADD2 R8, R8, -1056, -1056 ;  /* 0xe420e42008087430 */ /* 0x000fe20000000000 */
[----:B------:R-:W-:Y:S01]  /*49c0*/  LOP3.LUT R37, R42, 0x300030, R37, 0xf8, !PT ;  /* 0x003000302a257812 */ /* 0x000fe200078ef825 */
[-C--:B------:R-:W-:Y:S01]  /*49d0*/  HFMA2 R16, R5, R6.reuse, R16 ;  /* 0x0000000605107231 */ /* 0x080fe20000000010 */
[-C--:B------:R-:W-:Y:S01]  /*49e0*/  HFMA2.MMA R18, R25, R6.reuse, R18 ;  /* 0x0000000619127235 */ /* 0x080fe20000000012 */
[----:B------:R-:W-:Y:S01]  /*49f0*/  HADD2 R5, R36, -1056, -1056 ;  /* 0xe420e42024057430 */ /* 0x000fe20000000000 */
        /* <DEDUP_REMOVED lines=8> */
[----:B------:R-:W-:Y:S01]  /*4a80*/  PRMT R5, R2, 0x7610, R0 ;  /* 0x0000761002057816 */ /* 0x000fe20000000000 */
[----:B------:R-:W-:Y:S01]  /*4a90*/  HFMA2.MMA R17, R38, R7, R17 ;  /* 0x0000000726117235 */ /* 0x000fe20000000011 */
[----:B------:R-:W-:-:S02]  /*4aa0*/  HFMA2 R19, R4, R6, R19 ;  /* 0x0000000604137231 */ /* 0x000fc40000000013 */
[----:B------:R-:W-:Y:S02]  /*4ab0*/  HADD2 R4, R39, -1056, -1056 ;  /* 0xe420e42027047430 */ /* 0x000fe40000000000 */
[-C--:B------:R-:W-:Y:S02]  /*4ac0*/  HFMA2 R16, R37, R7.reuse, R16 ;  /* 0x0000000725107231 */ /* 0x080fe40000000010 */
[----:B------:R-:W-:Y:S01]  /*4ad0*/  HFMA2 R19, R4, R7, R19 ;  /* 0x0000000704137231 */ /* 0x000fe20000000013 */
[----:B------:R-:W-:Y:S01]  /*4ae0*/  PRMT R4, R0, 0x7610, R2 ;  /* 0x0000761000047816 */ /* 0x000fe20000000002 */
[----:B------:R-:W-:Y:S02]  /*4af0*/  HADD2 R18, R18.H0_H0, R18.H1_H1 ;  /* 0x3000001212127230 */ /* 0x000fe40000000800 */
[----:B------:R-:W-:Y:S02]  /*4b00*/  HADD2 R9, R16.H0_H0, R16.H1_H1 ;  /* 0x3000001010097230 */ /* 0x000fe40000000800 */
[----:B------:R-:W-:-:S02]  /*4b10*/  HADD2 R17, R17.H0_H0, R17.H1_H1 ;  /* 0x3000001111117230 */ /* 0x000fc40000000800 */
[----:B------:R-:W-:Y:S01]  /*4b20*/  HADD2 R19, R19.H0_H0, R19.H1_H1 ;  /* 0x3000001313137230 */ /* 0x000fe20000000800 */
[----:B------:R-:W-:-:S04]  /*4b30*/  PRMT R18, R18, 0x5410, R9 ;  /* 0x0000541012127816 */ /* 0x000fc80000000009 */
[----:B------:R-:W-:Y:S02]  /*4b40*/  PRMT R17, R17, 0x5410, R19 ;  /* 0x0000541011117816 */ /* 0x000fe40000000013 */
[----:B------:R-:W-:-:S03]  /*4b50*/  HFMA2.MMA R29, R18, R5, R29 ;  /* 0x00000005121d7235 */ /* 0x000fc6000000001d */
[----:B------:R-:W-:Y:S02]  /*4b60*/  HFMA2 R28, R17, R4, R28 ;  /* 0x00000004111c7231 */ /* 0x000fe4000000001c */
.L_x_4383:
        /* <DEDUP_REMOVED lines=27> */
[----:B------:R-:W-:Y:S01]  /*4d20*/  LOP3.LUT R34, R34, 0x64006400, RZ, 0xfc, !PT ;  /* 0x6400640022227812 */ /* 0x000fe200078efcff */
[----:B-1----:R-:W-:Y:S01]  /*4d30*/  HADD2 R37, R38, -1056, -1056 ;  /* 0xe420e42026257430 */ /* 0x002fe20000000000 */
[----:B------:R-:W-:Y:S01]  /*4d40*/  LOP3.LUT R5, R5, 0x64006400, RZ, 0xfc, !PT ;  /* 0x6400640005057812 */ /* 0x000fe200078efcff */
[----:B------:R-:W-:Y:S01]  /*4d50*/  HADD2 R35, R4, -1056, -1056 ;  /* 0xe420e42004237430 */ /* 0x000fe20000000000 */
[--C-:B------:R-:W-:Y:S01]  /*4d60*/  SHF.R.U32.HI R25, RZ, 0xc, R6.reuse ;  /* 0x0000000cff197819 */ /* 0x100fe20000011606 */
[----:B0-----:R-:W-:Y:S01]  /*4d70*/  HFMA2.MMA R4, R33, R16, RZ ;  /* 0x0000001021047235 */ /* 0x001fe200000000ff */
[----:B------:R-:W-:Y:S01]  /*4d80*/  SHF.R.U32.HI R6, RZ, 0x6, R6 ;  /* 0x00000006ff067819 */ /* 0x000fe20000011606 */
[----:B------:R-:W-:Y:S01]  /*4d90*/  HADD2 R39, R34, -1056, -1056 ;  /* 0xe420e42022277430 */ /* 0x000fe20000000000 */
[--C-:B------:R-:W-:Y:S01]  /*4da0*/  SHF.R.U32.HI R26, RZ, 0xc, R7.reuse ;  /* 0x0000000cff1a7819 */ /* 0x100fe20000011607 */
[----:B------:R-:W-:Y:S01]  /*4db0*/  HADD2 R34, R5, -1056, -1056 ;  /* 0xe420e42005227430 */ /* 0x000fe20000000000 */
[----:B------:R-:W-:Y:S01]  /*4dc0*/  SHF.R.U32.HI R7, RZ, 0x6, R7 ;  /* 0x00000006ff077819 */ /* 0x000fe20000011607 */
[-C--:B------:R-:W-:Y:S01]  /*4dd0*/  HFMA2 R5, R37, R16.reuse, RZ.H0_H0 ;  /* 0x0000001025057231 */ /* 0x080fe200000400ff */
[----:B------:R-:W-:Y:S01]  /*4de0*/  LOP3.LUT R6, R6, 0x3f003f, RZ, 0xc0, !PT ;  /* 0x003f003f06067812 */ /* 0x000fe200078ec0ff */
[----:B------:R-:W-:Y:S01]  /*4df0*/  HFMA2.MMA R4, R35, R17, R4 ;  /* 0x0000001123047235 */ /* 0x000fe20000000004 */
[----:B---3--:R-:W-:Y:S01]  /*4e00*/  LOP3.LUT R33, R10, 0x3f003f, RZ, 0xc0, !PT ;  /* 0x003f003f0a217812 */ /* 0x008fe200078ec0ff */
[----:B------:R-:W-:Y:S01]  /*4e10*/  HFMA2 R35, R34, R17, R5 ;  /* 0x0000001122237231 */ /* 0x000fe20000000005 */
[----:B------:R-:W-:Y:S01]  /*4e20*/  LOP3.LUT R34, R7, 0x3f003f, RZ, 0xc0, !PT ;  /* 0x003f003f07227812 */ /* 0x000fe200078ec0ff */
[----:B------:R-:W-:Y:S01]  /*4e30*/  HFMA2.MMA R36, R39, R16, RZ ;  /* 0x0000001027247235 */ /* 0x000fe200000000ff */
[----:B------:R-:W-:Y:S01]  /*4e40*/  LOP3.LUT R7, R6, 0x64006400, RZ, 0xfc, !PT ;  /* 0x6400640006077812 */ /* 0x000fe200078efcff */
[----:B------:R-:W-:Y:S01]  /*4e50*/  HFMA2 R16, R41, R16, RZ.H0_H0 ;  /* 0x0000001029107231 */ /* 0x000fe200000400ff */
[----:B------:R-:W-:-:S02]  /*4e60*/  LOP3.LUT R6, R9, 0x3f003f, RZ, 0xc0, !PT ;  /* 0x003f003f09067812 */ /* 0x000fc400078ec0ff */
[----:B------:R-:W-:Y:S01]  /*4e70*/  LOP3.LUT R5, R8, 0x3f003f, RZ, 0xc0, !PT ;  /* 0x003f003f08057812 */ /* 0x000fe200078ec0ff */
[----:B------:R-:W-:Y:S01]  /*4e80*/  HADD2 R7, R7, -1056, -1056 ;  /* 0xe420e42007077430 */ /* 0x000fe20000000000 */
[----:B------:R-:W-:Y:S02]  /*4e90*/  LOP3.LUT R34, R34, 0x64006400, RZ, 0xfc, !PT ;  /* 0x6400640022227812 */ /* 0x000fe400078efcff */
        /* <DEDUP_REMOVED lines=11> */
[----:B----4-:R-:W-:Y:S01]  /*4f50*/  LOP3.LUT R27, R12, 0x3f003f, RZ, 0xc0, !PT ;  /* 0x003f003f0c1b7812 */ /* 0x010fe200078ec0ff */
[----:B------:R-:W-:Y:S01]  /*4f60*/  HFMA2 R5, R37, R17, R16 ;  /* 0x0000001125057231 */ /* 0x000fe20000000010 */
[-C--:B------:R-:W-:Y:S01]  /*4f70*/  HFMA2.MMA R17, R33, R18.reuse, R36 ;  /* 0x0000001221117235 */ /* 0x080fe20000000024 */
[----:B------:R-:W-:Y:S01]  /*4f80*/  HFMA2 R16, R6, R18, R35 ;  /* 0x0000001206107231 */ /* 0x000fe20000000023 */
[----:B------:R-:W-:Y:S01]  /*4f90*/  SHF.R.U32.HI R6, RZ, 0x6, R8 ;  /* 0x00000006ff067819 */ /* 0x000fe20000011608 */
[----:B------:R-:W-:Y:S01]  /*4fa0*/  HFMA2.MMA R4, R7, R18, R4 ;  /* 0x0000001207047235 */ /* 0x000fe20000000004 */
[----:B------:R-:W-:Y:S01]  /*4fb0*/  SHF.R.U32.HI R33, RZ, 0x6, R10 ;  /* 0x00000006ff217819 */ /* 0x000fe2000001160a */
[----:B------:R-:W-:Y:S01]  /*4fc0*/  HADD2 R34, R34, -1056, -1056 ;  /* 0xe420e42022227430 */ /* 0x000fe20000000000 */
[----:B------:R-:W-:-:S02]  /*4fd0*/  SHF.R.U32.HI R7, RZ, 0x6, R9 ;  /* 0x00000006ff077819 */ /* 0x000fc40000011609 */
[----:B------:R-:W-:Y:S01]  /*4fe0*/  SHF.R.U32.HI R35, RZ, 0x6, R11 ;  /* 0x00000006ff237819 */ /* 0x000fe2000001160b */
[----:B------:R-:W-:Y:S01]  /*4ff0*/  HFMA2 R5, R34, R18, R5 ;  /* 0x0000001222057231 */ /* 0x000fe20000000005 */
        /* <DEDUP_REMOVED lines=10> */
[--C-:B------:R-:W-:Y:S01]  /*50a0*/  SHF.R.U32.HI R41, RZ, 0x8, R14.reuse ;  /* 0x00000008ff297819 */ /* 0x100fe2000001160e */
[----:B------:R-:W-:Y:S01]  /*50b0*/  HADD2 R7, R7, -1056, -1056 ;  /* 0xe420e42007077430 */ /* 0x000fe20000000000 */
[--C-:B------:R-:W-:Y:S01]  /*50c0*/  SHF.R.U32.HI R36, RZ, 0xa, R14.reuse ;  /* 0x0000000aff247819 */ /* 0x100fe2000001160e */
[----:B------:R-:W-:Y:S01]  /*50d0*/  HADD2 R34, R35, -1056, -1056 ;  /* 0xe420e42023227430 */ /* 0x000fe20000000000 */
[-C--:B------:R-:W-:Y:S01]  /*50e0*/  HFMA2.MMA R18, R37, R19.reuse, R4 ;  /* 0x0000001325127235 */ /* 0x080fe20000000004 */
[-C--:B------:R-:W-:Y:S01]  /*50f0*/  HFMA2 R16, R7, R19.reuse, R16 ;  /* 0x0000001307107231 */ /* 0x080fe20000000010 */
[----:B------:R-:W-:Y:S01]  /*5100*/  HFMA2.MMA R17, R6, R19, R17 ;  /* 0x0000001306117235 */ /* 0x000fe20000000011 */
[----:B------:R-:W-:Y:S01]  /*5110*/  HFMA2 R19, R34, R19, R5 ;  /* 0x0000001322137231 */ /* 0x000fe20000000005 */
[----:B------:R-:W-:Y:S01]  /*5120*/  LOP3.LUT R34, R14, 0x3f003f, RZ, 0xc0, !PT ;  /* 0x003f003f0e227812 */ /* 0x000fe200078ec0ff */
[----:B------:R-:W0:Y:S01]  /*5130*/  LDS.128 R4, [UR4+0x30] ;  /* 0x00003004ff047984 */ /* 0x000e220008000c00 */
[----:B------:R-:W-:-:S02]  /*5140*/  SHF.R.U32.HI R35, RZ, 0x6, R14 ;  /* 0x00000006ff237819 */ /* 0x000fc4000001160e */
[--C-:B------:R-:W-:Y:S02]  /*5150*/  SHF.R.U32.HI R43, RZ, 0x8, R12.reuse ;  /* 0x00000008ff2b7819 */ /* 0x100fe4000001160c */
[--C-:B------:R-:W-:Y:S02]  /*5160*/  SHF.R.U32.HI R39, RZ, 0xa, R12.reuse ;  /* 0x0000000aff277819 */ /* 0x100fe4000001160c */
[----:B------:R-:W-:Y:S02]  /*5170*/  LOP3.LUT R33, R13, 0x3f003f, RZ, 0xc0, !PT ;  /* 0x003f003f0d217812 */ /* 0x000fe400078ec0ff */
[----:B------:R-:W-:Y:S02]  /*5180*/  LOP3.LUT R14, R15, 0x3f003f, RZ, 0xc0, !PT ;  /* 0x003f003f0f0e7812 */ /* 0x000fe400078ec0ff */
[----:B------:R-:W-:Y:S02]  /*5190*/  SHF.R.U32.HI R12, RZ, 0x6, R12 ;  /* 0x00000006ff0c7819 */ /* 0x000fe4000001160c */
[----:B------:R-:W-:-:S02]  /*51a0*/  SHF.R.U32.HI R42, RZ, 0x8, R13 ;  /* 0x00000008ff2a7819 */ /* 0x000fc4000001160d */
[----:B------:R-:W-:Y:S02]  /*51b0*/  SHF.R.U32.HI R38, RZ, 0xa, R13 ;  /* 0x0000000aff267819 */ /* 0x000fe4000001160d */
[--C-:B------:R-:W-:Y:S02]  /*51c0*/  SHF.R.U32.HI R40, RZ, 0x8, R15.reuse ;  /* 0x00000008ff287819 */ /* 0x100fe4000001160f */
[----:B------:R-:W-:Y:S02]  /*51d0*/  SHF.R.U32.HI R37, RZ, 0xa, R15 ;  /* 0x0000000aff257819 */ /* 0x000fe4000001160f */
[----:B------:R-:W-:Y:S02]  /*51e0*/  LOP3.LUT R27, R27, 0x64006400, RZ, 0xfc, !PT ;  /* 0x640064001b1b7812 */ /* 0x000fe400078efcff */
[----:B------:R-:W-:Y:S02]  /*51f0*/  LOP3.LUT R34, R34, 0x64006400, RZ, 0xfc, !PT ;  /* 0x6400640022227812 */ /* 0x000fe400078efcff */
[----:B------:R-:W-:Y:S01]  /*5200*/  SHF.R.U32.HI R13, RZ, 0x6, R13 ;  /* 0x00000006ff0d7819 */ /* 0x000fe2000001160d */
[----:B------:R-:W-:Y:S01]  /*5210*/  HADD2 R27, R27, -1056, -1056 ;  /* 0xe420e4201b1b7430 */ /* 0x000fe20000000000 */
[----:B------:R-:W-:Y:S01]  /*5220*/  SHF.R.U32.HI R15, RZ, 0x6, R15 ;  /* 0x00000006ff0f7819 */ /* 0x000fe2000001160f */
[----:B------:R-:W-:Y:S01]  /*5230*/  HADD2 R34, R34, -1056, -1056 ;  /* 0xe420e42022227430 */ /* 0x000fe20000000000 */
[----:B------:R-:W-:-:S02]  /*5240*/  LOP3.LUT R45, R24, 0xf000f, RZ, 0xc0, !PT ;  /* 0x000f000f182d7812 */ /* 0x000fc400078ec0ff */
[----:B------:R-:W-:Y:S02]  /*5250*/  SHF.R.U32.HI R8, RZ, 0xc, R8 ;  /* 0x0000000cff087819 */ /* 0x000fe40000011608 */
[----:B------:R-:W-:Y:S02]  /*5260*/  LOP3.LUT R24, R44, 0x300030, R43, 0xf8, !PT ;  /* 0x003000302c187812 */ /* 0x000fe400078ef82b */
[----:B------:R-:W-:Y:S02]  /*5270*/  LOP3.LUT R33, R33, 0x64006400, RZ, 0xfc, !PT ;  /* 0x6400640021217812 */ /* 0x000fe400078efcff */
[----:B------:R-:W-:Y:S02]  /*5280*/  LOP3.LUT R14, R14, 0x64006400, RZ, 0xfc, !PT ;  /* 0x640064000e0e7812 */ /* 0x000fe400078efcff */
[----:B------:R-:W-:Y:S01]  /*5290*/  SHF.R.U32.HI R9, RZ, 0xc, R9 ;  /* 0x0000000cff097819 */ /* 0x000fe20000011609 */
[----:B------:R-:W-:Y:S01]  /*52a0*/  HADD2 R33, R33, -1056, -1056 ;  /* 0xe420e42021217430 */ /* 0x000fe20000000000 */
[----:B------:R-:W-:Y:S01]  /*52b0*/  LOP3.LUT R44, R25, 0xf000f, RZ, 0xc0, !PT ;  /* 0x000f000f192c7812 */ /* 0x000fe200078ec0ff */
[----:B------:R-:W-:Y:S01]  /*52c0*/  HADD2 R14, R14, -1056, -1056 ;  /* 0xe420e4200e0e7430 */ /* 0x000fe20000000000 */
[----:B------:R-:W-:Y:S01]  /*52d0*/  LOP3.LUT R12, R12, 0x3f003f, RZ, 0xc0, !PT ;  /* 0x003f003f0c0c7812 */ /* 0x000fe200078ec0ff */
[-C--:B0-----:R-:W-:Y:S01]  /*52e0*/  HFMA2.MMA R18, R27, R4.reuse, R18 ;  /* 0x000000041b127235 */ /* 0x081fe20000000012 */
[----:B------:R-:W-:Y:S01]  /*52f0*/  LOP3.LUT R35, R35, 0x3f003f, RZ, 0xc0, !PT ;  /* 0x003f003f23237812 */ /* 0x000fe200078ec0ff */
[-C--:B------:R-:W-:Y:S01]  /*5300*/  HFMA2 R16, R33, R4.reuse, R16 ;  /* 0x0000000421107231 */ /* 0x080fe20000000010 */
[----:B------:R-:W-:Y:S01]  /*5310*/  SHF.R.U32.HI R10, RZ, 0xc, R10 ;  /* 0x0000000cff0a7819 */ /* 0x000fe2000001160a */
[----:B------:R-:W-:Y:S01]  /*5320*/  HFMA2.MMA R17, R34, R4, R17 ;  /* 0x0000000422117235 */ /* 0x000fe20000000011 */
[----:B------:R-:W-:Y:S01]  /*5330*/  SHF.R.U32.HI R11, RZ, 0xc, R11 ;  /* 0x0000000cff0b7819 */ /* 0x000fe2000001160b */
[----:B------:R-:W-:Y:S01]  /*5340*/  HFMA2 R19, R14, R4, R19 ;  /* 0x000000040e137231 */ /* 0x000fe20000000013 */
        /* <DEDUP_REMOVED lines=13> */
[----:B------:R-:W-:Y:S01]  /*5420*/  LOP3.LUT R38, R9, 0x300030, R38, 0xf8, !PT ;  /* 0x0030003009267812 */ /* 0x000fe200078ef826 */
[----:B------:R-:W-:Y:S01]  /*5430*/  HADD2 R9, R12, -1056, -1056 ;  /* 0xe420e4200c097430 */ /* 0x000fe20000000000 */
[----:B------:R-:W-:Y:S01]  /*5440*/  LOP3.LUT R37, R10, 0x300030, R37, 0xf8, !PT ;  /* 0x003000300a257812 */ /* 0x000fe200078ef825 */
[----:B------:R-:W-:Y:S01]  /*5450*/  HADD2 R13, R13, -1056, -1056 ;  /* 0xe420e4200d0d7430 */ /* 0x000fe20000000000 */
[----:B------:R-:W-:Y:S01]  /*5460*/  LOP3.LUT R24, R24, 0x64006400, RZ, 0xfc, !PT ;  /* 0x6400640018187812 */ /* 0x000fe200078efcff */
[----:B------:R-:W-:Y:S01]  /*5470*/  HADD2 R10, R15, -1056, -1056 ;  /* 0xe420e4200f0a7430 */ /* 0x000fe20000000000 */
[----:B------:R-:W-:Y:S01]  /*5480*/  LOP3.LUT R39, R42, 0x300030, R39, 0xf8, !PT ;  /* 0x003000302a277812 */ /* 0x000fe200078ef827 */
        /* <DEDUP_REMOVED lines=9> */
[----:B------:R-:W-:-:S02]  /*5520*/  LOP3.LUT R39, R39, 0x64006400, RZ, 0xfc, !PT ;  /* 0x6400640027277812 */ /* 0x000fc400078efcff */
        /* <DEDUP_REMOVED lines=18> */
[-C--:B------:R-:W-:Y:S01]  /*5650*/  HFMA2 R16, R5, R7.reuse, R16 ;  /* 0x0000000705107231 */ /* 0x080fe20000000010 */
[----:B------:R-:W-:Y:S01]  /*5660*/  PRMT R5, R2, 0x7610, R0 ;  /* 0x0000761002057816 */ /* 0x000fe20000000000 */
[----:B------:R-:W-:Y:S01]  /*5670*/  HFMA2 R19, R4, R7, R19 ;  /* 0x0000000704137231 */ /* 0x000fe20000000013 */
[----:B------:R-:W-:Y:S01]  /*5680*/  PRMT R4, R0, 0x7610, R2 ;  /* 0x0000761000047816 */ /* 0x000fe20000000002 */
        /* <DEDUP_REMOVED lines=8> */
.L_x_4384:
        /* <DEDUP_REMOVED lines=8> */
.L_x_4382:
[----:B------:R-:W-:-:S04]  /*5790*/  ISETP.GE.AND P0, PT, R21, R32, PT ;  /* 0x000000201500720c */ /* 0x000fc80003f06270 */
[----:B------:R-:W-:-:S13]  /*57a0*/  ISETP.GE.OR P0, PT, R21, c[0x0][0x1b0], P0 ;  /* 0x00006c0015007a0c */ /* 0x000fda0000706670 */
[----:B------:R-:W-:Y:S05]  /*57b0*/  @P0 BRA `(.L_x_4386) ;  /* 0x0000169000000947 */ /* 0x000fea0003800000 */
.L_x_4388:
[----:B------:R-:W-:Y:S01]  /*57c0*/  ISETP.NE.AND P0, PT, R21, R3, PT ;  /* 0x000000031500720c */ /* 0x000fe20003f05270 */
[----:B------:R-:W-:Y:S01]  /*57d0*/  IMAD.MOV.U32 R39, RZ, RZ, c[0x0][0x18c] ;  /* 0x00006300ff277624 */ /* 0x000fe200078e00ff */
[----:B-----5:R0:W5:Y:S03]  /*57e0*/  LDG.E.128.CONSTANT R24, [R22.64] ;  /* 0x0000000616187981 */ /* 0x020166000c1e9d00 */
[----:B------:R-:W-:-:S08]  /*57f0*/  IMAD.WIDE R16, R39, 0x4, R22 ;  /* 0x0000000427107825 */ /* 0x000fd000078e0216 */
[----:B------:R-:W-:Y:S01]  /*5800*/  @!P0 IADD3 R30, R30, 0x1, RZ ;  /* 0x000000011e1e8810 */ /* 0x000fe20007ffe0ff */
[----:B------:R-:W-:Y:S01]  /*5810*/  @!P0 IMAD.MOV.U32 R35, RZ, RZ, 0x2 ;  /* 0x00000002ff238424 */ /* 0x000fe200078e00ff */
[----:B------:R-:W-:-:S03]  /*5820*/  @!P0 LEA R34, R21, 0x1, 0x1 ;  /* 0x0000000115228811 */ /* 0x000fc600078e08ff */
[----:B------:R-:W-:Y:S02]  /*5830*/  @!P0 IMAD R12, R30, 0x8, R1 ;  /* 0x000000081e0c8824 */ /* 0x000fe400078e0201 */
[----:B------:R-:W-:-:S04]  /*5840*/  @!P0 IMAD.WIDE R34, R34, R35, c[0x0][0x198] ;  /* 0x0000660022228625 */ /* 0x000fc800078e0223 */
[C---:B------:R-:W-:Y:S01]  /*5850*/  IMAD.WIDE R4, R39.reuse, 0x4, R16 ;  /* 0x0000000427047825 */ /* 0x040fe200078e0210 */
[----:B------:R-:W2:Y:S04]  /*5860*/  @!P0 LDL.64 R12, [R12] ;  /* 0x000000000c0c8983 */ /* 0x000ea80000100a00 */
[----:B------:R-:W3:Y:S01]  /*5870*/  @!P0 LDG.E.U16.CONSTANT R34, [R34.64] ;  /* 0x0000000622228981 */ /* 0x000ee2000c1e9500 */
[----:B------:R-:W-:-:S03]  /*5880*/  IMAD.WIDE R14, R39, 0x4, R4 ;  /* 0x00000004270e7825 */ /* 0x000fc600078e0204 */
[----:B------:R-:W5:Y:S04]  /*5890*/  LDG.E.128.CONSTANT R16, [R16.64] ;  /* 0x0000000610107981 */ /* 0x000f68000c1e9d00 */
[----:B------:R-:W5:Y:S04]  /*58a0*/  LDG.E.128.CONSTANT R4, [R4.64] ;  /* 0x0000000604047981 */ /* 0x000f68000c1e9d00 */
[----:B------:R0:W5:Y:S01]  /*58b0*/  LDG.E.128.CONSTANT R8, [R14.64] ;  /* 0x000000060e087981 */ /* 0x000162000c1e9d00 */
[----:B------:R-:W-:Y:S01]  /*58c0*/  IMAD.WIDE R36, R39, 0x4, R14 ;  /* 0x0000000427247825 */ /* 0x000fe200078e020e */
[----:B------:R-:W-:-:S02]  /*58d0*/  IADD3 R33, R21, 0x20, RZ ;  /* 0x0000002015217810 */ /* 0x000fc40007ffe0ff */
[----:B--2---:R-:W-:Y:S02]  /*58e0*/  @!P0 PRMT R2, R12, 0x7610, R2 ;  /* 0x000076100c028816 */ /* 0x004fe40000000002 */
[----:B------:R-:W-:Y:S01]  /*58f0*/  @!P0 PRMT R0, R0, 0x7610, R12 ;  /* 0x0000761000008816 */ /* 0x000fe2000000000c */
[----:B---3--:R-:W-:Y:S01]  /*5900*/  @!P0 IMAD.IADD R3, R34, 0x1, R21 ;  /* 0x0000000122038824 */ /* 0x008fe200078e0215 */
[----:B------:R-:W-:Y:S01]  /*5910*/  @!P0 PRMT R2, R2, 0x7610, R13 ;  /* 0x0000761002028816 */ /* 0x000fe2000000000d */
[----:B------:R-:W-:Y:S01]  /*5920*/  IMAD.WIDE R34, R39, 0x4, R36 ;  /* 0x0000000427227825 */ /* 0x000fe200078e0224 */
[----:B------:R-:W-:Y:S01]  /*5930*/  @!P0 PRMT R0, R13, 0x7610, R0 ;  /* 0x000076100d008816 */ /* 0x000fe20000000000 */
[----:B------:R-:W-:Y:S05]  /*5940*/  @P1 BRA `(.L_x_4387) ;  /* 0x0000149000001947 */ /* 0x000fea0003800000 */
[----:B0-----:R0:W2:Y:S01]  /*5950*/  LDG.E.128.CONSTANT R12, [R36.64] ;  /* 0x00000006240c7981 */ /* 0x0010a2000c1e9d00 */
[----:B-----5:R-:W-:Y:S01]  /*5960*/  SHF.R.U32.HI R38, RZ, 0xf, R24 ;  /* 0x0000000fff267819 */ /* 0x020fe20000011618 */
[----:B------:R-:W-:Y:S01]  /*5970*/  IMAD.MOV.U32 R44, RZ, RZ, 0x2800 ;  /* 0x00002800ff2c7424 */ /* 0x000fe200078e00ff */
[----:B------:R-:W-:Y:S01]  /*5980*/  SHF.R.U32.HI R39, RZ, 0xe, R16 ;  /* 0x0000000eff277819 */ /* 0x000fe20000011610 */
[----:B------:R-:W1:Y:S01]  /*5990*/  LDS.128 R20, [UR4] ;  /* 0x00000004ff147984 */ /* 0x000e620008000c00 */
[----:B------:R-:W-:-:S02]  /*59a0*/  LOP3.LUT R38, R38, 0x10001, RZ, 0xc0, !PT ;  /* 0x0001000126267812 */ /* 0x000fc400078ec0ff */
[----:B------:R-:W-:Y:S02]  /*59b0*/  SHF.R.U32.HI R40, RZ, 0xf, R25 ;  /* 0x0000000fff287819 */ /* 0x000fe40000011619 */
[----:B------:R-:W-:Y:S02]  /*59c0*/  SHF.R.U32.HI R42, RZ, 0xf, R26 ;  /* 0x0000000fff2a7819 */ /* 0x000fe4000001161a */
[----:B------:R-:W-:Y:S02]  /*59d0*/  LOP3.LUT R38, R38, 0x20002, R39, 0xf8, !PT ;  /* 0x0002000226267812 */ /* 0x000fe400078ef827 */
[----:B------:R-:W-:Y:S02]  /*59e0*/  SHF.R.U32.HI R41, RZ, 0xe, R17 ;  /* 0x0000000eff297819 */ /* 0x000fe40000011611 */
[----:B------:R-:W-:Y:S02]  /*59f0*/  LOP3.LUT R40, R40, 0x10001, RZ, 0xc0, !PT ;  /* 0x0001000128287812 */ /* 0x000fe400078ec0ff */
[----:B------:R-:W-:-:S02]  /*5a00*/  LOP3.LUT R39, R24, 0x1f001f, RZ, 0xc0, !PT ;  /* 0x001f001f18277812 */ /* 0x000fc400078ec0ff */
[----:B0-----:R-:W-:Y:S02]  /*5a10*/  LOP3.LUT R36, R42, 0x10001, RZ, 0xc0, !PT ;  /* 0x000100012a247812 */ /* 0x001fe400078ec0ff */
[----:B------:R-:W-:Y:S02]  /*5a20*/  SHF.R.U32.HI R43, RZ, 0xe, R18 ;  /* 0x0000000eff2b7819 */ /* 0x000fe40000011612 */
        /* <DEDUP_REMOVED lines=8> */
[----:B------:R-:W-:Y:S02]  /*5ab0*/  PRMT R37, R44, 0x7610, R37 ;  /* 0x000076102c257816 */ /* 0x000fe40000000025 */
[----:B------:R-:W-:Y:S01]  /*5ac0*/  LOP3.LUT R45, R26, 0x1f001f, RZ, 0xc0, !PT ;  /* 0x001f001f1a2d7812 */ /* 0x000fe200078ec0ff */
[----:B------:R-:W-:Y:S01]  /*5ad0*/  HADD2 R41, R41, -1040, -1040 ;  /* 0xe410e41029297430 */ /* 0x000fe20000000000 */
[----:B------:R-:W-:Y:S02]  /*5ae0*/  LOP3.LUT R40, R40, 0x64006400, RZ, 0xfc, !PT ;  /* 0x6400640028287812 */ /* 0x000fe400078efcff */
[----:B------:R-:W-:Y:S01]  /*5af0*/  LOP3.LUT R44, R43, 0x64006400, RZ, 0xfc, !PT ;  /* 0x640064002b2c7812 */ /* 0x000fe200078efcff */
[----:B-1----:R-:W-:Y:S01]  /*5b00*/  HFMA2.MMA R39, R39, R20, RZ ;  /* 0x0000001427277235 */ /* 0x002fe200000000ff */
[----:B------:R-:W-:Y:S01]  /*5b10*/  LOP3.LUT R45, R45, 0x64006400, RZ, 0xfc, !PT ;  /* 0x640064002d2d7812 */ /* 0x000fe200078efcff */
[-C--:B------:R-:W-:Y:S01]  /*5b20*/  HFMA2 R40, R40, R37.reuse.H0_H0, -48, -48 ;  /* 0xd200d20028287431 */ /* 0x080fe20000040025 */
[C---:B------:R-:W-:Y:S01]  /*5b30*/  LOP3.LUT R46, R27.reuse, 0x1f001f, RZ, 0xc0, !PT ;  /* 0x001f001f1b2e7812 */ /* 0x040fe200078ec0ff */
[----:B------:R-:W-:Y:S01]  /*5b40*/  HFMA2 R44, R44, R37.H0_H0, -48, -48 ;  /* 0xd200d2002c2c7431 */ /* 0x000fe20000040025 */
[----:B------:R-:W-:Y:S01]  /*5b50*/  SHF.R.U32.HI R24, RZ, 0xa, R24 ;  /* 0x0000000aff187819 */ /* 0x000fe20000011618 */
[-C--:B------:R-:W-:Y:S01]  /*5b60*/  HFMA2 R43, R41, R20.reuse, RZ.H0_H0 ;  /* 0x00000014292b7231 */ /* 0x080fe200000400ff */
[----:B------:R-:W-:Y:S01]  /*5b70*/  LOP3.LUT R46, R46, 0x64006400, RZ, 0xfc, !PT ;  /* 0x640064002e2e7812 */ /* 0x000fe200078efcff */
[----:B------:R-:W-:Y:S01]  /*5b80*/  HADD2 R45, R45, -1040, -1040 ;  /* 0xe410e4102d2d7430 */ /* 0x000fe20000000000 */
[----:B------:R-:W-:Y:S01]  /*5b90*/  HFMA2.MMA R40, R40, R21, R39 ;  /* 0x0000001528287235 */ /* 0x000fe20000000027 */
[----:B------:R-:W-:Y:S01]  /*5ba0*/  HFMA2 R39, R44, R21, R43 ;  /* 0x000000152c277231 */ /* 0x000fe2000000002b */
[----:B------:R-:W-:Y:S01]  /*5bb0*/  LOP3.LUT R43, R26, 0x3e003e0, RZ, 0xc0, !PT ;  /* 0x03e003e01a2b7812 */ /* 0x000fe200078ec0ff */
[----:B------:R-:W-:Y:S01]  /*5bc0*/  HADD2 R47, R46, -1040, -1040 ;  /* 0xe410e4102e2f7430 */ /* 0x000fe20000000000 */
[----:B------:R-:W-:Y:S01]  /*5bd0*/  LOP3.LUT R24, R24, 0x1f001f, RZ, 0xc0, !PT ;  /* 0x001f001f18187812 */ /* 0x000fe200078ec0ff */
[----:B------:R-:W-:Y:S01]  /*5be0*/  HFMA2.MMA R41, R45, R20, RZ ;  /* 0x000000142d297235 */ /* 0x000fe200000000ff */
[----:B------:R-:W-:Y:S01]  /*5bf0*/  LOP3.LUT R45, R27, 0x3e003e0, RZ, 0xc0, !PT ;  /* 0x03e003e01b2d7812 */ /* 0x000fe200078ec0ff */
[----:B------:R-:W-:Y:S01]  /*5c00*/  HFMA2 R20, R47, R20, RZ.H0_H0 ;  /* 0x000000142f147231 */ /* 0x000fe200000400ff */
[----:B------:R-:W-:-:S02]  /*5c10*/  LOP3.LUT R44, R43, 0x64006400, RZ, 0xfc, !PT ;  /* 0x640064002b2c7812 */ /* 0x000fc400078efcff */
[----:B------:R-:W-:Y:S02]  /*5c20*/  LOP3.LUT R46, R45, 0x64006400, RZ, 0xfc, !PT ;  /* 0x640064002d2e7812 */ /* 0x000fe400078efcff */
[----:B------:R-:W-:Y:S01]  /*5c30*/  LOP3.LUT R43, R24, 0x64006400, RZ, 0xfc, !PT ;  /* 0x64006400182b7812 */ /* 0x000fe200078efcff */
[-C--:B------:R-:W-:Y:S01]  /*5c40*/  HFMA2 R44, R44, R37.reuse.H0_H0, -48, -48 ;  /* 0xd200d2002c2c7431 */ /* 0x080fe20000040025 */
[--C-:B------:R-:W-:Y:S01]  /*5c50*/  SHF.R.U32.HI R24, RZ, 0xf, R27.reuse ;  /* 0x0000000fff187819 */ /* 0x100fe2000001161b */
[----:B------:R-:W-:Y:S01]  /*5c60*/  HFMA2 R45, R46, R37.H0_H0, -48, -48 ;  /* 0xd200d2002e2d7431 */ /* 0x000fe20000040025 */
[----:B------:R-:W-:Y:S01]  /*5c70*/  SHF.R.U32.HI R27, RZ, 0xa, R27 ;  /* 0x0000000aff1b7819 */ /* 0x000fe2000001161b */
[----:B------:R-:W-:Y:S01]  /*5c80*/  HADD2 R43, R43, -1040, -1040 ;  /* 0xe410e4102b2b7430 */ /* 0x000fe20000000000 */
[----:B------:R-:W-:Y:S01]  /*5c90*/  SHF.R.U32.HI R25, RZ, 0xa, R25 ;  /* 0x0000000aff197819 */ /* 0x000fe20000011619 */
[----:B------:R-:W-:Y:S01]  /*5ca0*/  HFMA2.MMA R41, R44, R21, R41 ;  /* 0x000000152c297235 */ /* 0x000fe20000000029 */
[----:B------:R-:W-:Y:S01]  /*5cb0*/  SHF.R.U32.HI R26, RZ, 0xa, R26 ;  /* 0x0000000aff1a7819 */ /* 0x000fe2000001161a */
[----:B------:R-:W-:Y:S01]  /*5cc0*/  HFMA2 R21, R45, R21, R20 ;  /* 0x000000152d157231 */ /* 0x000fe20000000014 */
[----:B------:R-:W-:Y:S01]  /*5cd0*/  LOP3.LUT R27, R27, 0x1f001f, RZ, 0xc0, !PT ;  /* 0x001f001f1b1b7812 */ /* 0x000fe200078ec0ff */
[----:B------:R-:W-:Y:S01]  /*5ce0*/  HFMA2.MMA R40, R43, R22, R40 ;  /* 0x000000162b287235 */ /* 0x000fe20000000028 */
        /* <DEDUP_REMOVED lines=8> */
[----:B------:R-:W0:Y:S01]  /*5d70*/  LDS.128 R24, [UR4+0x10] ;  /* 0x00001004ff187984 */ /* 0x000e220008000c00 */
[----:B------:R-:W-:Y:S01]  /*5d80*/  HADD2 R46, R43, -1040, -1040 ;  /* 0xe410e4102b2e7430 */ /* 0x000fe20000000000 */
[----:B------:R-:W-:Y:S01]  /*5d90*/  LOP3.LUT R45, R18, 0x1f001f, RZ, 0xc0, !PT ;  /* 0x001f001f122d7812 */ /* 0x000fe200078ec0ff */
[-C--:B------:R-:W-:Y:S01]  /*5da0*/  HFMA2 R43, R48, R22.reuse, R21 ;  /* 0x00000016302b7231 */ /* 0x080fe20000000015 */
[----:B------:R-:W-:Y:S01]  /*5db0*/  LOP3.LUT R21, R16, 0x1f001f, RZ, 0xc0, !PT ;  /* 0x001f001f10157812 */ /* 0x000fe200078ec0ff */
[----:B------:R-:W-:Y:S01]  /*5dc0*/  HFMA2 R39, R46, R22, R39 ;  /* 0x000000162e277231 */ /* 0x000fe20000000027 */
[----:B------:R-:W-:Y:S01]  /*5dd0*/  HFMA2.MMA R41, R44, R22, R41 ;  /* 0x000000162c297235 */ /* 0x000fe20000000029 */
[----:B------:R-:W-:-:S02]  /*5de0*/  LOP3.LUT R45, R45, 0x64006400, RZ, 0xfc, !PT ;  /* 0x640064002d2d7812 */ /* 0x000fc400078efcff */
[----:B------:R-:W-:Y:S02]  /*5df0*/  LOP3.LUT R22, R21, 0x64006400, RZ, 0xfc, !PT ;  /* 0x6400640015167812 */ /* 0x000fe400078efcff */
[----:B------:R-:W-:Y:S02]  /*5e00*/  SHF.R.U32.HI R21, RZ, 0xd, R4 ;  /* 0x0000000dff157819 */ /* 0x000fe40000011604 */
[----:B------:R-:W-:Y:S02]  /*5e10*/  SHF.R.U32.HI R20, RZ, 0xe, R19 ;  /* 0x0000000eff147819 */ /* 0x000fe40000011613 */
[----:B------:R-:W-:Y:S02]  /*5e20*/  LOP3.LUT R44, R17, 0x1f001f, RZ, 0xc0, !PT ;  /* 0x001f001f112c7812 */ /* 0x000fe400078ec0ff */
[----:B------:R-:W-:Y:S02]  /*5e30*/  LOP3.LUT R46, R19, 0x1f001f, RZ, 0xc0, !PT ;  /* 0x001f001f132e7812 */ /* 0x000fe400078ec0ff */
[----:B------:R-:W-:Y:S01]  /*5e40*/  LOP3.LUT R21, R38, 0x40004, R21, 0xf8, !PT ;  /* 0x0004000426157812 */ /* 0x000fe200078ef815 */
[----:B------:R-:W-:Y:S01]  /*5e50*/  HADD2 R38, R45, -1040, -1040 ;  /* 0xe410e4102d267430 */ /* 0x000fe20000000000 */
[----:B------:R-:W-:Y:S01]  /*5e60*/  LOP3.LUT R20, R47, 0x20002, R20, 0xf8, !PT ;  /* 0x000200022f147812 */ /* 0x000fe200078ef814 */
[----:B------:R-:W-:Y:S01]  /*5e70*/  HADD2 R47, R22, -1040, -1040 ;  /* 0xe410e410162f7430 */ /* 0x000fe20000000000 */
[----:B------:R-:W-:-:S02]  /*5e80*/  LOP3.LUT R44, R44, 0x64006400, RZ, 0xfc, !PT ;  /* 0x640064002c2c7812 */ /* 0x000fc400078efcff */
[----:B------:R-:W-:Y:S01]  /*5e90*/  LOP3.LUT R46, R46, 0x64006400, RZ, 0xfc, !PT ;  /* 0x640064002e2e7812 */ /* 0x000fe200078efcff */
[-C--:B------:R-:W-:Y:S01]  /*5ea0*/  HFMA2.MMA R38, R38, R23.reuse, R41 ;  /* 0x0000001726267235 */ /* 0x080fe20000000029 */
[----:B------:R-:W-:Y:S01]  /*5eb0*/  LOP3.LUT R41, R16, 0x3e003e0, RZ, 0xc0, !PT ;  /* 0x03e003e010297812 */ /* 0x000fe200078ec0ff */
[----:B------:R-:W-:Y:S01]  /*5ec0*/  HADD2 R44, R44, -1040, -1040 ;  /* 0xe410e4102c2c7430 */ /* 0x000fe20000000000 */
[----:B------:R-:W-:Y:S01]  /*5ed0*/  HFMA2.MMA R22, R47, R23, R40 ;  /* 0x000000172f167235 */ /* 0x000fe20000000028 */
[----:B------:R-:W-:Y:S01]  /*5ee0*/  HADD2 R46, R46, -1040, -1040 ;  /* 0xe410e4102e2e7430 */ /* 0x000fe20000000000 */
[----:B------:R-:W-:Y:S01]  /*5ef0*/  LOP3.LUT R40, R18, 0x3e003e0, RZ, 0xc0, !PT ;  /* 0x03e003e012287812 */ /* 0x000fe200078ec0ff */
[-C--:B------:R-:W-:Y:S01]  /*5f00*/  HFMA2 R39, R44, R23.reuse, R39 ;  /* 0x000000172c277231 */ /* 0x080fe20000000027 */
[----:B------:R-:W-:Y:S01]  /*5f10*/  LOP3.LUT R44, R41, 0x64006400, RZ, 0xfc, !PT ;  /* 0x64006400292c7812 */ /* 0x000fe200078efcff */
[----:B------:R-:W-:Y:S01]  /*5f20*/  HFMA2 R23, R46, R23, R43 ;  /* 0x000000172e177231 */ /* 0x000fe2000000002b */
[----:B------:R-:W-:-:S02]  /*5f30*/  SHF.R.U32.HI R16, RZ, 0xa, R16 ;  /* 0x0000000aff107819 */ /* 0x000fc40000011610 */
[----:B------:R-:W-:Y:S01]  /*5f40*/  LOP3.LUT R43, R17, 0x3e003e0, RZ, 0xc0, !PT ;  /* 0x03e003e0112b7812 */ /* 0x000fe200078ec0ff */
[----:B------:R-:W-:Y:S01]  /*5f50*/  HFMA2 R45, R44, R37.H0_H0, -48, -48 ;  /* 0xd200d2002c2d7431 */ /* 0x000fe20000040025 */
[----:B------:R-:W-:Y:S02]  /*5f60*/  SHF.R.U32.HI R17, RZ, 0xa, R17 ;  /* 0x0000000aff117819 */ /* 0x000fe40000011611 */
[----:B------:R-:W-:Y:S02]  /*5f70*/  LOP3.LUT R41, R19, 0x3e003e0, RZ, 0xc0, !PT ;  /* 0x03e003e013297812 */ /* 0x000fe400078ec0ff */
[----:B------:R-:W-:Y:S01]  /*5f80*/  LOP3.LUT R40, R40, 0x64006400, RZ, 0xfc, !PT ;  /* 0x6400640028287812 */ /* 0x000fe200078efcff */
[----:B0-----:R-:W-:Y:S01]  /*5f90*/  HFMA2.MMA R22, R45, R24, R22 ;  /* 0x000000182d167235 */ /* 0x001fe20000000016 */
[----:B------:R-:W-:Y:S02]  /*5fa0*/  LOP3.LUT R16, R16, 0x1f001f, RZ, 0xc0, !PT ;  /* 0x001f001f10107812 */ /* 0x000fe400078ec0ff */
[----:B------:R-:W-:-:S02]  /*5fb0*/  LOP3.LUT R46, R43, 0x64006400, RZ, 0xfc, !PT ;  /* 0x640064002b2e7812 */ /* 0x000fc400078efcff */
[----:B------:R-:W-:Y:S02]  /*5fc0*/  LOP3.LUT R17, R17, 0x1f001f, RZ, 0xc0, !PT ;  /* 0x001f001f11117812 */ /* 0x000fe400078ec0ff */
[----:B------:R-:W-:Y:S01]  /*5fd0*/  LOP3.LUT R44, R41, 0x64006400, RZ, 0xfc, !PT ;  /* 0x64006400292c7812 */ /* 0x000fe200078efcff */
[-C--:B------:R-:W-:Y:S01]  /*5fe0*/  HFMA2 R41, R40, R37.reuse.H0_H0, -48, -48 ;  /* 0xd200d20028297431 */ /* 0x080fe20000040025 */
[----:B------:R-:W-:Y:S01]  /*5ff0*/  SHF.R.U32.HI R18, RZ, 0xa, R18 ;  /* 0x0000000aff127819 */ /* 0x000fe20000011612 */
[-C--:B------:R-:W-:Y:S01]  /*6000*/  HFMA2 R46, R46, R37.reuse.H0_H0, -48, -48 ;  /* 0xd200d2002e2e7431 */ /* 0x080fe20000040025 */
[----:B------:R-:W-:Y:S01]  /*6010*/  LOP3.LUT R16, R16, 0x64006400, RZ, 0xfc, !PT ;  /* 0x6400640010107812 */ /* 0x000fe200078efcff */
[----:B------:R-:W-:Y:S01]  /*6020*/  HFMA2 R44, R44, R37.H0_H0, -48, -48 ;  /* 0xd200d2002c2c7431 */ /* 0x000fe20000040025 */
[----:B------:R-:W-:Y:S01]  /*6030*/  LOP3.LUT R17, R17, 0x64006400, RZ, 0xfc, !PT ;  /* 0x6400640011117812 */ /* 0x000fe200078efcff */
[----:B------:R-:W-:Y:S01]  /*6040*/  HFMA2.MMA R38, R41, R24, R38 ;  /* 0x0000001829267235 */ /* 0x000fe20000000026 */
[----:B------:R-:W-:Y:S01]  /*6050*/  LOP3.LUT R18, R18, 0x1f001f, RZ, 0xc0, !PT ;  /* 0x001f001f12127812 */ /* 0x000fe200078ec0ff */
[----:B------:R-:W-:Y:S01]  /*6060*/  HADD2 R41, R16, -1040, -1040 ;  /* 0xe410e41010297430 */ /* 0x000fe20000000000 */
[----:B------:R-:W-:Y:S01]  /*6070*/  SHF.R.U32.HI R19, RZ, 0xa, R19 ;  /* 0x0000000aff137819 */ /* 0x000fe20000011613 */
[-C--:B------:R-:W-:Y:S01]  /*6080*/  HFMA2 R39, R46, R24.reuse, R39 ;  /* 0x000000182e277231 */ /* 0x080fe20000000027 */
[----:B------:R-:W-:Y:S01]  /*6090*/  LOP3.LUT R18, R18, 0x64006400, RZ, 0xfc, !PT ;  /* 0x6400640012127812 */ /* 0x000fe200078efcff */
[----:B------:R-:W-:Y:S01]  /*60a0*/  HADD2 R16, R17, -1040, -1040 ;  /* 0xe410e41011107430 */ /* 0x000fe20000000000 */
[----:B------:R-:W-:Y:S01]  /*60b0*/  LOP3.LUT R19, R19, 0x1f001f, RZ, 0xc0, !PT ;  /* 0x001f001f13137812 */ /* 0x000fe200078ec0ff */
[----:B------:R-:W-:Y:S01]  /*60c0*/  HFMA2.MMA R17, R41, R25, R22 ;  /* 0x0000001929117235 */ /* 0x000fe20000000016 */
[----:B------:R-:W-:Y:S01]  /*60d0*/  HFMA2 R23, R44, R24, R23 ;  /* 0x000000182c177231 */ /* 0x000fe20000000017 */
[----:B------:R-:W-:Y:S01]  /*60e0*/  LOP3.LUT R24, R7, 0x1f001f, RZ, 0xc0, !PT ;  /* 0x001f001f07187812 */ /* 0x000fe200078ec0ff */
[----:B------:R-:W-:Y:S01]  /*60f0*/  HFMA2 R39, R16, R25, R39 ;  /* 0x0000001910277231 */ /* 0x000fe20000000027 */
[----:B------:R-:W-:Y:S01]  /*6100*/  LOP3.LUT R16, R4, 0x1f001f, RZ, 0xc0, !PT ;  /* 0x001f001f04107812 */ /* 0x000fe200078ec0ff */
[----:B------:R-:W-:Y:S01]  /*6110*/  HADD2 R45, R18, -1040, -1040 ;  /* 0xe410e410122d7430 */ /* 0x000fe20000000000 */
[----:B------:R-:W-:-:S02]  /*6120*/  LOP3.LUT R22, R19, 0x64006400, RZ, 0xfc, !PT ;  /* 0x6400640013167812 */ /* 0x000fc400078efcff */
[----:B------:R-:W-:Y:S02]  /*6130*/  LOP3.LUT R18, R5, 0x1f001f, RZ, 0xc0, !PT ;  /* 0x001f001f05127812 */ /* 0x000fe400078ec0ff */
        /* <DEDUP_REMOVED lines=48> */
[----:B------:R-:W-:Y:S02]  /*6440*/  SHF.R.U32.HI R4, RZ, 0xa, R4 ;  /* 0x0000000aff047819 */ /* 0x000fe40000011604 */
[----:B------:R-:W-:Y:S02]  /*6450*/  LOP3.LUT R5, R5, 0x64006400, RZ, 0xfc, !PT ;  /* 0x6400640005057812 */ /* 0x000fe400078efcff */
[----:B------:R-:W-:Y:S02]  /*6460*/  LOP3.LUT R4, R4, 0x1f001f, RZ, 0xc0, !PT ;  /* 0x001f001f04047812 */ /* 0x000fe400078ec0ff */
[----:B------:R-:W-:Y:S01]  /*6470*/  SHF.R.U32.HI R6, RZ, 0xa, R6 ;  /* 0x0000000aff067819 */ /* 0x000fe20000011606 */
[----:B------:R-:W-:Y:S01]  /*6480*/  HADD2 R5, R5, -1040, -1040 ;  /* 0xe410e41005057430 */ /* 0x000fe20000000000 */
[----:B------:R-:W-:-:S02]  /*6490*/  LOP3.LUT R4, R4, 0x64006400, RZ, 0xfc, !PT ;  /* 0x6400640004047812 */ /* 0x000fc400078efcff */
[----:B------:R-:W-:Y:S02]  /*64a0*/  SHF.R.U32.HI R7, RZ, 0xa, R7 ;  /* 0x0000000aff077819 */ /* 0x000fe40000011607 */
[----:B------:R-:W-:Y:S01]  /*64b0*/  LOP3.LUT R6, R6, 0x1f001f, RZ, 0xc0, !PT ;  /* 0x001f001f06067812 */ /* 0x000fe200078ec0ff */
[----:B------:R-:W-:-:S03]  /*64c0*/  HADD2 R4, R4, -1040, -1040 ;  /* 0xe410e41004047430 */ /* 0x000fc60000000000 */
        /* <DEDUP_REMOVED lines=18> */
[----:B------:R-:W-:Y:S01]  /*65f0*/  LOP3.LUT R36, R20, 0x40004, R49, 0xf8, !PT ;  /* 0x0004000414247812 */ /* 0x000fe200078ef831 */
[----:B------:R-:W0:Y:S01]  /*6600*/  LDS.128 R16, [UR4+0x20] ;  /* 0x00002004ff107984 */ /* 0x000e220008000c00 */
[----:B------:R-:W-:-:S02]  /*6610*/  SHF.R.U32.HI R20, RZ, 0xc, R8 ;  /* 0x0000000cff147819 */ /* 0x000fc40000011608 */
[----:B------:R-:W-:Y:S02]  /*6620*/  SHF.R.U32.HI R47, RZ, 0xc, R9 ;  /* 0x0000000cff2f7819 */ /* 0x000fe40000011609 */
[----:B------:R-:W-:Y:S02]  /*6630*/  LOP3.LUT R21, R21, 0x80008, R20, 0xf8, !PT ;  /* 0x0008000815157812 */ /* 0x000fe400078ef814 */
[----:B------:R-:W-:Y:S02]  /*6640*/  LOP3.LUT R20, R42, 0x80008, R47, 0xf8, !PT ;  /* 0x000800082a147812 */ /* 0x000fe400078ef82f */
[--C-:B------:R-:W-:Y:S02]  /*6650*/  SHF.R.U32.HI R47, RZ, 0xc, R10.reuse ;  /* 0x0000000cff2f7819 */ /* 0x100fe4000001160a */
[----:B------:R-:W-:Y:S02]  /*6660*/  SHF.R.U32.HI R10, RZ, 0xa, R10 ;  /* 0x0000000aff0a7819 */ /* 0x000fe4000001160a */
[----:B------:R-:W-:-:S02]  /*6670*/  LOP3.LUT R42, R46, 0x80008, R47, 0xf8, !PT ;  /* 0x000800082e2a7812 */ /* 0x000fc400078ef82f */
[----:B------:R-:W-:Y:S02]  /*6680*/  SHF.R.U32.HI R46, RZ, 0xb, R12 ;  /* 0x0000000bff2e7819 */ /* 0x000fe4000001160c */
[----:B------:R-:W-:Y:S02]  /*6690*/  LOP3.LUT R10, R10, 0x1f001f, RZ, 0xc0, !PT ;  /* 0x001f001f0a0a7812 */ /* 0x000fe400078ec0ff */
[----:B------:R-:W-:Y:S01]  /*66a0*/  LOP3.LUT R21, R21, 0x100010, R46, 0xf8, !PT ;  /* 0x0010001015157812 */ /* 0x000fe200078ef82e */
[----:B------:R-:W-:Y:S01]  /*66b0*/  HADD2 R46, R43, -1040, -1040 ;  /* 0xe410e4102b2e7430 */ /* 0x000fe20000000000 */
[----:B------:R-:W-:Y:S02]  /*66c0*/  LOP3.LUT R10, R10, 0x64006400, RZ, 0xfc, !PT ;  /* 0x640064000a0a7812 */ /* 0x000fe400078efcff */
[----:B------:R-:W-:Y:S02]  /*66d0*/  SHF.R.U32.HI R49, RZ, 0xc, R11 ;  /* 0x0000000cff317819 */ /* 0x000fe4000001160b */
[----:B------:R-:W-:Y:S01]  /*66e0*/  SHF.R.U32.HI R47, RZ, 0xb, R13 ;  /* 0x0000000bff2f7819 */ /* 0x000fe2000001160d */
[----:B------:R-:W-:Y:S01]  /*66f0*/  HADD2 R10, R10, -1040, -1040 ;  /* 0xe410e4100a0a7430 */ /* 0x000fe20000000000 */
[----:B------:R-:W-:-:S02]  /*6700*/  LOP3.LUT R21, R21, 0x64006400, RZ, 0xfc, !PT ;  /* 0x6400640015157812 */ /* 0x000fc400078efcff */
[----:B------:R-:W-:Y:S02]  /*6710*/  LOP3.LUT R20, R20, 0x100010, R47, 0xf8, !PT ;  /* 0x0010001014147812 */ /* 0x000fe400078ef82f */
[----:B------:R-:W-:Y:S01]  /*6720*/  SHF.R.U32.HI R47, RZ, 0xb, R14 ;  /* 0x0000000bff2f7819 */ /* 0x000fe2000001160e */
[----:B------:R-:W-:Y:S01]  /*6730*/  HADD2 R21, R21, -1040, -1040 ;  /* 0xe410e41015157430 */ /* 0x000fe20000000000 */
[----:B------:R-:W-:Y:S02]  /*6740*/  LOP3.LUT R36, R36, 0x80008, R49, 0xf8, !PT ;  /* 0x0008000824247812 */ /* 0x000fe400078ef831 */
[----:B------:R-:W-:Y:S02]  /*6750*/  LOP3.LUT R42, R42, 0x100010, R47, 0xf8, !PT ;  /* 0x001000102a2a7812 */ /* 0x000fe400078ef82f */
[----:B------:R-:W-:Y:S02]  /*6760*/  SHF.R.U32.HI R47, RZ, 0xb, R15 ;  /* 0x0000000bff2f7819 */ /* 0x000fe4000001160f */
[----:B------:R-:W-:Y:S01]  /*6770*/  LOP3.LUT R42, R42, 0x64006400, RZ, 0xfc, !PT ;  /* 0x640064002a2a7812 */ /* 0x000fe200078efcff */
        /* <DEDUP_REMOVED lines=23> */
[-C--:B------:R-:W-:Y:S01]  /*68f0*/  HFMA2 R27, R44, R17.reuse, R27 ;  /* 0x000000112c1b7231 */ /* 0x080fe2000000001b */
[----:B------:R-:W-:Y:S01]  /*6900*/  HFMA2.MMA R37, R46, R17, R45 ;  /* 0x000000112e257235 */ /* 0x000fe2000000002d */
[----:B------:R-:W-:Y:S01]  /*6910*/  LOP3.LUT R8, R8, 0x64006400, RZ, 0xfc, !PT ;  /* 0x6400640008087812 */ /* 0x000fe200078efcff */
[----:B------:R-:W-:Y:S01]  /*6920*/  HFMA2 R17, R43, R17, R40 ;  /* 0x000000112b117231 */ /* 0x000fe20000000028 */
[----:B------:R-:W-:Y:S01]  /*6930*/  LOP3.LUT R9, R9, 0x1f001f, RZ, 0xc0, !PT ;  /* 0x001f001f09097812 */ /* 0x000fe200078ec0ff */
[-C--:B------:R-:W-:Y:S01]  /*6940*/  HFMA2.MMA R16, R23, R18.reuse, R16 ;  /* 0x0000001217107235 */ /* 0x080fe20000000010 */
[----:B------:R-:W-:Y:S01]  /*6950*/  LOP3.LUT R40, R12, 0x1f001f, RZ, 0xc0, !PT ;  /* 0x001f001f0c287812 */ /* 0x000fe200078ec0ff */
[----:B------:R-:W-:Y:S01]  /*6960*/  HADD2 R23, R8, -1040, -1040 ;  /* 0xe410e41008177430 */ /* 0x000fe20000000000 */
[----:B------:R-:W-:Y:S01]  /*6970*/  SHF.R.U32.HI R11, RZ, 0xa, R11 ;  /* 0x0000000aff0b7819 */ /* 0x000fe2000001160b */
[----:B------:R-:W-:Y:S01]  /*6980*/  HFMA2.MMA R37, R25, R18, R37 ;  /* 0x0000001219257235 */ /* 0x000fe20000000025 */
[----:B------:R-:W-:Y:S01]  /*6990*/  LOP3.LUT R44, R14, 0x1f001f, RZ, 0xc0, !PT ;  /* 0x001f001f0e2c7812 */ /* 0x000fe200078ec0ff */
[-C--:B------:R-:W-:Y:S01]  /*69a0*/  HFMA2 R27, R39, R18.reuse, R27 ;  /* 0x00000012271b7231 */ /* 0x080fe2000000001b */
        /* <DEDUP_REMOVED lines=12> */
[----:B------:R-:W-:Y:S01]  /*6a70*/  LOP3.LUT R11, R11, 0x64006400, RZ, 0xfc, !PT ;  /* 0x640064000b0b7812 */ /* 0x000fe200078efcff */
[----:B------:R-:W-:Y:S01]  /*6a80*/  HFMA2 R17, R41, R18, R17 ;  /* 0x0000001229117231 */ /* 0x000fe20000000011 */
[----:B------:R-:W-:-:S02]  /*6a90*/  LOP3.LUT R43, R13, 0x1f001f, RZ, 0xc0, !PT ;  /* 0x001f001f0d2b7812 */ /* 0x000fc400078ec0ff */
[----:B------:R-:W-:Y:S01]  /*6aa0*/  LOP3.LUT R12, R12, 0x1f001f, RZ, 0xc0, !PT ;  /* 0x001f001f0c0c7812 */ /* 0x000fe200078ec0ff */
[----:B------:R-:W-:Y:S01]  /*6ab0*/  HADD2 R8, R11, -1040, -1040 ;  /* 0xe410e4100b087430 */ /* 0x000fe20000000000 */
[----:B------:R-:W-:Y:S02]  /*6ac0*/  LOP3.LUT R45, R15, 0x1f001f, RZ, 0xc0, !PT ;  /* 0x001f001f0f2d7812 */ /* 0x000fe400078ec0ff */
[----:B------:R-:W-:Y:S01]  /*6ad0*/  LOP3.LUT R14, R14, 0x1f001f, RZ, 0xc0, !PT ;  /* 0x001f001f0e0e7812 */ /* 0x000fe200078ec0ff */
[----:B------:R-:W-:Y:S01]  /*6ae0*/  HFMA2 R17, R8, R19, R17 ;  /* 0x0000001308117231 */ /* 0x000fe20000000011 */
[----:B------:R-:W-:Y:S02]  /*6af0*/  SHF.R.U32.HI R13, RZ, 0xa, R13 ;  /* 0x0000000aff0d7819 */ /* 0x000fe4000001160d */
[----:B------:R-:W-:Y:S02]  /*6b00*/  LOP3.LUT R43, R43, 0x64006400, RZ, 0xfc, !PT ;  /* 0x640064002b2b7812 */ /* 0x000fe400078efcff */
[----:B------:R-:W-:Y:S01]  /*6b10*/  LOP3.LUT R12, R12, 0x64006400, RZ, 0xfc, !PT ;  /* 0x640064000c0c7812 */ /* 0x000fe200078efcff */
        /* <DEDUP_REMOVED lines=8> */
[----:B------:R-:W-:Y:S01]  /*6ba0*/  HADD2 R9, R12, -1040, -1040 ;  /* 0xe410e4100c097430 */ /* 0x000fe20000000000 */
[----:B------:R-:W-:Y:S01]  /*6bb0*/  LOP3.LUT R13, R13, 0x64006400, RZ, 0xfc, !PT ;  /* 0x640064000d0d7812 */ /* 0x000fe200078efcff */
[----:B------:R-:W-:Y:S01]  /*6bc0*/  HADD2 R10, R45, -1040, -1040 ;  /* 0xe410e4102d0a7430 */ /* 0x000fe20000000000 */
[----:B------:R-:W-:Y:S01]  /*6bd0*/  HFMA2.MMA R11, R22, R5, R11 ;  /* 0x00000005160b7235 */ /* 0x000fe2000000000b */
[----:B------:R-:W-:Y:S01]  /*6be0*/  HADD2 R14, R14, -1040, -1040 ;  /* 0xe410e4100e0e7430 */ /* 0x000fe20000000000 */
[----:B------:R-:W-:Y:S01]  /*6bf0*/  LOP3.LUT R15, R15, 0x1f001f, RZ, 0xc0, !PT ;  /* 0x001f001f0f0f7812 */ /* 0x000fe200078ec0ff */
[-C--:B------:R-:W-:Y:S01]  /*6c00*/  HFMA2 R27, R8, R4.reuse, R27 ;  /* 0x00000004081b7231 */ /* 0x080fe2000000001b */
[-C--:B------:R-:W-:Y:S01]  /*6c10*/  HFMA2.MMA R16, R9, R6.reuse, R16 ;  /* 0x0000000609107235 */ /* 0x080fe20000000010 */
[----:B------:R-:W-:Y:S01]  /*6c20*/  HFMA2 R19, R10, R4, R17 ;  /* 0x000000040a137231 */ /* 0x000fe20000000011 */
[----:B------:R-:W-:Y:S01]  /*6c30*/  LOP3.LUT R36, R36, 0x100010, R47, 0xf8, !PT ;  /* 0x0010001024247812 */ /* 0x000fe200078ef82f */
[-C--:B------:R-:W-:Y:S01]  /*6c40*/  HFMA2 R27, R24, R5.reuse, R27 ;  /* 0x00000005181b7231 */ /* 0x080fe2000000001b */
[----:B------:R-:W-:Y:S01]  /*6c50*/  LOP3.LUT R15, R15, 0x64006400, RZ, 0xfc, !PT ;  /* 0x640064000f0f7812 */ /* 0x000fe200078efcff */
[----:B------:R-:W-:Y:S01]  /*6c60*/  HADD2 R4, R13, -1040, -1040 ;  /* 0xe410e4100d047430 */ /* 0x000fe20000000000 */
[----:B------:R-:W-:Y:S01]  /*6c70*/  HFMA2.MMA R11, R14, R6, R11 ;  /* 0x000000060e0b7235 */ /* 0x000fe2000000000b */
[----:B------:R-:W-:Y:S01]  /*6c80*/  LOP3.LUT R20, R20, 0x64006400, RZ, 0xfc, !PT ;  /* 0x6400640014147812 */ /* 0x000fe200078efcff */
[-C--:B------:R-:W-:Y:S01]  /*6c90*/  HFMA2.MMA R16, R21, R7.reuse, R16 ;  /* 0x0000000715107235 */ /* 0x080fe20000000010 */
[----:B------:R-:W-:Y:S01]  /*6ca0*/  HFMA2 R27, R4, R6, R27 ;  /* 0x00000006041b7231 */ /* 0x000fe2000000001b */
[----:B------:R-:W-:Y:S01]  /*6cb0*/  LOP3.LUT R36, R36, 0x64006400, RZ, 0xfc, !PT ;  /* 0x6400640024247812 */ /* 0x000fe200078efcff */
[----:B------:R-:W-:Y:S01]  /*6cc0*/  HFMA2 R19, R38, R5, R19 ;  /* 0x0000000526137231 */ /* 0x000fe20000000013 */
[----:B------:R-:W-:Y:S01]  /*6cd0*/  HFMA2.MMA R11, R42, R7, R11 ;  /* 0x000000072a0b7235 */ /* 0x000fe2000000000b */
[----:B------:R-:W-:Y:S01]  /*6ce0*/  HADD2 R4, R15, -1040, -1040 ;  /* 0xe410e4100f047430 */ /* 0x000fe20000000000 */
[----:B------:R-:W-:Y:S01]  /*6cf0*/  PRMT R5, R2, 0x7610, R0 ;  /* 0x0000761002057816 */ /* 0x000fe20000000000 */
[----:B------:R-:W-:-:S02]  /*6d00*/  HADD2 R20, R20, -1040, -1040 ;  /* 0xe410e41014147430 */ /* 0x000fc40000000000 */
[----:B------:R-:W-:Y:S01]  /*6d10*/  HFMA2 R19, R4, R6, R19 ;  /* 0x0000000604137231 */ /* 0x000fe20000000013 */
[----:B------:R-:W-:Y:S01]  /*6d20*/  PRMT R4, R0, 0x7610, R2 ;  /* 0x0000761000047816 */ /* 0x000fe20000000002 */
[----:B------:R-:W-:Y:S02]  /*6d30*/  HADD2 R36, R36, -1040, -1040 ;  /* 0xe410e41024247430 */ /* 0x000fe40000000000 */
[-C--:B------:R-:W-:Y:S02]  /*6d40*/  HFMA2 R27, R20, R7.reuse, R27 ;  /* 0x00000007141b7231 */ /* 0x080fe4000000001b */
[----:B------:R-:W-:Y:S02]  /*6d50*/  HFMA2 R19, R36, R7, R19 ;  /* 0x0000000724137231 */ /* 0x000fe40000000013 */
[----:B------:R-:W-:Y:S02]  /*6d60*/  HADD2 R16, R16.H0_H0, R16.H1_H1 ;  /* 0x3000001010107230 */ /* 0x000fe40000000800 */
[----:B------:R-:W-:-:S02]  /*6d70*/  HADD2 R8, R27.H0_H0, R27.H1_H1 ;  /* 0x3000001b1b087230 */ /* 0x000fc40000000800 */
[----:B------:R-:W-:Y:S02]  /*6d80*/  HADD2 R11, R11.H0_H0, R11.H1_H1 ;  /* 0x3000000b0b0b7230 */ /* 0x000fe40000000800 */
[----:B------:R-:W-:Y:S01]  /*6d90*/  HADD2 R19, R19.H0_H0, R19.H1_H1 ;  /* 0x3000001313137230 */ /* 0x000fe20000000800 */
[----:B------:R-:W-:-:S04]  /*6da0*/  PRMT R16, R16, 0x5410, R8 ;  /* 0x0000541010107816 */ /* 0x000fc80000000008 */
[----:B------:R-:W-:Y:S02]  /*6db0*/  PRMT R11, R11, 0x5410, R19 ;  /* 0x000054100b0b7816 */ /* 0x000fe40000000013 */
[----:B------:R-:W-:-:S03]  /*6dc0*/  HFMA2.MMA R29, R16, R5, R29 ;  /* 0x00000005101d7235 */ /* 0x000fc6000000001d */
[----:B------:R-:W-:Y:S02]  /*6dd0*/  HFMA2 R28, R11, R4, R28 ;  /* 0x000000040b1c7231 */ /* 0x000fe4000000001c */
.L_x_4387:
[C---:B0-----:R-:W-:Y:S01]  /*6de0*/  ISETP.GE.AND P0, PT, R33.reuse, c[0x0][0x1b0], PT ;  /* 0x00006c0021007a0c */ /* 0x041fe20003f06270 */
[----:B------:R-:W-:Y:S01]  /*6df0*/  UIADD3 UR4, UR4, 0x40, URZ ;  /* 0x0000004004047890 */ /* 0x000fe2000fffe03f */
[----:B------:R-:W-:Y:S01]  /*6e00*/  ISETP.LT.AND P2, PT, R33, R32, PT ;  /* 0x000000202100720c */ /* 0x000fe20003f41270 */
[----:B------:R-:W-:Y:S02]  /*6e10*/  IMAD.MOV.U32 R22, RZ, RZ, R34 ;  /* 0x000000ffff167224 */ /* 0x000fe400078e0022 */
[----:B------:R-:W-:Y:S02]  /*6e20*/  IMAD.MOV.U32 R23, RZ, RZ, R35 ;  /* 0x000000ffff177224 */ /* 0x000fe400078e0023 */
[----:B------:R-:W-:-:S08]  /*6e30*/  IMAD.MOV.U32 R21, RZ, RZ, R33 ;  /* 0x000000ffff157224 */ /* 0x000fd000078e0021 */
[----:B------:R-:W-:Y:S05]  /*6e40*/  @!P0 BRA P2, `(.L_x_4388) ;  /* 0xffffe97000008947 */ /* 0x000fea000103ffff */
.L_x_4386:
        /* <DEDUP_REMOVED lines=17> */
.L_x_4392:
[----:B------:R-:W0:Y:S02]  /*6f60*/  LDS R4, [R0] ;  /* 0x0000000000047984 */ /* 0x000e240000000800 */
[----:B0-----:R-:W-:-:S06]  /*6f70*/  HADD2 R5, R4, R29 ;  /* 0x0000001d04057230 */ /* 0x001fcc0000000000 */
[----:B------:R-:W0:Y:S02]  /*6f80*/  ATOMS.CAST.SPIN R5, [R0], R4, R5 ;  /* 0x000000040005738d */ /* 0x000e240001800005 */
[----:B0-----:R-:W-:-:S13]  /*6f90*/  ISETP.EQ.U32.AND P0, PT, R5, 0x1, PT ;  /* 0x000000010500780c */ /* 0x001fda0003f02070 */
[----:B------:R-:W-:Y:S05]  /*6fa0*/  @!P0 BRA `(.L_x_4392) ;  /* 0xffffffb000008947 */ /* 0x000fea000383ffff */
[----:B------:R-:W-:Y:S05]  /*6fb0*/  BRA `(.L_x_4390) ;  /* 0x0000003000007947 */ /* 0x000fea0003800000 */
.L_x_4391:
[----:B------:R-:W2:Y:S02]  /*6fc0*/  LD.E R0, [R2.64] ;  /* 0x0000000602007980 */ /* 0x000ea4000c101900 */
[----:B--2---:R-:W-:-:S05]  /*6fd0*/  IMAD.IADD R5, R29, 0x1, R0 ;  /* 0x000000011d057824 */ /* 0x004fca00078e0200 */
[----:B------:R0:W-:Y:S02]  /*6fe0*/  ST.E [R2.64], R5 ;  /* 0x0000000502007985 */ /* 0x0001e4000c101906 */
.L_x_4390:
[----:B------:R-:W-:Y:S05]  /*6ff0*/  BSYNC B0 ;  /* 0x0000000000007941 */ /* 0x000fea0003800000 */
.L_x_4389:
[----:B------:R-:W2:Y:S02]  /*7000*/  ATOM.E.ADD.F16x2.RN.STRONG.GPU P0, RZ, [R2.64+0x4], R31 ;  /* 0x0000041f02ff798a */ /* 0x000ea4000810e9c6 */
[----:B--2---:R-:W-:Y:S05]  /*7010*/  @P0 EXIT ;  /* 0x000000000000094d */ /* 0x004fea0003800000 */
[----:B------:R-:W1:Y:S02]  /*7020*/  QSPC.E.S P0, RZ, [R2+0x4] ;  /* 0x0000040002ff73aa */ /* 0x000e640000000500 */
[----:B-1----:R-:W-:Y:S05]  /*7030*/  @!P0 BRA `(.L_x_4393) ;  /* 0x0000008000008947 */ /* 0x002fea0003800000 */
[----:B0-----:R-:W-:-:S04]  /*7040*/  IADD3 R2, R2, 0x4, RZ ;  /* 0x0000000402027810 */ /* 0x001fc80007ffe0ff */
[----:B------:R-:W-:-:S05]  /*7050*/  LOP3.LUT R2, R2, 0xffffff, RZ, 0xc0, !PT ;  /* 0x00ffffff02027812 */ /* 0x000fca00078ec0ff */
.L_x_4394:
[----:B------:R-:W0:Y:S02]  /*7060*/  LDS R4, [R2] ;  /* 0x0000000002047984 */ /* 0x000e240000000800 */
[----:B0-----:R-:W-:-:S10]  /*7070*/  HFMA2.MMA R5, R4, 1, 1, R31 ;  /* 0x3c003c0004057835 */ /* 0x001fd4000000001f */
[----:B------:R-:W0:Y:S02]  /*7080*/  ATOMS.CAST.SPIN R5, [R2], R4, R5 ;  /* 0x000000040205738d */ /* 0x000e240001800005 */
[----:B0-----:R-:W-:-:S13]  /*7090*/  ISETP.EQ.U32.AND P0, PT, R5, 0x1, PT ;  /* 0x000000010500780c */ /* 0x001fda0003f02070 */
[----:B------:R-:W-:Y:S05]  /*70a0*/  @!P0 BRA `(.L_x_4394) ;  /* 0xffffffb000008947 */ /* 0x000fea000383ffff */
[----:B------:R-:W-:Y:S05]  /*70b0*/  EXIT ;  /* 0x000000000000794d */ /* 0x000fea0003800000 */
.L_x_4393:
[----:B------:R-:W2:Y:S02]  /*70c0*/  LD.E R0, [R2.64+0x4] ;  /* 0x0000040602007980 */ /* 0x000ea4000c101900 */
[----:B0-2---:R-:W-:-:S05]  /*70d0*/  IMAD.IADD R5, R31, 0x1, R0 ;  /* 0x000000011f057824 */ /* 0x005fca00078e0200 */
[----:B------:R-:W-:Y:S01]  /*70e0*/  ST.E [R2.64+0x4], R5 ;  /* 0x0000040502007985 */ /* 0x000fe2000c101906 */
[----:B------:R-:W-:Y:S05]  /*70f0*/  EXIT ;  /* 0x000000000000794d */ /* 0x000fea0003800000 */
.L_x_4395:
        /* <DEDUP_REMOVED lines=16> */
.L_x_4815:


//--------------------- .text._Z23gemm_half_q_half_kernelILi1ELi152ELb1ELb1ELi64EEvPK6__halfPKjS4_S2_PS0_iiiiPKtS7_iiiiiibS2_i --------------------------
	.section	.text._Z23gemm_half_q_half_kernelILi1ELi152ELb1ELb1ELi64EEvPK6__halfPKjS4_S2_PS0_iiiiPKtS7_iiiiiibS2_i,"ax",@progbits
	.sectioninfo	@"SHI_REGISTERS=55"
	.align	128
        .global         _Z23gemm_half_q_half_kernelILi1ELi152ELb1ELb1ELi64EEvPK6__halfPKjS4_S2_PS0_iiiiPKtS7_iiiiiibS2_i
        .type           _Z23gemm_half_q_half_kernelILi1ELi152ELb1ELb1ELi64EEvPK6__halfPKjS4_S2_PS0_iiiiPKtS7_iiiiiibS2_i,@function
        .size           _Z23gemm_half_q_half_kernelILi1ELi152ELb1ELb1ELi64EEvPK6__halfPKjS4_S2_PS0_iiiiPKtS7_iiiiiibS2_i,(.L_x_4816 - _Z23gemm_half_q_half_kernelILi1ELi152ELb1ELb1ELi64EEvPK6__halfPKjS4_S2_PS0_iiiiPKtS7_iiiiiibS2_i)
        .other          _Z23gemm_half_q_half_kernelILi1ELi152ELb1ELb1ELi64EEvPK6__halfPKjS4_S2_PS0_iiiiPKtS7_iiiiiibS2_i,@"STO_CUDA_ENTRY STV_DEFAULT"
_Z23gemm_half_q_half_kernelILi1ELi152ELb1ELb1ELi64EEvPK6__halfPKjS4_S2_PS0_iiiiPKtS7_iiiiiibS2_i:
.text._Z23gemm_half_q_half_kernelILi1ELi152ELb1ELb1ELi64EEvPK6__halfPKjS4_S2_PS0_iiiiPKtS7_iiiiiibS2_i:
        /* <DEDUP_REMOVED lines=46> */
.L_x_4397:
[----:B------:R-:W-:Y:S05]  /*02e0*/  BSYNC B0 ;  /* 0x0000000000007941 */ /* 0x000fea0003800000 */
.L_x_4396:
        /* <DEDUP_REMOVED lines=22> */
.L_x_4399:
        /* <DEDUP_REMOVED lines=43> */
.L_x_4398:
[----:B0-----:R-:W2:Y:S04]  /*0700*/  LDL.64 R34, [R1] ;  /* 0x0000000001227983 */ /* 0x001ea80000100a00 */
[----:B------:R0:W3:Y:S01]  /*0710*/  LDG.E.U16.CONSTANT R2, [R6.64+0x2] ;  /* 0x0000020606027981 */ /* 0x0000e2000c1e9500 */
[C---:B------:R-:W-:Y:S01]  /*0720*/  ISETP.GT.AND P1, PT, R21.reuse, c[0x0][0x1a8], PT ;  /* 0x00006a0015007a0c */ /* 0x040fe20003f24270 */
[----:B------:R-:W-:Y:S01]  /*0730*/  UMOV UR4, URZ ;  /* 0x0000003f00047c82 */ /* 0x000fe20008000000 */
[C---:B------:R-:W-:Y:S01]  /*0740*/  ISETP.GT.AND P3, PT, R21.reuse, c[0x0][0x1ac], PT ;  /* 0x00006b0015007a0c */ /* 0x040fe20003f64270 */
[----:B------:R-:W-:Y:S01]  /*0750*/  IMAD.MOV.U32 R30, RZ, RZ, RZ ;  /* 0x000000ffff1e7224 */ /* 0x000fe200078e00ff */
[----:B------:R-:W-:-:S02]  /*0760*/  IMNMX R3, R21, c[0x0][0x1a8], PT ;  /* 0x00006a0015037a17 */ /* 0x000fc40003800200 */
[C---:B------:R-:W-:Y:S02]  /*0770*/  ISETP.GT.AND P4, PT, R21.reuse, c[0x0][0x1b0], PT ;  /* 0x00006c0015007a0c */ /* 0x040fe40003f84270 */
[----:B------:R-:W-:Y:S02]  /*0780*/  SHF.R.S32.HI R4, RZ, 0x1f, R3 ;  /* 0x0000001fff047819 */ /* 0x000fe40000011403 */
[C---:B------:R-:W-:Y:S02]  /*0790*/  ISETP.GT.AND P5, PT, R21.reuse, c[0x0][0x1b4], PT ;  /* 0x00006d0015007a0c */ /* 0x040fe40003fa4270 */
[C---:B------:R-:W-:Y:S02]  /*07a0*/  ISETP.GT.AND P6, PT, R21.reuse, c[0x0][0x1b8], PT ;  /* 0x00006e0015007a0c */ /* 0x040fe40003fc4270 */
[----:B------:R-:W-:Y:S02]  /*07b0*/  @P1 IMNMX R0, R21, c[0x0][0x1ac], PT ;  /* 0x00006b0015001a17 */ /* 0x000fe40003800200 */
[----:B------:R-:W-:-:S02]  /*07c0*/  LEA.HI R13, R4, R3, RZ, 0x5 ;  /* 0x00000003040d7211 */ /* 0x000fc400078f28ff */
[----:B------:R-:W-:Y:S02]  /*07d0*/  @P1 IADD3 R0, R0, -c[0x0][0x1a8], RZ ;  /* 0x80006a0000001a10 */ /* 0x000fe40007ffe0ff */
[C---:B------:R-:W-:Y:S02]  /*07e0*/  @P3 IMNMX R4, R21.reuse, c[0x0][0x1b0], PT ;  /* 0x00006c0015043a17 */ /* 0x040fe40003800200 */
[----:B------:R-:W-:Y:S02]  /*07f0*/  @P1 SHF.R.S32.HI R3, RZ, 0x1f, R0 ;  /* 0x0000001fff031819 */ /* 0x000fe40000011400 */
[----:B0-----:R-:W-:Y:S02]  /*0800*/  @P3 IADD3 R6, R4, -c[0x0][0x1ac], RZ ;  /* 0x80006b0004063a10 */ /* 0x001fe40007ffe0ff */
[----:B------:R-:W-:Y:S02]  /*0810*/  @P4 IMNMX R7, R21, c[0x0][0x1b4], PT ;  /* 0x00006d0015074a17 */ /* 0x000fe40003800200 */
[----:B------:R-:W-:-:S02]  /*0820*/  @P1 LEA.HI R4, R3, R0, RZ, 0x5 ;  /* 0x0000000003041211 */ /* 0x000fc400078f28ff */
[----:B------:R-:W-:Y:S02]  /*0830*/  @P3 SHF.R.S32.HI R3, RZ, 0x1f, R6 ;  /* 0x0000001fff033819 */ /* 0x000fe40000011406 */
[----:B------:R-:W-:Y:S02]  /*0840*/  @P5 IMNMX R8, R21, c[0x0][0x1b8], PT ;  /* 0x00006e0015085a17 */ /* 0x000fe40003800200 */
[----:B------:R-:W-:Y:S02]  /*0850*/  @P4 IADD3 R7, R7, -c[0x0][0x1b0], RZ ;  /* 0x80006c0007074a10 */ /* 0x000fe40007ffe0ff */
[----:B-1----:R-:W-:Y:S02]  /*0860*/  @P6 IMNMX R11, R21, c[0x0][0x1bc], PT ;  /* 0x00006f00150b6a17 */ /* 0x002fe40003800200 */
[----:B------:R-:W-:Y:S01]  /*0870*/  @P3 LEA.HI R6, R3, R6, RZ, 0x5 ;  /* 0x0000000603063211 */ /* 0x000fe200078f28ff */
[----:B------:R-:W-:Y:S01]  /*0880*/  IMAD.MOV.U32 R3, RZ, RZ, RZ ;  /* 0x000000ffff037224 */ /* 0x000fe200078e00ff */
        /* <DEDUP_REMOVED lines=22> */
[----:B------:R-:W-:Y:S01]  /*09f0*/  ISETP.GE.OR P0, PT, R21, c[0x0][0x1a8], P0 ;  /* 0x00006a0015007a0c */ /* 0x000fe20000706670 */
[----:B------:R-:W-:Y:S01]  /*0a00*/  @P5 IMAD R4, R10, 0x3, RZ ;  /* 0x000000030a045824 */ /* 0x000fe200078e02ff */
[----:B------:R-:W-:Y:S01]  /*0a10*/  PRMT R28, RZ, 0x5410, RZ ;  /* 0x00005410ff1c7816 */ /* 0x000fe200000000ff */
[----:B------:R-:W-:Y:S01]  /*0a20*/  @P6 IMAD.SHL.U32 R9, R12, 0x2, RZ ;  /* 0x000000020c096824 */ /* 0x000fe200078e00ff */
[----:B------:R-:W-:Y:S02]  /*0a30*/  IADD3 R0, R7, R3, R0 ;  /* 0x0000000307007210 */ /* 0x000fe40007ffe000 */
[----:B------:R-:W-:Y:S02]  /*0a40*/  PRMT R3, RZ, 0x5410, RZ ;  /* 0x00005410ff037816 */ /* 0x000fe400000000ff */
[----:B------:R-:W-:-:S02]  /*0a50*/  IADD3 R0, R9, R0, R4 ;  /* 0x0000000009007210 */ /* 0x000fc40007ffe004 */
[----:B------:R-:W-:-:S03]  /*0a60*/  SHF.R.S32.HI R4, RZ, 0x1f, R5 ;  /* 0x0000001fff047819 */ /* 0x000fc60000011405 */
[----:B------:R-:W-:-:S05]  /*0a70*/  IMAD R6, R0, c[0x0][0x18c], RZ ;  /* 0x0000630000067a24 */ /* 0x000fca00078e02ff */
[----:B------:R-:W-:Y:S02]  /*0a80*/  SHF.R.S32.HI R7, RZ, 0x1f, R6 ;  /* 0x0000001fff077819 */ /* 0x000fe40000011406 */
[----:B------:R-:W-:-:S05]  /*0a90*/  IADD3 R33, P1, R5, R6, RZ ;  /* 0x0000000605217210 */ /* 0x000fca0007f3e0ff */
[----:B------:R-:W-:Y:S01]  /*0aa0*/  IMAD.X R0, R7, 0x1, R4, P1 ;  /* 0x0000000107007824 */ /* 0x000fe200008e0604 */
[----:B------:R-:W-:-:S04]  /*0ab0*/  LEA R32, P1, R33, c[0x0][0x168], 0x2 ;  /* 0x00005a0021207a11 */ /* 0x000fc800078210ff */
[----:B------:R-:W-:Y:S02]  /*0ac0*/  LEA.HI.X R33, R33, c[0x0][0x16c], R0, 0x2, P1 ;  /* 0x00005b0021217a11 */ /* 0x000fe400008f1400 */
[----:B--2---:R-:W-:Y:S01]  /*0ad0*/  PRMT R0, R35, 0x7610, R35 ;  /* 0x0000761023007816 */ /* 0x004fe20000000023 */
[----:B---3--:R-:W-:Y:S01]  /*0ae0*/  IMAD.IADD R2, R21, 0x1, R2 ;  /* 0x0000000115027824 */ /* 0x008fe200078e0202 */
[----:B------:R-:W-:Y:S05]  /*0af0*/  @P0 BRA `(.L_x_4400) ;  /* 0x000033c000000947 */ /* 0x000fea0003800000 */
[----:B------:R-:W-:Y:S01]  /*0b00*/  ULDC UR4, c[0x0][0x18c] ;  /* 0x0000630000047ab9 */ /* 0x000fe20000000800 */
[----:B------:R-:W-:Y:S01]  /*0b10*/  IADD3 R5, P0, P1, R5, c[0x0][0x18c], R6 ;  /* 0x0000630005057a10 */ /* 0x000fe2000791e006 */
[----:B------:R-:W-:Y:S01]  /*0b20*/  USHF.R.S32.HI UR4, URZ, 0x1f, UR4 ;  /* 0x0000001f3f047899 */ /* 0x000fe20008011404 */
[----:B------:R-:W-:Y:S01]  /*0b30*/  IMAD.MOV.U32 R30, RZ, RZ, RZ ;  /* 0x000000ffff1e7224 */ /* 0x000fe200078e00ff */
[----:B------:R-:W-:Y:S01]  /*0b40*/  PRMT R3, RZ, 0x5410, RZ ;  /* 0x00005410ff037816 */ /* 0x000fe200000000ff */
[----:B------:R-:W-:Y:S01]  /*0b50*/  UMOV UR5, URZ ;  /* 0x0000003f00057c82 */ /* 0x000fe20008000000 */
[----:B------:R-:W-:-:S02]  /*0b60*/  LEA R16, P3, R5, c[0x0][0x168], 0x2 ;  /* 0x00005a0005107a11 */ /* 0x000fc400078610ff */
[----:B------:R-:W-:Y:S02]  /*0b70*/  IADD3.X R4, R4, UR4, R7, P0, P1 ;  /* 0x0000000404047c10 */ /* 0x000fe400087e2407 */
[----:B------:R-:W-:Y:S02]  /*0b80*/  PRMT R28, RZ, 0x5410, RZ ;  /* 0x00005410ff1c7816 */ /* 0x000fe400000000ff */
[----:B------:R-:W-:Y:S02]  /*0b90*/  LEA.HI.X R17, R5, c[0x0][0x16c], R4, 0x2, P3 ;  /* 0x00005b0005117a11 */ /* 0x000fe400018f1404 */
.L_x_4405:
[----:B------:R-:W-:Y:S01]  /*0ba0*/  ISETP.NE.AND P0, PT, R21, R2, PT ;  /* 0x000000021500720c */ /* 0x000fe20003f05270 */
[----:B------:R0:W2:Y:S04]  /*0bb0*/  LDG.E.128.CONSTANT R4, [R32.64] ;  /* 0x0000000620047981 */ /* 0x0000a8000c1e9d00 */
[----:B------:R-:W3:Y:S08]  /*0bc0*/  LDG.E.128.CONSTANT R8, [R16.64] ;  /* 0x0000000610087981 */ /* 0x000ef0000c1e9d00 */
[----:B------:R-:W-:-:S05]  /*0bd0*/  @!P0 IADD3 R30, R30, 0x1, RZ ;  /* 0x000000011e1e8810 */ /* 0x000fca0007ffe0ff */
[----:B------:R-:W-:-:S06]  /*0be0*/  @!P0 IMAD R14, R30, 0x8, R1 ;  /* 0x000000081e0e8824 */ /* 0x000fcc00078e0201 */
[----:B------:R-:W4:Y:S01]  /*0bf0*/  @!P0 LDL.64 R14, [R14] ;  /* 0x000000000e0e8983 */ /* 0x000f220000100a00 */
[----:B------:R-:W-:Y:S02]  /*0c00*/  IMAD.MOV.U32 R25, RZ, RZ, c[0x0][0x18c] ;  /* 0x00006300ff197624 */ /* 0x000fe400078e00ff */
[----:B------:R-:W-:Y:S02]  /*0c10*/  @!P0 IMAD.SHL.U32 R18, R21, 0x2, RZ ;  /* 0x0000000215128824 */ /* 0x000fe400078e00ff */
[----:B------:R-:W-:-:S04]  /*0c20*/  IMAD.WIDE R12, R25, 0x8, R32 ;  /* 0x00000008190c7825 */ /* 0x000fc800078e0220 */
[----:B------:R-:W-:-:S04]  /*0c30*/  @!P0 IMAD.MOV.U32 R19, RZ, RZ, 0x2 ;  /* 0x00000002ff138424 */ /* 0x000fc800078e00ff */
[----:B0-----:R-:W-:-:S04]  /*0c40*/  @!P0 IMAD.WIDE R32, R18, R19, c[0x0][0x198] ;  /* 0x0000660012208625 */ /* 0x001fc800078e0213 */
[----:B------:R-:W-:Y:S01]  /*0c50*/  IMAD.WIDE R18, R25, 0x8, R12 ;  /* 0x0000000819127825 */ /* 0x000fe200078e020c */
[----:B--2---:R-:W-:Y:S02]  /*0c60*/  LEA.HI R37, R4, 0xffffff80, RZ, 0x8 ;  /* 0xffffff8004257811 */ /* 0x004fe400078f40ff */
[----:B------:R-:W-:Y:S02]  /*0c70*/  LEA.HI R23, R5, 0xffffff80, RZ, 0x8 ;  /* 0xffffff8005177811 */ /* 0x000fe400078f40ff */
[----:B------:R-:W-:Y:S02]  /*0c80*/  LEA.HI R36, R6, 0xffffff80, RZ, 0x8 ;  /* 0xffffff8006247811 */ /* 0x000fe400078f40ff */
[----:B------:R-:W-:Y:S02]  /*0c90*/  LEA.HI R27, R7, 0xffffff80, RZ, 0x8 ;  /* 0xffffff80071b7811 */ /* 0x000fe400078f40ff */
[----:B---3--:R-:W-:Y:S02]  /*0ca0*/  LEA.HI R35, R8, 0xffffff80, RZ, 0x8 ;  /* 0xffffff8008237811 */ /* 0x008fe400078f40ff */
[----:B------:R-:W-:-:S02]  /*0cb0*/  LEA.HI R26, R9, 0xffffff80, RZ, 0x8 ;  /* 0xffffff80091a7811 */ /* 0x000fc400078f40ff */
[----:B------:R-:W-:Y:S02]  /*0cc0*/  LEA.HI R24, R10, 0xffffff80, RZ, 0x8 ;  /* 0xffffff800a187811 */ /* 0x000fe400078f40ff */
[----:B------:R-:W-:Y:S02]  /*0cd0*/  LEA.HI R22, R11, 0xffffff80, RZ, 0x8 ;  /* 0xffffff800b167811 */ /* 0x000fe400078f40ff */
[----:B----4-:R-:W-:Y:S02]  /*0ce0*/  @!P0 PRMT R34, R14, 0x7610, R34 ;  /* 0x000076100e228816 */ /* 0x010fe40000000022 */
[----:B------:R-:W-:Y:S02]  /*0cf0*/  @!P0 PRMT R0, R15, 0x7610, R0 ;  /* 0x000076100f008816 */ /* 0x000fe40000000000 */
[----:B------:R-:W-:Y:S02]  /*0d00*/  @!P0 PRMT R34, R34, 0x7610, R14 ;  /* 0x0000761022228816 */ /* 0x000fe4000000000e */
[----:B------:R-:W-:Y:S01]  /*0d10*/  @!P0 PRMT R0, R0, 0x7610, R15 ;  /* 0x0000761000008816 */ /* 0x000fe2000000000f */
[----:B------:R-:W-:Y:S05]  /*0d20*/  @P2 BRA `(.L_x_4401) ;  /* 0x00000ba000002947 */ /* 0x000fea0003800000 */
[----:B------:R-:W0:Y:S01]  /*0d30*/  LDS.64 R14, [UR5] ;  /* 0x00000005ff0e7984 */ /* 0x000e220008000a00 */
[----:B------:R-:W-:Y:S01]  /*0d40*/  LOP3.LUT R39, R6, 0xff, RZ, 0xc0, !PT ;  /* 0x000000ff06277812 */ /* 0x000fe200078ec0ff */
[----:B------:R-:W1:Y:S01]  /*0d50*/  I2F.F16 R23, R23 ;  /* 0x0000001700177306 */ /* 0x000e620000200c00 */
[----:B------:R-:W-:-:S02]  /*0d60*/  LOP3.LUT R38, R5, 0xff, RZ, 0xc0, !PT ;  /* 0x000000ff05267812 */ /* 0x000fc400078ec0ff */
[----:B------:R-:W-:Y:S02]  /*0d70*/  IADD3 R43, R39, -0x80, RZ ;  /* 0xffffff80272b7810 */ /* 0x000fe40007ffe0ff */
[----:B------:R-:W-:Y:S02]  /*0d80*/  IADD3 R40, R38, -0x80, RZ ;  /* 0xffffff8026287810 */ /* 0x000fe40007ffe0ff */
[----:B------:R-:W-:Y:S01]  /*0d90*/  SHF.R.U32.HI R39, RZ, 0x8, R5 ;  /* 0x00000008ff277819 */ /* 0x000fe20000011605 */
[----:B------:R-:W-:Y:S01]  /*0da0*/  I2F.F16 R36, R36 ;  /* 0x0000002400247306 */ /* 0x000fe20000200c00 */
[----:B------:R-:W-:Y:S02]  /*0db0*/  LOP3.LUT R38, R4, 0xff, RZ, 0xc0, !PT ;  /* 0x000000ff04267812 */ /* 0x000fe400078ec0ff */
[----:B------:R-:W-:Y:S02]  /*0dc0*/  LOP3.LUT R39, R39, 0xff, RZ, 0xc0, !PT ;  /* 0x000000ff27277812 */ /* 0x000fe400078ec0ff */
[----:B------:R-:W-:-:S02]  /*0dd0*/  IADD3 R38, R38, -0x80, RZ ;  /* 0xffffff8026267810 */ /* 0x000fc40007ffe0ff */
[----:B------:R-:W-:Y:S01]  /*0de0*/  IADD3 R42, R39, -0x80, RZ ;  /* 0xffffff80272a7810 */ /* 0x000fe20007ffe0ff */
[----:B------:R-:W2:Y:S01]  /*0df0*/  I2F.F16 R43, R43 ;  /* 0x0000002b002b7306 */ /* 0x000ea20000200c00 */
[----:B------:R-:W-:Y:S01]  /*0e00*/  LOP3.LUT R39, R8, 0xff, RZ, 0xc0, !PT ;  /* 0x000000ff08277812 */ /* 0x000fe200078ec0ff */
[----:B-1----:R-:W-:Y:S01]  /*0e10*/  HADD2.F32 R23, -RZ, R23.H0_H0 ;  /* 0x20000017ff177230 */ /* 0x002fe20000004100 */
[----:B------:R-:W-:Y:S02]  /*0e20*/  LOP3.LUT R41, R7, 0xff, RZ, 0xc0, !PT ;  /* 0x000000ff07297812 */ /* 0x000fe400078ec0ff */
[----:B------:R-:W-:Y:S02]  /*0e30*/  IADD3 R47, R39, -0x80, RZ ;  /* 0xffffff80272f7810 */ /* 0x000fe40007ffe0ff */
[----:B------:R-:W-:Y:S01]  /*0e40*/  IADD3 R44, R41, -0x80, RZ ;  /* 0xffffff80292c7810 */ /* 0x000fe20007ffe0ff */
[----:B------:R1:W3:Y:S01]  /*0e50*/  I2F.F16 R45, R38 ;  /* 0x00000026002d7306 */ /* 0x0002e20000200c00 */
[----:B------:R-:W-:-:S02]  /*0e60*/  SHF.R.U32.HI R48, RZ, 0x8, R7 ;  /* 0x00000008ff307819 */ /* 0x000fc40000011607 */
[----:B------:R-:W-:Y:S02]  /*0e70*/  SHF.R.U32.HI R5, RZ, 0x10, R5 ;  /* 0x00000010ff057819 */ /* 0x000fe40000011605 */
[----:B------:R-:W-:Y:S02]  /*0e80*/  LOP3.LUT R48, R48, 0xff, RZ, 0xc0, !PT ;  /* 0x000000ff30307812 */ /* 0x000fe400078ec0ff */
[----:B------:R-:W-:Y:S01]  /*0e90*/  LOP3.LUT R5, R5, 0xff, RZ, 0xc0, !PT ;  /* 0x000000ff05057812 */ /* 0x000fe200078ec0ff */
[----:B------:R-:W4:Y:S01]  /*0ea0*/  I2F.F16 R40, R40 ;  /* 0x0000002800287306 */ /* 0x000f220000200c00 */
[--C-:B-1----:R-:W-:Y:S01]  /*0eb0*/  SHF.R.U32.HI R38, RZ, 0x8, R4.reuse ;  /* 0x00000008ff267819 */ /* 0x102fe20000011604 */
[----:B--2---:R-:W-:Y:S01]  /*0ec0*/  HADD2.F32 R43, -RZ, R43.H0_H0 ;  /* 0x2000002bff2b7230 */ /* 0x004fe20000004100 */
[----:B------:R-:W-:Y:S02]  /*0ed0*/  SHF.R.U32.HI R4, RZ, 0x10, R4 ;  /* 0x00000010ff047819 */ /* 0x000fe40000011604 */
[----:B------:R-:W-:Y:S01]  /*0ee0*/  LOP3.LUT R39, R38, 0xff, RZ, 0xc0, !PT ;  /* 0x000000ff26277812 */ /* 0x000fe200078ec0ff */
[--C-:B0-----:R-:W-:Y:S01]  /*0ef0*/  HADD2.F32 R46, -RZ, R14.reuse.H0_H0 ;  /* 0x2000000eff2e7230 */ /* 0x101fe20000004100 */
[----:B------:R-:W-:Y:S01]  /*0f00*/  LOP3.LUT R4, R4, 0xff, RZ, 0xc0, !PT ;  /* 0x000000ff04047812 */ /* 0x000fe200078ec0ff */
[----:B------:R-:W0:Y:S01]  /*0f10*/  I2F.F16 R44, R44 ;  /* 0x0000002c002c7306 */ /* 0x000e220000200c00 */
[----:B------:R-:W-:Y:S01]  /*0f20*/  IADD3 R39, R39, -0x80, RZ ;  /* 0xffffff8027277810 */ /* 0x000fe20007ffe0ff */
[----:B---3--:R-:W-:Y:S01]  /*0f30*/  HADD2.F32 R45, -RZ, R45.H0_H0 ;  /* 0x2000002dff2d7230 */ /* 0x008fe20000004100 */
[----:B------:R-:W-:Y:S01]  /*0f40*/  IADD3 R5, R5, -0x80, RZ ;  /* 0xffffff8005057810 */ /* 0x000fe20007ffe0ff */
[----:B------:R-:W-:Y:S01]  /*0f50*/  HADD2.F32 R41, -RZ, R14.H1_H1 ;  /* 0x3000000eff297230 */ /* 0x000fe20000004100 */
[----:B------:R-:W-:-:S02]  /*0f60*/  IADD3 R4, R4, -0x80, RZ ;  /* 0xffffff8004047810 */ /* 0x000fc40007ffe0ff */
[----:B------:R-:W-:Y:S01]  /*0f70*/  SHF.R.U32.HI R7, RZ, 0x10, R7 ;  /* 0x00000010ff077819 */ /* 0x000fe20000011607 */
[----:B------:R-:W1:Y:S01]  /*0f80*/  I2F.F16 R39, R39 ;  /* 0x0000002700277306 */ /* 0x000e620000200c00 */
[----:B----4-:R-:W-:Y:S01]  /*0f90*/  HADD2.F32 R49, -RZ, R40.H0_H0 ;  /* 0x20000028ff317230 */ /* 0x010fe20000004100 */
[----:B------:R-:W-:Y:S01]  /*0fa0*/  FFMA.FTZ R40, R45, R46, RZ ;  /* 0x0000002e2d287223 */ /* 0x000fe200000100ff */
[----:B------:R-:W-:-:S03]  /*0fb0*/  LOP3.LUT R14, R9, 0xff, RZ, 0xc0, !PT ;  /* 0x000000ff090e7812 */ /* 0x000fc600078ec0ff */
[----:B------:R-:W-:Y:S01]  /*0fc0*/  FFMA.FTZ R49, R46, R49, RZ ;  /* 0x000000312e317223 */ /* 0x000fe200000100ff */
[----:B------:R-:W-:Y:S01]  /*0fd0*/  IADD3 R14, R14, -0x80, RZ ;  /* 0xffffff800e0e7810 */ /* 0x000fe20007ffe0ff */
[----:B0-----:R-:W-:Y:S01]  /*0fe0*/  HADD2.F32 R51, -RZ, R44.H0_H0 ;  /* 0x2000002cff337230 */ /* 0x001fe20000004100 */
[----:B------:R-:W-:Y:S01]  /*0ff0*/  FFMA.FTZ R44, R46, R43, RZ ;  /* 0x0000002b2e2c7223 */ /* 0x000fe200000100ff */
[----:B------:R-:W-:Y:S01]  /*1000*/  LOP3.LUT R43, R10, 0xff, RZ, 0xc0, !PT ;  /* 0x000000ff0a2b7812 */ /* 0x000fe200078ec0ff */
[----:B------:R0:W2:Y:S02]  /*1010*/  I2F.F16 R38, R47 ;  /* 0x0000002f00267306 */ /* 0x0000a40000200c00 */
[----:B------:R-:W-:Y:S01]  /*1020*/  FFMA.FTZ R46, R46, R51, RZ ;  /* 0x000000332e2e7223 */ /* 0x000fe200000100ff */
[----:B-1----:R-:W-:Y:S01]  /*1030*/  HADD2.F32 R45, -RZ, R39.H0_H0 ;  /* 0x20000027ff2d7230 */ /* 0x002fe20000004100 */
[--C-:B------:R-:W-:Y:S02]  /*1040*/  SHF.R.U32.HI R39, RZ, 0x8, R6.reuse ;  /* 0x00000008ff277819 */ /* 0x100fe40000011606 */
[----:B------:R-:W-:-:S02]  /*1050*/  SHF.R.U32.HI R6, RZ, 0x10, R6 ;  /* 0x00000010ff067819 */ /* 0x000fc40000011606 */
[----:B------:R-:W1:Y:S01]  /*1060*/  I2F.F16 R42, R42 ;  /* 0x0000002a002a7306 */ /* 0x000e620000200c00 */
[----:B0-----:R-:W-:Y:S01]  /*1070*/  IADD3 R47, R43, -0x80, RZ ;  /* 0xffffff802b2f7810 */ /* 0x001fe20007ffe0ff */
[----:B------:R-:W-:Y:S01]  /*1080*/  FFMA.FTZ R40, R45, R41, R40 ;  /* 0x000000292d287223 */ /* 0x000fe20000010028 */
[----:B------:R-:W-:Y:S02]  /*1090*/  LOP3.LUT R43, R39, 0xff, RZ, 0xc0, !PT ;  /* 0x000000ff272b7812 */ /* 0x000fe400078ec0ff */
[----:B------:R-:W-:Y:S02]  /*10a0*/  LOP3.LUT R6, R6, 0xff, RZ, 0xc0, !PT ;  /* 0x000000ff06067812 */ /* 0x000fe400078ec0ff */
[----:B------:R-:W-:Y:S01]  /*10b0*/  IADD3 R45, R43, -0x80, RZ ;  /* 0xffffff802b2d7810 */ /* 0x000fe20007ffe0ff */
[----:B------:R-:W0:Y:S01]  /*10c0*/  I2F.F16 R5, R5 ;  /* 0x0000000500057306 */ /* 0x000e220000200c00 */
[----:B------:R-:W-:Y:S01]  /*10d0*/  IADD3 R43, R48, -0x80, RZ ;  /* 0xffffff80302b7810 */ /* 0x000fe20007ffe0ff */
[----:B--2---:R-:W-:-:S06]  /*10e0*/  HADD2.F32 R38, -RZ, R38.H0_H0 ;  /* 0x20000026ff267230 */ /* 0x004fcc0000004100 */
[----:B------:R-:W2:Y:S01]  /*10f0*/  I2F.F16 R45, R45 ;  /* 0x0000002d002d7306 */ /* 0x000ea20000200c00 */
[----:B-1----:R-:W-:-:S05]  /*1100*/  HADD2.F32 R42, -RZ, R42.H0_H0 ;  /* 0x2000002aff2a7230 */ /* 0x002fca0000004100 */
[----:B------:R-:W-:Y:S02]  /*1110*/  FFMA.FTZ R42, R41, R42, R49 ;  /* 0x0000002a292a7223 */ /* 0x000fe40000010031 */
[----:B------:R-:W1:Y:S01]  /*1120*/  I2F.F16 R43, R43 ;  /* 0x0000002b002b7306 */ /* 0x000e620000200c00 */
[----:B0-----:R-:W-:Y:S01]  /*1130*/  HADD2.F32 R49, -RZ, R5.H0_H0 ;  /* 0x20000005ff317230 */ /* 0x001fe20000004100 */
[----:B------:R-:W-:-:S04]  /*1140*/  SHF.R.U32.HI R5, RZ, 0x8, R8 ;  /* 0x00000008ff057819 */ /* 0x000fc80000011608 */
[----:B------:R-:W-:Y:S01]  /*1150*/  LOP3.LUT R5, R5, 0xff, RZ, 0xc0, !PT ;  /* 0x000000ff05057812 */ /* 0x000fe200078ec0ff */
[----:B--2---:R-:W-:Y:S01]  /*1160*/  HADD2.F32 R45, -RZ, R45.H0_H0 ;  /* 0x2000002dff2d7230 */ /* 0x004fe20000004100 */
[----:B------:R-:W0:Y:S04]  /*1170*/  I2F.F16 R4, R4 ;  /* 0x0000000400047306 */ /* 0x000e280000200c00 */
[C---:B------:R-:W-:Y:S01]  /*1180*/  FFMA.FTZ R44, R41.reuse, R45, R44 ;  /* 0x0000002d292c7223 */ /* 0x040fe2000001002c */
[----:B------:R-:W-:Y:S01]  /*1190*/  IADD3 R45, R6, -0x80, RZ ;  /* 0xffffff80062d7810 */ /* 0x000fe20007ffe0ff */
[----:B-1----:R-:W-:Y:S02]  /*11a0*/  HADD2.F32 R6, -RZ, R43.H0_H0 ;  /* 0x2000002bff067230 */ /* 0x002fe40000004100 */
[----:B------:R1:W2:Y:S03]  /*11b0*/  I2F.F16 R39, R47 ;  /* 0x0000002f00277306 */ /* 0x0002a60000200c00 */
[----:B------:R-:W-:Y:S01]  /*11c0*/  FFMA.FTZ R6, R41, R6, R46 ;  /* 0x0000000629067223 */ /* 0x000fe2000001002e */
[----:B------:R-:W-:Y:S01]  /*11d0*/  LOP3.LUT R46, R7, 0xff, RZ, 0xc0, !PT ;  /* 0x000000ff072e7812 */ /* 0x000fe200078ec0ff */
[----:B------:R-:W-:-:S03]  /*11e0*/  HADD2.F32 R41, -RZ, R15.H0_H0 ;  /* 0x2000000fff297230 */ /* 0x000fc60000004100 */
[----:B------:R-:W3:Y:S01]  /*11f0*/  I2F.F16 R43, R45 ;  /* 0x0000002d002b7306 */ /* 0x000ee20000200c00 */
[----:B-1----:R-:W-:Y:S01]  /*1200*/  LOP3.LUT R47, R11, 0xff, RZ, 0xc0, !PT ;  /* 0x000000ff0b2f7812 */ /* 0x002fe200078ec0ff */
[----:B------:R-:W-:-:S03]  /*1210*/  FFMA.FTZ R42, R41, R49, R42 ;  /* 0x00000031292a7223 */ /* 0x000fc6000001002a */
[----:B------:R-:W-:Y:S02]  /*1220*/  IADD3 R48, R47, -0x80, RZ ;  /* 0xffffff802f307810 */ /* 0x000fe40007ffe0ff */
[----:B------:R-:W-:Y:S01]  /*1230*/  IADD3 R47, R46, -0x80, RZ ;  /* 0xffffff802e2f7810 */ /* 0x000fe20007ffe0ff */
[----:B0-----:R-:W-:Y:S01]  /*1240*/  HADD2.F32 R46, -RZ, R4.H0_H0 ;  /* 0x20000004ff2e7230 */ /* 0x001fe20000004100 */
[----:B------:R-:W-:Y:S01]  /*1250*/  SHF.R.U32.HI R4, RZ, 0x10, R8 ;  /* 0x00000010ff047819 */ /* 0x000fe20000011608 */
[----:B------:R-:W-:Y:S01]  /*1260*/  I2F.F16 R27, R27 ;  /* 0x0000001b001b7306 */ /* 0x000fe20000200c00 */
[----:B------:R-:W-:Y:S01]  /*1270*/  IADD3 R8, R5, -0x80, RZ ;  /* 0xffffff8005087810 */ /* 0x000fe20007ffe0ff */
[----:B--2---:R-:W-:Y:S01]  /*1280*/  HADD2.F32 R39, -RZ, R39.H0_H0 ;  /* 0x20000027ff277230 */ /* 0x004fe20000004100 */
[----:B------:R-:W-:Y:S01]  /*1290*/  LOP3.LUT R4, R4, 0xff, RZ, 0xc0, !PT ;  /* 0x000000ff04047812 */ /* 0x000fe200078ec0ff */
[----:B------:R-:W-:Y:S01]  /*12a0*/  FFMA.FTZ R40, R46, R41, R40 ;  /* 0x000000292e287223 */ /* 0x000fe20000010028 */
[----:B------:R-:W-:Y:S01]  /*12b0*/  SHF.R.U32.HI R46, RZ, 0x8, R9 ;  /* 0x00000008ff2e7819 */ /* 0x000fe20000011609 */
[----:B---3--:R-:W-:-:S02]  /*12c0*/  HADD2.F32 R43, -RZ, R43.H0_H0 ;  /* 0x2000002bff2b7230 */ /* 0x008fc40000004100 */
[----:B------:R0:W1:Y:S01]  /*12d0*/  I2F.F16 R45, R47 ;  /* 0x0000002f002d7306 */ /* 0x0000620000200c00 */
[----:B------:R-:W-:Y:S02]  /*12e0*/  LOP3.LUT R46, R46, 0xff, RZ, 0xc0, !PT ;  /* 0x000000ff2e2e7812 */ /* 0x000fe400078ec0ff */
[----:B------:R-:W-:Y:S01]  /*12f0*/  FFMA.FTZ R44, R41, R43, R44 ;  /* 0x0000002b292c7223 */ /* 0x000fe2000001002c */
[----:B------:R-:W-:Y:S02]  /*1300*/  IADD3 R43, R4, -0x80, RZ ;  /* 0xffffff80042b7810 */ /* 0x000fe40007ffe0ff */
[----:B------:R-:W2:Y:S02]  /*1310*/  LDS.64 R4, [UR5+0x8] ;  /* 0x00000805ff047984 */ /* 0x000ea40008000a00 */
[----:B------:R-:W3:Y:S01]  /*1320*/  I2F.F16 R37, R37 ;  /* 0x0000002500257306 */ /* 0x000ee20000200c00 */
[----:B0-----:R-:W-:Y:S02]  /*1330*/  SHF.R.U32.HI R47, RZ, 0x10, R9 ;  /* 0x00000010ff2f7819 */ /* 0x001fe40000011609 */
[----:B------:R-:W-:-:S02]  /*1340*/  IADD3 R9, R46, -0x80, RZ ;  /* 0xffffff802e097810 */ /* 0x000fc40007ffe0ff */
[----:B------:R-:W-:Y:S01]  /*1350*/  LOP3.LUT R47, R47, 0xff, RZ, 0xc0, !PT ;  /* 0x000000ff2f2f7812 */ /* 0x000fe200078ec0ff */
[----:B-1----:R-:W-:Y:S02]  /*1360*/  HADD2.F32 R45, -RZ, R45.H0_H0 ;  /* 0x2000002dff2d7230 */ /* 0x002fe40000004100 */
[----:B------:R-:W0:Y:S03]  /*1370*/  I2F.F16 R14, R14 ;  /* 0x0000000e000e7306 */ /* 0x000e260000200c00 */
[----:B------:R-:W-:Y:S01]  /*1380*/  FFMA.FTZ R41, R41, R45, R6 ;  /* 0x0000002d29297223 */ /* 0x000fe20000010006 */
[--C-:B------:R-:W-:Y:S02]  /*1390*/  SHF.R.U32.HI R45, RZ, 0x8, R10.reuse ;  /* 0x00000008ff2d7819 */ /* 0x100fe4000001160a */
[----:B------:R-:W-:Y:S02]  /*13a0*/  IADD3 R6, R47, -0x80, RZ ;  /* 0xffffff802f067810 */ /* 0x000fe40007ffe0ff */
[----:B------:R-:W1:Y:S01]  /*13b0*/  I2F.F16 R8, R8 ;  /* 0x0000000800087306 */ /* 0x000e620000200c00 */
[----:B------:R-:W-:Y:S01]  /*13c0*/  LOP3.LUT R46, R45, 0xff, RZ, 0xc0, !PT ;  /* 0x000000ff2d2e7812 */ /* 0x000fe200078ec0ff */
[----:B------:R-:W-:Y:S01]  /*13d0*/  HADD2.F32 R45, -RZ, R15.H1_H1 ;  /* 0x3000000fff2d7230 */ /* 0x000fe20000004100 */
[----:B------:R-:W-:Y:S01]  /*13e0*/  SHF.R.U32.HI R15, RZ, 0x10, R10 ;  /* 0x00000010ff0f7819 */ /* 0x000fe2000001160a */
[----:B---3--:R-:W-:Y:S01]  /*13f0*/  HADD2.F32 R37, -RZ, R37.H0_H0 ;  /* 0x20000025ff257230 */ /* 0x008fe20000004100 */
[----:B------:R-:W-:Y:S01]  /*1400*/  IADD3 R10, R46, -0x80, RZ ;  /* 0xffffff802e0a7810 */ /* 0x000fe20007ffe0ff */
[----:B------:R-:W-:Y:S01]  /*1410*/  HADD2.F32 R46, -RZ, R36.H0_H0 ;  /* 0x20000024ff2e7230 */ /* 0x000fe20000004100 */
[----:B------:R-:W-:Y:S01]  /*1420*/  FFMA.FTZ R42, R45, R23, R42 ;  /* 0x000000172d2a7223 */ /* 0x000fe2000001002a */
[--C-:B------:R-:W-:Y:S01]  /*1430*/  SHF.R.U32.HI R23, RZ, 0x8, R11.reuse ;  /* 0x00000008ff177819 */ /* 0x100fe2000001160b */
[----:B------:R-:W-:Y:S01]  /*1440*/  HADD2.F32 R36, -RZ, R27.H0_H0 ;  /* 0x2000001bff247230 */ /* 0x000fe20000004100 */
[----:B------:R-:W3:Y:S01]  /*1450*/  I2F.F16 R7, R48 ;  /* 0x0000003000077306 */ /* 0x000ee20000200c00 */
[----:B------:R-:W-:Y:S01]  /*1460*/  SHF.R.U32.HI R27, RZ, 0x10, R11 ;  /* 0x00000010ff1b7819 */ /* 0x000fe2000001160b */
[----:B------:R-:W-:Y:S01]  /*1470*/  FFMA.FTZ R40, R37, R45, R40 ;  /* 0x0000002d25287223 */ /* 0x000fe20000010028 */
[----:B------:R-:W-:Y:S01]  /*1480*/  LOP3.LUT R23, R23, 0xff, RZ, 0xc0, !PT ;  /* 0x000000ff17177812 */ /* 0x000fe200078ec0ff */
[----:B------:R-:W-:Y:S01]  /*1490*/  FFMA.FTZ R41, R45, R36, R41 ;  /* 0x000000242d297223 */ /* 0x000fe20000010029 */
[----:B------:R-:W-:Y:S01]  /*14a0*/  LOP3.LUT R15, R15, 0xff, RZ, 0xc0, !PT ;  /* 0x000000ff0f0f7812 */ /* 0x000fe200078ec0ff */
[----:B0-----:R-:W-:Y:S01]  /*14b0*/  HADD2.F32 R37, -RZ, R14.H0_H0 ;  /* 0x2000000eff257230 */ /* 0x001fe20000004100 */
[----:B------:R-:W-:Y:S01]  /*14c0*/  IADD3 R23, R23, -0x80, RZ ;  /* 0xffffff8017177810 */ /* 0x000fe20007ffe0ff */
[----:B------:R-:W0:Y:S01]  /*14d0*/  I2F.F16 R9, R9 ;  /* 0x0000000900097306 */ /* 0x000e220000200c00 */
[----:B------:R-:W-:Y:S01]  /*14e0*/  LOP3.LUT R36, R27, 0xff, RZ, 0xc0, !PT ;  /* 0x000000ff1b247812 */ /* 0x000fe200078ec0ff */
[----:B-1----:R-:W-:Y:S01]  /*14f0*/  HADD2.F32 R8, -RZ, R8.H0_H0 ;  /* 0x20000008ff087230 */ /* 0x002fe20000004100 */
[----:B------:R-:W-:Y:S01]  /*1500*/  IADD3 R15, R15, -0x80, RZ ;  /* 0xffffff800f0f7810 */ /* 0x000fe20007ffe0ff */
[--C-:B--2---:R-:W-:Y:S01]  /*1510*/  HADD2.F32 R11, -RZ, R4.reuse.H0_H0 ;  /* 0x20000004ff0b7230 */ /* 0x104fe20000004100 */
[----:B------:R-:W-:Y:S01]  /*1520*/  IADD3 R36, R36, -0x80, RZ ;  /* 0xffffff8024247810 */ /* 0x000fe20007ffe0ff */
[----:B------:R-:W-:Y:S01]  /*1530*/  HADD2.F32 R27, -RZ, R4.H1_H1 ;  /* 0x30000004ff1b7230 */ /* 0x000fe20000004100 */
[----:B------:R-:W-:Y:S01]  /*1540*/  FFMA.FTZ R44, R45, R46, R44 ;  /* 0x0000002e2d2c7223 */ /* 0x000fe2000001002c */
[----:B------:R-:W1:Y:S01]  /*1550*/  I2F.F16 R6, R6 ;  /* 0x0000000600067306 */ /* 0x000e620000200c00 */
[----:B------:R-:W-:Y:S01]  /*1560*/  FFMA.FTZ R38, R38, R11, R40 ;  /* 0x0000000b26267223 */ /* 0x000fe20000010028 */
[----:B---3--:R-:W-:Y:S01]  /*1570*/  HADD2.F32 R46, -RZ, R7.H0_H0 ;  /* 0x20000007ff2e7230 */ /* 0x008fe20000004100 */
[C---:B------:R-:W-:Y:S01]  /*1580*/  FFMA.FTZ R37, R11.reuse, R37, R42 ;  /* 0x000000250b257223 */ /* 0x040fe2000001002a */
[--C-:B------:R-:W-:Y:S01]  /*1590*/  HADD2.F32 R4, -RZ, R5.reuse.H0_H0 ;  /* 0x20000005ff047230 */ /* 0x100fe20000004100 */
[----:B------:R-:W-:Y:S01]  /*15a0*/  FFMA.FTZ R7, R8, R27, R38 ;  /* 0x0000001b08077223 */ /* 0x000fe20000010026 */
[----:B------:R-:W-:Y:S01]  /*15b0*/  HADD2.F32 R5, -RZ, R5.H1_H1 ;  /* 0x30000005ff057230 */ /* 0x000fe20000004100 */
[C---:B------:R-:W-:Y:S01]  /*15c0*/  FFMA.FTZ R39, R11.reuse, R39, R44 ;  /* 0x000000270b277223 */ /* 0x040fe2000001002c */
[----:B------:R-:W2:Y:S01]  /*15d0*/  I2F.F16 R43, R43 ;  /* 0x0000002b002b7306 */ /* 0x000ea20000200c00 */
[----:B0-----:R-:W-:Y:S01]  /*15e0*/  HADD2.F32 R8, -RZ, R9.H0_H0 ;  /* 0x20000009ff087230 */ /* 0x001fe20000004100 */
[----:B------:R-:W-:Y:S01]  /*15f0*/  FFMA.FTZ R41, R11, R46, R41 ;  /* 0x0000002e0b297223 */ /* 0x000fe20000010029 */
[----:B------:R-:W-:-:S02]  /*1600*/  HADD2.F32 R9, -RZ, R34.H1_H1 ;  /* 0x30000022ff097230 */ /* 0x000fc40000004100 */
[----:B------:R-:W-:Y:S01]  /*1610*/  HADD2.F32 R11, -RZ, R0.H1_H1 ;  /* 0x30000000ff0b7230 */ /* 0x000fe20000004100 */
[----:B------:R-:W-:Y:S02]  /*1620*/  FFMA.FTZ R37, R27, R8, R37 ;  /* 0x000000081b257223 */ /* 0x000fe40000010025 */
[----:B------:R-:W0:Y:S01]  /*1630*/  I2F.F16 R10, R10 ;  /* 0x0000000a000a7306 */ /* 0x000e220000200c00 */
[----:B-1----:R-:W-:-:S05]  /*1640*/  HADD2.F32 R6, -RZ, R6.H0_H0 ;  /* 0x20000006ff067230 */ /* 0x002fca0000004100 */
[----:B------:R-:W-:Y:S02]  /*1650*/  FFMA.FTZ R37, R4, R6, R37 ;  /* 0x0000000604257223 */ /* 0x000fe40000010025 */
[----:B------:R-:W-:Y:S01]  /*1660*/  I2F.F16 R23, R23 ;  /* 0x0000001700177306 */ /* 0x000fe20000200c00 */
[----:B--2---:R-:W-:-:S05]  /*1670*/  HADD2.F32 R43, -RZ, R43.H0_H0 ;  /* 0x2000002bff2b7230 */ /* 0x004fca0000004100 */
[----:B------:R-:W-:Y:S02]  /*1680*/  FFMA.FTZ R7, R43, R4, R7 ;  /* 0x000000042b077223 */ /* 0x000fe40000010007 */
[----:B------:R-:W1:Y:S01]  /*1690*/  I2F.F16 R35, R35 ;  /* 0x0000002300237306 */ /* 0x000e620000200c00 */
[----:B0-----:R-:W-:-:S05]  /*16a0*/  HADD2.F32 R10, -RZ, R10.H0_H0 ;  /* 0x2000000aff0a7230 */ /* 0x001fca0000004100 */
[----:B------:R-:W-:Y:S02]  /*16b0*/  FFMA.FTZ R39, R27, R10, R39 ;  /* 0x0000000a1b277223 */ /* 0x000fe40000010027 */
[----:B------:R-:W0:Y:S08]  /*16c0*/  I2F.F16 R15, R15 ;  /* 0x0000000f000f7306 */ /* 0x000e300000200c00 */
[----:B------:R2:W3:Y:S01]  /*16d0*/  I2F.F16 R14, R36 ;  /* 0x00000024000e7306 */ /* 0x0004e20000200c00 */
[----:B-1----:R-:W-:-:S05]  /*16e0*/  HADD2.F32 R6, -RZ, R35.H0_H0 ;  /* 0x20000023ff067230 */ /* 0x002fca0000004100 */
[----:B------:R-:W-:Y:S01]  /*16f0*/  FFMA.FTZ R6, R6, R5, R7 ;  /* 0x0000000506067223 */ /* 0x000fe20000010007 */
[----:B------:R-:W-:Y:S01]  /*1700*/  HADD2.F32 R7, -RZ, R34.H0_H0 ;  /* 0x20000022ff077230 */ /* 0x000fe20000004100 */
[----:B------:R-:W1:Y:S01]  /*1710*/  I2F.F16 R26, R26 ;  /* 0x0000001a001a7306 */ /* 0x000e620000200c00 */
[----:B--2---:R-:W-:Y:S02]  /*1720*/  HADD2.F32 R36, -RZ, R23.H0_H0 ;  /* 0x20000017ff247230 */ /* 0x004fe40000004100 */
[----:B0-----:R-:W-:Y:S01]  /*1730*/  HADD2.F32 R15, -RZ, R15.H0_H0 ;  /* 0x2000000fff0f7230 */ /* 0x001fe20000004100 */
[----:B------:R-:W-:Y:S02]  /*1740*/  FMUL.FTZ R6, R6, R7 ;  /* 0x0000000706067220 */ /* 0x000fe40000410000 */
[----:B------:R-:W-:Y:S02]  /*1750*/  FFMA.FTZ R41, R27, R36, R41 ;  /* 0x000000241b297223 */ /* 0x000fe40000010029 */
[----:B------:R-:W0:Y:S01]  /*1760*/  I2F.F16 R24, R24 ;  /* 0x0000001800187306 */ /* 0x000e220000200c00 */
[----:B---3--:R-:W-:Y:S01]  /*1770*/  HADD2.F32 R14, -RZ, R14.H0_H0 ;  /* 0x2000000eff0e7230 */ /* 0x008fe20000004100 */
[----:B------:R-:W-:Y:S01]  /*1780*/  FFMA.FTZ R15, R4, R15, R39 ;  /* 0x0000000f040f7223 */ /* 0x000fe20000010027 */
[----:B------:R-:W-:-:S03]  /*1790*/  F2FP.PACK_AB R6, RZ, R6 ;  /* 0x00000006ff06723e */ /* 0x000fc600000000ff */
[----:B------:R-:W-:Y:S01]  /*17a0*/  FFMA.FTZ R14, R4, R14, R41 ;  /* 0x0000000e040e7223 */ /* 0x000fe20000010029 */
[----:B------:R-:W-:Y:S01]  /*17b0*/  HADD2.F32 R4, -RZ, R0.H0_H0 ;  /* 0x20000000ff047230 */ /* 0x000fe20000004100 */
[----:B------:R-:W2:Y:S01]  /*17c0*/  I2F.F16 R22, R22 ;  /* 0x0000001600167306 */ /* 0x000ea20000200c00 */
[----:B-1----:R-:W-:-:S05]  /*17d0*/  HADD2.F32 R26, -RZ, R26.H0_H0 ;  /* 0x2000001aff1a7230 */ /* 0x002fca0000004100 */
[----:B------:R-:W-:Y:S01]  /*17e0*/  FFMA.FTZ R26, R5, R26, R37 ;  /* 0x0000001a051a7223 */ /* 0x000fe20000010025 */
[----:B0-----:R-:W-:-:S03]  /*17f0*/  HADD2.F32 R24, -RZ, R24.H0_H0 ;  /* 0x20000018ff187230 */ /* 0x001fc60000004100 */
[----:B------:R-:W-:Y:S02]  /*1800*/  FMUL.FTZ R9, R26, R9 ;  /* 0x000000091a097220 */ /* 0x000fe40000410000 */
[----:B------:R-:W-:-:S03]  /*1810*/  FFMA.FTZ R15, R5, R24, R15 ;  /* 0x00000018050f7223 */ /* 0x000fc6000001000f */
[----:B------:R-:W-:Y:S01]  /*1820*/  F2FP.PACK_AB R9, RZ, R9 ;  /* 0x00000009ff09723e */ /* 0x000fe200000000ff */
[----:B--2---:R-:W-:Y:S01]  /*1830*/  HADD2.F32 R22, -RZ, R22.H0_H0 ;  /* 0x20000016ff167230 */ /* 0x004fe20000004100 */
[----:B------:R-:W-:Y:S02]  /*1840*/  FMUL.FTZ R4, R15, R4 ;  /* 0x000000040f047220 */ /* 0x000fe40000410000 */
        /* <DEDUP_REMOVED lines=8> */
.L_x_4401:
[C---:B------:R-:W-:Y:S01]  /*18d0*/  IMAD.WIDE R22, R25.reuse, 0x8, R18 ;  /* 0x0000000819167825 */ /* 0x040fe200078e0212 */
[----:B------:R0:W5:Y:S04]  /*18e0*/  @!P0 LDG.E.U16.CONSTANT R24, [R32.64+0x2] ;  /* 0x0000020620188981 */ /* 0x000168000c1e9500 */
[----:B------:R0:W5:Y:S04]  /*18f0*/  LDG.E.128.CONSTANT R4, [R18.64] ;  /* 0x0000000612047981 */ /* 0x000168000c1e9d00 */
[----:B------:R0:W5:Y:S04]  /*1900*/  LDG.E.128.CONSTANT R8, [R22.64] ;  /* 0x0000000616087981 */ /* 0x000168000c1e9d00 */
[----:B------:R-:W5:Y:S01]  /*1910*/  LDG.E.128.CONSTANT R12, [R12.64] ;  /* 0x000000060c0c7981 */ /* 0x000f62000c1e9d00 */
[----:B------:R-:W-:Y:S01]  /*1920*/  UIADD3 UR4, UR5, 0x40, URZ ;  /* 0x0000004005047890 */ /* 0x000fe2000fffe03f */
[----:B------:R-:W-:Y:S01]  /*1930*/  IMAD.WIDE R26, R25, 0x8, R16 ;  /* 0x00000008191a7825 */ /* 0x000fe200078e0210 */
[----:B------:R-:W-:Y:S05]  /*1940*/  @P2 BRA `(.L_x_4402) ;  /* 0x00000c3000002947 */ /* 0x000fea0003800000 */
[----:B0-----:R-:W2:Y:S01]  /*1950*/  LDG.E.128.CONSTANT R16, [R26.64] ;  /* 0x000000061a107981 */ /* 0x001ea2000c1e9d00 */
[----:B-----5:R-:W-:-:S02]  /*1960*/  LOP3.LUT R38, R13, 0xff, RZ, 0xc0, !PT ;  /* 0x000000ff0d267812 */ /* 0x020fc400078ec0ff */
[----:B------:R-:W-:Y:S01]  /*1970*/  SHF.R.U32.HI R45, RZ, 0x8, R14 ;  /* 0x00000008ff2d7819 */ /* 0x000fe2000001160e */
[----:B------:R-:W0:Y:S01]  /*1980*/  LDS.64 R32, [UR5+0x10] ;  /* 0x00001005ff207984 */ /* 0x000e220008000a00 */
[----:B------:R-:W-:Y:S02]  /*1990*/  IADD3 R40, R38, -0x80, RZ ;  /* 0xffffff8026287810 */ /* 0x000fe40007ffe0ff */
[----:B------:R-:W-:Y:S02]  /*19a0*/  LOP3.LUT R38, R14, 0xff, RZ, 0xc0, !PT ;  /* 0x000000ff0e267812 */ /* 0x000fe400078ec0ff */
[----:B------:R-:W-:Y:S02]  /*19b0*/  LOP3.LUT R39, R15, 0xff, RZ, 0xc0, !PT ;  /* 0x000000ff0f277812 */ /* 0x000fe400078ec0ff */
[----:B------:R-:W1:Y:S01]  /*19c0*/  I2F.F16 R40, R40 ;  /* 0x0000002800287306 */ /* 0x000e620000200c00 */
[----:B------:R-:W-:Y:S02]  /*19d0*/  IADD3 R42, R38, -0x80, RZ ;  /* 0xffffff80262a7810 */ /* 0x000fe40007ffe0ff */
[----:B------:R-:W-:-:S02]  /*19e0*/  SHF.R.U32.HI R38, RZ, 0x8, R12 ;  /* 0x00000008ff267819 */ /* 0x000fc4000001160c */
[----:B------:R-:W-:Y:S02]  /*19f0*/  SHF.R.U32.HI R44, RZ, 0x8, R13 ;  /* 0x00000008ff2c7819 */ /* 0x000fe4000001160d */
[----:B------:R-:W-:Y:S01]  /*1a00*/  LOP3.LUT R45, R45, 0xff, RZ, 0xc0, !PT ;  /* 0x000000ff2d2d7812 */ /* 0x000fe200078ec0ff */
[----:B------:R-:W3:Y:S01]  /*1a10*/  I2F.F16 R42, R42 ;  /* 0x0000002a002a7306 */ /* 0x000ee20000200c00 */
[----:B------:R-:W-:Y:S02]  /*1a20*/  IADD3 R43, R39, -0x80, RZ ;  /* 0xffffff80272b7810 */ /* 0x000fe40007ffe0ff */
[----:B------:R-:W-:Y:S02]  /*1a30*/  LOP3.LUT R38, R38, 0xff, RZ, 0xc0, !PT ;  /* 0x000000ff26267812 */ /* 0x000fe400078ec0ff */
[----:B------:R-:W-:Y:S02]  /*1a40*/  LOP3.LUT R44, R44, 0xff, RZ, 0xc0, !PT ;  /* 0x000000ff2c2c7812 */ /* 0x000fe400078ec0ff */
[----:B------:R-:W-:Y:S01]  /*1a50*/  IADD3 R47, R45, -0x80, RZ ;  /* 0xffffff802d2f7810 */ /* 0x000fe20007ffe0ff */
[----:B------:R-:W4:Y:S01]  /*1a60*/  I2F.F16 R43, R43 ;  /* 0x0000002b002b7306 */ /* 0x000f220000200c00 */
[----:B------:R-:W-:-:S02]  /*1a70*/  IADD3 R39, R38, -0x80, RZ ;  /* 0xffffff8026277810 */ /* 0x000fc40007ffe0ff */
[----:B------:R-:W-:Y:S01]  /*1a80*/  IADD3 R38, R44, -0x80, RZ ;  /* 0xffffff802c267810 */ /* 0x000fe20007ffe0ff */
[----:B-1----:R-:W-:Y:S01]  /*1a90*/  HADD2.F32 R44, -RZ, R40.H0_H0 ;  /* 0x20000028ff2c7230 */ /* 0x002fe20000004100 */
[C---:B------:R-:W-:Y:S02]  /*1aa0*/  LOP3.LUT R35, R12.reuse, 0xff, RZ, 0xc0, !PT ;  /* 0x000000ff0c237812 */ /* 0x040fe400078ec0ff */
[----:B------:R-:W-:Y:S01]  /*1ab0*/  LEA.HI R41, R12, 0xffffff80, RZ, 0x8 ;  /* 0xffffff800c297811 */ /* 0x000fe200078f40ff */
[----:B------:R-:W1:Y:S01]  /*1ac0*/  I2F.F16 R40, R47 ;  /* 0x0000002f00287306 */ /* 0x000e620000200c00 */
[----:B---3--:R-:W-:Y:S01]  /*1ad0*/  HADD2.F32 R42, -RZ, R42.H0_H0 ;  /* 0x2000002aff2a7230 */ /* 0x008fe20000004100 */
[----:B------:R-:W-:Y:S02]  /*1ae0*/  IADD3 R35, R35, -0x80, RZ ;  /* 0xffffff8023237810 */ /* 0x000fe40007ffe0ff */
[----:B------:R-:W-:Y:S02]  /*1af0*/  LEA.HI R37, R13, 0xffffff80, RZ, 0x8 ;  /* 0xffffff800d257811 */ /* 0x000fe400078f40ff */
[----:B------:R-:W-:Y:S01]  /*1b00*/  SHF.R.U32.HI R12, RZ, 0x10, R12 ;  /* 0x00000010ff0c7819 */ /* 0x000fe2000001160c */
[----:B----4-:R-:W-:Y:S01]  /*1b10*/  HADD2.F32 R50, -RZ, R43.H0_H0 ;  /* 0x2000002bff327230 */ /* 0x010fe20000004100 */
[----:B------:R-:W-:Y:S01]  /*1b20*/  SHF.R.U32.HI R13, RZ, 0x10, R13 ;  /* 0x00000010ff0d7819 */ /* 0x000fe2000001160d */
[--C-:B0-----:R-:W-:Y:S01]  /*1b30*/  HADD2.F32 R45, -RZ, R32.reuse.H0_H0 ;  /* 0x20000020ff2d7230 */ /* 0x101fe20000004100 */
[----:B------:R-:W0:Y:S01]  /*1b40*/  I2F.F16 R35, R35 ;  /* 0x0000002300237306 */ /* 0x000e220000200c00 */
[----:B------:R-:W-:Y:S01]  /*1b50*/  HADD2.F32 R43, -RZ, R32.H1_H1 ;  /* 0x30000020ff2b7230 */ /* 0x000fe20000004100 */
[----:B------:R-:W-:-:S02]  /*1b60*/  LOP3.LUT R12, R12, 0xff, RZ, 0xc0, !PT ;  /* 0x000000ff0c0c7812 */ /* 0x000fc400078ec0ff */
[----:B------:R-:W-:Y:S01]  /*1b70*/  FFMA.FTZ R46, R45, R42, RZ ;  /* 0x0000002a2d2e7223 */ /* 0x000fe200000100ff */
[----:B-1----:R-:W-:Y:S01]  /*1b80*/  HADD2.F32 R40, -RZ, R40.H0_H0 ;  /* 0x20000028ff287230 */ /* 0x002fe20000004100 */
[----:B------:R-:W-:Y:S01]  /*1b90*/  LOP3.LUT R13, R13, 0xff, RZ, 0xc0, !PT ;  /* 0x000000ff0d0d7812 */ /* 0x000fe200078ec0ff */
[----:B------:R-:W-:Y:S01]  /*1ba0*/  FFMA.FTZ R44, R45, R44, RZ ;  /* 0x0000002c2d2c7223 */ /* 0x000fe200000100ff */
[----:B------:R-:W-:Y:S01]  /*1bb0*/  LEA.HI R36, R14, 0xffffff80, RZ, 0x8 ;  /* 0xffffff800e247811 */ /* 0x000fe200078f40ff */
[----:B------:R-:W1:Y:S01]  /*1bc0*/  I2F.F16 R39, R39 ;  /* 0x0000002700277306 */ /* 0x000e620000200c00 */
[----:B------:R-:W-:Y:S01]  /*1bd0*/  FFMA.FTZ R40, R43, R40, R46 ;  /* 0x000000282b287223 */ /* 0x000fe2000001002e */
[----:B------:R-:W-:Y:S01]  /*1be0*/  SHF.R.U32.HI R46, RZ, 0x8, R15 ;  /* 0x00000008ff2e7819 */ /* 0x000fe2000001160f */
[----:B------:R-:W-:Y:S01]  /*1bf0*/  FFMA.FTZ R42, R45, R50, RZ ;  /* 0x000000322d2a7223 */ /* 0x000fe200000100ff */
[----:B------:R-:W-:Y:S02]  /*1c00*/  SHF.R.U32.HI R14, RZ, 0x10, R14 ;  /* 0x00000010ff0e7819 */ /* 0x000fe4000001160e */
[----:B------:R-:W-:Y:S01]  /*1c10*/  LOP3.LUT R46, R46, 0xff, RZ, 0xc0, !PT ;  /* 0x000000ff2e2e7812 */ /* 0x000fe200078ec0ff */
[----:B0-----:R-:W-:Y:S01]  /*1c20*/  HADD2.F32 R48, -RZ, R35.H0_H0 ;  /* 0x20000023ff307230 */ /* 0x001fe20000004100 */
[----:B------:R-:W-:Y:S01]  /*1c30*/  IADD3 R47, R12, -0x80, RZ ;  /* 0xffffff800c2f7810 */ /* 0x000fe20007ffe0ff */
[----:B------:R-:W0:Y:S01]  /*1c40*/  I2F.F16 R38, R38 ;  /* 0x0000002600267306 */ /* 0x000e220000200c00 */
[----:B------:R-:W-:-:S02]  /*1c50*/  IADD3 R46, R46, -0x80, RZ ;  /* 0xffffff802e2e7810 */ /* 0x000fc40007ffe0ff */
[----:B------:R-:W-:Y:S01]  /*1c60*/  IADD3 R12, R13, -0x80, RZ ;  /* 0xffffff800d0c7810 */ /* 0x000fe20007ffe0ff */
[----:B------:R-:W-:Y:S01]  /*1c70*/  FFMA.FTZ R48, R48, R45, RZ ;  /* 0x0000002d30307223 */ /* 0x000fe200000100ff */
[----:B------:R-:W-:Y:S02]  /*1c80*/  LOP3.LUT R14, R14, 0xff, RZ, 0xc0, !PT ;  /* 0x000000ff0e0e7812 */ /* 0x000fe400078ec0ff */
[----:B------:R-:W-:Y:S01]  /*1c90*/  LEA.HI R35, R15, 0xffffff80, RZ, 0x8 ;  /* 0xffffff800f237811 */ /* 0x000fe200078f40ff */
[----:B------:R-:W3:Y:S01]  /*1ca0*/  I2F.F16 R46, R46 ;  /* 0x0000002e002e7306 */ /* 0x000ee20000200c00 */
[----:B------:R-:W-:Y:S01]  /*1cb0*/  IADD3 R13, R14, -0x80, RZ ;  /* 0xffffff800e0d7810 */ /* 0x000fe20007ffe0ff */
[----:B-1----:R-:W-:Y:S01]  /*1cc0*/  HADD2.F32 R45, -RZ, R39.H0_H0 ;  /* 0x20000027ff2d7230 */ /* 0x002fe20000004100 */
[----:B------:R-:W-:-:S04]  /*1cd0*/  SHF.R.U32.HI R15, RZ, 0x10, R15 ;  /* 0x00000010ff0f7819 */ /* 0x000fc8000001160f */
[----:B------:R-:W-:Y:S01]  /*1ce0*/  LOP3.LUT R15, R15, 0xff, RZ, 0xc0, !PT ;  /* 0x000000ff0f0f7812 */ /* 0x000fe200078ec0ff */
[----:B------:R-:W1:Y:S01]  /*1cf0*/  I2F.F16 R47, R47 ;  /* 0x0000002f002f7306 */ /* 0x000e620000200c00 */
[----:B0-----:R-:W-:Y:S01]  /*1d00*/  HADD2.F32 R32, -RZ, R38.H0_H0 ;  /* 0x20000026ff207230 */ /* 0x001fe20000004100 */
[----:B------:R-:W-:Y:S01]  /*1d10*/  FFMA.FTZ R45, R45, R43, R48 ;  /* 0x0000002b2d2d7223 */ /* 0x000fe20000010030 */
[----:B------:R-:W-:-:S03]  /*1d20*/  IADD3 R48, R15, -0x80, RZ ;  /* 0xffffff800f307810 */ /* 0x000fc60007ffe0ff */
[----:B------:R-:W-:Y:S02]  /*1d30*/  FFMA.FTZ R44, R43, R32, R44 ;  /* 0x000000202b2c7223 */ /* 0x000fe4000001002c */
[----:B------:R-:W0:Y:S01]  /*1d40*/  I2F.F16 R12, R12 ;  /* 0x0000000c000c7306 */ /* 0x000e220000200c00 */
[----:B---3--:R-:W-:-:S05]  /*1d50*/  HADD2.F32 R46, -RZ, R46.H0_H0 ;  /* 0x2000002eff2e7230 */ /* 0x008fca0000004100 */
[----:B------:R-:W-:Y:S02]  /*1d60*/  FFMA.FTZ R46, R43, R46, R42 ;  /* 0x0000002e2b2e7223 */ /* 0x000fe4000001002a */
[----:B------:R-:W3:Y:S01]  /*1d70*/  I2F.F16 R13, R13 ;  /* 0x0000000d000d7306 */ /* 0x000ee20000200c00 */
[----:B-1----:R-:W-:Y:S02]  /*1d80*/  HADD2.F32 R50, -RZ, R47.H0_H0 ;  /* 0x2000002fff327230 */ /* 0x002fe40000004100 */
[----:B------:R-:W-:Y:S02]  /*1d90*/  HADD2.F32 R47, -RZ, R33.H0_H0 ;  /* 0x20000021ff2f7230 */ /* 0x000fe40000004100 */
[----:B0-----:R-:W-:-:S03]  /*1da0*/  HADD2.F32 R12, -RZ, R12.H0_H0 ;  /* 0x2000000cff0c7230 */ /* 0x001fc60000004100 */
[----:B------:R-:W0:Y:S01]  /*1db0*/  I2F.F16 R42, R48 ;  /* 0x00000030002a7306 */ /* 0x000e220000200c00 */
[----:B------:R-:W-:Y:S02]  /*1dc0*/  FFMA.FTZ R45, R50, R47, R45 ;  /* 0x0000002f322d7223 */ /* 0x000fe4000001002d */
[----:B------:R-:W-:Y:S01]  /*1dd0*/  FFMA.FTZ R43, R47, R12, R44 ;  /* 0x0000000c2f2b7223 */ /* 0x000fe2000001002c */
[----:B---3--:R-:W-:-:S04]  /*1de0*/  HADD2.F32 R13, -RZ, R13.H0_H0 ;  /* 0x2000000dff0d7230 */ /* 0x008fc80000004100 */
[----:B------:R-:W1:Y:S01]  /*1df0*/  I2F.F16 R41, R41 ;  /* 0x0000002900297306 */ /* 0x000e620000200c00 */
[----:B------:R-:W-:-:S07]  /*1e00*/  FFMA.FTZ R40, R47, R13, R40 ;  /* 0x0000000d2f287223 */ /* 0x000fce0000010028 */
[----:B------:R-:W3:Y:S01]  /*1e10*/  I2F.F16 R37, R37 ;  /* 0x0000002500257306 */ /* 0x000ee20000200c00 */
[----:B0-----:R-:W-:Y:S02]  /*1e20*/  HADD2.F32 R44, -RZ, R42.H0_H0 ;  /* 0x2000002aff2c7230 */ /* 0x001fe40000004100 */
[----:B------:R-:W-:-:S03]  /*1e30*/  HADD2.F32 R42, -RZ, R33.H1_H1 ;  /* 0x30000021ff2a7230 */ /* 0x000fc60000004100 */
[----:B------:R-:W-:Y:S02]  /*1e40*/  FFMA.FTZ R33, R47, R44, R46 ;  /* 0x0000002c2f217223 */ /* 0x000fe4000001002e */
[----:B------:R-:W0:Y:S01]  /*1e50*/  I2F.F16 R36, R36 ;  /* 0x0000002400247306 */ /* 0x000e220000200c00 */
[----:B-1----:R-:W-:-:S05]  /*1e60*/  HADD2.F32 R44, -RZ, R41.H0_H0 ;  /* 0x20000029ff2c7230 */ /* 0x002fca0000004100 */
[----:B------:R-:W-:Y:S02]  /*1e70*/  FFMA.FTZ R45, R44, R42, R45 ;  /* 0x0000002a2c2d7223 */ /* 0x000fe4000001002d */
[----:B------:R-:W1:Y:S01]  /*1e80*/  I2F.F16 R35, R35 ;  /* 0x0000002300237306 */ /* 0x000e620000200c00 */
[----:B---3--:R-:W-:-:S05]  /*1e90*/  HADD2.F32 R37, -RZ, R37.H0_H0 ;  /* 0x20000025ff257230 */ /* 0x008fca0000004100 */
[----:B------:R-:W-:Y:S01]  /*1ea0*/  FFMA.FTZ R43, R42, R37, R43 ;  /* 0x000000252a2b7223 */ /* 0x000fe2000001002b */
[----:B--2---:R-:W-:Y:S02]  /*1eb0*/  LOP3.LUT R12, R18, 0xff, RZ, 0xc0, !PT ;  /* 0x000000ff120c7812 */ /* 0x004fe400078ec0ff */
[----:B------:R-:W-:Y:S02]  /*1ec0*/  LOP3.LUT R14, R16, 0xff, RZ, 0xc0, !PT ;  /* 0x000000ff100e7812 */ /* 0x000fe400078ec0ff */
[----:B------:R-:W-:Y:S02]  /*1ed0*/  IADD3 R48, R12, -0x80, RZ ;  /* 0xffffff800c307810 */ /* 0x000fe40007ffe0ff */
[----:B------:R-:W2:Y:S01]  /*1ee0*/  LDS.64 R12, [UR5+0x18] ;  /* 0x00001805ff0c7984 */ /* 0x000ea20008000a00 */
[----:B------:R-:W-:Y:S01]  /*1ef0*/  IADD3 R14, R14, -0x80, RZ ;  /* 0xffffff800e0e7810 */ /* 0x000fe20007ffe0ff */
[----:B------:R-:W-:Y:S01]  /*1f00*/  I2F.F16 R41, R48 ;  /* 0x0000003000297306 */ /* 0x000fe20000200c00 */
[----:B------:R-:W-:-:S02]  /*1f10*/  SHF.R.U32.HI R47, RZ, 0x10, R16 ;  /* 0x00000010ff2f7819 */ /* 0x000fc40000011610 */
[----:B------:R-:W-:Y:S02]  /*1f20*/  LOP3.LUT R46, R19, 0xff, RZ, 0xc0, !PT ;  /* 0x000000ff132e7812 */ /* 0x000fe400078ec0ff */
[----:B------:R-:W-:Y:S02]  /*1f30*/  SHF.R.U32.HI R44, RZ, 0x8, R16 ;  /* 0x00000008ff2c7819 */ /* 0x000fe40000011610 */
[----:B------:R-:W-:Y:S01]  /*1f40*/  LOP3.LUT R47, R47, 0xff, RZ, 0xc0, !PT ;  /* 0x000000ff2f2f7812 */ /* 0x000fe200078ec0ff */
[----:B------:R-:W3:Y:S01]  /*1f50*/  I2F.F16 R14, R14 ;  /* 0x0000000e000e7306 */ /* 0x000ee20000200c00 */
[----:B------:R-:W-:Y:S02]  /*1f60*/  IADD3 R49, R46, -0x80, RZ ;  /* 0xffffff802e317810 */ /* 0x000fe40007ffe0ff */
[----:B------:R-:W-:Y:S02]  /*1f70*/  LOP3.LUT R46, R44, 0xff, RZ, 0xc0, !PT ;  /* 0x000000ff2c2e7812 */ /* 0x000fe400078ec0ff */
[----:B------:R-:W-:Y:S01]  /*1f80*/  IADD3 R37, R47, -0x80, RZ ;  /* 0xffffff802f257810 */ /* 0x000fe20007ffe0ff */
[----:B0-----:R-:W-:Y:S01]  /*1f90*/  HADD2.F32 R47, -RZ, R36.H0_H0 ;  /* 0x20000024ff2f7230 */ /* 0x001fe20000004100 */
[----:B------:R-:W-:Y:S01]  /*1fa0*/  LEA.HI R39, R16, 0xffffff80, RZ, 0x8 ;  /* 0xffffff8010277811 */ /* 0x000fe200078f40ff */
[----:B------:R-:W-:Y:S01]  /*1fb0*/  I2F.F16 R44, R49 ;  /* 0x00000031002c7306 */ /* 0x000fe20000200c00 */
[----:B------:R-:W-:-:S02]  /*1fc0*/  IADD3 R16, R46, -0x80, RZ ;  /* 0xffffff802e107810 */ /* 0x000fc40007ffe0ff */
[--C-:B------:R-:W-:Y:S01]  /*1fd0*/  SHF.R.U32.HI R46, RZ, 0x8, R17.reuse ;  /* 0x00000008ff2e7819 */ /* 0x100fe20000011611 */
[----:B------:R-:W-:Y:S01]  /*1fe0*/  FFMA.FTZ R40, R42, R47, R40 ;  /* 0x0000002f2a287223 */ /* 0x000fe20000010028 */
[----:B------:R-:W-:Y:S01]  /*1ff0*/  SHF.R.U32.HI R36, RZ, 0x10, R17 ;  /* 0x00000010ff247819 */ /* 0x000fe20000011611 */
[----:B-1----:R-:W-:Y:S01]  /*2000*/  HADD2.F32 R47, -RZ, R35.H0_H0 ;  /* 0x20000023ff2f7230 */ /* 0x002fe20000004100 */
[----:B------:R-:W-:Y:S01]  /*2010*/  LOP3.LUT R15, R17, 0xff, RZ, 0xc0, !PT ;  /* 0x000000ff110f7812 */ /* 0x000fe200078ec0ff */
[----:B------:R-:W-:Y:S01]  /*2020*/  I2F.F16 R16, R16 ;  /* 0x0000001000107306 */ /* 0x000fe20000200c00 */
[----:B------:R-:W-:Y:S02]  /*2030*/  LOP3.LUT R46, R46, 0xff, RZ, 0xc0, !PT ;  /* 0x000000ff2e2e7812 */ /* 0x000fe400078ec0ff */
[----:B------:R-:W-:Y:S01]  /*2040*/  LOP3.LUT R36, R36, 0xff, RZ, 0xc0, !PT ;  /* 0x000000ff24247812 */ /* 0x000fe200078ec0ff */
[----:B------:R-:W-:Y:S01]  /*2050*/  FFMA.FTZ R33, R42, R47, R33 ;  /* 0x0000002f2a217223 */ /* 0x000fe20000010021 */
[----:B------:R-:W-:Y:S01]  /*2060*/  IADD3 R15, R15, -0x80, RZ ;  /* 0xffffff800f0f7810 */ /* 0x000fe20007ffe0ff */
[----:B---3--:R-:W-:Y:S01]  /*2070*/  HADD2.F32 R42, -RZ, R14.H0_H0 ;  /* 0x2000000eff2a7230 */ /* 0x008fe20000004100 */
[----:B------:R-:W-:Y:S01]  /*2080*/  LEA.HI R38, R17, 0xffffff80, RZ, 0x8 ;  /* 0xffffff8011267811 */ /* 0x000fe200078f40ff */
[----:B------:R-:W0:Y:S01]  /*2090*/  I2F.F16 R37, R37 ;  /* 0x0000002500257306 */ /* 0x000e220000200c00 */
[----:B------:R-:W-:-:S02]  /*20a0*/  IADD3 R17, R46, -0x80, RZ ;  /* 0xffffff802e117810 */ /* 0x000fc40007ffe0ff */
[----:B------:R-:W-:Y:S02]  /*20b0*/  IADD3 R35, R36, -0x80, RZ ;  /* 0xffffff8024237810 */ /* 0x000fe40007ffe0ff */
[----:B------:R-:W-:Y:S02]  /*20c0*/  LEA.HI R32, R18, 0xffffff80, RZ, 0x8 ;  /* 0xffffff8012207811 */ /* 0x000fe400078f40ff */
[--C-:B------:R-:W-:Y:S01]  /*20d0*/  SHF.R.U32.HI R46, RZ, 0x8, R18.reuse ;  /* 0x00000008ff2e7819 */ /* 0x100fe20000011612 */
[----:B------:R-:W1:Y:S01]  /*20e0*/  I2F.F16 R15, R15 ;  /* 0x0000000f000f7306 */ /* 0x000e620000200c00 */
[----:B------:R-:W-:Y:S01]  /*20f0*/  SHF.R.U32.HI R36, RZ, 0x10, R18 ;  /* 0x00000010ff247819 */ /* 0x000fe20000011612 */
[--C-:B--2---:R-:W-:Y:S01]  /*2100*/  HADD2.F32 R18, -RZ, R12.reuse.H0_H0 ;  /* 0x2000000cff127230 */ /* 0x104fe20000004100 */
[----:B------:R-:W-:Y:S01]  /*2110*/  LOP3.LUT R46, R46, 0xff, RZ, 0xc0, !PT ;  /* 0x000000ff2e2e7812 */ /* 0x000fe200078ec0ff */
[----:B------:R-:W-:Y:S01]  /*2120*/  HADD2.F32 R12, -RZ, R12.H1_H1 ;  /* 0x3000000cff0c7230 */ /* 0x000fe20000004100 */
[----:B------:R-:W-:-:S02]  /*2130*/  SHF.R.U32.HI R47, RZ, 0x10, R19 ;  /* 0x00000010ff2f7819 */ /* 0x000fc40000011613 */
[----:B------:R-:W-:Y:S01]  /*2140*/  FFMA.FTZ R45, R42, R18, R45 ;  /* 0x000000122a2d7223 */ /* 0x000fe2000001002d */
[----:B------:R-:W-:Y:S01]  /*2150*/  SHF.R.U32.HI R42, RZ, 0x8, R19 ;  /* 0x00000008ff2a7819 */ /* 0x000fe20000011613 */
[----:B------:R-:W2:Y:S01]  /*2160*/  I2F.F16 R17, R17 ;  /* 0x0000001100117306 */ /* 0x000ea20000200c00 */
[----:B------:R-:W-:Y:S01]  /*2170*/  LOP3.LUT R36, R36, 0xff, RZ, 0xc0, !PT ;  /* 0x000000ff24247812 */ /* 0x000fe200078ec0ff */
[----:B0-----:R-:W-:Y:S01]  /*2180*/  HADD2.F32 R37, -RZ, R37.H0_H0 ;  /* 0x20000025ff257230 */ /* 0x001fe20000004100 */
[----:B------:R-:W-:Y:S02]  /*2190*/  LOP3.LUT R42, R42, 0xff, RZ, 0xc0, !PT ;  /* 0x000000ff2a2a7812 */ /* 0x000fe400078ec0ff */
[----:B------:R-:W-:Y:S02]  /*21a0*/  IADD3 R46, R46, -0x80, RZ ;  /* 0xffffff802e2e7810 */ /* 0x000fe40007ffe0ff */
[----:B------:R-:W-:Y:S01]  /*21b0*/  IADD3 R42, R42, -0x80, RZ ;  /* 0xffffff802a2a7810 */ /* 0x000fe20007ffe0ff */
[----:B-1----:R-:W-:Y:S01]  /*21c0*/  HADD2.F32 R48, -RZ, R15.H0_H0 ;  /* 0x2000000fff307230 */ /* 0x002fe20000004100 */
[----:B------:R-:W-:Y:S01]  /*21d0*/  LOP3.LUT R47, R47, 0xff, RZ, 0xc0, !PT ;  /* 0x000000ff2f2f7812 */ /* 0x000fe200078ec0ff */
[----:B------:R0:W1:Y:S01]  /*21e0*/  I2F.F16 R14, R46 ;  /* 0x0000002e000e7306 */ /* 0x0000620000200c00 */
[----:B------:R-:W-:-:S02]  /*21f0*/  IADD3 R36, R36, -0x80, RZ ;  /* 0xffffff8024247810 */ /* 0x000fc40007ffe0ff */
[----:B------:R-:W-:Y:S01]  /*2200*/  LEA.HI R19, R19, 0xffffff80, RZ, 0x8 ;  /* 0xffffff8013137811 */ /* 0x000fe200078f40ff */
[C---:B------:R-:W-:Y:S01]  /*2210*/  FFMA.FTZ R43, R18.reuse, R48, R43 ;  /* 0x00000030122b7223 */ /* 0x040fe2000001002b */
[----:B------:R-:W-:Y:S02]  /*2220*/  HADD2.F32 R48, -RZ, R44.H0_H0 ;  /* 0x2000002cff307230 */ /* 0x000fe40000004100 */
[----:B------:R-:W-:Y:S01]  /*2230*/  HADD2.F32 R44, -RZ, R16.H0_H0 ;  /* 0x20000010ff2c7230 */ /* 0x000fe20000004100 */
[----:B------:R-:W3:Y:S01]  /*2240*/  I2F.F16 R15, R42 ;  /* 0x0000002a000f7306 */ /* 0x000ee20000200c00 */
[----:B0-----:R-:W-:Y:S01]  /*2250*/  IADD3 R46, R47, -0x80, RZ ;  /* 0xffffff802f2e7810 */ /* 0x001fe20007ffe0ff */
[----:B------:R-:W-:Y:S01]  /*2260*/  HADD2.F32 R47, -RZ, R41.H0_H0 ;  /* 0x20000029ff2f7230 */ /* 0x000fe20000004100 */
[----:B------:R-:W-:Y:S01]  /*2270*/  FFMA.FTZ R33, R18, R48, R33 ;  /* 0x0000003012217223 */ /* 0x000fe20000010021 */
[----:B--2---:R-:W-:Y:S01]  /*2280*/  HADD2.F32 R17, -RZ, R17.H0_H0 ;  /* 0x20000011ff117230 */ /* 0x004fe20000004100 */
[----:B------:R-:W-:Y:S01]  /*2290*/  FFMA.FTZ R45, R44, R12, R45 ;  /* 0x0000000c2c2d7223 */ /* 0x000fe2000001002d */
[--C-:B------:R-:W-:Y:S01]  /*22a0*/  HADD2.F32 R16, -RZ, R13.reuse.H0_H0 ;  /* 0x2000000dff107230 */ /* 0x100fe20000004100 */
[----:B------:R-:W-:Y:S01]  /*22b0*/  FFMA.FTZ R47, R18, R47, R40 ;  /* 0x0000002f122f7223 */ /* 0x000fe20000010028 */
[----:B------:R-:W0:Y:S01]  /*22c0*/  I2F.F16 R35, R35 ;  /* 0x0000002300237306 */ /* 0x000e220000200c00 */
[----:B-1----:R-:W-:Y:S01]  /*22d0*/  HADD2.F32 R14, -RZ, R14.H0_H0 ;  /* 0x2000000eff0e7230 */ /* 0x002fe20000004100 */
[----:B------:R-:W-:Y:S01]  /*22e0*/  FFMA.FTZ R17, R12, R17, R43 ;  /* 0x000000110c117223 */ /* 0x000fe2000001002b */
[----:B------:R-:W-:Y:S01]  /*22f0*/  HADD2.F32 R13, -RZ, R13.H1_H1 ;  /* 0x3000000dff0d7230 */ /* 0x000fe20000004100 */
[----:B------:R-:W-:-:S02]  /*2300*/  FFMA.FTZ R37, R37, R16, R45 ;  /* 0x0000001025257223 */ /* 0x000fc4000001002d */
[----:B------:R-:W-:Y:S02]  /*2310*/  FFMA.FTZ R47, R12, R14, R47 ;  /* 0x0000000e0c2f7223 */ /* 0x000fe4000001002f */
[----:B------:R-:W1:Y:S01]  /*2320*/  I2F.F16 R36, R36 ;  /* 0x0000002400247306 */ /* 0x000e620000200c00 */
[----:B---3--:R-:W-:-:S05]  /*2330*/  HADD2.F32 R15, -RZ, R15.H0_H0 ;  /* 0x2000000fff0f7230 */ /* 0x008fca0000004100 */
[----:B------:R-:W-:Y:S01]  /*2340*/  FFMA.FTZ R15, R12, R15, R33 ;  /* 0x0000000f0c0f7223 */ /* 0x000fe20000010021 */
[----:B------:R-:W-:Y:S01]  /*2350*/  HADD2.F32 R33, -RZ, R0.H0_H0 ;  /* 0x20000000ff217230 */ /* 0x000fe20000004100 */
[----:B------:R-:W2:Y:S01]  /*2360*/  I2F.F16 R41, R46 ;  /* 0x0000002e00297306 */ /* 0x000ea20000200c00 */
[----:B0-----:R-:W-:-:S05]  /*2370*/  HADD2.F32 R35, -RZ, R35.H0_H0 ;  /* 0x20000023ff237230 */ /* 0x001fca0000004100 */
[----:B------:R-:W-:Y:S01]  /*2380*/  FFMA.FTZ R17, R16, R35, R17 ;  /* 0x0000002310117223 */ /* 0x000fe20000010011 */
[----:B------:R-:W-:Y:S01]  /*2390*/  HADD2.F32 R35, -RZ, R0.H1_H1 ;  /* 0x30000000ff237230 */ /* 0x000fe20000004100 */
        /* <DEDUP_REMOVED lines=8> */
[----:B0-----:R-:W-:-:S05]  /*2420*/  HADD2.F32 R12, -RZ, R39.H0_H0 ;  /* 0x20000027ff0c7230 */ /* 0x001fca0000004100 */
[----:B------:R-:W-:Y:S02]  /*2430*/  FFMA.FTZ R12, R12, R13, R37 ;  /* 0x0000000d0c0c7223 */ /* 0x000fe40000010025 */
[----:B------:R-:W0:Y:S01]  /*2440*/  I2F.F16 R19, R19 ;  /* 0x0000001300137306 */ /* 0x000e220000200c00 */
[----:B-1----:R-:W-:-:S05]  /*2450*/  HADD2.F32 R38, -RZ, R38.H0_H0 ;  /* 0x20000026ff267230 */ /* 0x002fca0000004100 */
[----:B------:R-:W-:Y:S01]  /*2460*/  FFMA.FTZ R17, R13, R38, R17 ;  /* 0x000000260d117223 */ /* 0x000fe20000010011 */
[----:B--2---:R-:W-:-:S03]  /*2470*/  HADD2.F32 R32, -RZ, R32.H0_H0 ;  /* 0x20000020ff207230 */ /* 0x004fc60000004100 */
[----:B------:R-:W-:Y:S02]  /*2480*/  FMUL.FTZ R17, R16, R17 ;  /* 0x0000001110117220 */ /* 0x000fe40000410000 */
[----:B------:R-:W-:-:S03]  /*2490*/  FFMA.FTZ R32, R13, R32, R36 ;  /* 0x000000200d207223 */ /* 0x000fc60000010024 */
[----:B------:R-:W-:Y:S01]  /*24a0*/  F2FP.PACK_AB R17, RZ, R17 ;  /* 0x00000011ff11723e */ /* 0x000fe200000000ff */
[----:B0-----:R-:W-:Y:S01]  /*24b0*/  HADD2.F32 R14, -RZ, R19.H0_H0 ;  /* 0x20000013ff0e7230 */ /* 0x001fe20000004100 */
[----:B------:R-:W-:Y:S01]  /*24c0*/  FMUL.FTZ R32, R33, R32 ;  /* 0x0000002021207220 */ /* 0x000fe20000410000 */
[----:B------:R-:W-:-:S03]  /*24d0*/  HADD2.F32 R19, -RZ, R34.H0_H0 ;  /* 0x20000022ff137230 */ /* 0x000fc60000004100 */
        /* <DEDUP_REMOVED lines=10> */
.L_x_4402:
        /* <DEDUP_REMOVED lines=8> */
[----:B------:R-:W-:-:S02]  /*2600*/  SHF.R.U32.HI R39, RZ, 0x8, R5 ;  /* 0x00000008ff277819 */ /* 0x000fc40000011605 */
[----:B0-----:R-:W-:Y:S02]  /*2610*/  LOP3.LUT R19, R6, 0xff, RZ, 0xc0, !PT ;  /* 0x000000ff06137812 */ /* 0x001fe400078ec0ff */
[----:B------:R-:W-:Y:S02]  /*2620*/  LOP3.LUT R39, R39, 0xff, RZ, 0xc0, !PT ;  /* 0x000000ff27277812 */ /* 0x000fe400078ec0ff */
[----:B------:R-:W-:Y:S01]  /*2630*/  IADD3 R44, R19, -0x80, RZ ;  /* 0xffffff80132c7810 */ /* 0x000fe20007ffe0ff */
[----:B------:R0:W-:Y:S01]  /*2640*/  I2F.F16 R42, R17 ;  /* 0x00000011002a7306 */ /* 0x0001e20000200c00 */
        /* <DEDUP_REMOVED lines=8> */
[----:B------:R-:W-:Y:S02]  /*26d0*/  LEA.HI R35, R4, 0xffffff80, RZ, 0x8 ;  /* 0xffffff8004237811 */ /* 0x000fe400078f40ff */
[----:B------:R-:W-:Y:S02]  /*26e0*/  LOP3.LUT R19, R7, 0xff, RZ, 0xc0, !PT ;  /* 0x000000ff07137812 */ /* 0x000fe400078ec0ff */
[----:B------:R-:W-:Y:S01]  /*26f0*/  LEA.HI R36, R5, 0xffffff80, RZ, 0x8 ;  /* 0xffffff8005247811 */ /* 0x000fe200078f40ff */
[----:B------:R-:W3:Y:S01]  /*2700*/  I2F.F16 R41, R41 ;  /* 0x0000002900297306 */ /* 0x000ee20000200c00 */
[----:B------:R-:W-:-:S02]  /*2710*/  SHF.R.U32.HI R4, RZ, 0x10, R4 ;  /* 0x00000010ff047819 */ /* 0x000fc40000011604 */
[----:B------:R-:W-:Y:S02]  /*2720*/  LEA.HI R18, R6, 0xffffff80, RZ, 0x8 ;  /* 0xffffff8006127811 */ /* 0x000fe400078f40ff */
[----:B------:R-:W-:Y:S02]  /*2730*/  SHF.R.U32.HI R5, RZ, 0x10, R5 ;  /* 0x00000010ff057819 */ /* 0x000fe40000011605 */
[----:B------:R-:W-:Y:S01]  /*2740*/  SHF.R.U32.HI R46, RZ, 0x8, R7 ;  /* 0x00000008ff2e7819 */ /* 0x000fe20000011607 */
[----:B------:R-:W4:Y:S01]  /*2750*/  I2F.F16 R40, R40 ;  /* 0x0000002800287306 */ /* 0x000f220000200c00 */
[----:B------:R-:W-:Y:S01]  /*2760*/  LOP3.LUT R39, R39, 0xff, RZ, 0xc0, !PT ;  /* 0x000000ff27277812 */ /* 0x000fe200078ec0ff */
[----:B-1----:R-:W-:Y:S01]  /*2770*/  HADD2.F32 R47, -RZ, R44.H0_H0 ;  /* 0x2000002cff2f7230 */ /* 0x002fe20000004100 */
[----:B------:R-:W-:Y:S02]  /*2780*/  SHF.R.U32.HI R6, RZ, 0x10, R6 ;  /* 0x00000010ff067819 */ /* 0x000fe40000011606 */
[----:B------:R-:W-:-:S02]  /*2790*/  IADD3 R43, R19, -0x80, RZ ;  /* 0xffffff80132b7810 */ /* 0x000fc40007ffe0ff */
[----:B------:R-:W-:Y:S01]  /*27a0*/  LOP3.LUT R4, R4, 0xff, RZ, 0xc0, !PT ;  /* 0x000000ff04047812 */ /* 0x000fe200078ec0ff */
[----:B---3--:R-:W-:Y:S01]  /*27b0*/  HADD2.F32 R41, -RZ, R41.H0_H0 ;  /* 0x20000029ff297230 */ /* 0x008fe20000004100 */
[----:B------:R-:W-:Y:S01]  /*27c0*/  LOP3.LUT R5, R5, 0xff, RZ, 0xc0, !PT ;  /* 0x000000ff05057812 */ /* 0x000fe200078ec0ff */
[----:B------:R-:W1:Y:S01]  /*27d0*/  I2F.F16 R35, R35 ;  /* 0x0000002300237306 */ /* 0x000e620000200c00 */
[----:B------:R-:W-:Y:S02]  /*27e0*/  LOP3.LUT R46, R46, 0xff, RZ, 0xc0, !PT ;  /* 0x000000ff2e2e7812 */ /* 0x000fe400078ec0ff */
[----:B------:R-:W-:Y:S02]  /*27f0*/  IADD3 R39, R39, -0x80, RZ ;  /* 0xffffff8027277810 */ /* 0x000fe40007ffe0ff */
[----:B------:R-:W-:Y:S01]  /*2800*/  LOP3.LUT R6, R6, 0xff, RZ, 0xc0, !PT ;  /* 0x000000ff06067812 */ /* 0x000fe200078ec0ff */
[----:B----4-:R-:W-:Y:S01]  /*2810*/  HADD2.F32 R40, -RZ, R40.H0_H0 ;  /* 0x20000028ff287230 */ /* 0x010fe20000004100 */
[----:B------:R-:W-:Y:S01]  /*2820*/  IADD3 R38, R4, -0x80, RZ ;  /* 0xffffff8004267810 */ /* 0x000fe20007ffe0ff */
[----:B------:R-:W3:Y:S01]  /*2830*/  I2F.F16 R43, R43 ;  /* 0x0000002b002b7306 */ /* 0x000ee20000200c00 */
[----:B------:R-:W-:-:S02]  /*2840*/  IADD3 R4, R5, -0x80, RZ ;  /* 0xffffff8005047810 */ /* 0x000fc40007ffe0ff */
[----:B------:R-:W-:Y:S02]  /*2850*/  IADD3 R49, R46, -0x80, RZ ;  /* 0xffffff802e317810 */ /* 0x000fe40007ffe0ff */
[----:B------:R-:W-:Y:S02]  /*2860*/  IADD3 R5, R6, -0x80, RZ ;  /* 0xffffff8006057810 */ /* 0x000fe40007ffe0ff */
[----:B------:R-:W-:Y:S01]  /*2870*/  LEA.HI R37, R7, 0xffffff80, RZ, 0x8 ;  /* 0xffffff8007257811 */ /* 0x000fe200078f40ff */
[----:B------:R-:W4:Y:S01]  /*2880*/  I2F.F16 R39, R39 ;  /* 0x0000002700277306 */ /* 0x000f220000200c00 */
[----:B------:R-:W-:Y:S01]  /*2890*/  SHF.R.U32.HI R6, RZ, 0x10, R7 ;  /* 0x00000010ff067819 */ /* 0x000fe20000011607 */
[----:B------:R-:W-:Y:S02]  /*28a0*/  HADD2.F32 R7, -RZ, R42.H0_H0 ;  /* 0x2000002aff077230 */ /* 0x000fe40000004100 */
[----:B0-----:R-:W-:Y:S01]  /*28b0*/  HADD2.F32 R46, -RZ, R16.H0_H0 ;  /* 0x20000010ff2e7230 */ /* 0x001fe20000004100 */
[----:B------:R-:W-:Y:S01]  /*28c0*/  LOP3.LUT R6, R6, 0xff, RZ, 0xc0, !PT ;  /* 0x000000ff06067812 */ /* 0x000fe200078ec0ff */
[----:B-1----:R-:W-:-:S02]  /*28d0*/  HADD2.F32 R35, -RZ, R35.H0_H0 ;  /* 0x20000023ff237230 */ /* 0x002fc40000004100 */
[----:B------:R4:W0:Y:S01]  /*28e0*/  I2F.F16 R42, R49 ;  /* 0x00000031002a7306 */ /* 0x0008220000200c00 */
[----:B---3--:R-:W-:Y:S01]  /*28f0*/  HADD2.F32 R43, -RZ, R43.H0_H0 ;  /* 0x2000002bff2b7230 */ /* 0x008fe20000004100 */
[----:B------:R-:W-:Y:S01]  /*2900*/  FFMA.FTZ R44, R46, R47, RZ ;  /* 0x0000002f2e2c7223 */ /* 0x000fe200000100ff */
[----:B------:R-:W-:Y:S01]  /*2910*/  HADD2.F32 R47, -RZ, R16.H1_H1 ;  /* 0x30000010ff2f7230 */ /* 0x000fe20000004100 */
[----:B------:R-:W-:Y:S01]  /*2920*/  FFMA.FTZ R50, R45, R46, RZ ;  /* 0x0000002e2d327223 */ /* 0x000fe200000100ff */
[----:B------:R-:W-:Y:S01]  /*2930*/  IADD3 R6, R6, -0x80, RZ ;  /* 0xffffff8006067810 */ /* 0x000fe20007ffe0ff */
[C---:B------:R-:W-:Y:S02]  /*2940*/  FFMA.FTZ R48, R46.reuse, R7, RZ ;  /* 0x000000072e307223 */ /* 0x040fe400000100ff */
[----:B------:R-:W1:Y:S01]  /*2950*/  I2F.F16 R38, R38 ;  /* 0x0000002600267306 */ /* 0x000e620000200c00 */
[----:B----4-:R-:W-:Y:S01]  /*2960*/  HADD2.F32 R49, -RZ, R39.H0_H0 ;  /* 0x20000027ff317230 */ /* 0x010fe20000004100 */
[----:B------:R-:W-:-:S02]  /*2970*/  FFMA.FTZ R46, R46, R43, RZ ;  /* 0x0000002b2e2e7223 */ /* 0x000fc400000100ff */
[----:B------:R-:W-:Y:S02]  /*2980*/  FFMA.FTZ R43, R41, R47, R50 ;  /* 0x0000002f292b7223 */ /* 0x000fe40000010032 */
[C---:B------:R-:W-:Y:S01]  /*2990*/  FFMA.FTZ R45, R47.reuse, R40, R48 ;  /* 0x000000282f2d7223 */ /* 0x040fe20000010030 */
[----:B------:R-:W-:Y:S01]  /*29a0*/  HADD2.F32 R40, -RZ, R17.H0_H0 ;  /* 0x20000011ff287230 */ /* 0x000fe20000004100 */
[----:B------:R-:W-:Y:S01]  /*29b0*/  I2F.F16 R4, R4 ;  /* 0x0000000400047306 */ /* 0x000fe20000200c00 */
[----:B0-----:R-:W-:Y:S01]  /*29c0*/  HADD2.F32 R42, -RZ, R42.H0_H0 ;  /* 0x2000002aff2a7230 */ /* 0x001fe20000004100 */
[----:B------:R-:W-:-:S06]  /*29d0*/  FFMA.FTZ R49, R47, R49, R44 ;  /* 0x000000312f317223 */ /* 0x000fcc000001002c */
[----:B------:R-:W0:Y:S01]  /*29e0*/  I2F.F16 R5, R5 ;  /* 0x0000000500057306 */ /* 0x000e220000200c00 */
[----:B-1----:R-:W-:-:S07]  /*29f0*/  HADD2.F32 R44, -RZ, R38.H0_H0 ;  /* 0x20000026ff2c7230 */ /* 0x002fce0000004100 */
[----:B------:R-:W-:Y:S01]  /*2a00*/  I2F.F16 R6, R6 ;  /* 0x0000000600067306 */ /* 0x000fe20000200c00 */
[----:B0-----:R-:W-:-:S07]  /*2a10*/  HADD2.F32 R5, -RZ, R5.H0_H0 ;  /* 0x20000005ff057230 */ /* 0x001fce0000004100 */
[----:B------:R-:W0:Y:S08]  /*2a20*/  I2F.F16 R36, R36 ;  /* 0x0000002400247306 */ /* 0x000e300000200c00 */
[----:B------:R-:W1:Y:S01]  /*2a30*/  I2F.F16 R37, R37 ;  /* 0x0000002500257306 */ /* 0x000e620000200c00 */
[----:B0-----:R-:W-:-:S07]  /*2a40*/  HADD2.F32 R36, -RZ, R36.H0_H0 ;  /* 0x20000024ff247230 */ /* 0x001fce0000004100 */
[----:B------:R-:W0:Y:S01]  /*2a50*/  I2F.F16 R18, R18 ;  /* 0x0000001200127306 */ /* 0x000e220000200c00 */
[----:B-1----:R-:W-:Y:S02]  /*2a60*/  HADD2.F32 R37, -RZ, R37.H0_H0 ;  /* 0x20000025ff257230 */ /* 0x002fe40000004100 */
[----:B0-----:R-:W-:Y:S01]  /*2a70*/  HADD2.F32 R18, -RZ, R18.H0_H0 ;  /* 0x20000012ff127230 */ /* 0x001fe20000004100 */
[----:B--2---:R-:W-:Y:S02]  /*2a80*/  LOP3.LUT R39, R14, 0xff, RZ, 0xc0, !PT ;  /* 0x000000ff0e277812 */ /* 0x004fe400078ec0ff */
[----:B------:R-:W-:Y:S02]  /*2a90*/  SHF.R.U32.HI R38, RZ, 0x8, R12 ;  /* 0x00000008ff267819 */ /* 0x000fe4000001160c */
[----:B------:R-:W-:Y:S01]  /*2aa0*/  IADD3 R41, R39, -0x80, RZ ;  /* 0xffffff8027297810 */ /* 0x000fe20007ffe0ff */
[----:B------:R-:W-:Y:S01]  /*2ab0*/  FFMA.FTZ R39, R47, R42, R46 ;  /* 0x0000002a2f277223 */ /* 0x000fe2000001002e */
[----:B------:R-:W-:-:S02]  /*2ac0*/  LOP3.LUT R42, R15, 0xff, RZ, 0xc0, !PT ;  /* 0x000000ff0f2a7812 */ /* 0x000fc400078ec0ff */
[----:B------:R-:W-:Y:S02]  /*2ad0*/  LEA.HI R33, R12, 0xffffff80, RZ, 0x8 ;  /* 0xffffff800c217811 */ /* 0x000fe400078f40ff */
[----:B------:R-:W-:Y:S01]  /*2ae0*/  IADD3 R47, R42, -0x80, RZ ;  /* 0xffffff802a2f7810 */ /* 0x000fe20007ffe0ff */
[----:B------:R-:W-:Y:S01]  /*2af0*/  FFMA.FTZ R42, R44, R40, R43 ;  /* 0x000000282c2a7223 */ /* 0x000fe2000001002b */
[----:B------:R-:W-:Y:S01]  /*2b00*/  HADD2.F32 R44, -RZ, R4.H0_H0 ;  /* 0x20000004ff2c7230 */ /* 0x000fe20000004100 */
[----:B------:R-:W-:Y:S01]  /*2b10*/  SHF.R.U32.HI R4, RZ, 0x10, R12 ;  /* 0x00000010ff047819 */ /* 0x000fe2000001160c */
[----:B------:R-:W-:Y:S01]  /*2b20*/  I2F.F16 R41, R41 ;  /* 0x0000002900297306 */ /* 0x000fe20000200c00 */
[----:B------:R-:W-:Y:S02]  /*2b30*/  LOP3.LUT R43, R38, 0xff, RZ, 0xc0, !PT ;  /* 0x000000ff262b7812 */ /* 0x000fe400078ec0ff */
[----:B------:R-:W-:Y:S01]  /*2b40*/  LOP3.LUT R4, R4, 0xff, RZ, 0xc0, !PT ;  /* 0x000000ff04047812 */ /* 0x000fe200078ec0ff */
[----:B------:R-:W-:Y:S01]  /*2b50*/  FFMA.FTZ R45, R40, R44, R45 ;  /* 0x0000002c282d7223 */ /* 0x000fe2000001002d */
[----:B------:R-:W-:-:S02]  /*2b60*/  LOP3.LUT R7, R12, 0xff, RZ, 0xc0, !PT ;  /* 0x000000ff0c077812 */ /* 0x000fc400078ec0ff */
[----:B------:R-:W-:Y:S01]  /*2b70*/  IADD3 R12, R43, -0x80, RZ ;  /* 0xffffff802b0c7810 */ /* 0x000fe20007ffe0ff */
[----:B------:R-:W-:Y:S01]  /*2b80*/  FFMA.FTZ R43, R40, R5, R49 ;  /* 0x00000005282b7223 */ /* 0x000fe20000010031 */
[----:B------:R-:W-:Y:S01]  /*2b90*/  IADD3 R44, R4, -0x80, RZ ;  /* 0xffffff80042c7810 */ /* 0x000fe20007ffe0ff */
[----:B------:R0:W1:Y:S01]  /*2ba0*/  I2F.F16 R38, R47 ;  /* 0x0000002f00267306 */ /* 0x0000620000200c00 */
[----:B------:R-:W2:Y:S01]  /*2bb0*/  LDS.64 R4, [UR5+0x28] ;  /* 0x00002805ff047984 */ /* 0x000ea20008000a00 */
[----:B------:R-:W-:Y:S02]  /*2bc0*/  IADD3 R7, R7, -0x80, RZ ;  /* 0xffffff8007077810 */ /* 0x000fe40007ffe0ff */
[C---:B------:R-:W-:Y:S02]  /*2bd0*/  LOP3.LUT R16, R13.reuse, 0xff, RZ, 0xc0, !PT ;  /* 0x000000ff0d107812 */ /* 0x040fe400078ec0ff */
[----:B------:R-:W-:Y:S02]  /*2be0*/  SHF.R.U32.HI R46, RZ, 0x8, R13 ;  /* 0x00000008ff2e7819 */ /* 0x000fe4000001160d */
[----:B------:R-:W-:Y:S01]  /*2bf0*/  I2F.F16 R7, R7 ;  /* 0x0000000700077306 */ /* 0x000fe20000200c00 */
[----:B0-----:R-:W-:Y:S01]  /*2c00*/  HADD2.F32 R47, -RZ, R6.H0_H0 ;  /* 0x20000006ff2f7230 */ /* 0x001fe20000004100 */
[----:B------:R-:W-:-:S02]  /*2c10*/  LEA.HI R32, R13, 0xffffff80, RZ, 0x8 ;  /* 0xffffff800d207811 */ /* 0x000fc400078f40ff */
[----:B------:R-:W-:Y:S02]  /*2c20*/  IADD3 R16, R16, -0x80, RZ ;  /* 0xffffff8010107810 */ /* 0x000fe40007ffe0ff */
[----:B------:R-:W-:Y:S01]  /*2c30*/  FFMA.FTZ R39, R40, R47, R39 ;  /* 0x0000002f28277223 */ /* 0x000fe20000010027 */
[----:B------:R-:W-:Y:S01]  /*2c40*/  HADD2.F32 R40, -RZ, R17.H1_H1 ;  /* 0x30000011ff287230 */ /* 0x000fe20000004100 */
[----:B------:R-:W-:Y:S01]  /*2c50*/  SHF.R.U32.HI R47, RZ, 0x8, R14 ;  /* 0x00000008ff2f7819 */ /* 0x000fe2000001160e */
[----:B------:R-:W0:Y:S01]  /*2c60*/  I2F.F16 R12, R12 ;  /* 0x0000000c000c7306 */ /* 0x000e220000200c00 */
[----:B------:R-:W-:Y:S01]  /*2c70*/  SHF.R.U32.HI R13, RZ, 0x10, R13 ;  /* 0x00000010ff0d7819 */ /* 0x000fe2000001160d */
[----:B-1----:R-:W-:Y:S01]  /*2c80*/  HADD2.F32 R38, -RZ, R38.H0_H0 ;  /* 0x20000026ff267230 */ /* 0x002fe20000004100 */
[----:B------:R-:W-:Y:S01]  /*2c90*/  FFMA.FTZ R42, R35, R40, R42 ;  /* 0x00000028232a7223 */ /* 0x000fe2000001002a */
[----:B------:R-:W-:Y:S01]  /*2ca0*/  SHF.R.U32.HI R35, RZ, 0x8, R15 ;  /* 0x00000008ff237819 */ /* 0x000fe2000001160f */
[C---:B------:R-:W-:Y:S01]  /*2cb0*/  FFMA.FTZ R45, R40.reuse, R36, R45 ;  /* 0x00000024282d7223 */ /* 0x040fe2000001002d */
[----:B------:R-:W-:Y:S01]  /*2cc0*/  LOP3.LUT R47, R47, 0xff, RZ, 0xc0, !PT ;  /* 0x000000ff2f2f7812 */ /* 0x000fe200078ec0ff */
[C---:B------:R-:W-:Y:S01]  /*2cd0*/  FFMA.FTZ R39, R40.reuse, R37, R39 ;  /* 0x0000002528277223 */ /* 0x040fe20000010027 */
[----:B------:R-:W-:Y:S01]  /*2ce0*/  SHF.R.U32.HI R17, RZ, 0x10, R14 ;  /* 0x00000010ff117819 */ /* 0x000fe2000001160e */
[----:B------:R-:W1:Y:S01]  /*2cf0*/  I2F.F16 R16, R16 ;  /* 0x0000001000107306 */ /* 0x000e620000200c00 */
[----:B------:R-:W-:Y:S01]  /*2d00*/  LOP3.LUT R35, R35, 0xff, RZ, 0xc0, !PT ;  /* 0x000000ff23237812 */ /* 0x000fe200078ec0ff */
[----:B------:R-:W-:Y:S01]  /*2d10*/  FFMA.FTZ R43, R40, R18, R43 ;  /* 0x00000012282b7223 */ /* 0x000fe2000001002b */
[----:B------:R-:W-:Y:S01]  /*2d20*/  LOP3.LUT R46, R46, 0xff, RZ, 0xc0, !PT ;  /* 0x000000ff2e2e7812 */ /* 0x000fe200078ec0ff */
[----:B------:R-:W-:Y:S01]  /*2d30*/  HADD2.F32 R40, -RZ, R41.H0_H0 ;  /* 0x20000029ff287230 */ /* 0x000fe20000004100 */
[----:B------:R-:W-:-:S02]  /*2d40*/  SHF.R.U32.HI R36, RZ, 0x10, R15 ;  /* 0x00000010ff247819 */ /* 0x000fc4000001160f */
[----:B------:R-:W-:Y:S01]  /*2d50*/  LEA.HI R19, R14, 0xffffff80, RZ, 0x8 ;  /* 0xffffff800e137811 */ /* 0x000fe200078f40ff */
[----:B------:R-:W3:Y:S01]  /*2d60*/  I2F.F16 R44, R44 ;  /* 0x0000002c002c7306 */ /* 0x000ee20000200c00 */
[----:B------:R-:W-:Y:S01]  /*2d70*/  LOP3.LUT R13, R13, 0xff, RZ, 0xc0, !PT ;  /* 0x000000ff0d0d7812 */ /* 0x000fe200078ec0ff */
[----:B0-----:R-:W-:Y:S01]  /*2d80*/  HADD2.F32 R41, -RZ, R12.H0_H0 ;  /* 0x2000000cff297230 */ /* 0x001fe20000004100 */
[----:B------:R-:W-:Y:S01]  /*2d90*/  IADD3 R14, R47, -0x80, RZ ;  /* 0xffffff802f0e7810 */ /* 0x000fe20007ffe0ff */
[----:B------:R-:W-:Y:S01]  /*2da0*/  HADD2.F32 R47, -RZ, R7.H0_H0 ;  /* 0x20000007ff2f7230 */ /* 0x000fe20000004100 */
[----:B------:R-:W-:Y:S02]  /*2db0*/  LOP3.LUT R17, R17, 0xff, RZ, 0xc0, !PT ;  /* 0x000000ff11117812 */ /* 0x000fe400078ec0ff */
[----:B------:R-:W-:Y:S01]  /*2dc0*/  IADD3 R35, R35, -0x80, RZ ;  /* 0xffffff8023237810 */ /* 0x000fe20007ffe0ff */
[----:B------:R-:W-:Y:S01]  /*2dd0*/  I2F.F16 R33, R33 ;  /* 0x0000002100217306 */ /* 0x000fe20000200c00 */
[----:B------:R-:W-:Y:S01]  /*2de0*/  IADD3 R46, R46, -0x80, RZ ;  /* 0xffffff802e2e7810 */ /* 0x000fe20007ffe0ff */
[----:B--2---:R-:W-:Y:S01]  /*2df0*/  HADD2.F32 R18, -RZ, R4.H0_H0 ;  /* 0x20000004ff127230 */ /* 0x004fe20000004100 */
[----:B------:R-:W-:Y:S01]  /*2e00*/  LOP3.LUT R37, R36, 0xff, RZ, 0xc0, !PT ;  /* 0x000000ff24257812 */ /* 0x000fe200078ec0ff */
[----:B-1----:R-:W-:Y:S01]  /*2e10*/  HADD2.F32 R16, -RZ, R16.H0_H0 ;  /* 0x20000010ff107230 */ /* 0x002fe20000004100 */
[----:B------:R-:W-:Y:S01]  /*2e20*/  IADD3 R13, R13, -0x80, RZ ;  /* 0xffffff800d0d7810 */ /* 0x000fe20007ffe0ff */
[----:B------:R-:W-:Y:S01]  /*2e30*/  HADD2.F32 R36, -RZ, R4.H1_H1 ;  /* 0x30000004ff247230 */ /* 0x000fe20000004100 */
[----:B------:R-:W-:Y:S01]  /*2e40*/  IADD3 R17, R17, -0x80, RZ ;  /* 0xffffff8011117810 */ /* 0x000fe20007ffe0ff */
[----:B------:R-:W0:Y:S01]  /*2e50*/  I2F.F16 R6, R46 ;  /* 0x0000002e00067306 */ /* 0x000e220000200c00 */
[----:B------:R-:W-:Y:S01]  /*2e60*/  IADD3 R37, R37, -0x80, RZ ;  /* 0xffffff8025257810 */ /* 0x000fe20007ffe0ff */
[C---:B------:R-:W-:Y:S01]  /*2e70*/  FFMA.FTZ R38, R18.reuse, R38, R39 ;  /* 0x0000002612267223 */ /* 0x040fe20000010027 */
[----:B------:R-:W-:Y:S01]  /*2e80*/  LEA.HI R15, R15, 0xffffff80, RZ, 0x8 ;  /* 0xffffff800f0f7811 */ /* 0x000fe200078f40ff */
[----:B------:R-:W-:Y:S01]  /*2e90*/  FFMA.FTZ R42, R47, R18, R42 ;  /* 0x000000122f2a7223 */ /* 0x000fe2000001002a */
[--C-:B------:R-:W-:Y:S01]  /*2ea0*/  HADD2.F32 R4, -RZ, R5.reuse.H0_H0 ;  /* 0x20000005ff047230 */ /* 0x100fe20000004100 */
[C---:B------:R-:W-:Y:S01]  /*2eb0*/  FFMA.FTZ R45, R18.reuse, R16, R45 ;  /* 0x00000010122d7223 */ /* 0x040fe2000001002d */
[----:B---3--:R-:W-:Y:S01]  /*2ec0*/  HADD2.F32 R44, -RZ, R44.H0_H0 ;  /* 0x2000002cff2c7230 */ /* 0x008fe20000004100 */
[----:B------:R-:W1:Y:S01]  /*2ed0*/  I2F.F16 R14, R14 ;  /* 0x0000000e000e7306 */ /* 0x000e620000200c00 */
[----:B------:R-:W-:Y:S01]  /*2ee0*/  FFMA.FTZ R40, R18, R40, R43 ;  /* 0x0000002812287223 */ /* 0x000fe2000001002b */
[----:B------:R-:W-:Y:S01]  /*2ef0*/  HADD2.F32 R5, -RZ, R5.H1_H1 ;  /* 0x30000005ff057230 */ /* 0x000fe20000004100 */
[----:B------:R-:W-:-:S04]  /*2f00*/  FFMA.FTZ R41, R41, R36, R42 ;  /* 0x0000002429297223 */ /* 0x000fc8000001002a */
[----:B------:R-:W-:Y:S01]  /*2f10*/  FFMA.FTZ R41, R44, R4, R41 ;  /* 0x000000042c297223 */ /* 0x000fe20000010029 */
[----:B------:R-:W2:Y:S01]  /*2f20*/  I2F.F16 R35, R35 ;  /* 0x0000002300237306 */ /* 0x000ea20000200c00 */
[----:B0-----:R-:W-:-:S05]  /*2f30*/  HADD2.F32 R6, -RZ, R6.H0_H0 ;  /* 0x20000006ff067230 */ /* 0x001fca0000004100 */
[----:B------:R-:W-:Y:S01]  /*2f40*/  FFMA.FTZ R45, R36, R6, R45 ;  /* 0x00000006242d7223 */ /* 0x000fe2000001002d */
[----:B------:R-:W-:Y:S01]  /*2f50*/  HADD2.F32 R6, -RZ, R33.H0_H0 ;  /* 0x20000021ff067230 */ /* 0x000fe20000004100 */
[----:B------:R-:W0:Y:S01]  /*2f60*/  I2F.F16 R13, R13 ;  /* 0x0000000d000d7306 */ /* 0x000e220000200c00 */
[----:B-1----:R-:W-:Y:S02]  /*2f70*/  HADD2.F32 R39, -RZ, R14.H0_H0 ;  /* 0x2000000eff277230 */ /* 0x002fe40000004100 */
[----:B------:R-:W-:Y:S01]  /*2f80*/  HADD2.F32 R14, -RZ, R34.H1_H1 ;  /* 0x30000022ff0e7230 */ /* 0x000fe20000004100 */
[----:B------:R-:W-:Y:S02]  /*2f90*/  FFMA.FTZ R6, R6, R5, R41 ;  /* 0x0000000506067223 */ /* 0x000fe40000010029 */
        /* <DEDUP_REMOVED lines=15> */
[C---:B------:R-:W-:Y:S01]  /*3090*/  FFMA.FTZ R13, R5.reuse, R32, R13 ;  /* 0x00000020050d7223 */ /* 0x040fe2000001000d */
[----:B-1----:R-:W-:Y:S02]  /*30a0*/  HADD2.F32 R12, -RZ, R19.H0_H0 ;  /* 0x20000013ff0c7230 */ /* 0x002fe40000004100 */
[--C-:B------:R-:W-:Y:S01]  /*30b0*/  HADD2.F32 R19, -RZ, R0.reuse.H1_H1 ;  /* 0x30000000ff137230 */ /* 0x100fe20000004100 */
[----:B------:R-:W-:Y:S02]  /*30c0*/  FMUL.FTZ R13, R14, R13 ;  /* 0x0000000d0e0d7220 */ /* 0x000fe40000410000 */
[----:B------:R-:W-:Y:S01]  /*30d0*/  FFMA.FTZ R12, R5, R12, R17 ;  /* 0x0000000c050c7223 */ /* 0x000fe20000010011 */
[----:B------:R-:W-:Y:S02]  /*30e0*/  HADD2.F32 R17, -RZ, R0.H0_H0 ;  /* 0x20000000ff117230 */ /* 0x000fe40000004100 */
[----:B--2---:R-:W-:Y:S01]  /*30f0*/  HADD2.F32 R4, -RZ, R15.H0_H0 ;  /* 0x2000000fff047230 */ /* 0x004fe20000004100 */
[----:B------:R-:W-:Y:S01]  /*3100*/  F2FP.PACK_AB R13, RZ, R13 ;  /* 0x0000000dff0d723e */ /* 0x000fe200000000ff */
[----:B------:R-:W-:Y:S01]  /*3110*/  HADD2.F32 R15, -RZ, R34.H0_H0 ;  /* 0x20000022ff0f7230 */ /* 0x000fe20000004100 */
[----:B------:R-:W-:-:S02]  /*3120*/  FMUL.FTZ R12, R17, R12 ;  /* 0x0000000c110c7220 */ /* 0x000fc40000410000 */
[----:B------:R-:W-:Y:S02]  /*3130*/  FFMA.FTZ R4, R5, R4, R7 ;  /* 0x0000000405047223 */ /* 0x000fe40000010007 */
[----:B------:R-:W-:Y:S01]  /*3140*/  FMUL.FTZ R6, R15, R6 ;  /* 0x000000060f067220 */ /* 0x000fe20000410000 */
[----:B------:R-:W-:Y:S01]  /*3150*/  F2FP.PACK_AB R12, RZ, R12 ;  /* 0x0000000cff0c723e */ /* 0x000fe200000000ff */
[----:B------:R-:W-:-:S03]  /*3160*/  FMUL.FTZ R4, R19, R4 ;  /* 0x0000000413047220 */ /* 0x000fc60000410000 */
[----:B------:R-:W-:Y:S02]  /*3170*/  F2FP.PACK_AB R6, RZ, R6 ;  /* 0x00000006ff06723e */ /* 0x000fe400000000ff */
[----:B------:R-:W-:Y:S02]  /*3180*/  F2FP.PACK_AB R4, RZ, R4 ;  /* 0x00000004ff04723e */ /* 0x000fe400000000ff */
[----:B------:R-:W-:Y:S02]  /*3190*/  PRMT R6, R6, 0x5410, R13 ;  /* 0x0000541006067816 */ /* 0x000fe4000000000d */
[----:B------:R-:W-:-:S04]  /*31a0*/  PRMT R12, R12, 0x5410, R4 ;  /* 0x000054100c0c7816 */ /* 0x000fc80000000004 */
[----:B------:R-:W-:Y:S01]  /*31b0*/  HFMA2.MMA R28, R6, 1, 1, R28 ;  /* 0x3c003c00061c7835 */ /* 0x000fe2000000001c */
[----:B------:R-:W-:Y:S02]  /*31c0*/  HADD2 R3, R12, R3 ;  /* 0x000000030c037230 */ /* 0x000fe40000000000 */
.L_x_4403:
        /* <DEDUP_REMOVED lines=26> */
[----:B------:R-:W1:Y:S01]  /*3370*/  I2F.F16 R37, R37 ;  /* 0x0000002500257306 */ /* 0x000e620000200c00 */
[----:B------:R-:W-:Y:S02]  /*3380*/  LOP3.LUT R14, R10, 0xff, RZ, 0xc0, !PT ;  /* 0x000000ff0a0e7812 */ /* 0x000fe400078ec0ff */
[----:B------:R-:W-:Y:S02]  /*3390*/  SHF.R.U32.HI R33, RZ, 0x10, R10 ;  /* 0x00000010ff217819 */ /* 0x000fe4000001160a */
[----:B------:R-:W-:Y:S02]  /*33a0*/  IADD3 R43, R14, -0x80, RZ ;  /* 0xffffff800e2b7810 */ /* 0x000fe40007ffe0ff */
[----:B------:R-:W-:Y:S01]  /*33b0*/  LOP3.LUT R14, R11, 0xff, RZ, 0xc0, !PT ;  /* 0x000000ff0b0e7812 */ /* 0x000fe200078ec0ff */
[----:B------:R-:W3:Y:S01]  /*33c0*/  I2F.F16 R45, R45 ;  /* 0x0000002d002d7306 */ /* 0x000ee20000200c00 */
[----:B------:R-:W-:-:S02]  /*33d0*/  SHF.R.U32.HI R35, RZ, 0x8, R11 ;  /* 0x00000008ff237819 */ /* 0x000fc4000001160b */
[----:B------:R-:W-:Y:S02]  /*33e0*/  IADD3 R42, R14, -0x80, RZ ;  /* 0xffffff800e2a7810 */ /* 0x000fe40007ffe0ff */
[----:B------:R-:W-:Y:S02]  /*33f0*/  LOP3.LUT R33, R33, 0xff, RZ, 0xc0, !PT ;  /* 0x000000ff21217812 */ /* 0x000fe400078ec0ff */
[----:B------:R-:W-:Y:S01]  /*3400*/  LEA.HI R12, R10, 0xffffff80, RZ, 0x8 ;  /* 0xffffff800a0c7811 */ /* 0x000fe200078f40ff */
[----:B------:R-:W-:Y:S01]  /*3410*/  I2F.F16 R43, R43 ;  /* 0x0000002b002b7306 */ /* 0x000fe20000200c00 */
[----:B------:R-:W-:Y:S01]  /*3420*/  LOP3.LUT R35, R35, 0xff, RZ, 0xc0, !PT ;  /* 0x000000ff23237812 */ /* 0x000fe200078ec0ff */
[----:B-1----:R-:W-:Y:S01]  /*3430*/  HADD2.F32 R37, -RZ, R37.H0_H0 ;  /* 0x20000025ff257230 */ /* 0x002fe20000004100 */
[----:B------:R-:W-:Y:S02]  /*3440*/  LEA.HI R18, R11, 0xffffff80, RZ, 0x8 ;  /* 0xffffff800b127811 */ /* 0x000fe400078f40ff */
[----:B------:R-:W-:-:S03]  /*3450*/  IADD3 R24, R24, -0x80, RZ ;  /* 0xffffff8018187810 */ /* 0x000fc60007ffe0ff */
[----:B------:R-:W1:Y:S01]  /*3460*/  I2F.F16 R42, R42 ;  /* 0x0000002a002a7306 */ /* 0x000e620000200c00 */
[----:B---3--:R-:W-:-:S07]  /*3470*/  HADD2.F32 R44, -RZ, R45.H0_H0 ;  /* 0x2000002dff2c7230 */ /* 0x008fce0000004100 */
[----:B------:R-:W3:Y:S01]  /*3480*/  I2F.F16 R40, R40 ;  /* 0x0000002800287306 */ /* 0x000ee20000200c00 */
[--C-:B0-----:R-:W-:Y:S02]  /*3490*/  HADD2.F32 R39, -RZ, R8.reuse.H0_H0 ;  /* 0x20000008ff277230 */ /* 0x101fe40000004100 */
[----:B------:R-:W-:-:S05]  /*34a0*/  HADD2.F32 R38, -RZ, R8.H1_H1 ;  /* 0x30000008ff267230 */ /* 0x000fca0000004100 */
[----:B------:R-:W0:Y:S01]  /*34b0*/  I2F.F16 R19, R19 ;  /* 0x0000001300137306 */ /* 0x000e220000200c00 */
[----:B-1----:R-:W-:Y:S01]  /*34c0*/  HADD2.F32 R42, -RZ, R42.H0_H0 ;  /* 0x2000002aff2a7230 */ /* 0x002fe20000004100 */
[----:B------:R-:W-:-:S04]  /*34d0*/  FFMA.FTZ R47, R48, R39, RZ ;  /* 0x00000027302f7223 */ /* 0x000fc800000100ff */
[----:B------:R-:W-:Y:S01]  /*34e0*/  FFMA.FTZ R49, R39, R42, RZ ;  /* 0x0000002a27317223 */ /* 0x000fe200000100ff */
[----:B---3--:R-:W-:Y:S01]  /*34f0*/  HADD2.F32 R40, -RZ, R40.H0_H0 ;  /* 0x20000028ff287230 */ /* 0x008fe20000004100 */
[----:B------:R-:W1:Y:S04]  /*3500*/  I2F.F16 R24, R24 ;  /* 0x0000001800187306 */ /* 0x000e680000200c00 */
[----:B------:R-:W-:-:S04]  /*3510*/  FFMA.FTZ R40, R40, R38, R47 ;  /* 0x0000002628287223 */ /* 0x000fc8000001002f */
[----:B------:R-:W-:Y:S01]  /*3520*/  I2F.F16 R12, R12 ;  /* 0x0000000c000c7306 */ /* 0x000fe20000200c00 */
[----:B0-----:R-:W-:-:S07]  /*3530*/  HADD2.F32 R19, -RZ, R19.H0_H0 ;  /* 0x20000013ff137230 */ /* 0x001fce0000004100 */
[----:B------:R-:W0:Y:S01]  /*3540*/  I2F.F16 R18, R18 ;  /* 0x0000001200127306 */ /* 0x000e220000200c00 */
[----:B-1----:R-:W-:Y:S02]  /*3550*/  HADD2.F32 R24, -RZ, R24.H0_H0 ;  /* 0x20000018ff187230 */ /* 0x002fe40000004100 */
[----:B0-----:R-:W-:Y:S01]  /*3560*/  HADD2.F32 R18, -RZ, R18.H0_H0 ;  /* 0x20000012ff127230 */ /* 0x001fe20000004100 */
[C---:B--2---:R-:W-:Y:S02]  /*3570*/  LEA.HI R32, R6.reuse, 0xffffff80, RZ, 0x8 ;  /* 0xffffff8006207811 */ /* 0x044fe400078f40ff */
[----:B------:R-:W-:Y:S02]  /*3580*/  LOP3.LUT R41, R6, 0xff, RZ, 0xc0, !PT ;  /* 0x000000ff06297812 */ /* 0x000fe400078ec0ff */
[----:B------:R0:W-:Y:S01]  /*3590*/  I2F.F16 R13, R32 ;  /* 0x00000020000d7306 */ /* 0x0001e20000200c00 */
[----:B------:R-:W-:Y:S02]  /*35a0*/  LOP3.LUT R46, R7, 0xff, RZ, 0xc0, !PT ;  /* 0x000000ff072e7812 */ /* 0x000fe400078ec0ff */
[----:B------:R-:W-:-:S02]  /*35b0*/  IADD3 R8, R41, -0x80, RZ ;  /* 0xffffff8029087810 */ /* 0x000fc40007ffe0ff */
[----:B------:R-:W-:Y:S01]  /*35c0*/  IADD3 R41, R46, -0x80, RZ ;  /* 0xffffff802e297810 */ /* 0x000fe20007ffe0ff */
[----:B------:R-:W-:Y:S01]  /*35d0*/  HADD2.F32 R46, -RZ, R43.H0_H0 ;  /* 0x2000002bff2e7230 */ /* 0x000fe20000004100 */
[----:B------:R-:W-:Y:S01]  /*35e0*/  SHF.R.U32.HI R42, RZ, 0x10, R4 ;  /* 0x00000010ff2a7819 */ /* 0x000fe20000011604 */
[C---:B------:R-:W-:Y:S01]  /*35f0*/  FFMA.FTZ R43, R39.reuse, R44, RZ ;  /* 0x0000002c272b7223 */ /* 0x040fe200000100ff */
[----:B0-----:R-:W-:Y:S01]  /*3600*/  SHF.R.U32.HI R32, RZ, 0x8, R10 ;  /* 0x00000008ff207819 */ /* 0x001fe2000001160a */
[----:B------:R-:W-:Y:S01]  /*3610*/  I2F.F16 R8, R8 ;  /* 0x0000000800087306 */ /* 0x000fe20000200c00 */
[----:B------:R-:W-:Y:S01]  /*3620*/  FFMA.FTZ R45, R39, R46, RZ ;  /* 0x0000002e272d7223 */ /* 0x000fe200000100ff */
[----:B------:R-:W-:Y:S01]  /*3630*/  LOP3.LUT R42, R42, 0xff, RZ, 0xc0, !PT ;  /* 0x000000ff2a2a7812 */ /* 0x000fe200078ec0ff */
[----:B------:R-:W-:Y:S01]  /*3640*/  FFMA.FTZ R43, R38, R37, R43 ;  /* 0x00000025262b7223 */ /* 0x000fe2000001002b */
[----:B------:R-:W-:Y:S02]  /*3650*/  LOP3.LUT R32, R32, 0xff, RZ, 0xc0, !PT ;  /* 0x000000ff20207812 */ /* 0x000fe400078ec0ff */
[----:B------:R-:W-:-:S02]  /*3660*/  IADD3 R37, R42, -0x80, RZ ;  /* 0xffffff802a257810 */ /* 0x000fc40007ffe0ff */
[----:B------:R-:W-:Y:S01]  /*3670*/  IADD3 R10, R32, -0x80, RZ ;  /* 0xffffff80200a7810 */ /* 0x000fe20007ffe0ff */
[----:B------:R0:W-:Y:S01]  /*3680*/  I2F.F16 R39, R41 ;  /* 0x0000002900277306 */ /* 0x0001e20000200c00 */
[----:B------:R-:W-:Y:S02]  /*3690*/  IADD3 R32, R33, -0x80, RZ ;  /* 0xffffff8021207810 */ /* 0x000fe40007ffe0ff */
[----:B------:R-:W-:Y:S02]  /*36a0*/  SHF.R.U32.HI R33, RZ, 0x10, R11 ;  /* 0x00000010ff217819 */ /* 0x000fe4000001160b */
[----:B------:R-:W-:Y:S02]  /*36b0*/  IADD3 R11, R35, -0x80, RZ ;  /* 0xffffff80230b7810 */ /* 0x000fe40007ffe0ff */
[----:B------:R-:W-:Y:S01]  /*36c0*/  LOP3.LUT R33, R33, 0xff, RZ, 0xc0, !PT ;  /* 0x000000ff21217812 */ /* 0x000fe200078ec0ff */
[----:B------:R-:W1:Y:S01]  /*36d0*/  I2F.F16 R10, R10 ;  /* 0x0000000a000a7306 */ /* 0x000e620000200c00 */
[----:B0-----:R-:W-:-:S02]  /*36e0*/  SHF.R.U32.HI R41, RZ, 0x8, R5 ;  /* 0x00000008ff297819 */ /* 0x001fc40000011605 */
[----:B------:R-:W-:Y:S02]  /*36f0*/  IADD3 R35, R33, -0x80, RZ ;  /* 0xffffff8021237810 */ /* 0x000fe40007ffe0ff */
[----:B------:R-:W-:Y:S02]  /*3700*/  SHF.R.U32.HI R42, RZ, 0x10, R5 ;  /* 0x00000010ff2a7819 */ /* 0x000fe40000011605 */
[----:B------:R-:W-:Y:S01]  /*3710*/  LOP3.LUT R33, R4, 0xff, RZ, 0xc0, !PT ;  /* 0x000000ff04217812 */ /* 0x000fe200078ec0ff */
[----:B------:R-:W0:Y:S01]  /*3720*/  I2F.F16 R11, R11 ;  /* 0x0000000b000b7306 */ /* 0x000e220000200c00 */
[----:B------:R-:W-:Y:S02]  /*3730*/  LOP3.LUT R41, R41, 0xff, RZ, 0xc0, !PT ;  /* 0x000000ff29297812 */ /* 0x000fe400078ec0ff */
[----:B------:R-:W-:Y:S02]  /*3740*/  LOP3.LUT R42, R42, 0xff, RZ, 0xc0, !PT ;  /* 0x000000ff2a2a7812 */ /* 0x000fe400078ec0ff */
[----:B------:R-:W-:-:S02]  /*3750*/  IADD3 R36, R33, -0x80, RZ ;  /* 0xffffff8021247810 */ /* 0x000fc40007ffe0ff */
[C---:B------:R-:W-:Y:S01]  /*3760*/  LEA.HI R14, R5.reuse, 0xffffff80, RZ, 0x8 ;  /* 0xffffff80050e7811 */ /* 0x040fe200078f40ff */
[----:B-1----:R-:W-:Y:S01]  /*3770*/  HADD2.F32 R10, -RZ, R10.H0_H0 ;  /* 0x2000000aff0a7230 */ /* 0x002fe20000004100 */
[----:B------:R-:W1:Y:S01]  /*3780*/  I2F.F16 R32, R32 ;  /* 0x0000002000207306 */ /* 0x000e620000200c00 */
[----:B------:R-:W-:Y:S02]  /*3790*/  LOP3.LUT R33, R5, 0xff, RZ, 0xc0, !PT ;  /* 0x000000ff05217812 */ /* 0x000fe400078ec0ff */
[----:B------:R-:W-:Y:S01]  /*37a0*/  IADD3 R5, R41, -0x80, RZ ;  /* 0xffffff8029057810 */ /* 0x000fe20007ffe0ff */
[----:B------:R-:W-:Y:S01]  /*37b0*/  FFMA.FTZ R45, R38, R10, R45 ;  /* 0x0000000a262d7223 */ /* 0x000fe2000001002d */
[----:B------:R-:W-:Y:S01]  /*37c0*/  SHF.R.U32.HI R41, RZ, 0x8, R6 ;  /* 0x00000008ff297819 */ /* 0x000fe20000011606 */
[----:B0-----:R-:W-:Y:S02]  /*37d0*/  HADD2.F32 R11, -RZ, R11.H0_H0 ;  /* 0x2000000bff0b7230 */ /* 0x001fe40000004100 */
[----:B------:R-:W0:Y:S01]  /*37e0*/  I2F.F16 R35, R35 ;  /* 0x0000002300237306 */ /* 0x000e220000200c00 */
[----:B------:R-:W-:-:S02]  /*37f0*/  SHF.R.U32.HI R48, RZ, 0x8, R4 ;  /* 0x00000008ff307819 */ /* 0x000fc40000011604 */
[----:B------:R-:W-:Y:S01]  /*3800*/  LOP3.LUT R41, R41, 0xff, RZ, 0xc0, !PT ;  /* 0x000000ff29297812 */ /* 0x000fe200078ec0ff */
[----:B------:R-:W-:Y:S01]  /*3810*/  FFMA.FTZ R49, R38, R11, R49 ;  /* 0x0000000b26317223 */ /* 0x000fe20000010031 */
[--C-:B------:R-:W-:Y:S01]  /*3820*/  HADD2.F32 R38, -RZ, R9.reuse.H0_H0 ;  /* 0x20000009ff267230 */ /* 0x100fe20000004100 */
[----:B------:R-:W2:Y:S01]  /*3830*/  LDS.64 R10, [UR5+0x38] ;  /* 0x00003805ff0a7984 */ /* 0x000ea20008000a00 */
[----:B------:R-:W-:Y:S01]  /*3840*/  HADD2.F32 R9, -RZ, R9.H1_H1 ;  /* 0x30000009ff097230 */ /* 0x000fe20000004100 */
[----:B------:R-:W-:Y:S01]  /*3850*/  LOP3.LUT R48, R48, 0xff, RZ, 0xc0, !PT ;  /* 0x000000ff30307812 */ /* 0x000fe200078ec0ff */
[----:B-1----:R-:W-:Y:S01]  /*3860*/  HADD2.F32 R32, -RZ, R32.H0_H0 ;  /* 0x20000020ff207230 */ /* 0x002fe20000004100 */
[----:B------:R-:W-:Y:S01]  /*3870*/  FFMA.FTZ R40, R19, R38, R40 ;  /* 0x0000002613287223 */ /* 0x000fe20000010028 */
[----:B------:R-:W-:Y:S01]  /*3880*/  IADD3 R19, R42, -0x80, RZ ;  /* 0xffffff802a137810 */ /* 0x000fe20007ffe0ff */
[----:B------:R-:W-:Y:S01]  /*3890*/  FFMA.FTZ R24, R38, R24, R43 ;  /* 0x0000001826187223 */ /* 0x000fe2000001002b */
[----:B------:R-:W-:Y:S01]  /*38a0*/  LEA.HI R15, R4, 0xffffff80, RZ, 0x8 ;  /* 0xffffff80040f7811 */ /* 0x000fe200078f40ff */
[----:B------:R-:W1:Y:S01]  /*38b0*/  I2F.F16 R36, R36 ;  /* 0x0000002400247306 */ /* 0x000e620000200c00 */
[----:B------:R-:W-:Y:S01]  /*38c0*/  IADD3 R33, R33, -0x80, RZ ;  /* 0xffffff8021217810 */ /* 0x000fe20007ffe0ff */
[----:B0-----:R-:W-:Y:S01]  /*38d0*/  HADD2.F32 R42, -RZ, R35.H0_H0 ;  /* 0x20000023ff2a7230 */ /* 0x001fe20000004100 */
[----:B------:R-:W-:Y:S01]  /*38e0*/  IADD3 R4, R48, -0x80, RZ ;  /* 0xffffff8030047810 */ /* 0x000fe20007ffe0ff */
[----:B------:R-:W-:Y:S01]  /*38f0*/  HADD2.F32 R35, -RZ, R16.H0_H0 ;  /* 0x20000010ff237230 */ /* 0x000fe20000004100 */
[C---:B------:R-:W-:Y:S01]  /*3900*/  FFMA.FTZ R16, R38.reuse, R32, R45 ;  /* 0x0000002026107223 */ /* 0x040fe2000001002d */
[----:B------:R-:W-:Y:S01]  /*3910*/  SHF.R.U32.HI R32, RZ, 0x10, R6 ;  /* 0x00000010ff207819 */ /* 0x000fe20000011606 */
[----:B------:R-:W-:Y:S01]  /*3920*/  FFMA.FTZ R38, R38, R42, R49 ;  /* 0x0000002a26267223 */ /* 0x000fe20000010031 */
[----:B------:R-:W-:Y:S01]  /*3930*/  IADD3 R6, R41, -0x80, RZ ;  /* 0xffffff8029067810 */ /* 0x000fe20007ffe0ff */
[----:B------:R-:W-:Y:S01]  /*3940*/  FFMA.FTZ R40, R35, R9, R40 ;  /* 0x0000000923287223 */ /* 0x000fe20000010028 */
[----:B------:R-:W-:Y:S01]  /*3950*/  HADD2.F32 R35, -RZ, R17.H0_H0 ;  /* 0x20000011ff237230 */ /* 0x000fe20000004100 */
[--C-:B------:R-:W-:Y:S01]  /*3960*/  SHF.R.U32.HI R17, RZ, 0x8, R7.reuse ;  /* 0x00000008ff117819 */ /* 0x100fe20000011607 */
[----:B------:R-:W-:Y:S01]  /*3970*/  HADD2.F32 R41, -RZ, R12.H0_H0 ;  /* 0x2000000cff297230 */ /* 0x000fe20000004100 */
[----:B------:R-:W-:Y:S01]  /*3980*/  LOP3.LUT R32, R32, 0xff, RZ, 0xc0, !PT ;  /* 0x000000ff20207812 */ /* 0x000fe200078ec0ff */
[----:B------:R-:W0:Y:S01]  /*3990*/  I2F.F16 R33, R33 ;  /* 0x0000002100217306 */ /* 0x000e220000200c00 */
[----:B------:R-:W-:Y:S01]  /*39a0*/  LOP3.LUT R17, R17, 0xff, RZ, 0xc0, !PT ;  /* 0x000000ff11117812 */ /* 0x000fe200078ec0ff */
[C---:B------:R-:W-:Y:S01]  /*39b0*/  FFMA.FTZ R24, R9.reuse, R35, R24 ;  /* 0x0000002309187223 */ /* 0x040fe20000010018 */
[----:B------:R-:W-:Y:S01]  /*39c0*/  IADD3 R12, R32, -0x80, RZ ;  /* 0xffffff80200c7810 */ /* 0x000fe20007ffe0ff */
[C---:B------:R-:W-:Y:S01]  /*39d0*/  FFMA.FTZ R16, R9.reuse, R41, R16 ;  /* 0x0000002909107223 */ /* 0x040fe20000010010 */
[----:B------:R-:W-:Y:S01]  /*39e0*/  SHF.R.U32.HI R32, RZ, 0x10, R7 ;  /* 0x00000010ff207819 */ /* 0x000fe20000011607 */
[----:B------:R-:W-:Y:S01]  /*39f0*/  FFMA.FTZ R9, R9, R18, R38 ;  /* 0x0000001209097223 */ /* 0x000fe20000010026 */
[----:B------:R-:W-:Y:S01]  /*3a00*/  IADD3 R18, R17, -0x80, RZ ;  /* 0xffffff8011127810 */ /* 0x000fe20007ffe0ff */
[----:B------:R-:W3:Y:S01]  /*3a10*/  I2F.F16 R4, R4 ;  /* 0x0000000400047306 */ /* 0x000ee20000200c00 */
[----:B------:R-:W-:Y:S01]  /*3a20*/  LOP3.LUT R32, R32, 0xff, RZ, 0xc0, !PT ;  /* 0x000000ff20207812 */ /* 0x000fe200078ec0ff */
[----:B------:R-:W-:Y:S01]  /*3a30*/  HADD2.F32 R41, -RZ, R8.H0_H0 ;  /* 0x20000008ff297230 */ /* 0x000fe20000004100 */
[----:B------:R-:W-:Y:S01]  /*3a40*/  LEA.HI R17, R7, 0xffffff80, RZ, 0x8 ;  /* 0xffffff8007117811 */ /* 0x000fe200078f40ff */
[----:B-1----:R-:W-:Y:S01]  /*3a50*/  HADD2.F32 R36, -RZ, R36.H0_H0 ;  /* 0x20000024ff247230 */ /* 0x002fe20000004100 */
[----:B------:R-:W-:Y:S01]  /*3a60*/  IADD3 R32, R32, -0x80, RZ ;  /* 0xffffff8020207810 */ /* 0x000fe20007ffe0ff */
[----:B------:R-:W-:-:S02]  /*3a70*/  HADD2.F32 R42, -RZ, R39.H0_H0 ;  /* 0x20000027ff2a7230 */ /* 0x000fc40000004100 */
[----:B------:R-:W1:Y:S01]  /*3a80*/  I2F.F16 R5, R5 ;  /* 0x0000000500057306 */ /* 0x000e620000200c00 */
[----:B0-----:R-:W-:Y:S02]  /*3a90*/  HADD2.F32 R38, -RZ, R33.H0_H0 ;  /* 0x20000021ff267230 */ /* 0x001fe40000004100 */
[--C-:B--2---:R-:W-:Y:S02]  /*3aa0*/  HADD2.F32 R35, -RZ, R10.reuse.H0_H0 ;  /* 0x2000000aff237230 */ /* 0x104fe40000004100 */
[----:B------:R-:W-:Y:S02]  /*3ab0*/  HADD2.F32 R10, -RZ, R10.H1_H1 ;  /* 0x3000000aff0a7230 */ /* 0x000fe40000004100 */
[--C-:B------:R-:W-:Y:S01]  /*3ac0*/  HADD2.F32 R7, -RZ, R11.reuse.H0_H0 ;  /* 0x2000000bff077230 */ /* 0x100fe20000004100 */
[----:B------:R-:W0:Y:S01]  /*3ad0*/  I2F.F16 R18, R18 ;  /* 0x0000001200127306 */ /* 0x000e220000200c00 */
[----:B---3--:R-:W-:Y:S01]  /*3ae0*/  HADD2.F32 R33, -RZ, R4.H0_H0 ;  /* 0x20000004ff217230 */ /* 0x008fe20000004100 */
[----:B------:R-:W-:Y:S01]  /*3af0*/  FFMA.FTZ R36, R36, R35, R40 ;  /* 0x0000002324247223 */ /* 0x000fe20000010028 */
[----:B------:R-:W-:Y:S01]  /*3b00*/  HADD2.F32 R11, -RZ, R11.H1_H1 ;  /* 0x3000000bff0b7230 */ /* 0x000fe20000004100 */
[----:B------:R-:W-:-:S02]  /*3b10*/  FFMA.FTZ R24, R35, R38, R24 ;  /* 0x0000002623187223 */ /* 0x000fc40000010018 */
[----:B------:R-:W-:Y:S02]  /*3b20*/  FFMA.FTZ R36, R33, R10, R36 ;  /* 0x0000000a21247223 */ /* 0x000fe40000010024 */
[----:B------:R-:W2:Y:S01]  /*3b30*/  I2F.F16 R6, R6 ;  /* 0x0000000600067306 */ /* 0x000ea20000200c00 */
[----:B-1----:R-:W-:Y:S01]  /*3b40*/  HADD2.F32 R5, -RZ, R5.H0_H0 ;  /* 0x20000005ff057230 */ /* 0x002fe20000004100 */
[C---:B------:R-:W-:Y:S02]  /*3b50*/  FFMA.FTZ R42, R35.reuse, R42, R9 ;  /* 0x0000002a232a7223 */ /* 0x040fe40000010009 */
[----:B------:R-:W-:Y:S02]  /*3b60*/  FFMA.FTZ R16, R35, R41, R16 ;  /* 0x0000002923107223 */ /* 0x000fe40000010010 */
[----:B------:R-:W-:Y:S01]  /*3b70*/  FFMA.FTZ R24, R10, R5, R24 ;  /* 0x000000050a187223 */ /* 0x000fe20000010018 */
[----:B------:R-:W-:Y:S01]  /*3b80*/  HADD2.F32 R5, -RZ, R34.H0_H0 ;  /* 0x20000022ff057230 */ /* 0x000fe20000004100 */
[----:B------:R-:W1:Y:S01]  /*3b90*/  I2F.F16 R37, R37 ;  /* 0x0000002500257306 */ /* 0x000e620000200c00 */
[----:B0-----:R-:W-:-:S05]  /*3ba0*/  HADD2.F32 R33, -RZ, R18.H0_H0 ;  /* 0x20000012ff217230 */ /* 0x001fca0000004100 */
[C---:B------:R-:W-:Y:S02]  /*3bb0*/  FFMA.FTZ R42, R10.reuse, R33, R42 ;  /* 0x000000210a2a7223 */ /* 0x040fe4000001002a */
[----:B------:R-:W0:Y:S01]  /*3bc0*/  I2F.F16 R19, R19 ;  /* 0x0000001300137306 */ /* 0x000e220000200c00 */
[----:B--2---:R-:W-:Y:S02]  /*3bd0*/  HADD2.F32 R9, -RZ, R6.H0_H0 ;  /* 0x20000006ff097230 */ /* 0x004fe40000004100 */
[----:B------:R-:W-:Y:S02]  /*3be0*/  HADD2.F32 R6, -RZ, R13.H0_H0 ;  /* 0x2000000dff067230 */ /* 0x000fe40000004100 */
[--C-:B------:R-:W-:Y:S01]  /*3bf0*/  HADD2.F32 R13, -RZ, R0.reuse.H1_H1 ;  /* 0x30000000ff0d7230 */ /* 0x100fe20000004100 */
[----:B------:R-:W-:Y:S01]  /*3c00*/  FFMA.FTZ R16, R10, R9, R16 ;  /* 0x000000090a107223 */ /* 0x000fe20000010010 */
[----:B------:R-:W-:Y:S01]  /*3c10*/  HADD2.F32 R9, -RZ, R0.H0_H0 ;  /* 0x20000000ff097230 */ /* 0x000fe20000004100 */
[----:B------:R-:W2:Y:S01]  /*3c20*/  I2F.F16 R8, R32 ;  /* 0x0000002000087306 */ /* 0x000ea20000200c00 */
[----:B-1----:R-:W-:-:S05]  /*3c30*/  HADD2.F32 R37, -RZ, R37.H0_H0 ;  /* 0x20000025ff257230 */ /* 0x002fca0000004100 */
[----:B------:R-:W-:Y:S02]  /*3c40*/  FFMA.FTZ R36, R37, R7, R36 ;  /* 0x0000000725247223 */ /* 0x000fe40000010024 */
[----:B------:R-:W1:Y:S01]  /*3c50*/  I2F.F16 R12, R12 ;  /* 0x0000000c000c7306 */ /* 0x000e620000200c00 */
[----:B0-----:R-:W-:-:S05]  /*3c60*/  HADD2.F32 R19, -RZ, R19.H0_H0 ;  /* 0x20000013ff137230 */ /* 0x001fca0000004100 */
[----:B------:R-:W-:Y:S02]  /*3c70*/  FFMA.FTZ R19, R7, R19, R24 ;  /* 0x0000001307137223 */ /* 0x000fe40000010018 */
[----:B------:R-:W0:Y:S01]  /*3c80*/  I2F.F16 R15, R15 ;  /* 0x0000000f000f7306 */ /* 0x000e220000200c00 */
[----:B--2---:R-:W-:-:S05]  /*3c90*/  HADD2.F32 R8, -RZ, R8.H0_H0 ;  /* 0x20000008ff087230 */ /* 0x004fca0000004100 */
[----:B------:R-:W-:Y:S02]  /*3ca0*/  FFMA.FTZ R42, R7, R8, R42 ;  /* 0x00000008072a7223 */ /* 0x000fe4000001002a */
[----:B------:R-:W2:Y:S01]  /*3cb0*/  I2F.F16 R14, R14 ;  /* 0x0000000e000e7306 */ /* 0x000ea20000200c00 */
[----:B-1----:R-:W-:-:S05]  /*3cc0*/  HADD2.F32 R12, -RZ, R12.H0_H0 ;  /* 0x2000000cff0c7230 */ /* 0x002fca0000004100 */
[----:B------:R-:W-:Y:S01]  /*3cd0*/  FFMA.FTZ R12, R7, R12, R16 ;  /* 0x0000000c070c7223 */ /* 0x000fe20000010010 */
[----:B------:R-:W-:Y:S01]  /*3ce0*/  HADD2.F32 R7, -RZ, R34.H1_H1 ;  /* 0x30000022ff077230 */ /* 0x000fe20000004100 */
[----:B------:R-:W1:Y:S01]  /*3cf0*/  I2F.F16 R17, R17 ;  /* 0x0000001100117306 */ /* 0x000e620000200c00 */
[----:B0-----:R-:W-:Y:S01]  /*3d00*/  HADD2.F32 R4, -RZ, R15.H0_H0 ;  /* 0x2000000fff047230 */ /* 0x001fe20000004100 */
[----:B------:R-:W-:-:S04]  /*3d10*/  FFMA.FTZ R6, R11, R6, R12 ;  /* 0x000000060b067223 */ /* 0x000fc8000001000c */
[----:B------:R-:W-:Y:S01]  /*3d20*/  FFMA.FTZ R4, R4, R11, R36 ;  /* 0x0000000b04047223 */ /* 0x000fe20000010024 */
[----:B--2---:R-:W-:Y:S01]  /*3d30*/  HADD2.F32 R14, -RZ, R14.H0_H0 ;  /* 0x2000000eff0e7230 */ /* 0x004fe20000004100 */
[----:B------:R-:W-:Y:S02]  /*3d40*/  FMUL.FTZ R6, R9, R6 ;  /* 0x0000000609067220 */ /* 0x000fe40000410000 */
[----:B------:R-:W-:Y:S02]  /*3d50*/  FMUL.FTZ R4, R5, R4 ;  /* 0x0000000405047220 */ /* 0x000fe40000410000 */
[----:B------:R-:W-:Y:S01]  /*3d60*/  FFMA.FTZ R14, R11, R14, R19 ;  /* 0x0000000e0b0e7223 */ /* 0x000fe20000010013 */
[----:B------:R-:W-:Y:S01]  /*3d70*/  F2FP.PACK_AB R6, RZ, R6 ;  /* 0x00000006ff06723e */ /* 0x000fe200000000ff */
[----:B-1----:R-:W-:Y:S02]  /*3d80*/  HADD2.F32 R8, -RZ, R17.H0_H0 ;  /* 0x20000011ff087230 */ /* 0x002fe40000004100 */
[----:B------:R-:W-:Y:S01]  /*3d90*/  FMUL.FTZ R14, R7, R14 ;  /* 0x0000000e070e7220 */ /* 0x000fe20000410000 */
[----:B------:R-:W-:-:S02]  /*3da0*/  F2FP.PACK_AB R4, RZ, R4 ;  /* 0x00000004ff04723e */ /* 0x000fc400000000ff */
[----:B------:R-:W-:Y:S02]  /*3db0*/  FFMA.FTZ R8, R11, R8, R42 ;  /* 0x000000080b087223 */ /* 0x000fe4000001002a */
[----:B------:R-:W-:Y:S02]  /*3dc0*/  F2FP.PACK_AB R14, RZ, R14 ;  /* 0x0000000eff0e723e */ /* 0x000fe400000000ff */
[----:B------:R-:W-:Y:S02]  /*3dd0*/  FMUL.FTZ R8, R13, R8 ;  /* 0x000000080d087220 */ /* 0x000fe40000410000 */
[----:B------:R-:W-:-:S03]  /*3de0*/  PRMT R4, R4, 0x5410, R14 ;  /* 0x0000541004047816 */ /* 0x000fc6000000000e */
[----:B------:R-:W-:-:S03]  /*3df0*/  F2FP.PACK_AB R8, RZ, R8 ;  /* 0x00000008ff08723e */ /* 0x000fc600000000ff */
[----:B------:R-:W-:Y:S01]  /*3e00*/  HFMA2.MMA R28, R4, 1, 1, R28 ;  /* 0x3c003c00041c7835 */ /* 0x000fe2000000001c */
[----:B------:R-:W-:-:S05]  /*3e10*/  PRMT R6, R6, 0x5410, R8 ;  /* 0x0000541006067816 */ /* 0x000fca0000000008 */
[----:B------:R-:W-:Y:S02]  /*3e20*/  HADD2 R3, R6, R3 ;  /* 0x0000000306037230 */ /* 0x000fe40000000000 */
.L_x_4404:
[----:B------:R-:W-:Y:S01]  /*3e30*/  IADD3 R21, R21, 0x20, RZ ;  /* 0x0000002015157810 */ /* 0x000fe20007ffe0ff */
[----:B------:R-:W-:Y:S01]  /*3e40*/  IMAD.WIDE R26, R25, 0x8, R26 ;  /* 0x00000008191a7825 */ /* 0x000fe200078e021a */
[----:B------:R-:W-:Y:S02]  /*3e50*/  UMOV UR5, UR4 ;  /* 0x0000000400057c82 */ /* 0x000fe40008000000 */
[----:B------:R-:W-:Y:S01]  /*3e60*/  ISETP.GE.AND P0, PT, R21, c[0x0][0x1a8], PT ;  /* 0x00006a0015007a0c */ /* 0x000fe20003f06270 */
[----:B0-----:R-:W-:Y:S01]  /*3e70*/  IMAD.WIDE R32, R25, 0x8, R22 ;  /* 0x0000000819207825 */ /* 0x001fe200078e0216 */
[----:B------:R-:W-:-:S03]  /*3e80*/  ISETP.LT.AND P1, PT, R21, R20, PT ;  /* 0x000000141500720c */ /* 0x000fc60003f21270 */
[----:B------:R-:W-:Y:S02]  /*3e90*/  IMAD.MOV.U32 R16, RZ, RZ, R26 ;  /* 0x000000ffff107224 */ /* 0x000fe400078e001a */
[----:B------:R-:W-:-:S08]  /*3ea0*/  IMAD.MOV.U32 R17, RZ, RZ, R27 ;  /* 0x000000ffff117224 */ /* 0x000fd000078e001b */
[----:B------:R-:W-:Y:S05]  /*3eb0*/  @!P0 BRA P1, `(.L_x_4405) ;  /* 0xffffcce000008947 */ /* 0x000fea000083ffff */
.L_x_4400:
[----:B------:R-:W-:-:S04]  /*3ec0*/  ISETP.GE.AND P0, PT, R21, R20, PT ;  /* 0x000000141500720c */ /* 0x000fc80003f06270 */
[----:B------:R-:W-:-:S13]  /*3ed0*/  ISETP.GE.OR P0, PT, R21, c[0x0][0x1b0], P0 ;  /* 0x00006c0015007a0c */ /* 0x000fda0000706670 */
[----:B------:R-:W-:Y:S05]  /*3ee0*/  @P0 BRA `(.L_x_4406) ;  /* 0x0000167000000947 */ /* 0x000fea0003800000 */
.L_x_4408:
        /* <DEDUP_REMOVED lines=13> */
[----:B------:R-:W3:Y:S04]  /*3fc0*/  @!P0 LDG.E.U16.CONSTANT R22, [R22.64] ;  /* 0x0000000616168981 */ /* 0x000ee8000c1e9500 */
[----:B------:R-:W5:Y:S04]  /*3fd0*/  LDG.E.128.CONSTANT R4, [R4.64] ;  /* 0x0000000604047981 */ /* 0x000f68000c1e9d00 */
[----:B------:R1:W5:Y:S01]  /*3fe0*/  LDG.E.128.CONSTANT R8, [R14.64] ;  /* 0x000000060e087981 */ /* 0x000362000c1e9d00 */
[----:B------:R-:W-:Y:S01]  /*3ff0*/  LEA R20, R29, 0x40, 0x6 ;  /* 0x000000401d147811 */ /* 0x000fe200078e30ff */
[----:B------:R-:W-:Y:S01]  /*4000*/  IMAD.WIDE R36, R39, 0x4, R14 ;  /* 0x0000000427247825 */ /* 0x000fe200078e020e */
[----:B------:R-:W-:-:S02]  /*4010*/  IADD3 R35, R21, 0x20, RZ ;  /* 0x0000002015237810 */ /* 0x000fc40007ffe0ff */
[----:B------:R-:W-:-:S03]  /*4020*/  IMNMX R20, R20, c[0x0][0x190], PT ;  /* 0x0000640014147a17 */ /* 0x000fc60003800200 */
[----:B0-----:R-:W-:Y:S01]  /*4030*/  IMAD.WIDE R32, R39, 0x4, R36 ;  /* 0x0000000427207825 */ /* 0x001fe200078e0224 */
[----:B------:R-:W-:Y:S02]  /*4040*/  ISETP.LT.AND P1, PT, R35, R20, PT ;  /* 0x000000142300720c */ /* 0x000fe40003f21270 */
[----:B--2---:R-:W-:Y:S02]  /*4050*/  @!P0 PRMT R34, R12, 0x7610, R34 ;  /* 0x000076100c228816 */ /* 0x004fe40000000022 */
[----:B------:R-:W-:Y:S01]  /*4060*/  @!P0 PRMT R0, R13, 0x7610, R0 ;  /* 0x000076100d008816 */ /* 0x000fe20000000000 */
[----:B---3--:R-:W-:Y:S01]  /*4070*/  @!P0 IMAD.IADD R2, R22, 0x1, R21 ;  /* 0x0000000116028824 */ /* 0x008fe200078e0215 */
[----:B------:R-:W-:Y:S02]  /*4080*/  @!P0 PRMT R34, R34, 0x7610, R12 ;  /* 0x0000761022228816 */ /* 0x000fe4000000000c */
[----:B------:R-:W-:Y:S01]  /*4090*/  @!P0 PRMT R0, R0, 0x7610, R13 ;  /* 0x0000761000008816 */ /* 0x000fe2000000000d */
[----:B------:R-:W-:Y:S05]  /*40a0*/  @P2 BRA `(.L_x_4407) ;  /* 0x0000147000002947 */ /* 0x000fea0003800000 */
[----:B-1----:R0:W2:Y:S01]  /*40b0*/  LDG.E.128.CONSTANT R12, [R36.64] ;  /* 0x00000006240c7981 */ /* 0x0020a2000c1e9d00 */
        /* <DEDUP_REMOVED lines=326> */
.L_x_4407:
[----:B-1----:R-:W-:Y:S01]  /*5520*/  ISETP.GE.AND P0, PT, R35, c[0x0][0x1b0], PT ;  /* 0x00006c0023007a0c */ /* 0x002fe20003f06270 */
[----:B------:R-:W-:Y:S01]  /*5530*/  UIADD3 UR4, UR4, 0x40, URZ ;  /* 0x0000004004047890 */ /* 0x000fe2000fffe03f */
[----:B------:R-:W-:-:S11]  /*5540*/  IMAD.MOV.U32 R21, RZ, RZ, R35 ;  /* 0x000000ffff157224 */ /* 0x000fd600078e0023 */
[----:B------:R-:W-:Y:S05]  /*5550*/  @!P0 BRA P1, `(.L_x_4408) ;  /* 0xffffe99000008947 */ /* 0x000fea000083ffff */
.L_x_4406:
[----:B------:R-:W-:-:S04]  /*5560*/  LEA R22, R29, 0x40, 0x6 ;  /* 0x000000401d167811 */ /* 0x000fc800078e30ff */
[----:B------:R-:W-:-:S04]  /*5570*/  IMNMX R22, R22, c[0x0][0x190], PT ;  /* 0x0000640016167a17 */ /* 0x000fc80003800200 */
[----:B------:R-:W-:-:S04]  /*5580*/  ISETP.GE.AND P0, PT, R21, R22, PT ;  /* 0x000000161500720c */ /* 0x000fc80003f06270 */
[----:B------:R-:W-:-:S13]  /*5590*/  ISETP.GE.OR P0, PT, R21, c[0x0][0x1b4], P0 ;  /* 0x00006d0015007a0c */ /* 0x000fda0000706670 */
[----:B------:R-:W-:Y:S05]  /*55a0*/  @P0 BRA `(.L_x_4409) ;  /* 0x000024e000000947 */ /* 0x000fea0003800000 */
[----:B------:R-:W-:-:S05]  /*55b0*/  IMAD.MOV.U32 R20, RZ, RZ, c[0x0][0x18c] ;  /* 0x00006300ff147624 */ /* 0x000fca00078e00ff */
[----:B------:R-:W-:Y:S02]  /*55c0*/  SHF.R.S32.HI R20, RZ, 0x1f, R20 ;  /* 0x0000001fff147819 */ /* 0x000fe40000011414 */
.L_x_4411:
        /* <DEDUP_REMOVED lines=31> */
[----:B------:R-:W-:Y:S02]  /*57c0*/  SHF.R.U32.HI R19, RZ, 0x8, R12 ;  /* 0x00000008ff137819 */ /* 0x000fe4000001160c */
[----:B------:R-:W-:Y:S02]  /*57d0*/  LOP3.LUT R12, R13, 0xf000f, RZ, 0xc0, !PT ;  /* 0x000f000f0d0c7812 */ /* 0x000fe400078ec0ff */
[----:B------:R-:W-:Y:S02]  /*57e0*/  LOP3.LUT R37, R37, 0x64006400, RZ, 0xfc, !PT ;  /* 0x6400640025257812 */ /* 0x000fe400078efcff */
[----:B------:R-:W-:Y:S02]  /*57f0*/  LOP3.LUT R36, R13, 0xf000f0, RZ, 0xc0, !PT ;  /* 0x00f000f00d247812 */ /* 0x000fe400078ec0ff */
[----:B------:R-:W-:Y:S01]  /*5800*/  SHF.R.U32.HI R23, RZ, 0x8, R13 ;  /* 0x00000008ff177819 */ /* 0x000fe2000001160d */
[----:B------:R-:W-:Y:S01]  /*5810*/  HADD2 R42, R37, -1032, -1032 ;  /* 0xe408e408252a7430 */ /* 0x000fe20000000000 */
[----:B------:R-:W-:-:S02]  /*5820*/  LOP3.LUT R13, R14, 0xf000f, RZ, 0xc0, !PT ;  /* 0x000f000f0e0d7812 */ /* 0x000fc400078ec0ff */
[----:B------:R-:W-:Y:S02]  /*5830*/  LOP3.LUT R39, R15, 0xf000f, RZ, 0xc0, !PT ;  /* 0x000f000f0f277812 */ /* 0x000fe400078ec0ff */
[----:B------:R-:W-:Y:S01]  /*5840*/  LOP3.LUT R12, R12, 0x64006400, RZ, 0xfc, !PT ;  /* 0x640064000c0c7812 */ /* 0x000fe200078efcff */
[--C-:B------:R-:W-:Y:S01]  /*5850*/  HADD2.F32 R43, -RZ, R42.reuse.H0_H0 ;  /* 0x2000002aff2b7230 */ /* 0x100fe20000004100 */
[----:B------:R-:W-:Y:S01]  /*5860*/  LOP3.LUT R13, R13, 0x64006400, RZ, 0xfc, !PT ;  /* 0x640064000d0d7812 */ /* 0x000fe200078efcff */
[----:B------:R-:W-:Y:S01]  /*5870*/  HADD2.F32 R44, -RZ, R42.H1_H1 ;  /* 0x3000002aff2c7230 */ /* 0x000fe20000004100 */
[----:B------:R-:W-:Y:S01]  /*5880*/  LOP3.LUT R40, R39, 0x64006400, RZ, 0xfc, !PT ;  /* 0x6400640027287812 */ /* 0x000fe200078efcff */
[----:B------:R-:W-:Y:S01]  /*5890*/  HADD2 R39, R12, -1032, -1032 ;  /* 0xe408e4080c277430 */ /* 0x000fe20000000000 */
[----:B------:R-:W-:Y:S01]  /*58a0*/  FFMA.FTZ R43, R43, R38, RZ ;  /* 0x000000262b2b7223 */ /* 0x000fe200000100ff */
[----:B------:R-:W-:Y:S01]  /*58b0*/  HADD2 R41, R13, -1032, -1032 ;  /* 0xe408e4080d297430 */ /* 0x000fe20000000000 */
[----:B------:R-:W-:Y:S01]  /*58c0*/  LOP3.LUT R35, R14, 0xf000f0, RZ, 0xc0, !PT ;  /* 0x00f000f00e237812 */ /* 0x000fe200078ec0ff */
[----:B------:R-:W0:Y:S01]  /*58d0*/  LDS.64 R12, [UR4+0x8] ;  /* 0x00000804ff0c7984 */ /* 0x000e220008000a00 */
[----:B------:R-:W-:Y:S01]  /*58e0*/  HADD2.F32 R45, -RZ, R39.H0_H0 ;  /* 0x20000027ff2d7230 */ /* 0x000fe20000004100 */
[----:B------:R-:W-:Y:S01]  /*58f0*/  LOP3.LUT R26, R15, 0xf000f0, RZ, 0xc0, !PT ;  /* 0x00f000f00f1a7812 */ /* 0x000fe200078ec0ff */
[----:B------:R-:W-:Y:S01]  /*5900*/  HADD2.F32 R47, -RZ, R41.H0_H0 ;  /* 0x20000029ff2f7230 */ /* 0x000fe20000004100 */
[----:B------:R-:W-:Y:S01]  /*5910*/  SHF.R.U32.HI R14, RZ, 0x8, R14 ;  /* 0x00000008ff0e7819 */ /* 0x000fe2000001160e */
[----:B------:R-:W-:Y:S01]  /*5920*/  HADD2 R37, R40, -1032, -1032 ;  /* 0xe408e40828257430 */ /* 0x000fe20000000000 */
[----:B------:R-:W-:Y:S01]  /*5930*/  FFMA.FTZ R42, R38, R45, RZ ;  /* 0x0000002d262a7223 */ /* 0x000fe200000100ff */
[----:B------:R-:W-:Y:S01]  /*5940*/  HADD2.F32 R45, -RZ, R39.H1_H1 ;  /* 0x30000027ff2d7230 */ /* 0x000fe20000004100 */
[----:B------:R-:W-:Y:S01]  /*5950*/  FFMA.FTZ R39, R44, R27, R43 ;  /* 0x0000001b2c277223 */ /* 0x000fe2000001002b */
[----:B------:R-:W-:Y:S01]  /*5960*/  HADD2.F32 R44, -RZ, R41.H1_H1 ;  /* 0x30000029ff2c7230 */ /* 0x000fe20000004100 */
[----:B------:R-:W-:Y:S01]  /*5970*/  FFMA.FTZ R40, R38, R47, RZ ;  /* 0x0000002f26287223 */ /* 0x000fe200000100ff */
[----:B------:R-:W-:Y:S01]  /*5980*/  LOP3.LUT R41, R29, 0x64006400, RZ, 0xfc, !PT ;  /* 0x640064001d297812 */ /* 0x000fe200078efcff */
[----:B------:R-:W-:Y:S01]  /*5990*/  FFMA.FTZ R29, R27, R45, R42 ;  /* 0x0000002d1b1d7223 */ /* 0x000fe2000001002a */
[----:B------:R-:W-:Y:S01]  /*59a0*/  LOP3.LUT R45, R35, 0x64006400, RZ, 0xfc, !PT ;  /* 0x64006400232d7812 */ /* 0x000fe200078efcff */
[----:B------:R-:W-:Y:S01]  /*59b0*/  FFMA.FTZ R35, R27, R44, R40 ;  /* 0x0000002c1b237223 */ /* 0x000fe20000010028 */
[----:B------:R-:W-:Y:S01]  /*59c0*/  LOP3.LUT R43, R36, 0x64006400, RZ, 0xfc, !PT ;  /* 0x64006400242b7812 */ /* 0x000fe200078efcff */
[-C--:B------:R-:W-:Y:S01]  /*59d0*/  HFMA2 R40, R41, R18.reuse.H0_H0, -72, -72 ;  /* 0xd480d48029287431 */ /* 0x080fe20000040012 */
[----:B------:R-:W-:Y:S01]  /*59e0*/  LOP3.LUT R41, R26, 0x64006400, RZ, 0xfc, !PT ;  /* 0x640064001a297812 */ /* 0x000fe200078efcff */
[----:B------:R-:W-:Y:S01]  /*59f0*/  HADD2.F32 R49, -RZ, R37.H0_H0 ;  /* 0x20000025ff317230 */ /* 0x000fe20000004100 */
[----:B------:R-:W-:Y:S01]  /*5a00*/  SHF.R.U32.HI R15, RZ, 0x8, R15 ;  /* 0x00000008ff0f7819 */ /* 0x000fe2000001160f */
[----:B------:R-:W-:-:S02]  /*5a10*/  HFMA2 R26, R45, R18.H0_H0, -72, -72 ;  /* 0xd480d4802d1a7431 */ /* 0x000fc40000040012 */
[-C--:B------:R-:W-:Y:S01]  /*5a20*/  HFMA2 R36, R43, R18.reuse.H0_H0, -72, -72 ;  /* 0xd480d4802b247431 */ /* 0x080fe20000040012 */
[----:B------:R-:W-:Y:S01]  /*5a30*/  FFMA.FTZ R38, R38, R49, RZ ;  /* 0x0000003126267223 */ /* 0x000fe200000100ff */
[----:B------:R-:W-:Y:S02]  /*5a40*/  HADD2.F32 R44, -RZ, R37.H1_H1 ;  /* 0x30000025ff2c7230 */ /* 0x000fe40000004100 */
[----:B------:R-:W-:Y:S02]  /*5a50*/  HADD2.F32 R42, -RZ, R40.H0_H0 ;  /* 0x20000028ff2a7230 */ /* 0x000fe40000004100 */
[----:B------:R-:W-:Y:S01]  /*5a60*/  HFMA2 R37, R41, R18.H0_H0, -72, -72 ;  /* 0xd480d48029257431 */ /* 0x000fe20000040012 */
[----:B------:R-:W-:Y:S01]  /*5a70*/  FFMA.FTZ R27, R27, R44, R38 ;  /* 0x0000002c1b1b7223 */ /* 0x000fe20000010026 */
[----:B------:R-:W-:Y:S01]  /*5a80*/  HADD2.F32 R41, -RZ, R26.H0_H0 ;  /* 0x2000001aff297230 */ /* 0x000fe20000004100 */
[----:B------:R-:W-:Y:S01]  /*5a90*/  FFMA.FTZ R39, R42, R16, R39 ;  /* 0x000000102a277223 */ /* 0x000fe20000010027 */
[----:B------:R-:W-:-:S02]  /*5aa0*/  HADD2.F32 R43, -RZ, R36.H0_H0 ;  /* 0x20000024ff2b7230 */ /* 0x000fc40000004100 */
        /* <DEDUP_REMOVED lines=9> */
[----:B------:R-:W-:Y:S01]  /*5b40*/  LOP3.LUT R26, R19, 0xf000f, RZ, 0xc0, !PT ;  /* 0x000f000f131a7812 */ /* 0x000fe200078ec0ff */
        /* <DEDUP_REMOVED lines=13> */
[----:B------:R-:W-:Y:S01]  /*5c20*/  HADD2 R43, R27, -1032, -1032 ;  /* 0xe408e4081b2b7430 */ /* 0x000fe20000000000 */
        /* <DEDUP_REMOVED lines=9> */
[--C-:B------:R-:W-:Y:S01]  /*5cc0*/  HADD2.F32 R27, -RZ, R13.reuse.H0_H0 ;  /* 0x2000000dff1b7230 */ /* 0x100fe20000004100 */
[----:B------:R-:W-:Y:S01]  /*5cd0*/  FFMA.FTZ R36, R29, R41, R36 ;  /* 0x000000291d247223 */ /* 0x000fe20000010024 */
[----:B------:R-:W-:Y:S01]  /*5ce0*/  HADD2.F32 R26, -RZ, R13.H1_H1 ;  /* 0x3000000dff1a7230 */ /* 0x000fe20000004100 */
[----:B------:R-:W-:Y:S01]  /*5cf0*/  LOP3.LUT R14, R14, 0xf000f0, RZ, 0xc0, !PT ;  /* 0x00f000f00e0e7812 */ /* 0x000fe200078ec0ff */
[----:B------:R-:W-:Y:S01]  /*5d00*/  HADD2.F32 R40, -RZ, R39.H0_H0 ;  /* 0x20000027ff287230 */ /* 0x000fe20000004100 */
[----:B------:R-:W-:Y:S01]  /*5d10*/  LOP3.LUT R15, R15, 0x64006400, RZ, 0xfc, !PT ;  /* 0x640064000f0f7812 */ /* 0x000fe200078efcff */
[----:B------:R-:W-:-:S02]  /*5d20*/  HADD2.F32 R13, -RZ, R43.H1_H1 ;  /* 0x3000002bff0d7230 */ /* 0x000fc40000004100 */
[----:B------:R-:W-:Y:S01]  /*5d30*/  HADD2.F32 R42, -RZ, R35.H0_H0 ;  /* 0x20000023ff2a7230 */ /* 0x000fe20000004100 */
[----:B------:R-:W-:Y:S01]  /*5d40*/  FFMA.FTZ R16, R29, R40, R16 ;  /* 0x000000281d107223 */ /* 0x000fe20000010010 */
[----:B------:R-:W-:Y:S01]  /*5d50*/  HADD2.F32 R37, -RZ, R37.H1_H1 ;  /* 0x30000025ff257230 */ /* 0x000fe20000004100 */
[C---:B------:R-:W-:Y:S01]  /*5d60*/  FFMA.FTZ R40, R12.reuse, R13, R36 ;  /* 0x0000000d0c287223 */ /* 0x040fe20000010024 */
[----:B------:R-:W-:Y:S01]  /*5d70*/  LOP3.LUT R13, R23, 0x64006400, RZ, 0xfc, !PT ;  /* 0x64006400170d7812 */ /* 0x000fe200078efcff */
[----:B------:R-:W-:Y:S01]  /*5d80*/  HADD2.F32 R39, -RZ, R39.H1_H1 ;  /* 0x30000027ff277230 */ /* 0x000fe20000004100 */
[----:B------:R-:W-:Y:S01]  /*5d90*/  FFMA.FTZ R17, R29, R42, R17 ;  /* 0x0000002a1d117223 */ /* 0x000fe20000010011 */
[----:B------:R-:W-:Y:S01]  /*5da0*/  HADD2.F32 R35, -RZ, R35.H1_H1 ;  /* 0x30000023ff237230 */ /* 0x000fe20000004100 */
[----:B------:R-:W-:Y:S01]  /*5db0*/  FFMA.FTZ R38, R37, R12, R38 ;  /* 0x0000000c25267223 */ /* 0x000fe20000010026 */
        /* <DEDUP_REMOVED lines=13> */
[----:B------:R-:W-:Y:S02]  /*5e90*/  HADD2.F32 R29, -RZ, R37.H0_H0 ;  /* 0x20000025ff1d7230 */ /* 0x000fe40000004100 */
[----:B------:R-:W-:-:S03]  /*5ea0*/  HADD2.F32 R19, -RZ, R19.H1_H1 ;  /* 0x30000013ff137230 */ /* 0x000fc60000004100 */
[C---:B------:R-:W-:Y:S01]  /*5eb0*/  FFMA.FTZ R35, R27.reuse, R29, R36 ;  /* 0x0000001d1b237223 */ /* 0x040fe20000010024 */
[----:B------:R-:W-:Y:S02]  /*5ec0*/  HADD2.F32 R36, -RZ, R39.H0_H0 ;  /* 0x20000027ff247230 */ /* 0x000fe40000004100 */
[----:B------:R-:W-:Y:S02]  /*5ed0*/  HADD2.F32 R29, -RZ, R37.H1_H1 ;  /* 0x30000025ff1d7230 */ /* 0x000fe40000004100 */
[----:B------:R-:W-:Y:S01]  /*5ee0*/  HADD2.F32 R23, -RZ, R23.H1_H1 ;  /* 0x30000017ff177230 */ /* 0x000fe20000004100 */
[----:B------:R-:W-:Y:S01]  /*5ef0*/  FFMA.FTZ R42, R27, R36, R42 ;  /* 0x000000241b2a7223 */ /* 0x000fe2000001002a */
[----:B------:R-:W-:Y:S01]  /*5f00*/  HADD2.F32 R37, -RZ, R39.H1_H1 ;  /* 0x30000027ff257230 */ /* 0x000fe20000004100 */
[C---:B------:R-:W-:Y:S02]  /*5f10*/  FFMA.FTZ R27, R26.reuse, R19, R40 ;  /* 0x000000131a1b7223 */ /* 0x040fe40000010028 */
[----:B------:R-:W-:Y:S01]  /*5f20*/  FFMA.FTZ R19, R26, R29, R35 ;  /* 0x0000001d1a137223 */ /* 0x000fe20000010023 */
[----:B---3--:R-:W-:Y:S01]  /*5f30*/  LOP3.LUT R35, R8, 0xf000f, RZ, 0xc0, !PT ;  /* 0x000f000f08237812 */ /* 0x008fe200078ec0ff */
[----:B------:R-:W-:Y:S01]  /*5f40*/  FFMA.FTZ R36, R23, R26, R38 ;  /* 0x0000001a17247223 */ /* 0x000fe20000010026 */
[----:B------:R-:W-:Y:S01]  /*5f50*/  LOP3.LUT R38, R9, 0xf000f, RZ, 0xc0, !PT ;  /* 0x000f000f09267812 */ /* 0x000fe200078ec0ff */
[----:B------:R-:W-:Y:S01]  /*5f60*/  FFMA.FTZ R23, R26, R37, R42 ;  /* 0x000000251a177223 */ /* 0x000fe2000001002a */
[----:B------:R-:W-:-:S02]  /*5f70*/  LOP3.LUT R26, R8, 0xf000f0, RZ, 0xc0, !PT ;  /* 0x00f000f0081a7812 */ /* 0x000fc400078ec0ff */
[----:B-1----:R-:W-:Y:S02]  /*5f80*/  SHF.R.U32.HI R24, RZ, 0x8, R8 ;  /* 0x00000008ff187819 */ /* 0x002fe40000011608 */
[----:B------:R-:W-:Y:S02]  /*5f90*/  LOP3.LUT R29, R9, 0xf000f0, RZ, 0xc0, !PT ;  /* 0x00f000f0091d7812 */ /* 0x000fe400078ec0ff */
        /* <DEDUP_REMOVED lines=9> */
[--C-:B------:R-:W-:Y:S02]  /*6030*/  HADD2.F32 R44, -RZ, R8.reuse.H0_H0 ;  /* 0x20000008ff2c7230 */ /* 0x100fe40000004100 */
[----:B------:R-:W-:Y:S02]  /*6040*/  HADD2.F32 R41, -RZ, R8.H1_H1 ;  /* 0x30000008ff297230 */ /* 0x000fe40000004100 */
[----:B------:R-:W-:-:S02]  /*6050*/  HADD2 R42, R9, -1032, -1032 ;  /* 0xe408e408092a7430 */ /* 0x000fc40000000000 */
[----:B------:R-:W-:Y:S01]  /*6060*/  HADD2 R38, R39, -1032, -1032 ;  /* 0xe408e40827267430 */ /* 0x000fe20000000000 */
[----:B------:R-:W1:Y:S01]  /*6070*/  LDS.64 R8, [UR4+0x18] ;  /* 0x00001804ff087984 */ /* 0x000e620008000a00 */
[----:B0-----:R-:W-:Y:S02]  /*6080*/  HADD2.F32 R39, -RZ, R16.H0_H0 ;  /* 0x20000010ff277230 */ /* 0x001fe40000004100 */
[----:B------:R-:W-:Y:S01]  /*6090*/  HADD2.F32 R46, -RZ, R40.H0_H0 ;  /* 0x20000028ff2e7230 */ /* 0x000fe20000004100 */
[----:B------:R-:W-:Y:S01]  /*60a0*/  LOP3.LUT R47, R26, 0x64006400, RZ, 0xfc, !PT ;  /* 0x640064001a2f7812 */ /* 0x000fe200078efcff */
[----:B------:R-:W-:Y:S01]  /*60b0*/  HADD2.F32 R16, -RZ, R16.H1_H1 ;  /* 0x30000010ff107230 */ /* 0x000fe20000004100 */
[----:B------:R-:W-:Y:S02]  /*60c0*/  LOP3.LUT R35, R10, 0xf000f0, RZ, 0xc0, !PT ;  /* 0x00f000f00a237812 */ /* 0x000fe400078ec0ff */
        /* <DEDUP_REMOVED lines=27> */
[----:B------:R-:W-:Y:S02]  /*6280*/  HADD2.F32 R41, -RZ, R37.H0_H0 ;  /* 0x20000025ff297230 */ /* 0x000fe40000004100 */
        /* <DEDUP_REMOVED lines=29> */
[----:B------:R-:W-:Y:S02]  /*6460*/  HADD2.F32 R16, -RZ, R9.H1_H1 ;  /* 0x30000009ff107230 */ /* 0x000fe40000004100 */
[----:B------:R-:W-:Y:S02]  /*6470*/  HADD2.F32 R9, -RZ, R42.H0_H0 ;  /* 0x2000002aff097230 */ /* 0x000fe40000004100 */
[----:B------:R-:W-:Y:S02]  /*6480*/  HADD2.F32 R44, -RZ, R41.H0_H0 ;  /* 0x20000029ff2c7230 */ /* 0x000fe40000004100 */
[----:B------:R-:W-:Y:S02]  /*6490*/  HADD2.F32 R45, -RZ, R26.H0_H0 ;  /* 0x2000001aff2d7230 */ /* 0x000fe40000004100 */
[----:B------:R-:W-:Y:S02]  /*64a0*/  HADD2.F32 R8, -RZ, R8.H1_H1 ;  /* 0x30000008ff087230 */ /* 0x000fe40000004100 */
[----:B------:R-:W-:Y:S01]  /*64b0*/  HADD2.F32 R39, -RZ, R39.H1_H1 ;  /* 0x30000027ff277230 */ /* 0x000fe20000004100 */
[----:B------:R-:W-:Y:S01]  /*64c0*/  LOP3.LUT R10, R10, 0xf000f0, RZ, 0xc0, !PT ;  /* 0x00f000f00a0a7812 */ /* 0x000fe200078ec0ff */
[----:B------:R-:W-:Y:S01]  /*64d0*/  FFMA.FTZ R38, R40, R9, R38 ;  /* 0x0000000928267223 */ /* 0x000fe20000010026 */
[----:B------:R-:W-:Y:S01]  /*64e0*/  LOP3.LUT R24, R24, 0xf000f0, RZ, 0xc0, !PT ;  /* 0x00f000f018187812 */ /* 0x000fe200078ec0ff */
[C---:B------:R-:W-:Y:S01]  /*64f0*/  FFMA.FTZ R37, R40.reuse, R44, R37 ;  /* 0x0000002c28257223 */ /* 0x040fe20000010025 */
[----:B------:R-:W-:Y:S01]  /*6500*/  LOP3.LUT R25, R25, 0xf000f0, RZ, 0xc0, !PT ;  /* 0x00f000f019197812 */ /* 0x000fe200078ec0ff */
[----:B------:R-:W-:-:S02]  /*6510*/  FFMA.FTZ R29, R40, R45, R29 ;  /* 0x0000002d281d7223 */ /* 0x000fc4000001001d */
        /* <DEDUP_REMOVED lines=8> */
[----:B------:R-:W-:-:S02]  /*65a0*/  HFMA2 R10, R9, R18.H0_H0, -72, -72 ;  /* 0xd480d480090a7431 */ /* 0x000fc40000040012 */
[----:B------:R-:W-:Y:S01]  /*65b0*/  HADD2.F32 R43, -RZ, R42.H1_H1 ;  /* 0x3000002aff2b7230 */ /* 0x000fe20000004100 */
[C---:B------:R-:W-:Y:S01]  /*65c0*/  FFMA.FTZ R42, R8.reuse, R41, R37 ;  /* 0x00000029082a7223 */ /* 0x040fe20000010025 */
[-C--:B------:R-:W-:Y:S02]  /*65d0*/  HFMA2 R25, R25, R18.reuse.H0_H0, -72, -72 ;  /* 0xd480d48019197431 */ /* 0x080fe40000040012 */
[----:B------:R-:W-:Y:S02]  /*65e0*/  HFMA2 R9, R35, R18.H0_H0, -72, -72 ;  /* 0xd480d48023097431 */ /* 0x000fe40000040012 */
[----:B------:R-:W-:Y:S02]  /*65f0*/  HADD2.F32 R37, -RZ, R26.H1_H1 ;  /* 0x3000001aff257230 */ /* 0x000fe40000004100 */
[----:B------:R-:W-:Y:S02]  /*6600*/  HADD2.F32 R35, -RZ, R11.H0_H0 ;  /* 0x2000000bff237230 */ /* 0x000fe40000004100 */
[--C-:B------:R-:W-:Y:S01]  /*6610*/  HADD2.F32 R24, -RZ, R10.reuse.H0_H0 ;  /* 0x2000000aff187230 */ /* 0x100fe20000004100 */
        /* <DEDUP_REMOVED lines=9> */
[--C-:B------:R-:W-:Y:S01]  /*66b0*/  HADD2.F32 R39, -RZ, R9.reuse.H0_H0 ;  /* 0x20000009ff277230 */ /* 0x100fe20000004100 */
[----:B------:R-:W-:Y:S01]  /*66c0*/  FFMA.FTZ R38, R29, R16, R24 ;  /* 0x000000101d267223 */ /* 0x000fe20000010018 */
[--C-:B------:R-:W-:Y:S01]  /*66d0*/  HADD2.F32 R24, -RZ, R0.reuse.H0_H0 ;  /* 0x20000000ff187230 */ /* 0x100fe20000004100 */
[C---:B------:R-:W-:Y:S01]  /*66e0*/  FFMA.FTZ R25, R16.reuse, R25, R26 ;  /* 0x0000001910197223 */ /* 0x040fe2000001001a */
[----:B------:R-:W-:Y:S01]  /*66f0*/  HADD2.F32 R26, -RZ, R0.H1_H1 ;  /* 0x30000000ff1a7230 */ /* 0x000fe20000004100 */
[----:B------:R-:W-:Y:S01]  /*6700*/  FFMA.FTZ R29, R16, R35, R42 ;  /* 0x00000023101d7223 */ /* 0x000fe2000001002a */
[----:B------:R-:W-:Y:S01]  /*6710*/  HADD2.F32 R35, -RZ, R9.H1_H1 ;  /* 0x30000009ff237230 */ /* 0x000fe20000004100 */
[----:B------:R-:W-:-:S02]  /*6720*/  FFMA.FTZ R17, R17, R39, R8 ;  /* 0x0000002711117223 */ /* 0x000fc40000010008 */
[----:B------:R-:W0:Y:S01]  /*6730*/  LDS.64 R8, [UR4+0x20] ;  /* 0x00002004ff087984 */ /* 0x000e220008000a00 */
[----:B------:R-:W-:Y:S01]  /*6740*/  FMUL.FTZ R19, R24, R19 ;  /* 0x0000001318137220 */ /* 0x000fe20000410000 */
[--C-:B------:R-:W-:Y:S01]  /*6750*/  HADD2.F32 R11, -RZ, R34.reuse.H0_H0 ;  /* 0x20000022ff0b7230 */ /* 0x100fe20000004100 */
[----:B------:R-:W-:Y:S01]  /*6760*/  FMUL.FTZ R23, R26, R23 ;  /* 0x000000171a177220 */ /* 0x000fe20000410000 */
[----:B------:R-:W-:Y:S01]  /*6770*/  HADD2.F32 R10, -RZ, R34.H1_H1 ;  /* 0x30000022ff0a7230 */ /* 0x000fe20000004100 */
[----:B------:R-:W-:Y:S01]  /*6780*/  FFMA.FTZ R17, R16, R35, R17 ;  /* 0x0000002310117223 */ /* 0x000fe20000010011 */
[----:B------:R-:W-:Y:S01]  /*6790*/  F2FP.PACK_AB R19, RZ, R19 ;  /* 0x00000013ff13723e */ /* 0x000fe200000000ff */
[----:B------:R-:W-:Y:S01]  /*67a0*/  FMUL.FTZ R29, R24, R29 ;  /* 0x0000001d181d7220 */ /* 0x000fe20000410000 */
[----:B------:R-:W-:Y:S01]  /*67b0*/  F2FP.PACK_AB R23, RZ, R23 ;  /* 0x00000017ff17723e */ /* 0x000fe200000000ff */
[----:B------:R-:W-:Y:S02]  /*67c0*/  FMUL.FTZ R17, R26, R17 ;  /* 0x000000111a117220 */ /* 0x000fe40000410000 */
[----:B------:R-:W-:-:S02]  /*67d0*/  FMUL.FTZ R38, R11, R38 ;  /* 0x000000260b267220 */ /* 0x000fc40000410000 */
[C---:B------:R-:W-:Y:S01]  /*67e0*/  FMUL.FTZ R25, R10.reuse, R25 ;  /* 0x000000190a197220 */ /* 0x040fe20000410000 */
[----:B------:R-:W-:Y:S01]  /*67f0*/  F2FP.PACK_AB R29, RZ, R29 ;  /* 0x0000001dff1d723e */ /* 0x000fe200000000ff */
[----:B------:R-:W-:Y:S01]  /*6800*/  FMUL.FTZ R36, R11, R36 ;  /* 0x000000240b247220 */ /* 0x000fe20000410000 */
[----:B------:R-:W-:Y:S01]  /*6810*/  F2FP.PACK_AB R17, RZ, R17 ;  /* 0x00000011ff11723e */ /* 0x000fe200000000ff */
[----:B------:R-:W-:Y:S01]  /*6820*/  FMUL.FTZ R27, R10, R27 ;  /* 0x0000001b0a1b7220 */ /* 0x000fe20000410000 */
[----:B------:R-:W-:Y:S02]  /*6830*/  PRMT R19, R19, 0x5410, R23 ;  /* 0x0000541013137816 */ /* 0x000fe40000000017 */
[----:B------:R-:W-:Y:S02]  /*6840*/  F2FP.PACK_AB R38, RZ, R38 ;  /* 0x00000026ff26723e */ /* 0x000fe400000000ff */
[----:B------:R-:W-:Y:S01]  /*6850*/  F2FP.PACK_AB R25, RZ, R25 ;  /* 0x00000019ff19723e */ /* 0x000fe200000000ff */
[----:B------:R-:W-:Y:S01]  /*6860*/  HADD2 R3, R19, R3 ;  /* 0x0000000313037230 */ /* 0x000fe20000000000 */
[----:B------:R-:W-:-:S02]  /*6870*/  F2FP.PACK_AB R36, RZ, R36 ;  /* 0x00000024ff24723e */ /* 0x000fc400000000ff */
[----:B------:R-:W-:Y:S02]  /*6880*/  F2FP.PACK_AB R27, RZ, R27 ;  /* 0x0000001bff1b723e */ /* 0x000fe400000000ff */
[----:B------:R-:W-:Y:S02]  /*6890*/  PRMT R29, R29, 0x5410, R17 ;  /* 0x000054101d1d7816 */ /* 0x000fe40000000011 */
[----:B------:R-:W-:Y:S02]  /*68a0*/  PRMT R38, R38, 0x5410, R25 ;  /* 0x0000541026267816 */ /* 0x000fe40000000019 */
[----:B----4-:R-:W-:Y:S01]  /*68b0*/  LOP3.LUT R25, R4, 0xf000f, RZ, 0xc0, !PT ;  /* 0x000f000f04197812 */ /* 0x010fe200078ec0ff */
[----:B------:R-:W-:Y:S01]  /*68c0*/  HADD2 R3, R29, R3 ;  /* 0x000000031d037230 */ /* 0x000fe20000000000 */
[----:B------:R-:W-:Y:S02]  /*68d0*/  PRMT R36, R36, 0x5410, R27 ;  /* 0x0000541024247816 */ /* 0x000fe4000000001b */
        /* <DEDUP_REMOVED lines=8> */
[----:B------:R-:W-:Y:S01]  /*6960*/  HFMA2.MMA R16, R36, 1, 1, R28 ;  /* 0x3c003c0024107835 */ /* 0x000fe2000000001c */
[----:B------:R-:W-:Y:S01]  /*6970*/  LOP3.LUT R35, R35, 0x64006400, RZ, 0xfc, !PT ;  /* 0x6400640023237812 */ /* 0x000fe200078efcff */
[----:B------:R-:W-:Y:S01]  /*6980*/  HADD2 R4, R4, -1032, -1032 ;  /* 0xe408e40804047430 */ /* 0x000fe20000000000 */
[----:B------:R-:W-:Y:S02]  /*6990*/  LOP3.LUT R39, R37, 0x64006400, RZ, 0xfc, !PT ;  /* 0x6400640025277812 */ /* 0x000fe400078efcff */
[----:B------:R-:W-:Y:S01]  /*69a0*/  LOP3.LUT R5, R5, 0x64006400, RZ, 0xfc, !PT ;  /* 0x6400640005057812 */ /* 0x000fe200078efcff */
[----:B------:R-:W-:Y:S01]  /*69b0*/  HADD2 R37, R35, -1032, -1032 ;  /* 0xe408e40823257430 */ /* 0x000fe20000000000 */
[----:B------:R-:W-:Y:S01]  /*69c0*/  HFMA2.MMA R16, R38, 1, 1, R16 ;  /* 0x3c003c0026107835 */ /* 0x000fe20000000010 */
[----:B------:R-:W-:Y:S02]  /*69d0*/  HADD2 R35, R39, -1032, -1032 ;  /* 0xe408e40827237430 */ /* 0x000fe40000000000 */
[----:B------:R-:W-:-:S02]  /*69e0*/  HADD2 R38, R5, -1032, -1032 ;  /* 0xe408e40805267430 */ /* 0x000fc40000000000 */
[--C-:B------:R-:W-:Y:S02]  /*69f0*/  HADD2.F32 R39, -RZ, R4.reuse.H0_H0 ;  /* 0x20000004ff277230 */ /* 0x100fe40000004100 */
[----:B------:R-:W-:Y:S02]  /*6a00*/  HADD2.F32 R41, -RZ, R4.H1_H1 ;  /* 0x30000004ff297230 */ /* 0x000fe40000004100 */
[----:B------:R-:W1:Y:S01]  /*6a10*/  LDS.64 R4, [UR4+0x28] ;  /* 0x00002804ff047984 */ /* 0x000e620008000a00 */
[----:B0-----:R-:W-:Y:S02]  /*6a20*/  HADD2.F32 R36, -RZ, R8.H0_H0 ;  /* 0x20000008ff247230 */ /* 0x001fe40000004100 */
[----:B------:R-:W-:Y:S02]  /*6a30*/  HADD2.F32 R43, -RZ, R37.H0_H0 ;  /* 0x20000025ff2b7230 */ /* 0x000fe40000004100 */
[----:B------:R-:W-:Y:S02]  /*6a40*/  HADD2.F32 R47, -RZ, R38.H0_H0 ;  /* 0x20000026ff2f7230 */ /* 0x000fe40000004100 */
[----:B------:R-:W-:Y:S01]  /*6a50*/  HADD2.F32 R49, -RZ, R35.H0_H0 ;  /* 0x20000023ff317230 */ /* 0x000fe20000004100 */
[----:B------:R-:W-:Y:S01]  /*6a60*/  FFMA.FTZ R39, R39, R36, RZ ;  /* 0x0000002427277223 */ /* 0x000fe200000100ff */
[----:B------:R-:W-:Y:S01]  /*6a70*/  HADD2.F32 R8, -RZ, R8.H1_H1 ;  /* 0x30000008ff087230 */ /* 0x000fe20000004100 */
[----:B------:R-:W-:Y:S01]  /*6a80*/  FFMA.FTZ R43, R36, R43, RZ ;  /* 0x0000002b242b7223 */ /* 0x000fe200000100ff */
[----:B------:R-:W-:Y:S01]  /*6a90*/  HADD2.F32 R45, -RZ, R37.H1_H1 ;  /* 0x30000025ff2d7230 */ /* 0x000fe20000004100 */
[----:B------:R-:W-:Y:S01]  /*6aa0*/  LOP3.LUT R28, R6, 0xf000f0, RZ, 0xc0, !PT ;  /* 0x00f000f0061c7812 */ /* 0x000fe200078ec0ff */
[C---:B------:R-:W-:Y:S01]  /*6ab0*/  FFMA.FTZ R40, R36.reuse, R47, RZ ;  /* 0x0000002f24287223 */ /* 0x040fe200000100ff */
[----:B------:R-:W-:Y:S01]  /*6ac0*/  LOP3.LUT R23, R7, 0xf000f0, RZ, 0xc0, !PT ;  /* 0x00f000f007177812 */ /* 0x000fe200078ec0ff */
[----:B------:R-:W-:Y:S01]  /*6ad0*/  FFMA.FTZ R37, R36, R49, RZ ;  /* 0x0000003124257223 */ /* 0x000fe200000100ff */
[----:B------:R-:W-:Y:S01]  /*6ae0*/  HADD2.F32 R47, -RZ, R38.H1_H1 ;  /* 0x30000026ff2f7230 */ /* 0x000fe20000004100 */
[----:B------:R-:W-:Y:S01]  /*6af0*/  LOP3.LUT R29, R29, 0x64006400, RZ, 0xfc, !PT ;  /* 0x640064001d1d7812 */ /* 0x000fe200078efcff */
[----:B------:R-:W-:Y:S01]  /*6b00*/  FFMA.FTZ R36, R41, R8, R39 ;  /* 0x0000000829247223 */ /* 0x000fe20000010027 */
[----:B------:R-:W-:Y:S01]  /*6b10*/  LOP3.LUT R39, R27, 0x64006400, RZ, 0xfc, !PT ;  /* 0x640064001b277812 */ /* 0x000fe200078efcff */
[----:B------:R-:W-:Y:S01]  /*6b20*/  FFMA.FTZ R38, R8, R45, R43 ;  /* 0x0000002d08267223 */ /* 0x000fe2000001002b */
[----:B------:R-:W-:-:S02]  /*6b30*/  LOP3.LUT R41, R28, 0x64006400, RZ, 0xfc, !PT ;  /* 0x640064001c297812 */ /* 0x000fc400078efcff */
[----:B------:R-:W-:Y:S01]  /*6b40*/  LOP3.LUT R43, R23, 0x64006400, RZ, 0xfc, !PT ;  /* 0x64006400172b7812 */ /* 0x000fe200078efcff */
[-C--:B------:R-:W-:Y:S02]  /*6b50*/  HFMA2 R27, R29, R18.reuse.H0_H0, -72, -72 ;  /* 0xd480d4801d1b7431 */ /* 0x080fe40000040012 */
[----:B------:R-:W-:Y:S02]  /*6b60*/  HADD2.F32 R42, -RZ, R35.H1_H1 ;  /* 0x30000023ff2a7230 */ /* 0x000fe40000004100 */
[-C--:B------:R-:W-:Y:S02]  /*6b70*/  HFMA2 R29, R39, R18.reuse.H0_H0, -72, -72 ;  /* 0xd480d480271d7431 */ /* 0x080fe40000040012 */
[-C--:B------:R-:W-:Y:S02]  /*6b80*/  HFMA2 R23, R41, R18.reuse.H0_H0, -72, -72 ;  /* 0xd480d48029177431 */ /* 0x080fe40000040012 */
[----:B------:R-:W-:Y:S01]  /*6b90*/  HFMA2 R35, R43, R18.H0_H0, -72, -72 ;  /* 0xd480d4802b237431 */ /* 0x000fe20000040012 */
[C---:B------:R-:W-:Y:S01]  /*6ba0*/  FFMA.FTZ R28, R8.reuse, R47, R40 ;  /* 0x0000002f081c7223 */ /* 0x040fe20000010028 */
[----:B------:R-:W-:Y:S01]  /*6bb0*/  HADD2.F32 R25, -RZ, R9.H0_H0 ;  /* 0x20000009ff197230 */ /* 0x000fe20000004100 */
[----:B------:R-:W-:Y:S01]  /*6bc0*/  FFMA.FTZ R42, R8, R42, R37 ;  /* 0x0000002a082a7223 */ /* 0x000fe20000010025 */
[----:B------:R-:W-:-:S02]  /*6bd0*/  HADD2.F32 R39, -RZ, R27.H0_H0 ;  /* 0x2000001bff277230 */ /* 0x000fc40000004100 */
[----:B------:R-:W-:Y:S02]  /*6be0*/  HADD2.F32 R40, -RZ, R29.H0_H0 ;  /* 0x2000001dff287230 */ /* 0x000fe40000004100 */
[----:B------:R-:W-:Y:S02]  /*6bf0*/  HADD2.F32 R41, -RZ, R23.H0_H0 ;  /* 0x20000017ff297230 */ /* 0x000fe40000004100 */
[----:B------:R-:W-:Y:S01]  /*6c00*/  HADD2.F32 R37, -RZ, R35.H0_H0 ;  /* 0x20000023ff257230 */ /* 0x000fe20000004100 */
[----:B------:R-:W-:Y:S01]  /*6c10*/  FFMA.FTZ R36, R39, R25, R36 ;  /* 0x0000001927247223 */ /* 0x000fe20000010024 */
[----:B------:R-:W-:Y:S02]  /*6c20*/  HADD2.F32 R9, -RZ, R9.H1_H1 ;  /* 0x30000009ff097230 */ /* 0x000fe40000004100 */
        /* <DEDUP_REMOVED lines=9> */
[----:B------:R-:W-:-:S02]  /*6cc0*/  FFMA.FTZ R28, R9, R28, R38 ;  /* 0x0000001c091c7223 */ /* 0x000fc40000010026 */
[C---:B------:R-:W-:Y:S02]  /*6cd0*/  FFMA.FTZ R27, R9.reuse, R40, R41 ;  /* 0x00000028091b7223 */ /* 0x040fe40000010029 */
[----:B------:R-:W-:Y:S01]  /*6ce0*/  FFMA.FTZ R35, R9, R42, R37 ;  /* 0x0000002a09237223 */ /* 0x000fe20000010025 */
[----:B------:R-:W-:Y:S01]  /*6cf0*/  LOP3.LUT R9, R8, 0x64006400, RZ, 0xfc, !PT ;  /* 0x6400640008097812 */ /* 0x000fe200078efcff */
[--C-:B-1----:R-:W-:Y:S01]  /*6d00*/  HADD2.F32 R36, -RZ, R4.reuse.H0_H0 ;  /* 0x20000004ff247230 */ /* 0x102fe20000004100 */
[----:B------:R-:W-:Y:S01]  /*6d10*/  SHF.R.U32.HI R6, RZ, 0x8, R6 ;  /* 0x00000008ff067819 */ /* 0x000fe20000011606 */
[----:B------:R-:W-:Y:S01]  /*6d20*/  HADD2.F32 R8, -RZ, R4.H1_H1 ;  /* 0x30000004ff087230 */ /* 0x000fe20000004100 */
[----:B------:R-:W-:Y:S02]  /*6d30*/  SHF.R.U32.HI R7, RZ, 0x8, R7 ;  /* 0x00000008ff077819 */ /* 0x000fe40000011607 */
[----:B------:R-:W-:Y:S02]  /*6d40*/  LOP3.LUT R4, R19, 0xf000f, RZ, 0xc0, !PT ;  /* 0x000f000f13047812 */ /* 0x000fe400078ec0ff */
[----:B------:R-:W-:-:S02]  /*6d50*/  LOP3.LUT R23, R6, 0xf000f, RZ, 0xc0, !PT ;  /* 0x000f000f06177812 */ /* 0x000fc400078ec0ff */
[----:B------:R-:W-:Y:S02]  /*6d60*/  LOP3.LUT R25, R7, 0xf000f, RZ, 0xc0, !PT ;  /* 0x000f000f07197812 */ /* 0x000fe400078ec0ff */
[----:B------:R-:W-:Y:S01]  /*6d70*/  LOP3.LUT R4, R4, 0x64006400, RZ, 0xfc, !PT ;  /* 0x6400640004047812 */ /* 0x000fe200078efcff */
[----:B------:R-:W-:Y:S01]  /*6d80*/  HADD2 R37, R9, -1032, -1032 ;  /* 0xe408e40809257430 */ /* 0x000fe20000000000 */
[----:B------:R-:W-:Y:S02]  /*6d90*/  LOP3.LUT R23, R23, 0x64006400, RZ, 0xfc, !PT ;  /* 0x6400640017177812 */ /* 0x000fe400078efcff */
[----:B------:R-:W-:Y:S01]  /*6da0*/  LOP3.LUT R25, R25, 0x64006400, RZ, 0xfc, !PT ;  /* 0x6400640019197812 */ /* 0x000fe200078efcff */
[----:B------:R-:W-:Y:S02]  /*6db0*/  HADD2 R38, R4, -1032, -1032 ;  /* 0xe408e40804267430 */ /* 0x000fe40000000000 */
[----:B------:R-:W-:Y:S02]  /*6dc0*/  HADD2 R4, R23, -1032, -1032 ;  /* 0xe408e40817047430 */ /* 0x000fe40000000000 */
[----:B------:R-:W-:-:S02]  /*6dd0*/  HADD2.F32 R9, -RZ, R5.H0_H0 ;  /* 0x20000005ff097230 */ /* 0x000fc40000004100 */
[----:B------:R-:W-:Y:S02]  /*6de0*/  HADD2.F32 R39, -RZ, R37.H0_H0 ;  /* 0x20000025ff277230 */ /* 0x000fe40000004100 */
        /* <DEDUP_REMOVED lines=26> */
[----:B------:R-:W-:Y:S02]  /*6f90*/  HADD2.F32 R37, -RZ, R25.H1_H1 ;  /* 0x30000019ff257230 */ /* 0x000fe40000004100 */
[----:B------:R-:W-:Y:S01]  /*6fa0*/  HFMA2 R7, R7, R18.H0_H0, -72, -72 ;  /* 0xd480d48007077431 */ /* 0x000fe20000040012 */
[C---:B------:R-:W-:Y:S01]  /*6fb0*/  FFMA.FTZ R40, R8.reuse, R29, R40 ;  /* 0x0000001d08287223 */ /* 0x040fe20000010028 */
[----:B------:R-:W-:Y:S01]  /*6fc0*/  HADD2.F32 R6, -RZ, R17.H0_H0 ;  /* 0x20000011ff067230 */ /* 0x000fe20000004100 */
[----:B------:R-:W-:Y:S01]  /*6fd0*/  FFMA.FTZ R38, R8, R37, R35 ;  /* 0x0000002508267223 */ /* 0x000fe20000010023 */
[----:B------:R-:W-:-:S02]  /*6fe0*/  HADD2.F32 R25, -RZ, R19.H0_H0 ;  /* 0x20000013ff197230 */ /* 0x000fc40000004100 */
        /* <DEDUP_REMOVED lines=10> */
[----:B--2---:R-:W-:Y:S01]  /*7090*/  LOP3.LUT R19, R12, 0xf000f, RZ, 0xc0, !PT ;  /* 0x000f000f0c137812 */ /* 0x004fe200078ec0ff */
[----:B------:R-:W-:Y:S01]  /*70a0*/  FFMA.FTZ R6, R6, R23, R28 ;  /* 0x0000001706067223 */ /* 0x000fe2000001001c */
[----:B------:R-:W-:Y:S01]  /*70b0*/  LOP3.LUT R35, R13, 0xf000f, RZ, 0xc0, !PT ;  /* 0x000f000f0d237812 */ /* 0x000fe200078ec0ff */
[C---:B------:R-:W-:Y:S01]  /*70c0*/  FFMA.FTZ R7, R23.reuse, R8, R25 ;  /* 0x0000000817077223 */ /* 0x040fe20000010019 */
[----:B------:R-:W-:Y:S01]  /*70d0*/  LOP3.LUT R37, R14, 0xf000f, RZ, 0xc0, !PT ;  /* 0x000f000f0e257812 */ /* 0x000fe200078ec0ff */
[----:B------:R-:W-:Y:S01]  /*70e0*/  FFMA.FTZ R9, R23, R36, R29 ;  /* 0x0000002417097223 */ /* 0x000fe2000001001d */
[----:B------:R-:W-:Y:S01]  /*70f0*/  LOP3.LUT R38, R15, 0xf000f, RZ, 0xc0, !PT ;  /* 0x000f000f0f267812 */ /* 0x000fe200078ec0ff */
[----:B------:R-:W-:Y:S01]  /*7100*/  FFMA.FTZ R17, R23, R40, R17 ;  /* 0x0000002817117223 */ /* 0x000fe20000010011 */
[----:B0-----:R-:W-:-:S02]  /*7110*/  HADD2.F32 R36, -RZ, R4.H0_H0 ;  /* 0x20000004ff247230 */ /* 0x001fc40000004100 */
[----:B------:R-:W-:Y:S01]  /*7120*/  HADD2.F32 R23, -RZ, R4.H1_H1 ;  /* 0x30000004ff177230 */ /* 0x000fe20000004100 */
        /* <DEDUP_REMOVED lines=8> */
[--C-:B------:R-:W-:Y:S02]  /*71b0*/  HADD2.F32 R41, -RZ, R38.reuse.H0_H0 ;  /* 0x20000026ff297230 */ /* 0x100fe40000004100 */
[----:B------:R-:W-:Y:S02]  /*71c0*/  HADD2.F32 R43, -RZ, R37.H0_H0 ;  /* 0x20000025ff2b7230 */ /* 0x000fe40000004100 */
[----:B------:R-:W-:Y:S02]  /*71d0*/  HADD2.F32 R45, -RZ, R39.H0_H0 ;  /* 0x20000027ff2d7230 */ /* 0x000fe40000004100 */
[----:B------:R-:W-:Y:S01]  /*71e0*/  HADD2.F32 R47, -RZ, R35.H0_H0 ;  /* 0x20000023ff2f7230 */ /* 0x000fe20000004100 */
[----:B------:R-:W-:Y:S01]  /*71f0*/  FFMA.FTZ R41, R41, R36, RZ ;  /* 0x0000002429297223 */ /* 0x000fe200000100ff */
[----:B------:R-:W-:Y:S01]  /*7200*/  HADD2.F32 R44, -RZ, R38.H1_H1 ;  /* 0x30000026ff2c7230 */ /* 0x000fe20000004100 */
[----:B------:R-:W-:Y:S01]  /*7210*/  LOP3.LUT R27, R13, 0xf000f0, RZ, 0xc0, !PT ;  /* 0x00f000f00d1b7812 */ /* 0x000fe200078ec0ff */
[----:B------:R-:W-:Y:S01]  /*7220*/  FFMA.FTZ R40, R36, R43, RZ ;  /* 0x0000002b24287223 */ /* 0x000fe200000100ff */
[----:B------:R-:W-:Y:S01]  /*7230*/  LOP3.LUT R28, R12, 0xf000f0, RZ, 0xc0, !PT ;  /* 0x00f000f00c1c7812 */ /* 0x000fe200078ec0ff */
[----:B------:R-:W-:Y:S01]  /*7240*/  FFMA.FTZ R42, R36, R45, RZ ;  /* 0x0000002d242a7223 */ /* 0x000fe200000100ff */
        /* <DEDUP_REMOVED lines=8> */
[----:B------:R-:W-:Y:S01]  /*72d0*/  HADD2.F32 R43, -RZ, R39.H1_H1 ;  /* 0x30000027ff2b7230 */ /* 0x000fe20000004100 */
[----:B------:R-:W-:-:S02]  /*72e0*/  LOP3.LUT R37, R28, 0x64006400, RZ, 0xfc, !PT ;  /* 0x640064001c257812 */ /* 0x000fc400078efcff */
[----:B------:R-:W-:Y:S02]  /*72f0*/  LOP3.LUT R39, R29, 0x64006400, RZ, 0xfc, !PT ;  /* 0x640064001d277812 */ /* 0x000fe400078efcff */
[----:B------:R-:W-:Y:S01]  /*7300*/  LOP3.LUT R8, R15, 0xf000f0, RZ, 0xc0, !PT ;  /* 0x00f000f00f087812 */ /* 0x000fe200078ec0ff */
[-C--:B------:R-:W-:Y:S02]  /*7310*/  HFMA2 R28, R27, R18.reuse.H0_H0, -72, -72 ;  /* 0xd480d4801b1c7431 */ /* 0x080fe40000040012 */
[-C--:B------:R-:W-:Y:S01]  /*7320*/  HFMA2 R29, R37, R18.reuse.H0_H0, -72, -72 ;  /* 0xd480d480251d7431 */ /* 0x080fe20000040012 */
[----:B------:R-:W-:Y:S01]  /*7330*/  LOP3.LUT R37, R8, 0x64006400, RZ, 0xfc, !PT ;  /* 0x6400640008257812 */ /* 0x000fe200078efcff */
[-C--:B------:R-:W-:Y:S01]  /*7340*/  HFMA2 R27, R39, R18.reuse.H0_H0, -72, -72 ;  /* 0xd480d480271b7431 */ /* 0x080fe20000040012 */
[C---:B------:R-:W-:Y:S01]  /*7350*/  FFMA.FTZ R40, R23.reuse, R41, R40 ;  /* 0x0000002917287223 */ /* 0x040fe20000010028 */
[----:B------:R-:W-:Y:S01]  /*7360*/  HADD2.F32 R41, -RZ, R35.H1_H1 ;  /* 0x30000023ff297230 */ /* 0x000fe20000004100 */
[----:B------:R-:W-:Y:S01]  /*7370*/  FFMA.FTZ R42, R23, R43, R42 ;  /* 0x0000002b172a7223 */ /* 0x000fe2000001002a */
[----:B------:R-:W-:-:S02]  /*7380*/  HFMA2 R37, R37, R18.H0_H0, -72, -72 ;  /* 0xd480d48025257431 */ /* 0x000fc40000040012 */
        /* <DEDUP_REMOVED lines=13> */
[----:B------:R-:W-:Y:S02]  /*7460*/  SHF.R.U32.HI R12, RZ, 0x8, R12 ;  /* 0x00000008ff0c7819 */ /* 0x000fe4000001160c */
[----:B------:R-:W-:Y:S02]  /*7470*/  SHF.R.U32.HI R13, RZ, 0x8, R13 ;  /* 0x00000008ff0d7819 */ /* 0x000fe4000001160d */
[----:B------:R-:W-:Y:S01]  /*7480*/  SHF.R.U32.HI R14, RZ, 0x8, R14 ;  /* 0x00000008ff0e7819 */ /* 0x000fe2000001160e */
[C---:B------:R-:W-:Y:S01]  /*7490*/  FFMA.FTZ R25, R19.reuse, R28, R35 ;  /* 0x0000001c13197223 */ /* 0x040fe20000010023 */
[----:B------:R-:W-:Y:S01]  /*74a0*/  SHF.R.U32.HI R15, RZ, 0x8, R15 ;  /* 0x00000008ff0f7819 */ /* 0x000fe2000001160f */
[----:B------:R-:W-:Y:S01]  /*74b0*/  FFMA.FTZ R27, R8, R19, R36 ;  /* 0x00000013081b7223 */ /* 0x000fe20000010024 */
[----:B------:R-:W-:Y:S01]  /*74c0*/  LOP3.LUT R8, R12, 0xf000f, RZ, 0xc0, !PT ;  /* 0x000f000f0c087812 */ /* 0x000fe200078ec0ff */
[C---:B------:R-:W-:Y:S01]  /*74d0*/  FFMA.FTZ R23, R19.reuse, R38, R23 ;  /* 0x0000002613177223 */ /* 0x040fe20000010017 */
[----:B------:R-:W-:Y:S01]  /*74e0*/  LOP3.LUT R29, R14, 0xf000f, RZ, 0xc0, !PT ;  /* 0x000f000f0e1d7812 */ /* 0x000fe200078ec0ff */
[----:B------:R-:W-:Y:S01]  /*74f0*/  FFMA.FTZ R28, R19, R40, R39 ;  /* 0x00000028131c7223 */ /* 0x000fe20000010027 */
        /* <DEDUP_REMOVED lines=10> */
[----:B0-----:R-:W-:Y:S02]  /*75a0*/  HADD2.F32 R36, -RZ, R4.H0_H0 ;  /* 0x20000004ff247230 */ /* 0x001fe40000004100 */
[----:B------:R-:W-:Y:S02]  /*75b0*/  HADD2.F32 R38, -RZ, R29.H0_H0 ;  /* 0x2000001dff267230 */ /* 0x000fe40000004100 */
[----:B------:R-:W-:Y:S02]  /*75c0*/  HADD2.F32 R40, -RZ, R37.H0_H0 ;  /* 0x20000025ff287230 */ /* 0x000fe40000004100 */
[----:B------:R-:W-:-:S02]  /*75d0*/  HADD2.F32 R41, -RZ, R19.H0_H0 ;  /* 0x20000013ff297230 */ /* 0x000fc40000004100 */
[----:B------:R-:W-:Y:S01]  /*75e0*/  HADD2.F32 R39, -RZ, R35.H0_H0 ;  /* 0x20000023ff277230 */ /* 0x000fe20000004100 */
[----:B------:R-:W-:Y:S01]  /*75f0*/  FFMA.FTZ R27, R38, R36, R27 ;  /* 0x00000024261b7223 */ /* 0x000fe2000001001b */
[----:B------:R-:W-:Y:S01]  /*7600*/  HADD2.F32 R4, -RZ, R4.H1_H1 ;  /* 0x30000004ff047230 */ /* 0x000fe20000004100 */
[C---:B------:R-:W-:Y:S01]  /*7610*/  FFMA.FTZ R40, R36.reuse, R40, R23 ;  /* 0x0000002824287223 */ /* 0x040fe20000010017 */
[----:B------:R-:W-:Y:S01]  /*7620*/  HADD2.F32 R29, -RZ, R29.H1_H1 ;  /* 0x3000001dff1d7230 */ /* 0x000fe20000004100 */
[----:B------:R-:W-:Y:S01]  /*7630*/  FFMA.FTZ R23, R36, R41, R28 ;  /* 0x0000002924177223 */ /* 0x000fe2000001001c */
[----:B------:R-:W-:Y:S01]  /*7640*/  LOP3.LUT R12, R12, 0xf000f0, RZ, 0xc0, !PT ;  /* 0x00f000f00c0c7812 */ /* 0x000fe200078ec0ff */
[----:B------:R-:W-:Y:S01]  /*7650*/  FFMA.FTZ R39, R36, R39, R25 ;  /* 0x0000002724277223 */ /* 0x000fe20000010019 */
[----:B------:R-:W-:Y:S01]  /*7660*/  LOP3.LUT R28, R13, 0xf000f0, RZ, 0xc0, !PT ;  /* 0x00f000f00d1c7812 */ /* 0x000fe200078ec0ff */
[----:B------:R-:W-:Y:S01]  /*7670*/  FFMA.FTZ R25, R29, R4, R27 ;  /* 0x000000041d197223 */ /* 0x000fe2000001001b */
[----:B------:R-:W-:Y:S01]  /*7680*/  HADD2.F32 R35, -RZ, R35.H1_H1 ;  /* 0x30000023ff237230 */ /* 0x000fe20000004100 */
[----:B------:R-:W-:-:S02]  /*7690*/  LOP3.LUT R27, R12, 0x64006400, RZ, 0xfc, !PT ;  /* 0x640064000c1b7812 */ /* 0x000fc400078efcff */
[----:B------:R-:W-:Y:S02]  /*76a0*/  LOP3.LUT R14, R14, 0xf000f0, RZ, 0xc0, !PT ;  /* 0x00f000f00e0e7812 */ /* 0x000fe400078ec0ff */
[----:B------:R-:W-:Y:S02]  /*76b0*/  LOP3.LUT R29, R28, 0x64006400, RZ, 0xfc, !PT ;  /* 0x640064001c1d7812 */ /* 0x000fe400078efcff */
[----:B------:R-:W-:Y:S01]  /*76c0*/  LOP3.LUT R12, R15, 0xf000f0, RZ, 0xc0, !PT ;  /* 0x00f000f00f0c7812 */ /* 0x000fe200078ec0ff */
[----:B------:R-:W-:Y:S01]  /*76d0*/  FFMA.FTZ R13, R4, R35, R39 ;  /* 0x00000023040d7223 */ /* 0x000fe20000010027 */
[----:B------:R-:W-:Y:S01]  /*76e0*/  LOP3.LUT R15, R14, 0x64006400, RZ, 0xfc, !PT ;  /* 0x640064000e0f7812 */ /* 0x000fe200078efcff */
[-C--:B------:R-:W-:Y:S01]  /*76f0*/  HFMA2 R27, R27, R18.reuse.H0_H0, -72, -72 ;  /* 0xd480d4801b1b7431 */ /* 0x080fe20000040012 */
[----:B------:R-:W-:Y:S01]  /*7700*/  LOP3.LUT R35, R12, 0x64006400, RZ, 0xfc, !PT ;  /* 0x640064000c237812 */ /* 0x000fe200078efcff */
[----:B------:R-:W-:Y:S02]  /*7710*/  HFMA2 R29, R29, R18.H0_H0, -72, -72 ;  /* 0xd480d4801d1d7431 */ /* 0x000fe40000040012 */
[----:B------:R-:W-:-:S02]  /*7720*/  HADD2.F32 R8, -RZ, R5.H0_H0 ;  /* 0x20000005ff087230 */ /* 0x000fc40000004100 */
[----:B------:R-:W-:Y:S02]  /*7730*/  HADD2.F32 R19, -RZ, R19.H1_H1 ;  /* 0x30000013ff137230 */ /* 0x000fe40000004100 */
[-C--:B------:R-:W-:Y:S02]  /*7740*/  HFMA2 R15, R15, R18.reuse.H0_H0, -72, -72 ;  /* 0xd480d4800f0f7431 */ /* 0x080fe40000040012 */
[----:B------:R-:W-:Y:S02]  /*7750*/  HADD2.F32 R12, -RZ, R27.H0_H0 ;  /* 0x2000001bff0c7230 */ /* 0x000fe40000004100 */
[----:B------:R-:W-:Y:S02]  /*7760*/  HADD2.F32 R37, -RZ, R37.H1_H1 ;  /* 0x30000025ff257230 */ /* 0x000fe40000004100 */
[----:B------:R-:W-:Y:S02]  /*7770*/  HADD2.F32 R14, -RZ, R29.H0_H0 ;  /* 0x2000001dff0e7230 */ /* 0x000fe40000004100 */
[----:B------:R-:W-:Y:S01]  /*7780*/  HFMA2 R18, R35, R18.H0_H0, -72, -72 ;  /* 0xd480d48023127431 */ /* 0x000fe20000040012 */
[----:B------:R-:W-:Y:S01]  /*7790*/  FFMA.FTZ R23, R4, R19, R23 ;  /* 0x0000001304177223 */ /* 0x000fe20000010017 */
[----:B------:R-:W-:Y:S01]  /*77a0*/  HADD2.F32 R19, -RZ, R15.H0_H0 ;  /* 0x2000000fff137230 */ /* 0x000fe20000004100 */
[----:B------:R-:W-:Y:S01]  /*77b0*/  FFMA.FTZ R12, R12, R8, R25 ;  /* 0x000000080c0c7223 */ /* 0x000fe20000010019 */
[----:B------:R-:W-:Y:S01]  /*77c0*/  HADD2.F32 R5, -RZ, R5.H1_H1 ;  /* 0x30000005ff057230 */ /* 0x000fe20000004100 */
[----:B------:R-:W-:Y:S01]  /*77d0*/  FFMA.FTZ R37, R4, R37, R40 ;  /* 0x0000002504257223 */ /* 0x000fe20000010028 */
[----:B------:R-:W-:Y:S01]  /*77e0*/  HADD2.F32 R25, -RZ, R18.H0_H0 ;  /* 0x20000012ff197230 */ /* 0x000fe20000004100 */
[----:B------:R-:W-:Y:S01]  /*77f0*/  FFMA.FTZ R13, R8, R14, R13 ;  /* 0x0000000e080d7223 */ /* 0x000fe2000001000d */
[----:B------:R-:W-:-:S02]  /*7800*/  HADD2.F32 R4, -RZ, R27.H1_H1 ;  /* 0x3000001bff047230 */ /* 0x000fc40000004100 */
[----:B------:R-:W-:Y:S01]  /*7810*/  HADD2.F32 R14, -RZ, R29.H1_H1 ;  /* 0x3000001dff0e7230 */ /* 0x000fe20000004100 */
[----:B------:R-:W-:Y:S01]  /*7820*/  FMUL.FTZ R6, R11, R6 ;  /* 0x000000060b067220 */ /* 0x000fe20000410000 */
[----:B------:R-:W-:Y:S01]  /*7830*/  HADD2.F32 R28, -RZ, R15.H1_H1 ;  /* 0x3000000fff1c7230 */ /* 0x000fe20000004100 */
[----:B------:R-:W-:Y:S01]  /*7840*/  FMUL.FTZ R7, R10, R7 ;  /* 0x000000070a077220 */ /* 0x000fe20000410000 */
[----:B------:R-:W-:Y:S01]  /*7850*/  HADD2.F32 R18, -RZ, R18.H1_H1 ;  /* 0x30000012ff127230 */ /* 0x000fe20000004100 */
[C---:B------:R-:W-:Y:S02]  /*7860*/  FFMA.FTZ R19, R8.reuse, R19, R37 ;  /* 0x0000001308137223 */ /* 0x040fe40000010025 */
[----:B------:R-:W-:Y:S02]  /*7870*/  FFMA.FTZ R23, R8, R25, R23 ;  /* 0x0000001908177223 */ /* 0x000fe40000010017 */
        /* <DEDUP_REMOVED lines=16> */
[----:B------:R-:W-:Y:S01]  /*7980*/  F2FP.PACK_AB R13, RZ, R13 ;  /* 0x0000000dff0d723e */ /* 0x000fe200000000ff */
[----:B------:R-:W-:Y:S01]  /*7990*/  HFMA2.MMA R16, R6, 1, 1, R16 ;  /* 0x3c003c0006107835 */ /* 0x000fe20000000010 */
[----:B------:R-:W-:Y:S02]  /*79a0*/  F2FP.PACK_AB R19, RZ, R19 ;  /* 0x00000013ff13723e */ /* 0x000fe400000000ff */
[----:B------:R-:W-:Y:S02]  /*79b0*/  F2FP.PACK_AB R23, RZ, R23 ;  /* 0x00000017ff17723e */ /* 0x000fe400000000ff */
[----:B------:R-:W-:Y:S02]  /*79c0*/  PRMT R9, R9, 0x5410, R17 ;  /* 0x0000541009097816 */ /* 0x000fe40000000011 */
[----:B------:R-:W-:-:S02]  /*79d0*/  PRMT R4, R4, 0x5410, R13 ;  /* 0x0000541004047816 */ /* 0x000fc4000000000d */
[----:B------:R-:W-:Y:S01]  /*79e0*/  PRMT R19, R19, 0x5410, R23 ;  /* 0x0000541013137816 */ /* 0x000fe20000000017 */
[----:B------:R-:W-:-:S03]  /*79f0*/  HADD2 R3, R9, R3 ;  /* 0x0000000309037230 */ /* 0x000fc60000000000 */
[----:B------:R-:W-:Y:S01]  /*7a00*/  HFMA2.MMA R28, R4, 1, 1, R16 ;  /* 0x3c003c00041c7835 */ /* 0x000fe20000000010 */
[----:B------:R-:W-:Y:S02]  /*7a10*/  HADD2 R3, R19, R3 ;  /* 0x0000000313037230 */ /* 0x000fe40000000000 */
.L_x_4410:
[C---:B------:R-:W-:Y:S01]  /*7a20*/  ISETP.GE.AND P0, PT, R21.reuse, c[0x0][0x1b4], PT ;  /* 0x00006d0015007a0c */ /* 0x040fe20003f06270 */
[----:B------:R-:W-:Y:S01]  /*7a30*/  IMAD.MOV.U32 R5, RZ, RZ, c[0x0][0x18c] ;  /* 0x00006300ff057624 */ /* 0x000fe200078e00ff */
[----:B------:R-:W-:Y:S01]  /*7a40*/  ISETP.LT.AND P3, PT, R21, R22, PT ;  /* 0x000000161500720c */ /* 0x000fe20003f61270 */
[----:B------:R-:W-:-:S03]  /*7a50*/  UIADD3 UR4, UR4, 0x40, URZ ;  /* 0x0000004004047890 */ /* 0x000fc6000fffe03f */
[----:B------:R-:W-:-:S04]  /*7a60*/  LEA R32, P1, R5, R32, 0x4 ;  /* 0x0000002005207211 */ /* 0x000fc800078220ff */
[----:B------:R-:W-:-:S05]  /*7a70*/  LEA.HI.X R33, R5, R33, R20, 0x4, P1 ;  /* 0x0000002105217211 */ /* 0x000fca00008f2414 */
[----:B------:R-:W-:Y:S05]  /*7a80*/  @!P0 BRA P3, `(.L_x_4411) ;  /* 0xffffdb4000008947 */ /* 0x000fea000183ffff */
.L_x_4409:
[----:B------:R-:W-:Y:S05]  /*7a90*/  @P2 EXIT ;  /* 0x000000000000294d */ /* 0x000fea0003800000 */
[----:B------:R-:W0:Y:S04]  /*7aa0*/  S2R R0, SR_CTAID.X ;  /* 0x0000000000007919 */ /* 0x000e280000002500 */
[----:B-----5:R-:W0:Y:S04]  /*7ab0*/  S2R R5, SR_TID.X ;  /* 0x0000000000057919 */ /* 0x020e280000002100 */
[----:B------:R-:W1:Y:S01]  /*7ac0*/  S2R R7, SR_CTAID.Y ;  /* 0x0000000000077919 */ /* 0x000e620000002600 */
        /* <DEDUP_REMOVED lines=13> */
.L_x_4415:
[----:B------:R-:W0:Y:S02]  /*7ba0*/  LDS R2, [R0] ;  /* 0x0000000000027984 */ /* 0x000e240000000800 */
[----:B0-----:R-:W-:-:S10]  /*7bb0*/  HFMA2.MMA R3, R2, 1, 1, R7 ;  /* 0x3c003c0002037835 */ /* 0x001fd40000000007 */
[----:B------:R-:W0:Y:S02]  /*7bc0*/  ATOMS.CAST.SPIN R3, [R0], R2, R3 ;  /* 0x000000020003738d */ /* 0x000e240001800003 */
[----:B0-----:R-:W-:-:S13]  /*7bd0*/  ISETP.EQ.U32.AND P0, PT, R3, 0x1, PT ;  /* 0x000000010300780c */ /* 0x001fda0003f02070 */
[----:B------:R-:W-:Y:S05]  /*7be0*/  @!P0 BRA `(.L_x_4415) ;  /* 0xffffffb000008947 */ /* 0x000fea000383ffff */
[----:B------:R-:W-:Y:S05]  /*7bf0*/  BRA `(.L_x_4413) ;  /* 0x0000003000007947 */ /* 0x000fea0003800000 */
.L_x_4414:
[----:B------:R-:W2:Y:S02]  /*7c00*/  LD.E R0, [R4.64] ;  /* 0x0000000604007980 */ /* 0x000ea4000c101900 */
[----:B--2---:R-:W-:-:S05]  /*7c10*/  IMAD.IADD R3, R7, 0x1, R0 ;  /* 0x0000000107037824 */ /* 0x004fca00078e0200 */
[----:B------:R0:W-:Y:S02]  /*7c20*/  ST.E [R4.64], R3 ;  /* 0x0000000304007985 */ /* 0x0001e4000c101906 */
.L_x_4413:
[----:B------:R-:W-:Y:S05]  /*7c30*/  BSYNC B0 ;  /* 0x0000000000007941 */ /* 0x000fea0003800000 */
.L_x_4412:
[----:B------:R-:W2:Y:S02]  /*7c40*/  ATOM.E.ADD.F16x2.RN.STRONG.GPU P0, RZ, [R4.64+0x4], R31 ;  /* 0x0000041f04ff798a */ /* 0x000ea4000810e9c6 */
[----:B--2---:R-:W-:Y:S05]  /*7c50*/  @P0 EXIT ;  /* 0x000000000000094d */ /* 0x004fea0003800000 */
[----:B------:R-:W1:Y:S02]  /*7c60*/  QSPC.E.S P0, RZ, [R4+0x4] ;  /* 0x0000040004ff73aa */ /* 0x000e640000000500 */
[----:B-1----:R-:W-:Y:S05]  /*7c70*/  @!P0 BRA `(.L_x_4416) ;  /* 0x0000008000008947 */ /* 0x002fea0003800000 */
[----:B0-----:R-:W-:-:S04]  /*7c80*/  IADD3 R4, R4, 0x4, RZ ;  /* 0x0000000404047810 */ /* 0x001fc80007ffe0ff */
[----:B------:R-:W-:-:S05]  /*7c90*/  LOP3.LUT R4, R4, 0xffffff, RZ, 0xc0, !PT ;  /* 0x00ffffff04047812 */ /* 0x000fca00078ec0ff */
.L_x_4417:
[----:B------:R-:W0:Y:S02]  /*7ca0*/  LDS R2, [R4] ;  /* 0x0000000004027984 */ /* 0x000e240000000800 */
[----:B0-----:R-:W-:-:S06]  /*7cb0*/  HADD2 R3, R2, R31 ;  /* 0x0000001f02037230 */ /* 0x001fcc0000000000 */
[----:B------:R-:W0:Y:S02]  /*7cc0*/  ATOMS.CAST.SPIN R3, [R4], R2, R3 ;  /* 0x000000020403738d */ /* 0x000e240001800003 */
[----:B0-----:R-:W-:-:S13]  /*7cd0*/  ISETP.EQ.U32.AND P0, PT, R3, 0x1, PT ;  /* 0x000000010300780c */ /* 0x001fda0003f02070 */
[----:B------:R-:W-:Y:S05]  /*7ce0*/  @!P0 BRA `(.L_x_4417) ;  /* 0xffffffb000008947 */ /* 0x000fea000383ffff */
[----:B------:R-:W-:Y:S05]  /*7cf0*/  EXIT ;  /* 0x000000000000794d */ /* 0x000fea0003800000 */
.L_x_4416:
[----:B------:R-:W2:Y:S02]  /*7d00*/  LD.E R0, [R4.64+0x4] ;  /* 0x0000040604007980 */ /* 0x000ea4000c101900 */
[----:B0-2---:R-:W-:-:S05]  /*7d10*/  IMAD.IADD R3, R31, 0x1, R0 ;  /* 0x000000011f037824 */ /* 0x005fca00078e0200 */
[----:B------:R-:W-:Y:S01]  /*7d20*/  ST.E [R4.64+0x4], R3 ;  /* 0x0000040304007985 */ /* 0x000fe2000c101906 */
[----:B------:R-:W-:Y:S05]  /*7d30*/  EXIT ;  /* 0x000000000000794d */ /* 0x000fea0003800000 */
.L_x_4418:
        /* <DEDUP_REMOVED lines=12> */
.L_x_4816:


//--------------------- .text._Z23gemm_half_q_half_kernelILi1ELi140ELb1ELb1ELi64EEvPK6__halfPKjS4_S2_PS0_iiiiPKtS7_iiiiiibS2_i --------------------------
	.section	.text._Z23gemm_half_q_half_kernelILi1ELi140ELb1ELb1ELi64EEvPK6__halfPKjS4_S2_PS0_iiiiPKtS7_iiiiiibS2_i,"ax",@progbits
	.sectioninfo	@"SHI_REGISTERS=47"
	.align	128
        .global         _Z23gemm_half_q_half_kernelILi1ELi140ELb1ELb1ELi64EEvPK6__halfPKjS4_S2_PS0_iiiiPKtS7_iiiiiibS2_i
        .type           _Z23gemm_half_q_half_kernelILi1ELi140ELb1ELb1ELi64EEvPK6__halfPKjS4_S2_PS0_iiiiPKtS7_iiiiiibS2_i,@function
        .size           _Z23gemm_half_q_half_kernelILi1ELi140ELb1ELb1ELi64EEvPK6__halfPKjS4_S2_PS0_iiiiPKtS7_iiiiiibS2_i,(.L_x_4817 - _Z23gemm_half_q_half_kernelILi1ELi140ELb1ELb1ELi64EEvPK6__halfPKjS4_S2_PS0_iiiiPKtS7_iiiiiibS2_i)
        .other          _Z23gemm_half_q_half_kernelILi1ELi140ELb1ELb1ELi64EEvPK6__halfPKjS4_S2_PS0_iiiiPKtS7_iiiiiibS2_i,@"STO_CUDA_ENTRY STV_DEFAULT"
_Z23gemm_half_q_half_kernelILi1ELi140ELb1ELb1ELi64EEvPK6__halfPKjS4_S2_PS0_iiiiPKtS7_iiiiiibS2_i:
.text._Z23gemm_half_q_half_kernelILi1ELi140ELb1ELb1ELi64EEvPK6__halfPKjS4_S2_PS0_iiiiPKtS7_iiiiiibS2_i:
        /* <DEDUP_REMOVED lines=46> */
.L_x_4420:
[----:B------:R-:W-:Y:S05]  /*02e0*/  BSYNC B0 ;  /* 0x0000000000007941 */ /* 0x000fea0003800000 */
.L_x_4419:
        /* <DEDUP_REMOVED lines=22> */
.L_x_4422:
        /* <DEDUP_REMOVED lines=43> */
.L_x_4421:
        /* <DEDUP_REMOVED lines=15> */
[----:B0-----:R-:W-:Y:S02]  /*07f0*/  @P3 IMNMX R8, R21, c[0x0][0x1b4], PT ;  /* 0x00006d0015083a17 */ /* 0x001fe40003800200 */
        /* <DEDUP_REMOVED lines=35> */
[----:B------:R-:W-:-:S04]  /*0a30*/  SHF.R.S32.HI R5, RZ, 0x1f, R7 ;  /* 0x0000001fff057819 */ /* 0x000fc80000011407 */
[----:B------:R-:W-:-:S05]  /*0a40*/  IADD3 R3, R9, R3, R6 ;  /* 0x0000000309037210 */ /* 0x000fca0007ffe006 */
        /* <DEDUP_REMOVED lines=23> */
.L_x_4428:
        /* <DEDUP_REMOVED lines=211> */
.L_x_4424:
        /* <DEDUP_REMOVED lines=200> */
.L_x_4425:
        /* <DEDUP_REMOVED lines=199> */
.L_x_4426:
        /* <DEDUP_REMOVED lines=179> */
[----:B------:R-:W-:Y:S02]  /*3d10*/  HADD2.F32 R13, -RZ, R27.H0_H0 ;  /* 0x2000001bff0d7230 */ /* 0x000fe40000004100 */
        /* <DEDUP_REMOVED lines=18> */
.L_x_4427:
        /* <DEDUP_REMOVED lines=9> */
.L_x_4423:
[----:B------:R-:W-:-:S04]  /*3ed0*/  ISETP.GE.AND P0, PT, R21, R2, PT ;  /* 0x000000021500720c */ /* 0x000fc80003f06270 */
[----:B------:R-:W-:-:S13]  /*3ee0*/  ISETP.GE.OR P0, PT, R21, c[0x0][0x1b4], P0 ;  /* 0x00006d0015007a0c */ /* 0x000fda0000706670 */
[----:B------:R-:W-:Y:S05]  /*3ef0*/  @P0 BRA `(.L_x_4429) ;  /* 0x000024f000000947 */ /* 0x000fea0003800000 */
[----:B------:R-:W-:-:S05]  /*3f00*/  IMAD.MOV.U32 R22, RZ, RZ, c[0x0][0x18c] ;  /* 0x00006300ff167624 */ /* 0x000fca00078e00ff */
[----:B------:R-:W-:Y:S02]  /*3f10*/  SHF.R.S32.HI R22, RZ, 0x1f, R22 ;  /* 0x0000001fff167819 */ /* 0x000fe40000011416 */
.L_x_4431:
        /* <DEDUP_REMOVED lines=581> */
.L_x_4430:
        /* <DEDUP_REMOVED lines=8> */
.L_x_4429:
[----:B------:R-:W-:-:S04]  /*63f0*/  ISETP.GE.AND P0, PT, R21, R2, PT ;  /* 0x000000021500720c */ /* 0x000fc80003f06270 */
[----:B------:R-:W-:-:S13]  /*6400*/  ISETP.GE.OR P0, PT, R21, c[0x0][0x1b8], P0 ;  /* 0x00006e0015007a0c */ /* 0x000fda0000706670 */
[----:B------:R-:W-:Y:S05]  /*6410*/  @P0 BRA `(.L_x_4432) ;  /* 0x000014c000000947 */ /* 0x000fea0003800000 */
.L_x_4434:
[----:B------:R-:W-:Y:S01]  /*6420*/  ISETP.NE.AND P0, PT, R21, R25, PT ;  /* 0x000000191500720c */ /* 0x000fe20003f05270 */
[----:B------:R-:W-:-:S12]  /*6430*/  IMAD.MOV.U32 R31, RZ, RZ, c[0x0][0x18c] ;  /* 0x00006300ff1f7624 */ /* 0x000fd800078e00ff */
[----:B------:R-:W-:Y:S01]  /*6440*/  @!P0 IADD3 R24, R24, 0x1, RZ ;  /* 0x0000000118188810 */ /* 0x000fe20007ffe0ff */
[----:B-----5:R-:W-:Y:S01]  /*6450*/  @!P0 IMAD.MOV.U32 R11, RZ, RZ, 0x2 ;  /* 0x00000002ff0b8424 */ /* 0x020fe200078e00ff */
        /* <DEDUP_REMOVED lines=26> */
[----:B------:R-:W-:Y:S02]  /*6600*/  LOP3.LUT R33, R12, 0x20002, R33, 0xf8, !PT ;  /* 0x000200020c217812 */ /* 0x000fe400078ef821 */
[----:B------:R-:W-:Y:S02]  /*6610*/  LOP3.LUT R13, R17, 0x70007, RZ, 0xc0, !PT ;  /* 0x00070007110d7812 */ /* 0x000fe400078ec0ff */
[----:B------:R-:W-:Y:S02]  /*6620*/  LOP3.LUT R12, R16, 0x70007, RZ, 0xc0, !PT ;  /* 0x00070007100c7812 */ /* 0x000fe400078ec0ff */
[----:B0-----:R-:W-:-:S02]  /*6630*/  LOP3.LUT R14, R18, 0x70007, RZ, 0xc0, !PT ;  /* 0x00070007120e7812 */ /* 0x001fc400078ec0ff */
[----:B------:R-:W-:Y:S02]  /*6640*/  LOP3.LUT R15, R34, 0x64006400, RZ, 0xfc, !PT ;  /* 0x64006400220f7812 */ /* 0x000fe400078efcff */
[----:B------:R-:W-:Y:S02]  /*6650*/  LOP3.LUT R13, R13, 0x64006400, RZ, 0xfc, !PT ;  /* 0x640064000d0d7812 */ /* 0x000fe400078efcff */
[----:B------:R-:W-:Y:S01]  /*6660*/  LOP3.LUT R12, R12, 0x64006400, RZ, 0xfc, !PT ;  /* 0x640064000c0c7812 */ /* 0x000fe200078efcff */
[----:B------:R-:W-:Y:S01]  /*6670*/  HFMA2 R34, R15, R32.H1_H1, -132, -132 ;  /* 0xd820d8200f227431 */ /* 0x000fe20000060020 */
[----:B------:R-:W-:Y:S01]  /*6680*/  LOP3.LUT R35, R19, 0x70007, RZ, 0xc0, !PT ;  /* 0x0007000713237812 */ /* 0x000fe200078ec0ff */
[----:B------:R-:W-:Y:S01]  /*6690*/  HADD2 R13, R13, -1028, -1028 ;  /* 0xe404e4040d0d7430 */ /* 0x000fe20000000000 */
[----:B------:R-:W-:Y:S01]  /*66a0*/  LOP3.LUT R14, R14, 0x64006400, RZ, 0xfc, !PT ;  /* 0x640064000e0e7812 */ /* 0x000fe200078efcff */
[----:B------:R-:W-:Y:S01]  /*66b0*/  HADD2 R15, R12, -1028, -1028 ;  /* 0xe404e4040c0f7430 */ /* 0x000fe20000000000 */
[----:B------:R-:W-:-:S02]  /*66c0*/  LOP3.LUT R35, R35, 0x64006400, RZ, 0xfc, !PT ;  /* 0x6400640023237812 */ /* 0x000fc400078efcff */
[----:B------:R-:W-:Y:S01]  /*66d0*/  SHF.R.U32.HI R17, RZ, 0x6, R17 ;  /* 0x00000006ff117819 */ /* 0x000fe20000011611 */
[----:B------:R-:W-:Y:S01]  /*66e0*/  HADD2 R37, R14, -1028, -1028 ;  /* 0xe404e4040e257430 */ /* 0x000fe20000000000 */
[----:B------:R-:W-:Y:S01]  /*66f0*/  LOP3.LUT R38, R19, 0x380038, RZ, 0xc0, !PT ;  /* 0x0038003813267812 */ /* 0x000fe200078ec0ff */
[----:B------:R-:W-:Y:S02]  /*6700*/  HADD2 R35, R35, -1028, -1028 ;  /* 0xe404e40423237430 */ /* 0x000fe40000000000 */
[-C--:B-1----:R-:W-:Y:S01]  /*6710*/  HFMA2 R14, R15, R20.reuse, RZ.H0_H0 ;  /* 0x000000140f0e7231 */ /* 0x082fe200000400ff */
[----:B------:R-:W-:Y:S01]  /*6720*/  LOP3.LUT R15, R16, 0x380038, RZ, 0xc0, !PT ;  /* 0x00380038100f7812 */ /* 0x000fe200078ec0ff */
[-C--:B------:R-:W-:Y:S02]  /*6730*/  HFMA2.MMA R13, R13, R20.reuse, RZ ;  /* 0x000000140d0d7235 */ /* 0x080fe400000000ff */
[----:B------:R-:W-:Y:S01]  /*6740*/  HFMA2.MMA R12, R37, R20, RZ ;  /* 0x00000014250c7235 */ /* 0x000fe200000000ff */
[----:B------:R-:W-:Y:S01]  /*6750*/  HFMA2 R37, R35, R20, RZ.H0_H0 ;  /* 0x0000001423257231 */ /* 0x000fe200000400ff */
[----:B------:R-:W-:-:S02]  /*6760*/  LOP3.LUT R39, R15, 0x64006400, RZ, 0xfc, !PT ;  /* 0x640064000f277812 */ /* 0x000fc400078efcff */
[----:B------:R-:W-:Y:S01]  /*6770*/  LOP3.LUT R35, R18, 0x380038, RZ, 0xc0, !PT ;  /* 0x0038003812237812 */ /* 0x000fe200078ec0ff */
[-C--:B------:R-:W-:Y:S01]  /*6780*/  HFMA2.MMA R13, R34, R21.reuse, R13 ;  /* 0x00000015220d7235 */ /* 0x080fe2000000000d */
[----:B------:R-:W-:Y:S01]  /*6790*/  SHF.R.U32.HI R34, RZ, 0x6, R16 ;  /* 0x00000006ff227819 */ /* 0x000fe20000011610 */
[-C--:B------:R-:W-:Y:S01]  /*67a0*/  HFMA2 R39, R39, R32.reuse.H1_H1, -132, -132 ;  /* 0xd820d82027277431 */ /* 0x080fe20000060020 */
[----:B------:R-:W-:Y:S02]  /*67b0*/  LOP3.LUT R20, R17, 0x70007, RZ, 0xc0, !PT ;  /* 0x0007000711147812 */ /* 0x000fe400078ec0ff */
[----:B------:R-:W-:Y:S02]  /*67c0*/  LOP3.LUT R35, R35, 0x64006400, RZ, 0xfc, !PT ;  /* 0x6400640023237812 */ /* 0x000fe400078efcff */
[----:B------:R-:W-:Y:S01]  /*67d0*/  LOP3.LUT R36, R34, 0x70007, RZ, 0xc0, !PT ;  /* 0x0007000722247812 */ /* 0x000fe200078ec0ff */
[----:B------:R-:W-:Y:S01]  /*67e0*/  HFMA2.MMA R14, R39, R21, R14 ;  /* 0x00000015270e7235 */ /* 0x000fe2000000000e */
[----:B------:R-:W-:Y:S01]  /*67f0*/  LOP3.LUT R20, R20, 0x64006400, RZ, 0xfc, !PT ;  /* 0x6400640014147812 */ /* 0x000fe200078efcff */
[----:B------:R-:W-:Y:S01]  /*6800*/  HFMA2 R35, R35, R32.H1_H1, -132, -132 ;  /* 0xd820d82023237431 */ /* 0x000fe20000060020 */
[----:B------:R-:W-:-:S02]  /*6810*/  LOP3.LUT R15, R38, 0x64006400, RZ, 0xfc, !PT ;  /* 0x64006400260f7812 */ /* 0x000fc400078efcff */
[----:B------:R-:W-:Y:S01]  /*6820*/  LOP3.LUT R36, R36, 0x64006400, RZ, 0xfc, !PT ;  /* 0x6400640024247812 */ /* 0x000fe200078efcff */
[----:B------:R-:W-:Y:S02]  /*6830*/  HADD2 R38, R20, -1028, -1028 ;  /* 0xe404e40414267430 */ /* 0x000fe40000000000 */
[----:B------:R-:W-:Y:S01]  /*6840*/  HFMA2 R40, R15, R32.H1_H1, -132, -132 ;  /* 0xd820d8200f287431 */ /* 0x000fe20000060020 */
[----:B------:R-:W-:Y:S01]  /*6850*/  HFMA2.MMA R20, R35, R21, R12 ;  /* 0x0000001523147235 */ /* 0x000fe2000000000c */
        /* <DEDUP_REMOVED lines=8> */
[----:B------:R-:W-:Y:S02]  /*68e0*/  SHF.R.U32.HI R36, RZ, 0x6, R19 ;  /* 0x00000006ff247819 */ /* 0x000fe40000011613 */
        /* <DEDUP_REMOVED lines=8> */
[----:B------:R-:W-:Y:S01]  /*6970*/  HFMA2.MMA R20, R39, R22, R20 ;  /* 0x0000001627147235 */ /* 0x000fe20000000014 */
[----:B------:R-:W-:Y:S01]  /*6980*/  LOP3.LUT R39, R35, 0x380038, RZ, 0xc0, !PT ;  /* 0x0038003823277812 */ /* 0x000fe200078ec0ff */
[----:B------:R-:W-:Y:S01]  /*6990*/  HADD2 R14, R14, -1028, -1028 ;  /* 0xe404e4040e0e7430 */ /* 0x000fe20000000000 */
[----:B------:R-:W-:Y:S01]  /*69a0*/  HFMA2.MMA R16, R16, R23, R13 ;  /* 0x0000001710107235 */ /* 0x000fe2000000000d */
[----:B------:R-:W-:Y:S01]  /*69b0*/  HFMA2 R41, R41, R32.H1_H1, -132, -132 ;  /* 0xd820d82029297431 */ /* 0x000fe20000060020 */
[----:B------:R-:W-:Y:S02]  /*69c0*/  SHF.R.U32.HI R13, RZ, 0xf, R18 ;  /* 0x0000000fff0d7819 */ /* 0x000fe40000011612 */
[----:B------:R-:W-:Y:S01]  /*69d0*/  LOP3.LUT R39, R39, 0x64006400, RZ, 0xfc, !PT ;  /* 0x6400640027277812 */ /* 0x000fe200078efcff */
[----:B------:R-:W-:Y:S01]  /*69e0*/  HFMA2 R18, R41, R23, R12 ;  /* 0x0000001729127231 */ /* 0x000fe2000000000c */
[----:B------:R-:W-:Y:S01]  /*69f0*/  HFMA2.MMA R37, R14, R22, R37 ;  /* 0x000000160e257235 */ /* 0x000fe20000000025 */
[----:B------:R-:W-:-:S02]  /*6a00*/  LOP3.LUT R41, R13, 0x10001, RZ, 0xc0, !PT ;  /* 0x000100010d297812 */ /* 0x000fc400078ec0ff */
[----:B------:R-:W0:Y:S01]  /*6a10*/  LDS.128 R12, [UR4+0x10] ;  /* 0x00001004ff0c7984 */ /* 0x000e220008000c00 */
[----:B------:R-:W-:Y:S01]  /*6a20*/  SHF.R.U32.HI R21, RZ, 0xe, R4 ;  /* 0x0000000eff157819 */ /* 0x000fe20000011604 */
[----:B------:R-:W-:Y:S01]  /*6a30*/  HFMA2 R39, R39, R32.H1_H1, -132, -132 ;  /* 0xd820d82027277431 */ /* 0x000fe20000060020 */
[----:B------:R-:W-:Y:S02]  /*6a40*/  LOP3.LUT R38, R38, 0x10001, RZ, 0xc0, !PT ;  /* 0x0001000126267812 */ /* 0x000fe400078ec0ff */
[----:B------:R-:W-:Y:S02]  /*6a50*/  SHF.R.U32.HI R22, RZ, 0xe, R6 ;  /* 0x0000000eff167819 */ /* 0x000fe40000011606 */
[----:B------:R-:W-:Y:S02]  /*6a60*/  LOP3.LUT R21, R38, 0x20002, R21, 0xf8, !PT ;  /* 0x0002000226157812 */ /* 0x000fe400078ef815 */
        /* <DEDUP_REMOVED lines=49> */
[-C--:B------:R-:W-:Y:S01]  /*6d80*/  HFMA2.MMA R12, R41, R13.reuse, R16 ;  /* 0x0000000d290c7235 */ /* 0x080fe20000000010 */
[----:B------:R-:W-:Y:S01]  /*6d90*/  LOP3.LUT R39, R23, 0x64006400, RZ, 0xfc, !PT ;  /* 0x6400640017277812 */ /* 0x000fe200078efcff */
[----:B------:R-:W-:Y:S01]  /*6da0*/  HFMA2 R23, R18, R13, R19 ;  /* 0x0000000d12177231 */ /* 0x000fe20000000013 */
[----:B------:R-:W-:Y:S01]  /*6db0*/  SHF.R.U32.HI R4, RZ, 0x6, R4 ;  /* 0x00000006ff047819 */ /* 0x000fe20000011604 */
[----:B------:R-:W-:Y:S01]  /*6dc0*/  HADD2 R36, R17, -1028, -1028 ;  /* 0xe404e40411247430 */ /* 0x000fe20000000000 */
[----:B------:R-:W-:Y:S01]  /*6dd0*/  SHF.R.U32.HI R5, RZ, 0x6, R5 ;  /* 0x00000006ff057819 */ /* 0x000fe20000011605 */
[-C--:B------:R-:W-:Y:S01]  /*6de0*/  HFMA2 R35, R35, R32.reuse.H1_H1, -132, -132 ;  /* 0xd820d82023237431 */ /* 0x080fe20000060020 */
[----:B------:R-:W0:Y:S01]  /*6df0*/  LDS.128 R16, [UR4+0x20] ;  /* 0x00002004ff107984 */ /* 0x000e220008000c00 */
[----:B------:R-:W-:Y:S01]  /*6e00*/  HFMA2 R39, R39, R32.H1_H1, -132, -132 ;  /* 0xd820d82027277431 */ /* 0x000fe20000060020 */
[----:B------:R-:W-:Y:S01]  /*6e10*/  LOP3.LUT R38, R4, 0x70007, RZ, 0xc0, !PT ;  /* 0x0007000704267812 */ /* 0x000fe200078ec0ff */
        /* <DEDUP_REMOVED lines=9> */
[----:B------:R-:W-:Y:S01]  /*6eb0*/  LOP3.LUT R38, R38, 0x64006400, RZ, 0xfc, !PT ;  /* 0x6400640026267812 */ /* 0x000fe200078efcff */
[----:B------:R-:W-:Y:S01]  /*6ec0*/  HFMA2 R42, R37, R32.H1_H1, -132, -132 ;  /* 0xd820d820252a7431 */ /* 0x000fe20000060020 */
[----:B------:R-:W-:Y:S02]  /*6ed0*/  LOP3.LUT R36, R36, 0x64006400, RZ, 0xfc, !PT ;  /* 0x6400640024247812 */ /* 0x000fe400078efcff */
[----:B------:R-:W-:Y:S01]  /*6ee0*/  SHF.R.U32.HI R6, RZ, 0x6, R6 ;  /* 0x00000006ff067819 */ /* 0x000fe20000011606 */
[----:B------:R-:W-:Y:S01]  /*6ef0*/  HFMA2.MMA R23, R40, R14, R23 ;  /* 0x0000000e28177235 */ /* 0x000fe20000000017 */
        /* <DEDUP_REMOVED lines=8> */
[----:B------:R-:W-:Y:S01]  /*6f80*/  HFMA2 R12, R37, R15, R12 ;  /* 0x0000000f250c7231 */ /* 0x000fe2000000000c */
[----:B------:R-:W-:Y:S01]  /*6f90*/  LOP3.LUT R37, R5, 0x380038, RZ, 0xc0, !PT ;  /* 0x0038003805257812 */ /* 0x000fe200078ec0ff */
[-C--:B------:R-:W-:Y:S01]  /*6fa0*/  HFMA2.MMA R34, R35, R15.reuse, R34 ;  /* 0x0000000f23227235 */ /* 0x080fe20000000022 */
[----:B------:R-:W-:Y:S01]  /*6fb0*/  LOP3.LUT R35, R6, 0x380038, RZ, 0xc0, !PT ;  /* 0x0038003806237812 */ /* 0x000fe200078ec0ff */
[----:B------:R-:W-:Y:S01]  /*6fc0*/  HADD2 R14, R14, -1028, -1028 ;  /* 0xe404e4040e0e7430 */ /* 0x000fe20000000000 */
[----:B------:R-:W-:Y:S01]  /*6fd0*/  LOP3.LUT R37, R37, 0x64006400, RZ, 0xfc, !PT ;  /* 0x6400640025257812 */ /* 0x000fe200078efcff */
[----:B------:R-:W-:Y:S01]  /*6fe0*/  HADD2 R36, R36, -1028, -1028 ;  /* 0xe404e40424247430 */ /* 0x000fe20000000000 */
[----:B------:R-:W-:Y:S02]  /*6ff0*/  LOP3.LUT R35, R35, 0x64006400, RZ, 0xfc, !PT ;  /* 0x6400640023237812 */ /* 0x000fe400078efcff */
[C---:B------:R-:W-:Y:S01]  /*7000*/  LOP3.LUT R39, R4.reuse, 0x380038, RZ, 0xc0, !PT ;  /* 0x0038003804277812 */ /* 0x040fe200078ec0ff */
[-C--:B------:R-:W-:Y:S01]  /*7010*/  HFMA2 R37, R37, R32.reuse.H1_H1, -132, -132 ;  /* 0xd820d82025257431 */ /* 0x080fe20000060020 */
[-C--:B------:R-:W-:Y:S01]  /*7020*/  HFMA2.MMA R13, R14, R15.reuse, R13 ;  /* 0x0000000f0e0d7235 */ /* 0x080fe2000000000d */
[----:B------:R-:W-:Y:S01]  /*7030*/  LOP3.LUT R14, R7, 0x380038, RZ, 0xc0, !PT ;  /* 0x00380038070e7812 */ /* 0x000fe200078ec0ff */
[----:B------:R-:W-:Y:S01]  /*7040*/  HFMA2.MMA R23, R36, R15, R23 ;  /* 0x0000000f24177235 */ /* 0x000fe20000000017 */
[----:B------:R-:W-:Y:S01]  /*7050*/  LOP3.LUT R4, R4, 0x1c001c0, RZ, 0xc0, !PT ;  /* 0x01c001c004047812 */ /* 0x000fe200078ec0ff */
[----:B------:R-:W-:Y:S01]  /*7060*/  HFMA2 R36, R35, R32.H1_H1, -132, -132 ;  /* 0xd820d82023247431 */ /* 0x000fe20000060020 */
[----:B0-----:R-:W-:Y:S01]  /*7070*/  HFMA2.MMA R15, R37, R16, R12 ;  /* 0x00000010250f7235 */ /* 0x001fe2000000000c */
[----:B------:R-:W-:-:S02]  /*7080*/  LOP3.LUT R12, R5, 0x1c001c0, RZ, 0xc0, !PT ;  /* 0x01c001c0050c7812 */ /* 0x000fc400078ec0ff */
[----:B------:R-:W-:Y:S02]  /*7090*/  LOP3.LUT R35, R14, 0x64006400, RZ, 0xfc, !PT ;  /* 0x640064000e237812 */ /* 0x000fe400078efcff */
[----:B------:R-:W-:Y:S02]  /*70a0*/  LOP3.LUT R5, R4, 0x64006400, RZ, 0xfc, !PT ;  /* 0x6400640004057812 */ /* 0x000fe400078efcff */
[----:B------:R-:W-:Y:S01]  /*70b0*/  LOP3.LUT R39, R39, 0x64006400, RZ, 0xfc, !PT ;  /* 0x6400640027277812 */ /* 0x000fe200078efcff */
[----:B------:R-:W-:Y:S01]  /*70c0*/  HFMA2 R23, R36, R16, R23 ;  /* 0x0000001024177231 */ /* 0x000fe20000000017 */
[----:B------:R-:W-:Y:S01]  /*70d0*/  LOP3.LUT R6, R6, 0x1c001c0, RZ, 0xc0, !PT ;  /* 0x01c001c006067812 */ /* 0x000fe200078ec0ff */
[-C--:B------:R-:W-:Y:S01]  /*70e0*/  HFMA2 R37, R5, R32.reuse.H0_H0, -20, -20 ;  /* 0xcd00cd0005257431 */ /* 0x080fe20000040020 */
[----:B------:R-:W-:Y:S01]  /*70f0*/  LOP3.LUT R4, R7, 0x1c001c0, RZ, 0xc0, !PT ;  /* 0x01c001c007047812 */ /* 0x000fe200078ec0ff */
[-C--:B------:R-:W-:Y:S01]  /*7100*/  HFMA2 R39, R39, R32.reuse.H1_H1, -132, -132 ;  /* 0xd820d82027277431 */ /* 0x080fe20000060020 */
[----:B------:R-:W-:Y:S01]  /*7110*/  LOP3.LUT R7, R12, 0x64006400, RZ, 0xfc, !PT ;  /* 0x640064000c077812 */ /* 0x000fe200078efcff */
[----:B------:R-:W-:Y:S01]  /*7120*/  HFMA2 R12, R35, R32.H1_H1, -132, -132 ;  /* 0xd820d820230c7431 */ /* 0x000fe20000060020 */
[----:B------:R-:W-:Y:S01]  /*7130*/  LOP3.LUT R5, R6, 0x64006400, RZ, 0xfc, !PT ;  /* 0x6400640006057812 */ /* 0x000fe200078efcff */
[----:B------:R-:W-:Y:S01]  /*7140*/  HFMA2 R34, R39, R16, R34 ;  /* 0x0000001027227231 */ /* 0x000fe20000000022 */
[----:B------:R-:W-:Y:S01]  /*7150*/  LOP3.LUT R35, R4, 0x64006400, RZ, 0xfc, !PT ;  /* 0x6400640004237812 */ /* 0x000fe200078efcff */
[-C--:B------:R-:W-:Y:S01]  /*7160*/  HFMA2 R14, R7, R32.reuse.H0_H0, -20, -20 ;  /* 0xcd00cd00070e7431 */ /* 0x080fe20000040020 */
[C---:B------:R-:W-:Y:S01]  /*7170*/  LOP3.LUT R38, R9.reuse, 0x70007, RZ, 0xc0, !PT ;  /* 0x0007000709267812 */ /* 0x040fe200078ec0ff */
[----:B------:R-:W-:Y:S01]  /*7180*/  HFMA2.MMA R13, R12, R16, R13 ;  /* 0x000000100c0d7235 */ /* 0x000fe2000000000d */
[-C--:B------:R-:W-:Y:S01]  /*7190*/  HFMA2 R16, R5, R32.reuse.H0_H0, -20, -20 ;  /* 0xcd00cd0005107431 */ /* 0x080fe20000040020 */
[----:B------:R-:W-:Y:S01]  /*71a0*/  LOP3.LUT R36, R10, 0x70007, RZ, 0xc0, !PT ;  /* 0x000700070a247812 */ /* 0x000fe200078ec0ff */
[----:B------:R-:W0:Y:S01]  /*71b0*/  LDS.128 R4, [UR4+0x30] ;  /* 0x00003004ff047984 */ /* 0x000e220008000c00 */
[-C--:B------:R-:W-:Y:S01]  /*71c0*/  HFMA2.MMA R15, R14, R17.reuse, R15 ;  /* 0x000000110e0f7235 */ /* 0x080fe2000000000f */
[----:B------:R-:W-:Y:S01]  /*71d0*/  LOP3.LUT R14, R8, 0x70007, RZ, 0xc0, !PT ;  /* 0x00070007080e7812 */ /* 0x000fe200078ec0ff */
[-C--:B------:R-:W-:Y:S01]  /*71e0*/  HFMA2 R12, R37, R17.reuse, R34 ;  /* 0x00000011250c7231 */ /* 0x080fe20000000022 */
[----:B------:R-:W-:Y:S01]  /*71f0*/  LOP3.LUT R38, R38, 0x64006400, RZ, 0xfc, !PT ;  /* 0x6400640026267812 */ /* 0x000fe200078efcff */
[----:B------:R-:W-:Y:S01]  /*7200*/  HFMA2 R34, R35, R32.H0_H0, -20, -20 ;  /* 0xcd00cd0023227431 */ /* 0x000fe20000040020 */
[----:B------:R-:W-:Y:S01]  /*7210*/  LOP3.LUT R37, R14, 0x64006400, RZ, 0xfc, !PT ;  /* 0x640064000e257812 */ /* 0x000fe200078efcff */
[----:B------:R-:W-:Y:S01]  /*7220*/  HFMA2 R23, R16, R17, R23 ;  /* 0x0000001110177231 */ /* 0x000fe20000000017 */
[----:B------:R-:W-:Y:S01]  /*7230*/  LOP3.LUT R35, R8, 0x380038, RZ, 0xc0, !PT ;  /* 0x0038003808237812 */ /* 0x000fe200078ec0ff */
[----:B------:R-:W-:Y:S01]  /*7240*/  HADD2 R38, R38, -1028, -1028 ;  /* 0xe404e40426267430 */ /* 0x000fe20000000000 */
[----:B------:R-:W-:Y:S01]  /*7250*/  LOP3.LUT R36, R36, 0x64006400, RZ, 0xfc, !PT ;  /* 0x6400640024247812 */ /* 0x000fe200078efcff */
[----:B------:R-:W-:Y:S01]  /*7260*/  HFMA2.MMA R17, R34, R17, R13 ;  /* 0x0000001122117235 */ /* 0x000fe2000000000d */
[----:B------:R-:W-:Y:S01]  /*7270*/  HADD2 R37, R37, -1028, -1028 ;  /* 0xe404e40425257430 */ /* 0x000fe20000000000 */
[----:B------:R-:W-:-:S02]  /*7280*/  LOP3.LUT R34, R9, 0x380038, RZ, 0xc0, !PT ;  /* 0x0038003809227812 */ /* 0x000fc400078ec0ff */
[----:B------:R-:W-:Y:S01]  /*7290*/  LOP3.LUT R35, R35, 0x64006400, RZ, 0xfc, !PT ;  /* 0x6400640023237812 */ /* 0x000fe200078efcff */
[----:B------:R-:W-:Y:S01]  /*72a0*/  HFMA2 R12, R37, R18, R12 ;  /* 0x00000012250c7231 */ /* 0x000fe2000000000c */
[----:B------:R-:W-:Y:S01]  /*72b0*/  SHF.R.U32.HI R13, RZ, 0x6, R8 ;  /* 0x00000006ff0d7819 */ /* 0x000fe20000011608 */
[----:B------:R-:W-:Y:S01]  /*72c0*/  HADD2 R36, R36, -1028, -1028 ;  /* 0xe404e40424247430 */ /* 0x000fe20000000000 */
[----:B------:R-:W-:Y:S01]  /*72d0*/  LOP3.LUT R37, R34, 0x64006400, RZ, 0xfc, !PT ;  /* 0x6400640022257812 */ /* 0x000fe200078efcff */
[-C--:B------:R-:W-:Y:S01]  /*72e0*/  HFMA2.MMA R34, R38, R18.reuse, R15 ;  /* 0x0000001226227235 */ /* 0x080fe2000000000f */
[----:B------:R-:W-:Y:S01]  /*72f0*/  SHF.R.U32.HI R8, RZ, 0x6, R9 ;  /* 0x00000006ff087819 */ /* 0x000fe20000011609 */
[-C--:B------:R-:W-:Y:S01]  /*7300*/  HFMA2 R15, R35, R32.reuse.H1_H1, -132, -132 ;  /* 0xd820d820230f7431 */ /* 0x080fe20000060020 */
[----:B------:R-:W-:Y:S01]  /*7310*/  LOP3.LUT R16, R10, 0x380038, RZ, 0xc0, !PT ;  /* 0x003800380a107812 */ /* 0x000fe200078ec0ff */
[----:B------:R-:W-:Y:S01]  /*7320*/  HFMA2 R37, R37, R32.H1_H1, -132, -132 ;  /* 0xd820d82025257431 */ /* 0x000fe20000060020 */
[----:B------:R-:W-:Y:S01]  /*7330*/  SHF.R.U32.HI R9, RZ, 0x6, R10 ;  /* 0x00000006ff097819 */ /* 0x000fe2000001160a */
[----:B------:R-:W-:Y:S01]  /*7340*/  HFMA2.MMA R23, R36, R18, R23 ;  /* 0x0000001224177235 */ /* 0x000fe20000000017 */
[----:B------:R-:W-:Y:S01]  /*7350*/  LOP3.LUT R10, R11, 0x380038, RZ, 0xc0, !PT ;  /* 0x003800380b0a7812 */ /* 0x000fe200078ec0ff */
[----:B------:R-:W-:Y:S01]  /*7360*/  HFMA2 R15, R15, R19, R12 ;  /* 0x000000130f0f7231 */ /* 0x000fe2000000000c */
[----:B------:R-:W-:Y:S01]  /*7370*/  SHF.R.U32.HI R14, RZ, 0x6, R11 ;  /* 0x00000006ff0e7819 */ /* 0x000fe2000001160b */
[----:B------:R-:W-:Y:S01]  /*7380*/  HFMA2.MMA R12, R37, R19, R34 ;  /* 0x00000013250c7235 */ /* 0x000fe20000000022 */
        /* <DEDUP_REMOVED lines=14> */
[----:B------:R-:W-:Y:S01]  /*7470*/  HADD2 R15, R34, -1028, -1028 ;  /* 0xe404e404220f7430 */ /* 0x000fe20000000000 */
[----:B------:R-:W-:Y:S01]  /*7480*/  LOP3.LUT R34, R14, 0x380038, RZ, 0xc0, !PT ;  /* 0x003800380e227812 */ /* 0x000fe200078ec0ff */
[----:B------:R-:W-:Y:S01]  /*7490*/  HFMA2 R36, R37, R32.H1_H1, -132, -132 ;  /* 0xd820d82025247431 */ /* 0x000fe20000060020 */
[----:B------:R-:W-:Y:S01]  /*74a0*/  LOP3.LUT R37, R10, 0x64006400, RZ, 0xfc, !PT ;  /* 0x640064000a257812 */ /* 0x000fe200078efcff */
[----:B------:R-:W-:Y:S01]  /*74b0*/  HFMA2 R11, R16, R5, R11 ;  /* 0x00000005100b7231 */ /* 0x000fe2000000000b */
[----:B------:R-:W-:Y:S01]  /*74c0*/  LOP3.LUT R10, R8, 0x380038, RZ, 0xc0, !PT ;  /* 0x00380038080a7812 */ /* 0x000fe200078ec0ff */
[----:B------:R-:W-:Y:S01]  /*74d0*/  HFMA2.MMA R17, R38, R18, R17 ;  /* 0x0000001226117235 */ /* 0x000fe20000000011 */
[C---:B------:R-:W-:Y:S01]  /*74e0*/  LOP3.LUT R16, R9.reuse, 0x70007, RZ, 0xc0, !PT ;  /* 0x0007000709107812 */ /* 0x040fe200078ec0ff */
[----:B------:R-:W-:Y:S01]  /*74f0*/  HFMA2.MMA R12, R15, R4, R12 ;  /* 0x000000040f0c7235 */ /* 0x000fe2000000000c */
[----:B------:R-:W-:Y:S01]  /*7500*/  LOP3.LUT R18, R9, 0x380038, RZ, 0xc0, !PT ;  /* 0x0038003809127812 */ /* 0x000fe200078ec0ff */
[----:B------:R-:W-:Y:S01]  /*7510*/  HFMA2 R23, R36, R19, R23 ;  /* 0x0000001324177231 */ /* 0x000fe20000000017 */
        /* <DEDUP_REMOVED lines=9> */
[----:B------:R-:W-:Y:S01]  /*75b0*/  HFMA2 R16, R35, R32.H1_H1, -132, -132 ;  /* 0xd820d82023107431 */ /* 0x000fe20000060020 */
[----:B------:R-:W-:Y:S01]  /*75c0*/  HFMA2.MMA R17, R34, R19, R17 ;  /* 0x0000001322117235 */ /* 0x000fe20000000011 */
[----:B------:R-:W-:Y:S01]  /*75d0*/  HFMA2 R23, R18, R4, R23 ;  /* 0x0000000412177231 */ /* 0x000fe20000000017 */
[----:B------:R-:W-:Y:S01]  /*75e0*/  LOP3.LUT R18, R15, 0x64006400, RZ, 0xfc, !PT ;  /* 0x640064000f127812 */ /* 0x000fe200078efcff */
[----:B------:R-:W-:Y:S01]  /*75f0*/  HFMA2 R10, R39, R32.H1_H1, -132, -132 ;  /* 0xd820d820270a7431 */ /* 0x000fe20000060020 */
[----:B------:R-:W-:Y:S01]  /*7600*/  LOP3.LUT R15, R9, 0x1c001c0, RZ, 0xc0, !PT ;  /* 0x01c001c0090f7812 */ /* 0x000fe200078ec0ff */
[-C--:B------:R-:W-:Y:S01]  /*7610*/  HFMA2.MMA R12, R37, R5.reuse, R12 ;  /* 0x00000005250c7235 */ /* 0x080fe2000000000c */
[----:B------:R-:W-:Y:S01]  /*7620*/  LOP3.LUT R13, R13, 0x64006400, RZ, 0xfc, !PT ;  /* 0x640064000d0d7812 */ /* 0x000fe200078efcff */
[----:B------:R-:W-:Y:S01]  /*7630*/  HADD2 R18, R18, -1028, -1028 ;  /* 0xe404e40412127430 */ /* 0x000fe20000000000 */
[----:B------:R-:W-:Y:S01]  /*7640*/  HFMA2.MMA R23, R16, R5, R23 ;  /* 0x0000000510177235 */ /* 0x000fe20000000017 */
[----:B------:R-:W-:-:S02]  /*7650*/  LOP3.LUT R14, R14, 0x1c001c0, RZ, 0xc0, !PT ;  /* 0x01c001c00e0e7812 */ /* 0x000fc400078ec0ff */
[----:B------:R-:W-:Y:S02]  /*7660*/  LOP3.LUT R15, R15, 0x64006400, RZ, 0xfc, !PT ;  /* 0x640064000f0f7812 */ /* 0x000fe400078efcff */
[----:B------:R-:W-:Y:S01]  /*7670*/  HFMA2.MMA R17, R18, R4, R17 ;  /* 0x0000000412117235 */ /* 0x000fe20000000011 */
        /* <DEDUP_REMOVED lines=9> */
[----:B------:R-:W-:Y:S01]  /*7710*/  HFMA2 R17, R10, R5, R17 ;  /* 0x000000050a117231 */ /* 0x000fe20000000011 */
[----:B------:R-:W-:Y:S01]  /*7720*/  LOP3.LUT R22, R22, 0x64006400, RZ, 0xfc, !PT ;  /* 0x6400640016167812 */ /* 0x000fe200078efcff */
[-C--:B------:R-:W-:Y:S01]  /*7730*/  HFMA2 R23, R4, R6.reuse, R23 ;  /* 0x0000000604177231 */ /* 0x080fe20000000017 */
[----:B------:R-:W-:Y:S01]  /*7740*/  HFMA2.MMA R12, R9, R6, R12 ;  /* 0x00000006090c7235 */ /* 0x000fe2000000000c */
[----:B------:R-:W-:-:S02]  /*7750*/  HFMA2 R11, R8, R6, R11 ;  /* 0x00000006080b7231 */ /* 0x000fc4000000000b */
[----:B------:R-:W-:Y:S01]  /*7760*/  HADD2 R4, R21, -1028, -1028 ;  /* 0xe404e40415047430 */ /* 0x000fe20000000000 */
[----:B------:R-:W-:Y:S01]  /*7770*/  HFMA2.MMA R17, R32, R6, R17 ;  /* 0x0000000620117235 */ /* 0x000fe20000000011 */
[----:B------:R-:W-:Y:S02]  /*7780*/  HADD2 R5, R20, -1028, -1028 ;  /* 0xe404e40414057430 */ /* 0x000fe40000000000 */
[----:B------:R-:W-:Y:S02]  /*7790*/  HFMA2 R11, R4, R7, R11 ;  /* 0x00000007040b7231 */ /* 0x000fe4000000000b */
[----:B------:R-:W-:Y:S02]  /*77a0*/  HADD2 R4, R33, -1028, -1028 ;  /* 0xe404e40421047430 */ /* 0x000fe40000000000 */
[----:B------:R-:W-:Y:S01]  /*77b0*/  HADD2 R22, R22, -1028, -1028 ;  /* 0xe404e40416167430 */ /* 0x000fe20000000000 */
[----:B------:R-:W-:Y:S01]  /*77c0*/  HFMA2.MMA R12, R5, R7, R12 ;  /* 0x00000007050c7235 */ /* 0x000fe2000000000c */
[----:B------:R-:W-:-:S02]  /*77d0*/  HADD2 R11, R11.H0_H0, R11.H1_H1 ;  /* 0x3000000b0b0b7230 */ /* 0x000fc40000000800 */
[----:B------:R-:W-:Y:S01]  /*77e0*/  HFMA2.MMA R17, R4, R7, R17 ;  /* 0x0000000704117235 */ /* 0x000fe20000000011 */
[----:B------:R-:W-:-:S04]  /*77f0*/  HFMA2 R23, R22, R7, R23 ;  /* 0x0000000716177231 */ /* 0x000fc80000000017 */
[----:B------:R-:W-:Y:S02]  /*7800*/  HADD2 R23, R23.H0_H0, R23.H1_H1 ;  /* 0x3000001717177230 */ /* 0x000fe40000000800 */
[----:B------:R-:W-:-:S03]  /*7810*/  HADD2 R12, R12.H0_H0, R12.H1_H1 ;  /* 0x3000000c0c0c7230 */ /* 0x000fc60000000800 */
[----:B------:R-:W-:Y:S02]  /*7820*/  HADD2 R17, R17.H0_H0, R17.H1_H1 ;  /* 0x3000001111117230 */ /* 0x000fe40000000800 */
[----:B------:R-:W-:-:S03]  /*7830*/  PRMT R11, R11, 0x5410, R12 ;  /* 0x000054100b0b7816 */ /* 0x000fc6000000000c */
[----:B------:R-:W-:Y:S02]  /*7840*/  PRMT R23, R23, 0x5410, R17 ;  /* 0x0000541017177816 */ /* 0x000fe40000000011 */
[----:B------:R-:W-:-:S04]  /*7850*/  HFMA2 R26, R11, R27, R26 ;  /* 0x0000001b0b1a7231 */ /* 0x000fc8000000001a */
[----:B------:R-:W-:Y:S02]  /*7860*/  HFMA2.MMA R3, R23, R28, R3 ;  /* 0x0000001c17037235 */ /* 0x000fe40000000003 */
.L_x_4433:
[C---:B0-----:R-:W-:Y:S01]  /*7870*/  ISETP.GE.AND P0, PT, R29.reuse, c[0x0][0x1b8], PT ;  /* 0x00006e001d007a0c */ /* 0x041fe20003f06270 */
[----:B------:R-:W-:Y:S01]  /*7880*/  UIADD3 UR4, UR4, 0x40, URZ ;  /* 0x0000004004047890 */ /* 0x000fe2000fffe03f */
[----:B------:R-:W-:Y:S01]  /*7890*/  ISETP.LT.AND P2, PT, R29, R2, PT ;  /* 0x000000021d00720c */ /* 0x000fe20003f41270 */
[----:B-----5:R-:W-:Y:S02]  /*78a0*/  IMAD.MOV.U32 R18, RZ, RZ, R30 ;  /* 0x000000ffff127224 */ /* 0x020fe400078e001e */
[----:B------:R-:W-:Y:S02]  /*78b0*/  IMAD.MOV.U32 R19, RZ, RZ, R31 ;  /* 0x000000ffff137224 */ /* 0x000fe400078e001f */
[----:B------:R-:W-:-:S08]  /*78c0*/  IMAD.MOV.U32 R21, RZ, RZ, R29 ;  /* 0x000000ffff157224 */ /* 0x000fd000078e001d */
[----:B------:R-:W-:Y:S05]  /*78d0*/  @!P0 BRA P2, `(.L_x_4434) ;  /* 0xffffeb4000008947 */ /* 0x000fea000103ffff */
.L_x_4432:
        /* <DEDUP_REMOVED lines=17> */
.L_x_4438:
[----:B------:R-:W0:Y:S02]  /*79f0*/  LDS R2, [R0] ;  /* 0x0000000000027984 */ /* 0x000e240000000800 */
[----:B0-----:R-:W-:-:S06]  /*7a00*/  HADD2 R3, R2, R7 ;  /* 0x0000000702037230 */ /* 0x001fcc0000000000 */
[----:B------:R-:W0:Y:S02]  /*7a10*/  ATOMS.CAST.SPIN R3, [R0], R2, R3 ;  /* 0x000000020003738d */ /* 0x000e240001800003 */
[----:B0-----:R-:W-:-:S13]  /*7a20*/  ISETP.EQ.U32.AND P0, PT, R3, 0x1, PT ;  /* 0x000000010300780c */ /* 0x001fda0003f02070 */
[----:B------:R-:W-:Y:S05]  /*7a30*/  @!P0 BRA `(.L_x_4438) ;  /* 0xffffffb000008947 */ /* 0x000fea000383ffff */
[----:B------:R-:W-:Y:S05]  /*7a40*/  BRA `(.L_x_4436) ;  /* 0x0000003000007947 */ /* 0x000fea0003800000 */
.L_x_4437:
[----:B------:R-:W2:Y:S02]  /*7a50*/  LD.E R0, [R4.64] ;  /* 0x0000000604007980 */ /* 0x000ea4000c101900 */
[----:B--2---:R-:W-:-:S05]  /*7a60*/  IMAD.IADD R3, R7, 0x1, R0 ;  /* 0x0000000107037824 */ /* 0x004fca00078e0200 */
[----:B------:R0:W-:Y:S02]  /*7a70*/  ST.E [R4.64], R3 ;  /* 0x0000000304007985 */ /* 0x0001e4000c101906 */
.L_x_4436:
[----:B------:R-:W-:Y:S05]  /*7a80*/  BSYNC B0 ;  /* 0x0000000000007941 */ /* 0x000fea0003800000 */
.L_x_4435:
[----:B------:R-:W2:Y:S02]  /*7a90*/  ATOM.E.ADD.F16x2.RN.STRONG.GPU P0, RZ, [R4.64+0x4], R9 ;  /* 0x0000040904ff798a */ /* 0x000ea4000810e9c6 */
[----:B--2---:R-:W-:Y:S05]  /*7aa0*/  @P0 EXIT ;  /* 0x000000000000094d */ /* 0x004fea0003800000 */
[----:B------:R-:W1:Y:S02]  /*7ab0*/  QSPC.E.S P0, RZ, [R4+0x4] ;  /* 0x0000040004ff73aa */ /* 0x000e640000000500 */
[----:B-1----:R-:W-:Y:S05]  /*7ac0*/  @!P0 BRA `(.L_x_4439) ;  /* 0x0000008000008947 */ /* 0x002fea0003800000 */
[----:B0-----:R-:W-:-:S04]  /*7ad0*/  IADD3 R4, R4, 0x4, RZ ;  /* 0x0000000404047810 */ /* 0x001fc80007ffe0ff */
[----:B------:R-:W-:-:S05]  /*7ae0*/  LOP3.LUT R4, R4, 0xffffff, RZ, 0xc0, !PT ;  /* 0x00ffffff04047812 */ /* 0x000fca00078ec0ff */
.L_x_4440:
[----:B------:R-:W0:Y:S02]  /*7af0*/  LDS R2, [R4] ;  /* 0x0000000004027984 */ /* 0x000e240000000800 */
[----:B0-----:R-:W-:-:S10]  /*7b00*/  HFMA2.MMA R3, R2, 1, 1, R9 ;  /* 0x3c003c0002037835 */ /* 0x001fd40000000009 */
[----:B------:R-:W0:Y:S02]  /*7b10*/  ATOMS.CAST.SPIN R3, [R4], R2, R3 ;  /* 0x000000020403738d */ /* 0x000e240001800003 */
[----:B0-----:R-:W-:-:S13]  /*7b20*/  ISETP.EQ.U32.AND P0, PT, R3, 0x1, PT ;  /* 0x000000010300780c */ /* 0x001fda0003f02070 */
[----:B------:R-:W-:Y:S05]  /*7b30*/  @!P0 BRA `(.L_x_4440) ;  /* 0xffffffb000008947 */ /* 0x000fea000383ffff */
[----:B------:R-:W-:Y:S05]  /*7b40*/  EXIT ;  /* 0x000000000000794d */ /* 0x000fea0003800000 */
.L_x_4439:
[----:B------:R-:W2:Y:S02]  /*7b50*/  LD.E R0, [R4.64+0x4] ;  /* 0x0000040604007980 */ /* 0x000ea4000c101900 */
[----:B0-2---:R-:W-:-:S05]  /*7b60*/  IMAD.IADD R3, R9, 0x1, R0 ;  /* 0x0000000109037824 */ /* 0x005fca00078e0200 */
[----:B------:R-:W-:Y:S01]  /*7b70*/  ST.E [R4.64+0x4], R3 ;  /* 0x0000040304007985 */ /* 0x000fe2000c101906 */
[----:B------:R-:W-:Y:S05]  /*7b80*/  EXIT ;  /* 0x000000000000794d */ /* 0x000fea0003800000 */
.L_x_4441:
        /* <DEDUP_REMOVED lines=15> */
.L_x_4817:


//--------------------- .text._Z23gemm_half_q_half_kernelILi1ELi20ELb1ELb1ELi64EEvPK6__halfPKjS4_S2_PS0_iiiiPKtS7_iiiiiibS2_i --------------------------
	.section	.text._Z23gemm_half_q_half_kernelILi1ELi20ELb1ELb1ELi64EEvPK6__halfPKjS4_S2_PS0_iiiiPKtS7_iiiiiibS2_i,"ax",@progbits
	.sectioninfo	@"SHI_REGISTERS=89"
	.align	128
        .global         _Z23gemm_half_q_half_kernelILi1ELi20ELb1ELb1ELi64EEvPK6__halfPKjS4_S2_PS0_iiiiPKtS7_iiiiiibS2_i
        .type           _Z23gemm_half_q_half_kernelILi1ELi20ELb1ELb1ELi64EEvPK6__halfPKjS4_S2_PS0_iiiiPKtS7_iiiiiibS2_i,@function
        .size           _Z23gemm_half_q_half_kernelILi1ELi20ELb1ELb1ELi64EEvPK6__halfPKjS4_S2_PS0_iiiiPKtS7_iiiiiibS2_i,(.L_x_4818 - _Z23gemm_half_q_half_kernelILi1ELi20ELb1ELb1ELi64EEvPK6__halfPKjS4_S2_PS0_iiiiPKtS7_iiiiiibS2_i)
        .other          _Z23gemm_half_q_half_kernelILi1ELi20ELb1ELb1ELi64EEvPK6__halfPKjS4_S2_PS0_iiiiPKtS7_iiiiiibS2_i,@"STO_CUDA_ENTRY STV_DEFAULT"
_Z23gemm_half_q_half_kernelILi1ELi20ELb1ELb1ELi64EEvPK6__halfPKjS4_S2_PS0_iiiiPKtS7_iiiiiibS2_i:
.text._Z23gemm_half_q_half_kernelILi1ELi20ELb1ELb1ELi64EEvPK6__halfPKjS4_S2_PS0_iiiiPKtS7_iiiiiibS2_i:
        /* <DEDUP_REMOVED lines=45> */
.L_x_4443:
[----:B------:R-:W-:Y:S05]  /*02d0*/  BSYNC B0 ;  /* 0x0000000000007941 */ /* 0x000fea0003800000 */
.L_x_4442:
[----:B------:R-:W-:Y:S05]  /*02e0*/  @P1 EXIT ;  /* 0x000000000000194d */ /* 0x000fea0003800000 */
[----:B0-----:R-:W0:Y:S01]  /*02f0*/  LDC.S8 R0, c[0x0][0x1c0] ;  /* 0x00007000ff007b82 */ /* 0x001e220000000200 */
[----:B------:R-:W-:Y:S02]  /*0300*/  IMAD.MOV.U32 R19, RZ, RZ, 0x2 ;  /* 0x00000002ff137424 */ /* 0x000fe400078e00ff */
[----:B------:R-:W-:-:S04]  /*0310*/  IMAD.SHL.U32 R4, R7, 0x80, RZ ;  /* 0x0000008007047824 */ /* 0x000fc800078e00ff */
[----:B------:R-:W-:Y:S01]  /*0320*/  IMAD.WIDE R4, R4, R19, c[0x0][0x198] ;  /* 0x0000660004047625 */ /* 0x000fe200078e0213 */
[----:B0-----:R-:W-:-:S04]  /*0330*/  ISETP.NE.AND P0, PT, R0, RZ, PT ;  /* 0x000000ff0000720c */ /* 0x001fc80003f05270 */
[----:B------:R-:W-:-:S04]  /*0340*/  ISETP.NE.OR P0, PT, R7, RZ, !P0 ;  /* 0x000000ff0700720c */ /* 0x000fc80004705670 */
        /* <DEDUP_REMOVED lines=15> */
.L_x_4445:
        /* <DEDUP_REMOVED lines=43> */
.L_x_4444:
[----:B01----:R-:W2:Y:S04]  /*06f0*/  LDL.64 R8, [R1] ;  /* 0x0000000001087983 */ /* 0x003ea80000100a00 */
[----:B------:R0:W3:Y:S01]  /*0700*/  LDG.E.U16.CONSTANT R4, [R4.64+0x2] ;  /* 0x0000020804047981 */ /* 0x0000e2000c1e9500 */
[C---:B------:R-:W-:Y:S01]  /*0710*/  ISETP.GT.AND P1, PT, R33.reuse, c[0x0][0x1a8], PT ;  /* 0x00006a0021007a0c */ /* 0x040fe20003f24270 */
[----:B------:R-:W-:Y:S01]  /*0720*/  UMOV UR4, URZ ;  /* 0x0000003f00047c82 */ /* 0x000fe20008000000 */
[C---:B------:R-:W-:Y:S01]  /*0730*/  ISETP.GT.AND P3, PT, R33.reuse, c[0x0][0x1ac], PT ;  /* 0x00006b0021007a0c */ /* 0x040fe20003f64270 */
[----:B------:R-:W-:Y:S01]  /*0740*/  IMAD.MOV.U32 R32, RZ, RZ, RZ ;  /* 0x000000ffff207224 */ /* 0x000fe200078e00ff */
[----:B------:R-:W-:-:S02]  /*0750*/  ISETP.GT.AND P4, PT, R33, c[0x0][0x1b0], PT ;  /* 0x00006c0021007a0c */ /* 0x000fc40003f84270 */
[C---:B------:R-:W-:Y:S02]  /*0760*/  ISETP.GT.AND P5, PT, R33.reuse, c[0x0][0x1b4], PT ;  /* 0x00006d0021007a0c */ /* 0x040fe40003fa4270 */
[C---:B------:R-:W-:Y:S02]  /*0770*/  IMNMX R2, R33.reuse, c[0x0][0x1a8], PT ;  /* 0x00006a0021027a17 */ /* 0x040fe40003800200 */
[C---:B------:R-:W-:Y:S02]  /*0780*/  ISETP.GT.AND P6, PT, R33.reuse, c[0x0][0x1b8], PT ;  /* 0x00006e0021007a0c */ /* 0x040fe40003fc4270 */
[----:B------:R-:W-:Y:S02]  /*0790*/  SHF.R.S32.HI R3, RZ, 0x1f, R2 ;  /* 0x0000001fff037819 */ /* 0x000fe40000011402 */
[----:B------:R-:W-:Y:S02]  /*07a0*/  @P1 IMNMX R0, R33, c[0x0][0x1ac], PT ;  /* 0x00006b0021001a17 */ /* 0x000fe40003800200 */
[----:B------:R-:W-:-:S02]  /*07b0*/  LEA.HI R15, R3, R2, RZ, 0x5 ;  /* 0x00000002030f7211 */ /* 0x000fc400078f28ff */
[----:B------:R-:W-:Y:S02]  /*07c0*/  @P1 IADD3 R0, R0, -c[0x0][0x1a8], RZ ;  /* 0x80006a0000001a10 */ /* 0x000fe40007ffe0ff */
[C---:B------:R-:W-:Y:S02]  /*07d0*/  @P3 IMNMX R2, R33.reuse, c[0x0][0x1b0], PT ;  /* 0x00006c0021023a17 */ /* 0x040fe40003800200 */
[C---:B0-----:R-:W-:Y:S02]  /*07e0*/  @P4 IMNMX R5, R33.reuse, c[0x0][0x1b4], PT ;  /* 0x00006d0021054a17 */ /* 0x041fe40003800200 */
[----:B------:R-:W-:Y:S02]  /*07f0*/  @P1 SHF.R.S32.HI R3, RZ, 0x1f, R0 ;  /* 0x0000001fff031819 */ /* 0x000fe40000011400 */
[----:B------:R-:W-:Y:S02]  /*0800*/  @P5 IMNMX R10, R33, c[0x0][0x1b8], PT ;  /* 0x00006e00210a5a17 */ /* 0x000fe40003800200 */
[----:B------:R-:W-:-:S02]  /*0810*/  @P3 IADD3 R2, R2, -c[0x0][0x1ac], RZ ;  /* 0x80006b0002023a10 */ /* 0x000fc40007ffe0ff */
[----:B------:R-:W-:Y:S02]  /*0820*/  @P4 IADD3 R7, R5, -c[0x0][0x1b0], RZ ;  /* 0x80006c0005074a10 */ /* 0x000fe40007ffe0ff */
[----:B------:R-:W-:Y:S02]  /*0830*/  @P6 IMNMX R13, R33, c[0x0][0x1bc], PT ;  /* 0x00006f00210d6a17 */ /* 0x000fe40003800200 */
[----:B------:R-:W-:Y:S02]  /*0840*/  @P1 LEA.HI R3, R3, R0, RZ, 0x5 ;  /* 0x0000000003031211 */ /* 0x000fe400078f28ff */
[----:B------:R-:W-:Y:S02]  /*0850*/  @P5 IADD3 R11, R10, -c[0x0][0x1b4], RZ ;  /* 0x80006d000a0b5a10 */ /* 0x000fe40007ffe0ff */
[----:B------:R-:W-:Y:S02]  /*0860*/  @P3 SHF.R.S32.HI R5, RZ, 0x1f, R2 ;  /* 0x0000001fff053819 */ /* 0x000fe40000011402 */
[----:B------:R-:W-:-:S02]  /*0870*/  @P4 SHF.R.S32.HI R0, RZ, 0x1f, R7 ;  /* 0x0000001fff004819 */ /* 0x000fc40000011407 */
[----:B------:R-:W-:Y:S02]  /*0880*/  @P6 IADD3 R13, R13, -c[0x0][0x1b8], RZ ;  /* 0x80006e000d0d6a10 */ /* 0x000fe40007ffe0ff */
[----:B------:R-:W-:Y:S02]  /*0890*/  @P5 SHF.R.S32.HI R12, RZ, 0x1f, R11 ;  /* 0x0000001fff0c5819 */ /* 0x000fe4000001140b */
[----:B------:R-:W-:Y:S01]  /*08a0*/  @P3 LEA.HI R5, R5, R2, RZ, 0x5 ;  /* 0x0000000205053211 */ /* 0x000fe200078f28ff */
[----:B------:R-:W-:Y:S01]  /*08b0*/  IMAD.MOV.U32 R2, RZ, RZ, RZ ;  /* 0x000000ffff027224 */ /* 0x000fe200078e00ff */
[----:B------:R-:W-:Y:S01]  /*08c0*/  @P4 LEA.HI R10, R0, R7, RZ, 0x5 ;  /* 0x00000007000a4211 */ /* 0x000fe200078f28ff */
[----:B------:R-:W-:Y:S01]  /*08d0*/  IMAD.MOV.U32 R0, RZ, RZ, RZ ;  /* 0x000000ffff007224 */ /* 0x000fe200078e00ff */
[----:B------:R-:W-:Y:S01]  /*08e0*/  @P6 SHF.R.S32.HI R14, RZ, 0x1f, R13 ;  /* 0x0000001fff0e6819 */ /* 0x000fe2000001140d */
[----:B------:R-:W-:Y:S01]  /*08f0*/  IMAD.MOV.U32 R7, RZ, RZ, RZ ;  /* 0x000000ffff077224 */ /* 0x000fe200078e00ff */
[----:B------:R-:W-:-:S02]  /*0900*/  @P1 SHF.R.S32.HI R3, RZ, 0x5, R3 ;  /* 0x00000005ff031819 */ /* 0x000fc40000011403 */
[----:B------:R-:W-:Y:S02]  /*0910*/  @P5 LEA.HI R12, R12, R11, RZ, 0x5 ;  /* 0x0000000b0c0c5211 */ /* 0x000fe400078f28ff */
        /* <DEDUP_REMOVED lines=13> */
[----:B------:R-:W-:Y:S01]  /*09f0*/  @P5 IMAD R3, R12, 0x3, RZ ;  /* 0x000000030c035824 */ /* 0x000fe200078e02ff */
[----:B------:R-:W-:Y:S01]  /*0a00*/  PRMT R30, RZ, 0x5410, RZ ;  /* 0x00005410ff1e7816 */ /* 0x000fe200000000ff */
[----:B------:R-:W-:Y:S01]  /*0a10*/  @P6 IMAD.SHL.U32 R10, R14, 0x2, RZ ;  /* 0x000000020e0a6824 */ /* 0x000fe200078e00ff */
[----:B------:R-:W-:-:S04]  /*0a20*/  IADD3 R0, R7, R2, R0 ;  /* 0x0000000207007210 */ /* 0x000fc80007ffe000 */
        /* <DEDUP_REMOVED lines=10> */
[----:B---3--:R-:W-:Y:S01]  /*0ad0*/  IMAD.IADD R31, R33, 0x1, R4 ;  /* 0x00000001211f7824 */ /* 0x008fe200078e0204 */
[----:B------:R-:W-:Y:S05]  /*0ae0*/  @P0 BRA `(.L_x_4446) ;  /* 0x000016f000000947 */ /* 0x000fea0003800000 */
[----:B------:R-:W-:Y:S01]  /*0af0*/  IMAD.MOV.U32 R32, RZ, RZ, RZ ;  /* 0x000000ffff207224 */ /* 0x000fe200078e00ff */
[----:B------:R-:W-:Y:S01]  /*0b00*/  PRMT R3, RZ, 0x5410, RZ ;  /* 0x00005410ff037816 */ /* 0x000fe200000000ff */
[----:B------:R-:W-:Y:S01]  /*0b10*/  UMOV UR4, URZ ;  /* 0x0000003f00047c82 */ /* 0x000fe20008000000 */
[----:B------:R-:W-:-:S02]  /*0b20*/  PRMT R30, RZ, 0x5410, RZ ;  /* 0x00005410ff1e7816 */ /* 0x000fc400000000ff */
.L_x_4448:
[----:B------:R-:W-:Y:S01]  /*0b30*/  IMAD.MOV.U32 R37, RZ, RZ, 0x4 ;  /* 0x00000004ff257424 */ /* 0x000fe200078e00ff */
[----:B------:R0:W2:Y:S01]  /*0b40*/  LDG.E.128.CONSTANT R24, [R38.64] ;  /* 0x0000000826187981 */ /* 0x0000a2000c1e9d00 */
[----:B------:R-:W-:-:S02]  /*0b50*/  ISETP.NE.AND P0, PT, R33, R31, PT ;  /* 0x0000001f2100720c */ /* 0x000fc40003f05270 */
[----:B------:R-:W-:-:S05]  /*0b60*/  IMAD.WIDE R8, R37, c[0x0][0x18c], R38 ;  /* 0x0000630025087a25 */ /* 0x000fca00078e0226 */
[----:B------:R1:W3:Y:S01]  /*0b70*/  LDG.E.128.CONSTANT R20, [R8.64] ;  /* 0x0000000808147981 */ /* 0x0002e2000c1e9d00 */
[----:B------:R-:W-:-:S05]  /*0b80*/  IMAD.WIDE R10, R37, c[0x0][0x18c], R8 ;  /* 0x00006300250a7a25 */ /* 0x000fca00078e0208 */
[----:B------:R4:W3:Y:S01]  /*0b90*/  LDG.E.128.CONSTANT R16, [R10.64] ;  /* 0x000000080a107981 */ /* 0x0008e2000c1e9d00 */
[----:B------:R-:W-:Y:S01]  /*0ba0*/  IMAD.WIDE R40, R37, c[0x0][0x18c], R10 ;  /* 0x0000630025287a25 */ /* 0x000fe200078e020a */
[----:B------:R-:W-:-:S04]  /*0bb0*/  @!P0 IADD3 R32, R32, 0x1, RZ ;  /* 0x0000000120208810 */ /* 0x000fc80007ffe0ff */
[----:B------:R0:W3:Y:S01]  /*0bc0*/  LDG.E.128.CONSTANT R12, [R40.64] ;  /* 0x00000008280c7981 */ /* 0x0000e2000c1e9d00 */
[----:B------:R-:W-:-:S04]  /*0bd0*/  IMAD.WIDE R34, R37, c[0x0][0x18c], R40 ;  /* 0x0000630025227a25 */ /* 0x000fc800078e0228 */
[----:B------:R-:W-:Y:S01]  /*0be0*/  @!P0 IMAD R36, R32, 0x8, R1 ;  /* 0x0000000820248824 */ /* 0x000fe200078e0201 */
[----:B------:R-:W3:Y:S04]  /*0bf0*/  LDG.E.128.CONSTANT R4, [R34.64] ;  /* 0x0000000822047981 */ /* 0x000ee8000c1e9d00 */
[----:B------:R0:W3:Y:S01]  /*0c00*/  @!P0 LDL.64 R42, [R36] ;  /* 0x00000000242a8983 */ /* 0x0000e20000100a00 */
[----:B------:R-:W-:Y:S02]  /*0c10*/  @!P0 IMAD.MOV.U32 R45, RZ, RZ, 0x2 ;  /* 0x00000002ff2d8424 */ /* 0x000fe400078e00ff */
[----:B0-----:R-:W-:-:S04]  /*0c20*/  @!P0 IMAD.SHL.U32 R36, R33, 0x2, RZ ;  /* 0x0000000221248824 */ /* 0x001fc800078e00ff */
[----:B------:R-:W-:Y:S01]  /*0c30*/  @!P0 IMAD.WIDE R38, R36, R45, c[0x0][0x198] ;  /* 0x0000660024268625 */ /* 0x000fe200078e022d */
[----:B-1----:R-:W-:-:S05]  /*0c40*/  PRMT R8, R29, 0x9910, RZ ;  /* 0x000099101d087816 */ /* 0x002fca00000000ff */
[----:B------:R2:W5:Y:S01]  /*0c50*/  @!P0 LDG.E.U16.CONSTANT R38, [R38.64+0x2] ;  /* 0x0000020826268981 */ /* 0x000562000c1e9500 */
[----:B------:R-:W-:Y:S01]  /*0c60*/  ISETP.EQ.OR P1, PT, R8, RZ, P2 ;  /* 0x000000ff0800720c */ /* 0x000fe20001722670 */
[----:B------:R-:W0:Y:S01]  /*0c70*/  S2UR UR5, SR_CTAID.Z ;  /* 0x00000000000579c3 */ /* 0x000e220000002700 */
[----:B------:R-:W-:Y:S01]  /*0c80*/  IMAD.MOV.U32 R45, RZ, RZ, 0x2800 ;  /* 0x00002800ff2d7424 */ /* 0x000fe200078e00ff */
[----:B------:R-:W-:Y:S02]  /*0c90*/  ULDC UR6, c[0x0][0x190] ;  /* 0x0000640000067ab9 */ /* 0x000fe40000000800 */
[----:B0-----:R-:W-:-:S04]  /*0ca0*/  ULEA UR5, UR5, 0x40, 0x6 ;  /* 0x0000004005057891 */ /* 0x001fc8000f8e303f */
[----:B------:R-:W-:-:S04]  /*0cb0*/  UISETP.LT.AND UP0, UPT, UR5, UR6, UPT ;  /* 0x000000060500728c */ /* 0x000fc8000bf01270 */
[----:B------:R-:W-:Y:S01]  /*0cc0*/  USEL UR5, UR5, UR6, UP0 ;  /* 0x0000000605057287 */ /* 0x000fe20008000000 */
[----:B--2---:R-:W-:Y:S02]  /*0cd0*/  SHF.R.U32.HI R39, RZ, 0xf, R27 ;  /* 0x0000000fff277819 */ /* 0x004fe4000001161b */
[----:B------:R-:W-:Y:S02]  /*0ce0*/  SHF.R.U32.HI R9, RZ, 0xf, R25 ;  /* 0x0000000fff097819 */ /* 0x000fe40000011619 */
[----:B----4-:R-:W-:Y:S02]  /*0cf0*/  SHF.R.U32.HI R11, RZ, 0xf, R26 ;  /* 0x0000000fff0b7819 */ /* 0x010fe4000001161a */
[----:B------:R-:W-:Y:S02]  /*0d00*/  SHF.R.U32.HI R8, RZ, 0xf, R24 ;  /* 0x0000000fff087819 */ /* 0x000fe40000011618 */
[----:B------:R-:W-:Y:S02]  /*0d10*/  LOP3.LUT R40, R39, 0x10001, RZ, 0xc0, !PT ;  /* 0x0001000127287812 */ /* 0x000fe400078ec0ff */
[----:B------:R-:W-:-:S02]  /*0d20*/  LOP3.LUT R10, R9, 0x10001, RZ, 0xc0, !PT ;  /* 0x00010001090a7812 */ /* 0x000fc400078ec0ff */
[----:B------:R-:W-:Y:S02]  /*0d30*/  LOP3.LUT R36, R11, 0x10001, RZ, 0xc0, !PT ;  /* 0x000100010b247812 */ /* 0x000fe400078ec0ff */
[----:B---3--:R-:W-:Y:S02]  /*0d40*/  SHF.R.U32.HI R39, RZ, 0xe, R22 ;  /* 0x0000000eff277819 */ /* 0x008fe40000011616 */
[----:B------:R-:W-:Y:S02]  /*0d50*/  LOP3.LUT R8, R8, 0x10001, RZ, 0xc0, !PT ;  /* 0x0001000108087812 */ /* 0x000fe400078ec0ff */
[----:B------:R-:W-:Y:S02]  /*0d60*/  SHF.R.U32.HI R9, RZ, 0xe, R20 ;  /* 0x0000000eff097819 */ /* 0x000fe40000011614 */
[----:B------:R-:W-:Y:S02]  /*0d70*/  SHF.R.U32.HI R11, RZ, 0xe, R21 ;  /* 0x0000000eff0b7819 */ /* 0x000fe40000011615 */
[----:B------:R-:W-:-:S02]  /*0d80*/  LOP3.LUT R39, R36, 0x20002, R39, 0xf8, !PT ;  /* 0x0002000224277812 */ /* 0x000fc400078ef827 */
[----:B------:R-:W-:Y:S02]  /*0d90*/  LOP3.LUT R9, R8, 0x20002, R9, 0xf8, !PT ;  /* 0x0002000208097812 */ /* 0x000fe400078ef809 */
[----:B------:R-:W-:Y:S02]  /*0da0*/  SHF.R.U32.HI R36, RZ, 0xd, R18 ;  /* 0x0000000dff247819 */ /* 0x000fe40000011612 */
[----:B------:R-:W-:Y:S02]  /*0db0*/  LOP3.LUT R11, R10, 0x20002, R11, 0xf8, !PT ;  /* 0x000200020a0b7812 */ /* 0x000fe400078ef80b */
        /* <DEDUP_REMOVED lines=8> */
[----:B------:R-:W-:-:S02]  /*0e40*/  SHF.R.U32.HI R41, RZ, 0xe, R23 ;  /* 0x0000000eff297819 */ /* 0x000fc40000011617 */
[----:B------:R-:W-:Y:S02]  /*0e50*/  LOP3.LUT R36, R39, 0x80008, R36, 0xf8, !PT ;  /* 0x0008000827247812 */ /* 0x000fe400078ef824 */
[----:B------:R-:W-:Y:S02]  /*0e60*/  LOP3.LUT R8, R9, 0x80008, R8, 0xf8, !PT ;  /* 0x0008000809087812 */ /* 0x000fe400078ef808 */
[----:B------:R-:W-:Y:S02]  /*0e70*/  SHF.R.U32.HI R39, RZ, 0xb, R4 ;  /* 0x0000000bff277819 */ /* 0x000fe40000011604 */
[----:B------:R-:W-:Y:S02]  /*0e80*/  LOP3.LUT R11, R11, 0x80008, R10, 0xf8, !PT ;  /* 0x000800080b0b7812 */ /* 0x000fe400078ef80a */
[----:B------:R-:W-:Y:S02]  /*0e90*/  SHF.R.U32.HI R44, RZ, 0xb, R5 ;  /* 0x0000000bff2c7819 */ /* 0x000fe40000011605 */
[----:B------:R-:W-:-:S02]  /*0ea0*/  LOP3.LUT R41, R40, 0x20002, R41, 0xf8, !PT ;  /* 0x0002000228297812 */ /* 0x000fc400078ef829 */
[----:B------:R-:W-:Y:S02]  /*0eb0*/  SHF.R.U32.HI R40, RZ, 0xd, R19 ;  /* 0x0000000dff287819 */ /* 0x000fe40000011613 */
[----:B------:R-:W-:Y:S02]  /*0ec0*/  LOP3.LUT R39, R8, 0x100010, R39, 0xf8, !PT ;  /* 0x0010001008277812 */ /* 0x000fe400078ef827 */
[----:B------:R-:W-:Y:S02]  /*0ed0*/  LOP3.LUT R44, R11, 0x100010, R44, 0xf8, !PT ;  /* 0x001000100b2c7812 */ /* 0x000fe400078ef82c */
[----:B------:R-:W-:Y:S02]  /*0ee0*/  LOP3.LUT R8, R24, 0x3e003e0, RZ, 0xc0, !PT ;  /* 0x03e003e018087812 */ /* 0x000fe400078ec0ff */
[----:B------:R-:W-:Y:S02]  /*0ef0*/  LOP3.LUT R9, R25, 0x3e003e0, RZ, 0xc0, !PT ;  /* 0x03e003e019097812 */ /* 0x000fe400078ec0ff */
[----:B------:R-:W-:-:S02]  /*0f00*/  LOP3.LUT R11, R27, 0x3e003e0, RZ, 0xc0, !PT ;  /* 0x03e003e01b0b7812 */ /* 0x000fc400078ec0ff */
[----:B------:R-:W-:Y:S02]  /*0f10*/  @!P0 PRMT R2, R42, 0x7610, R2 ;  /* 0x000076102a028816 */ /* 0x000fe40000000002 */
[----:B------:R-:W-:Y:S02]  /*0f20*/  LOP3.LUT R41, R41, 0x40004, R40, 0xf8, !PT ;  /* 0x0004000429297812 */ /* 0x000fe400078ef828 */
[----:B------:R-:W-:Y:S02]  /*0f30*/  SHF.R.U32.HI R40, RZ, 0xc, R15 ;  /* 0x0000000cff287819 */ /* 0x000fe4000001160f */
[----:B------:R-:W-:Y:S02]  /*0f40*/  LOP3.LUT R8, R8, 0x64006400, RZ, 0xfc, !PT ;  /* 0x6400640008087812 */ /* 0x000fe400078efcff */
[----:B------:R-:W-:Y:S02]  /*0f50*/  LOP3.LUT R64, R9, 0x64006400, RZ, 0xfc, !PT ;  /* 0x6400640009407812 */ /* 0x000fe400078efcff */
[----:B------:R-:W-:-:S02]  /*0f60*/  LOP3.LUT R58, R11, 0x64006400, RZ, 0xfc, !PT ;  /* 0x640064000b3a7812 */ /* 0x000fc400078efcff */
[----:B------:R-:W-:Y:S02]  /*0f70*/  @!P0 PRMT R2, R2, 0x7610, R42 ;  /* 0x0000761002028816 */ /* 0x000fe4000000002a */
[----:B------:R-:W-:Y:S02]  /*0f80*/  LOP3.LUT R9, R20, 0x3e003e0, RZ, 0xc0, !PT ;  /* 0x03e003e014097812 */ /* 0x000fe400078ec0ff */
[----:B------:R-:W-:Y:S02]  /*0f90*/  LOP3.LUT R11, R22, 0x3e003e0, RZ, 0xc0, !PT ;  /* 0x03e003e0160b7812 */ /* 0x000fe400078ec0ff */
[----:B------:R-:W-:Y:S02]  /*0fa0*/  LOP3.LUT R41, R41, 0x80008, R40, 0xf8, !PT ;  /* 0x0008000829297812 */ /* 0x000fe400078ef828 */
[----:B------:R-:W-:Y:S01]  /*0fb0*/  SHF.R.U32.HI R42, RZ, 0xb, R7 ;  /* 0x0000000bff2a7819 */ /* 0x000fe20000011607 */
[----:B------:R-:W-:Y:S01]  /*0fc0*/  HFMA2 R61, R8, R45.H0_H0, -48, -48 ;  /* 0xd200d200083d7431 */ /* 0x000fe2000004002d */
        /* <DEDUP_REMOVED lines=24> */
[----:B------:R-:W-:Y:S02]  /*1150*/  @!P0 PRMT R0, R43, 0x7610, R0 ;  /* 0x000076102b008816 */ /* 0x000fe40000000000 */
[----:B------:R-:W-:Y:S02]  /*1160*/  LOP3.LUT R47, R15, 0x3e003e0, RZ, 0xc0, !PT ;  /* 0x03e003e00f2f7812 */ /* 0x000fe400078ec0ff */
[----:B------:R-:W-:Y:S02]  /*1170*/  LOP3.LUT R46, R41, 0x64006400, RZ, 0xfc, !PT ;  /* 0x64006400292e7812 */ /* 0x000fe400078efcff */
[----:B------:R-:W-:-:S02]  /*1180*/  LOP3.LUT R8, R4, 0x3e003e0, RZ, 0xc0, !PT ;  /* 0x03e003e004087812 */ /* 0x000fc400078ec0ff */
[----:B------:R-:W-:Y:S02]  /*1190*/  LOP3.LUT R9, R5, 0x3e003e0, RZ, 0xc0, !PT ;  /* 0x03e003e005097812 */ /* 0x000fe400078ec0ff */
[----:B------:R-:W-:Y:S02]  /*11a0*/  LOP3.LUT R11, R6, 0x3e003e0, RZ, 0xc0, !PT ;  /* 0x03e003e0060b7812 */ /* 0x000fe400078ec0ff */
[----:B------:R-:W-:Y:S01]  /*11b0*/  LOP3.LUT R41, R7, 0x3e003e0, RZ, 0xc0, !PT ;  /* 0x03e003e007297812 */ /* 0x000fe200078ec0ff */
[-C--:B------:R-:W-:Y:S01]  /*11c0*/  HFMA2 R55, R10, R45.reuse.H0_H0, -48, -48 ;  /* 0xd200d2000a377431 */ /* 0x080fe2000004002d */
[----:B------:R-:W-:Y:S01]  /*11d0*/  @!P0 PRMT R0, R0, 0x7610, R43 ;  /* 0x0000761000008816 */ /* 0x000fe2000000002b */
[-C--:B------:R-:W-:Y:S01]  /*11e0*/  HFMA2 R53, R40, R45.reuse.H0_H0, -48, -48 ;  /* 0xd200d20028357431 */ /* 0x080fe2000004002d */
[----:B------:R-:W-:Y:S01]  /*11f0*/  LOP3.LUT R66, R47, 0x64006400, RZ, 0xfc, !PT ;  /* 0x640064002f427812 */ /* 0x000fe200078efcff */
[----:B------:R-:W-:Y:S01]  /*1200*/  HFMA2 R51, R60, R45.H0_H0, -48, -48 ;  /* 0xd200d2003c337431 */ /* 0x000fe2000004002d */
[----:B------:R-:W-:-:S02]  /*1210*/  LOP3.LUT R8, R8, 0x64006400, RZ, 0xfc, !PT ;  /* 0x6400640008087812 */ /* 0x000fc400078efcff */
[----:B------:R-:W-:Y:S02]  /*1220*/  LOP3.LUT R10, R9, 0x64006400, RZ, 0xfc, !PT ;  /* 0x64006400090a7812 */ /* 0x000fe400078efcff */
[----:B------:R-:W-:Y:S02]  /*1230*/  LOP3.LUT R40, R11, 0x64006400, RZ, 0xfc, !PT ;  /* 0x640064000b287812 */ /* 0x000fe400078efcff */
[----:B------:R-:W-:Y:S02]  /*1240*/  SHF.R.U32.HI R43, RZ, 0xb, R6 ;  /* 0x0000000bff2b7819 */ /* 0x000fe40000011606 */
[----:B------:R-:W-:Y:S01]  /*1250*/  LOP3.LUT R60, R41, 0x64006400, RZ, 0xfc, !PT ;  /* 0x64006400293c7812 */ /* 0x000fe200078efcff */
[-C--:B------:R-:W-:Y:S01]  /*1260*/  HFMA2 R47, R46, R45.reuse.H0_H0, -48, -48 ;  /* 0xd200d2002e2f7431 */ /* 0x080fe2000004002d */
[----:B------:R-:W-:Y:S01]  /*1270*/  LOP3.LUT R43, R36, 0x100010, R43, 0xf8, !PT ;  /* 0x00100010242b7812 */ /* 0x000fe200078ef82b */
[-C--:B------:R-:W-:Y:S01]  /*1280*/  HFMA2 R64, R64, R45.reuse.H0_H0, -48, -48 ;  /* 0xd200d20040407431 */ /* 0x080fe2000004002d */
[----:B------:R-:W-:Y:S01]  /*1290*/  IADD3 R36, R33, 0x20, RZ ;  /* 0x0000002021247810 */ /* 0x000fe20007ffe0ff */
[----:B------:R-:W-:-:S02]  /*12a0*/  HFMA2 R62, R62, R45.H0_H0, -48, -48 ;  /* 0xd200d2003e3e7431 */ /* 0x000fc4000004002d */
[-C--:B------:R-:W-:Y:S02]  /*12b0*/  HFMA2 R58, R58, R45.reuse.H0_H0, -48, -48 ;  /* 0xd200d2003a3a7431 */ /* 0x080fe4000004002d */
[-C--:B------:R-:W-:Y:S02]  /*12c0*/  HFMA2 R56, R56, R45.reuse.H0_H0, -48, -48 ;  /* 0xd200d20038387431 */ /* 0x080fe4000004002d */
[-C--:B------:R-:W-:Y:S02]  /*12d0*/  HFMA2 R54, R54, R45.reuse.H0_H0, -48, -48 ;  /* 0xd200d20036367431 */ /* 0x080fe4000004002d */
[-C--:B------:R-:W-:Y:S02]  /*12e0*/  HFMA2 R52, R52, R45.reuse.H0_H0, -48, -48 ;  /* 0xd200d20034347431 */ /* 0x080fe4000004002d */
[-C--:B------:R-:W-:Y:S02]  /*12f0*/  HFMA2 R50, R50, R45.reuse.H0_H0, -48, -48 ;  /* 0xd200d20032327431 */ /* 0x080fe4000004002d */
[----:B------:R-:W-:-:S02]  /*1300*/  HFMA2 R48, R48, R45.H0_H0, -48, -48 ;  /* 0xd200d20030307431 */ /* 0x000fc4000004002d */
[-C--:B------:R-:W-:Y:S02]  /*1310*/  HFMA2 R49, R66, R45.reuse.H0_H0, -48, -48 ;  /* 0xd200d20042317431 */ /* 0x080fe4000004002d */
[-C--:B------:R-:W-:Y:S02]  /*1320*/  HFMA2 R46, R8, R45.reuse.H0_H0, -48, -48 ;  /* 0xd200d200082e7431 */ /* 0x080fe4000004002d */
[-C--:B------:R-:W-:Y:S02]  /*1330*/  HFMA2 R41, R10, R45.reuse.H0_H0, -48, -48 ;  /* 0xd200d2000a297431 */ /* 0x080fe4000004002d */
[-C--:B------:R-:W-:Y:S02]  /*1340*/  HFMA2 R40, R40, R45.reuse.H0_H0, -48, -48 ;  /* 0xd200d20028287431 */ /* 0x080fe4000004002d */
[----:B------:R-:W-:Y:S01]  /*1350*/  HFMA2 R45, R60, R45.H0_H0, -48, -48 ;  /* 0xd200d2003c2d7431 */ /* 0x000fe2000004002d */
[----:B------:R-:W-:Y:S05]  /*1360*/  @P1 BRA `(.L_x_4447) ;  /* 0x00000e0000001947 */ /* 0x000fea0003800000 */
[----:B------:R-:W0:Y:S01]  /*1370*/  LDS.128 R8, [UR4] ;  /* 0x00000004ff087984 */ /* 0x000e220008000c00 */
[----:B------:R-:W-:-:S02]  /*1380*/  LOP3.LUT R71, R26, 0x1f001f, RZ, 0xc0, !PT ;  /* 0x001f001f1a477812 */ /* 0x000fc400078ec0ff */
[----:B------:R-:W-:Y:S02]  /*1390*/  LOP3.LUT R60, R24, 0x1f001f, RZ, 0xc0, !PT ;  /* 0x001f001f183c7812 */ /* 0x000fe400078ec0ff */
[----:B------:R-:W-:Y:S02]  /*13a0*/  LOP3.LUT R71, R71, 0x64006400, RZ, 0xfc, !PT ;  /* 0x6400640047477812 */ /* 0x000fe400078efcff */
[----:B------:R-:W-:Y:S02]  /*13b0*/  LOP3.LUT R67, R25, 0x1f001f, RZ, 0xc0, !PT ;  /* 0x001f001f19437812 */ /* 0x000fe400078ec0ff */
[----:B------:R-:W-:Y:S01]  /*13c0*/  LOP3.LUT R75, R27, 0x1f001f, RZ, 0xc0, !PT ;  /* 0x001f001f1b4b7812 */ /* 0x000fe200078ec0ff */
[----:B------:R-:W-:Y:S01]  /*13d0*/  HADD2 R71, R71, -1040, -1040 ;  /* 0xe410e41047477430 */ /* 0x000fe20000000000 */
[----:B------:R-:W-:Y:S02]  /*13e0*/  SHF.R.U32.HI R63, RZ, 0xa, R27 ;  /* 0x0000000aff3f7819 */ /* 0x000fe4000001161b */
[----:B------:R-:W-:-:S02]  /*13f0*/  LOP3.LUT R27, R20, 0x1f001f, RZ, 0xc0, !PT ;  /* 0x001f001f141b7812 */ /* 0x000fc400078ec0ff */
[----:B------:R-:W-:Y:S02]  /*1400*/  SHF.R.U32.HI R65, RZ, 0xa, R20 ;  /* 0x0000000aff417819 */ /* 0x000fe40000011614 */
[----:B------:R-:W-:Y:S02]  /*1410*/  LOP3.LUT R66, R21, 0x1f001f, RZ, 0xc0, !PT ;  /* 0x001f001f15427812 */ /* 0x000fe400078ec0ff */
[----:B------:R-:W-:Y:S02]  /*1420*/  SHF.R.U32.HI R69, RZ, 0xa, R21 ;  /* 0x0000000aff457819 */ /* 0x000fe40000011615 */
[----:B------:R-:W-:Y:S02]  /*1430*/  LOP3.LUT R60, R60, 0x64006400, RZ, 0xfc, !PT ;  /* 0x640064003c3c7812 */ /* 0x000fe400078efcff */
[----:B------:R-:W-:Y:S02]  /*1440*/  LOP3.LUT R20, R16, 0x1f001f, RZ, 0xc0, !PT ;  /* 0x001f001f10147812 */ /* 0x000fe400078ec0ff */
        /* <DEDUP_REMOVED lines=8> */
[----:B------:R-:W-:Y:S01]  /*14d0*/  SHF.R.U32.HI R73, RZ, 0xa, R22 ;  /* 0x0000000aff497819 */ /* 0x000fe20000011616 */
[----:B------:R-:W-:Y:S01]  /*14e0*/  HADD2 R75, R75, -1040, -1040 ;  /* 0xe410e4104b4b7430 */ /* 0x000fe20000000000 */
[----:B------:R-:W-:Y:S01]  /*14f0*/  LOP3.LUT R22, R17, 0x1f001f, RZ, 0xc0, !PT ;  /* 0x001f001f11167812 */ /* 0x000fe200078ec0ff */
[-C--:B0-----:R-:W-:Y:S01]  /*1500*/  HFMA2.MMA R12, R71, R8.reuse, RZ ;  /* 0x00000008470c7235 */ /* 0x081fe200000000ff */
[----:B------:R-:W-:Y:S01]  /*1510*/  SHF.R.U32.HI R68, RZ, 0xa, R17 ;  /* 0x0000000aff447819 */ /* 0x000fe20000011611 */
[----:B------:R-:W-:Y:S01]  /*1520*/  HFMA2.MMA R85, R85, R8, RZ ;  /* 0x0000000855557235 */ /* 0x000fe200000000ff */
[----:B------:R-:W-:Y:S01]  /*1530*/  LOP3.LUT R70, R18, 0x1f001f, RZ, 0xc0, !PT ;  /* 0x001f001f12467812 */ /* 0x000fe200078ec0ff */
[-C--:B------:R-:W-:Y:S01]  /*1540*/  HFMA2 R84, R67, R8.reuse, RZ.H0_H0 ;  /* 0x0000000843547231 */ /* 0x080fe200000400ff */
[----:B------:R-:W-:Y:S01]  /*1550*/  SHF.R.U32.HI R74, RZ, 0xa, R18 ;  /* 0x0000000aff4a7819 */ /* 0x000fe20000011612 */
[----:B------:R-:W-:Y:S01]  /*1560*/  HFMA2 R86, R75, R8, RZ.H0_H0 ;  /* 0x000000084b567231 */ /* 0x000fe200000400ff */
[----:B------:R-:W-:Y:S01]  /*1570*/  LOP3.LUT R76, R19, 0x1f001f, RZ, 0xc0, !PT ;  /* 0x001f001f134c7812 */ /* 0x000fe200078ec0ff */
[-C--:B------:R-:W-:Y:S01]  /*1580*/  HFMA2.MMA R8, R62, R9.reuse, R12 ;  /* 0x000000093e087235 */ /* 0x080fe2000000000c */
[----:B------:R-:W-:Y:S01]  /*1590*/  SHF.R.U32.HI R79, RZ, 0xa, R19 ;  /* 0x0000000aff4f7819 */ /* 0x000fe20000011613 */
[----:B------:R-:W-:Y:S01]  /*15a0*/  HFMA2.MMA R85, R61, R9, R85 ;  /* 0x000000093d557235 */ /* 0x000fe20000000055 */
[----:B------:R-:W-:Y:S01]  /*15b0*/  LOP3.LUT R80, R13, 0x1f001f, RZ, 0xc0, !PT ;  /* 0x001f001f0d507812 */ /* 0x000fe200078ec0ff */
[----:B------:R-:W-:Y:S01]  /*15c0*/  HFMA2 R84, R64, R9, R84 ;  /* 0x0000000940547231 */ /* 0x000fe20000000054 */
[----:B------:R-:W-:-:S02]  /*15d0*/  SHF.R.U32.HI R17, RZ, 0xa, R13 ;  /* 0x0000000aff117819 */ /* 0x000fc4000001160d */
[----:B------:R-:W-:Y:S02]  /*15e0*/  LOP3.LUT R81, R14, 0x1f001f, RZ, 0xc0, !PT ;  /* 0x001f001f0e517812 */ /* 0x000fe400078ec0ff */
[----:B------:R-:W-:Y:S02]  /*15f0*/  SHF.R.U32.HI R18, RZ, 0xa, R14 ;  /* 0x0000000aff127819 */ /* 0x000fe4000001160e */
[----:B------:R-:W-:Y:S02]  /*1600*/  LOP3.LUT R82, R15, 0x1f001f, RZ, 0xc0, !PT ;  /* 0x001f001f0f527812 */ /* 0x000fe400078ec0ff */
[----:B------:R-:W-:Y:S02]  /*1610*/  SHF.R.U32.HI R19, RZ, 0xa, R15 ;  /* 0x0000000aff137819 */ /* 0x000fe4000001160f */
[----:B------:R-:W0:Y:S01]  /*1620*/  LDS.128 R12, [UR4+0x10] ;  /* 0x00001004ff0c7984 */ /* 0x000e220008000c00 */
[----:B------:R-:W-:Y:S02]  /*1630*/  SHF.R.U32.HI R24, RZ, 0xa, R24 ;  /* 0x0000000aff187819 */ /* 0x000fe40000011618 */
[----:B------:R-:W-:-:S02]  /*1640*/  SHF.R.U32.HI R26, RZ, 0xa, R26 ;  /* 0x0000000aff1a7819 */ /* 0x000fc4000001161a */
[----:B------:R-:W-:Y:S02]  /*1650*/  LOP3.LUT R24, R24, 0x1f001f, RZ, 0xc0, !PT ;  /* 0x001f001f18187812 */ /* 0x000fe400078ec0ff */
[----:B------:R-:W-:Y:S02]  /*1660*/  LOP3.LUT R26, R26, 0x1f001f, RZ, 0xc0, !PT ;  /* 0x001f001f1a1a7812 */ /* 0x000fe400078ec0ff */
[----:B------:R-:W-:Y:S02]  /*1670*/  SHF.R.U32.HI R25, RZ, 0xa, R25 ;  /* 0x0000000aff197819 */ /* 0x000fe40000011619 */
[----:B------:R-:W-:Y:S02]  /*1680*/  LOP3.LUT R24, R24, 0x64006400, RZ, 0xfc, !PT ;  /* 0x6400640018187812 */ /* 0x000fe400078efcff */
[----:B------:R-:W-:Y:S02]  /*1690*/  LOP3.LUT R26, R26, 0x64006400, RZ, 0xfc, !PT ;  /* 0x640064001a1a7812 */ /* 0x000fe400078efcff */
[----:B------:R-:W-:Y:S01]  /*16a0*/  LOP3.LUT R25, R25, 0x1f001f, RZ, 0xc0, !PT ;  /* 0x001f001f19197812 */ /* 0x000fe200078ec0ff */
[----:B------:R-:W-:Y:S01]  /*16b0*/  HADD2 R24, R24, -1040, -1040 ;  /* 0xe410e41018187430 */ /* 0x000fe20000000000 */
[----:B------:R-:W-:-:S02]  /*16c0*/  LOP3.LUT R63, R63, 0x1f001f, RZ, 0xc0, !PT ;  /* 0x001f001f3f3f7812 */ /* 0x000fc400078ec0ff */
[----:B------:R-:W-:Y:S02]  /*16d0*/  LOP3.LUT R75, R7, 0x1f001f, RZ, 0xc0, !PT ;  /* 0x001f001f074b7812 */ /* 0x000fe400078ec0ff */
[----:B------:R-:W-:Y:S01]  /*16e0*/  SHF.R.U32.HI R83, RZ, 0xa, R7 ;  /* 0x0000000aff537819 */ /* 0x000fe20000011607 */
[----:B------:R-:W-:Y:S01]  /*16f0*/  HADD2 R7, R26, -1040, -1040 ;  /* 0xe410e4101a077430 */ /* 0x000fe20000000000 */
[----:B------:R-:W-:Y:S01]  /*1700*/  LOP3.LUT R27, R27, 0x64006400, RZ, 0xfc, !PT ;  /* 0x640064001b1b7812 */ /* 0x000fe200078efcff */
[-C--:B------:R-:W-:Y:S01]  /*1710*/  HFMA2.MMA R85, R24, R10.reuse, R85 ;  /* 0x0000000a18557235 */ /* 0x080fe20000000055 */
[----:B------:R-:W-:Y:S02]  /*1720*/  LOP3.LUT R72, R72, 0x64006400, RZ, 0xfc, !PT ;  /* 0x6400640048487812 */ /* 0x000fe400078efcff */
[----:B------:R-:W-:Y:S01]  /*1730*/  LOP3.LUT R25, R25, 0x64006400, RZ, 0xfc, !PT ;  /* 0x6400640019197812 */ /* 0x000fe200078efcff */
[----:B------:R-:W-:Y:S01]  /*1740*/  HFMA2.MMA R8, R7, R10, R8 ;  /* 0x0000000a07087235 */ /* 0x000fe20000000008 */
[----:B------:R-:W-:-:S02]  /*1750*/  LOP3.LUT R63, R63, 0x64006400, RZ, 0xfc, !PT ;  /* 0x640064003f3f7812 */ /* 0x000fc400078efcff */
[----:B------:R-:W-:Y:S01]  /*1760*/  LOP3.LUT R77, R23, 0x1f001f, RZ, 0xc0, !PT ;  /* 0x001f001f174d7812 */ /* 0x000fe200078ec0ff */
[----:B------:R-:W-:Y:S01]  /*1770*/  HADD2 R25, R25, -1040, -1040 ;  /* 0xe410e41019197430 */ /* 0x000fe20000000000 */
[----:B------:R-:W-:Y:S02]  /*1780*/  LOP3.LUT R62, R5, 0x1f001f, RZ, 0xc0, !PT ;  /* 0x001f001f053e7812 */ /* 0x000fe400078ec0ff */
[----:B------:R-:W-:Y:S01]  /*1790*/  SHF.R.U32.HI R64, RZ, 0xa, R5 ;  /* 0x0000000aff407819 */ /* 0x000fe20000011605 */
[----:B------:R-:W-:Y:S01]  /*17a0*/  HFMA2 R5, R58, R9, R86 ;  /* 0x000000093a057231 */ /* 0x000fe20000000056 */
[----:B------:R-:W-:Y:S01]  /*17b0*/  LOP3.LUT R67, R6, 0x1f001f, RZ, 0xc0, !PT ;  /* 0x001f001f06437812 */ /* 0x000fe200078ec0ff */
[----:B------:R-:W-:Y:S01]  /*17c0*/  HADD2 R9, R72, -1040, -1040 ;  /* 0xe410e41048097430 */ /* 0x000fe20000000000 */
[----:B------:R-:W-:Y:S01]  /*17d0*/  SHF.R.U32.HI R71, RZ, 0xa, R6 ;  /* 0x0000000aff477819 */ /* 0x000fe20000011606 */
[----:B------:R-:W-:Y:S01]  /*17e0*/  HADD2 R6, R27, -1040, -1040 ;  /* 0xe410e4101b067430 */ /* 0x000fe20000000000 */
[----:B------:R-:W-:Y:S01]  /*17f0*/  LOP3.LUT R60, R4, 0x1f001f, RZ, 0xc0, !PT ;  /* 0x001f001f043c7812 */ /* 0x000fe200078ec0ff */
[-C--:B------:R-:W-:Y:S01]  /*1800*/  HFMA2 R84, R25, R10.reuse, R84 ;  /* 0x0000000a19547231 */ /* 0x080fe20000000054 */
[----:B------:R-:W-:Y:S01]  /*1810*/  SHF.R.U32.HI R61, RZ, 0xa, R4 ;  /* 0x0000000aff3d7819 */ /* 0x000fe20000011604 */
[----:B------:R-:W-:Y:S01]  /*1820*/  HADD2 R4, R63, -1040, -1040 ;  /* 0xe410e4103f047430 */ /* 0x000fe20000000000 */
[----:B------:R-:W-:Y:S01]  /*1830*/  LOP3.LUT R66, R66, 0x64006400, RZ, 0xfc, !PT ;  /* 0x6400640042427812 */ /* 0x000fe200078efcff */
[-C--:B------:R-:W-:Y:S01]  /*1840*/  HFMA2.MMA R6, R6, R11.reuse, R85 ;  /* 0x0000000b06067235 */ /* 0x080fe20000000055 */
[----:B------:R-:W-:Y:S01]  /*1850*/  LOP3.LUT R77, R77, 0x64006400, RZ, 0xfc, !PT ;  /* 0x640064004d4d7812 */ /* 0x000fe200078efcff */
[----:B------:R-:W-:Y:S01]  /*1860*/  HFMA2 R5, R4, R10, R5 ;  /* 0x0000000a04057231 */ /* 0x000fe20000000005 */
[----:B------:R-:W-:Y:S01]  /*1870*/  HFMA2.MMA R4, R9, R11, R8 ;  /* 0x0000000b09047235 */ /* 0x000fe20000000008 */
[----:B------:R-:W-:Y:S01]  /*1880*/  HADD2 R7, R66, -1040, -1040 ;  /* 0xe410e41042077430 */ /* 0x000fe20000000000 */
[----:B------:R-:W-:Y:S01]  /*1890*/  LOP3.LUT R65, R65, 0x1f001f, RZ, 0xc0, !PT ;  /* 0x001f001f41417812 */ /* 0x000fe200078ec0ff */
[----:B------:R-:W-:Y:S01]  /*18a0*/  HADD2 R10, R77, -1040, -1040 ;  /* 0xe410e4104d0a7430 */ /* 0x000fe20000000000 */
[-C--:B0-----:R-:W-:Y:S01]  /*18b0*/  HFMA2.MMA R8, R59, R12.reuse, R6 ;  /* 0x0000000c3b087235 */ /* 0x081fe20000000006 */
[-C--:B------:R-:W-:Y:S01]  /*18c0*/  HFMA2 R84, R7, R11.reuse, R84 ;  /* 0x0000000b07547231 */ /* 0x080fe20000000054 */
[----:B------:R-:W-:Y:S01]  /*18d0*/  HFMA2.MMA R9, R57, R12, R4 ;  /* 0x0000000c39097235 */ /* 0x000fe20000000004 */
[----:B------:R-:W-:Y:S01]  /*18e0*/  HFMA2 R5, R10, R11, R5 ;  /* 0x0000000b0a057231 */ /* 0x000fe20000000005 */
[----:B------:R-:W-:Y:S01]  /*18f0*/  LOP3.LUT R73, R73, 0x1f001f, RZ, 0xc0, !PT ;  /* 0x001f001f49497812 */ /* 0x000fe200078ec0ff */
[-C--:B------:R-:W-:Y:S01]  /*1900*/  HFMA2 R84, R55, R12.reuse, R84 ;  /* 0x0000000c37547231 */ /* 0x080fe20000000054 */
        /* <DEDUP_REMOVED lines=8> */
[----:B------:R-:W-:-:S02]  /*1990*/  LOP3.LUT R23, R23, 0x1f001f, RZ, 0xc0, !PT ;  /* 0x001f001f17177812 */ /* 0x000fc400078ec0ff */
        /* <DEDUP_REMOVED lines=12> */
[-C--:B------:R-:W-:Y:S01]  /*1a60*/  HFMA2.MMA R8, R11, R14.reuse, R8 ;  /* 0x0000000e0b087235 */ /* 0x080fe20000000008 */
[----:B------:R-:W-:Y:S01]  /*1a70*/  LOP3.LUT R21, R21, 0x1f001f, RZ, 0xc0, !PT ;  /* 0x001f001f15157812 */ /* 0x000fe200078ec0ff */
[----:B------:R-:W-:Y:S01]  /*1a80*/  HFMA2.MMA R9, R70, R14, R9 ;  /* 0x0000000e46097235 */ /* 0x000fe20000000009 */
[----:B------:R-:W-:Y:S01]  /*1a90*/  LOP3.LUT R74, R74, 0x1f001f, RZ, 0xc0, !PT ;  /* 0x001f001f4a4a7812 */ /* 0x000fe200078ec0ff */
[-C--:B------:R-:W-:Y:S01]  /*1aa0*/  HFMA2 R84, R69, R13.reuse, R84 ;  /* 0x0000000d45547231 */ /* 0x080fe20000000054 */
[----:B------:R-:W-:Y:S01]  /*1ab0*/  LOP3.LUT R68, R68, 0x1f001f, RZ, 0xc0, !PT ;  /* 0x001f001f44447812 */ /* 0x000fe200078ec0ff */
        /* <DEDUP_REMOVED lines=20> */
[----:B------:R-:W-:Y:S01]  /*1c00*/  LOP3.LUT R16, R16, 0x1f001f, RZ, 0xc0, !PT ;  /* 0x001f001f10107812 */ /* 0x000fe200078ec0ff */
[----:B------:R-:W-:Y:S01]  /*1c10*/  HADD2 R10, R79, -1040, -1040 ;  /* 0xe410e4104f0a7430 */ /* 0x000fe20000000000 */
[-C--:B0-----:R-:W-:Y:S01]  /*1c20*/  HFMA2.MMA R13, R74, R4.reuse, R9 ;  /* 0x000000044a0d7235 */ /* 0x081fe20000000009 */
[----:B------:R-:W-:Y:S01]  /*1c30*/  HFMA2 R15, R51, R15, R12 ;  /* 0x0000000f330f7231 */ /* 0x000fe2000000000c */
[----:B------:R-:W-:Y:S01]  /*1c40*/  HFMA2.MMA R12, R21, R4, R8 ;  /* 0x00000004150c7235 */ /* 0x000fe20000000008 */
[-C--:B------:R-:W-:Y:S01]  /*1c50*/  HFMA2 R84, R11, R4.reuse, R84 ;  /* 0x000000040b547231 */ /* 0x080fe20000000054 */
[----:B------:R-:W-:Y:S01]  /*1c60*/  LOP3.LUT R16, R16, 0x64006400, RZ, 0xfc, !PT ;  /* 0x6400640010107812 */ /* 0x000fe200078efcff */
[----:B------:R-:W-:Y:S01]  /*1c70*/  HFMA2 R15, R10, R4, R15 ;  /* 0x000000040a0f7231 */ /* 0x000fe2000000000f */
[----:B------:R-:W-:Y:S01]  /*1c80*/  LOP3.LUT R18, R18, 0x1f001f, RZ, 0xc0, !PT ;  /* 0x001f001f12127812 */ /* 0x000fe200078ec0ff */
[----:B------:R-:W0:Y:S01]  /*1c90*/  LDS.128 R8, [UR4+0x30] ;  /* 0x00003004ff087984 */ /* 0x000e220008000c00 */
        /* <DEDUP_REMOVED lines=9> */
[-C--:B------:R-:W-:Y:S01]  /*1d30*/  HFMA2 R84, R23, R5.reuse, R84 ;  /* 0x0000000517547231 */ /* 0x080fe20000000054 */
[----:B------:R-:W-:Y:S01]  /*1d40*/  LOP3.LUT R19, R19, 0x64006400, RZ, 0xfc, !PT ;  /* 0x6400640013137812 */ /* 0x000fe200078efcff */
[----:B------:R-:W-:Y:S01]  /*1d50*/  HFMA2 R15, R82, R5, R15 ;  /* 0x00000005520f7231 */ /* 0x000fe2000000000f */
[-C--:B------:R-:W-:Y:S01]  /*1d60*/  HFMA2.MMA R12, R50, R6.reuse, R12 ;  /* 0x00000006320c7235 */ /* 0x080fe2000000000c */
[----:B------:R-:W-:Y:S01]  /*1d70*/  HADD2 R5, R16, -1040, -1040 ;  /* 0xe410e41010057430 */ /* 0x000fe20000000000 */
[----:B------:R-:W-:Y:S01]  /*1d80*/  HFMA2.MMA R13, R47, R6, R13 ;  /* 0x000000062f0d7235 */ /* 0x000fe2000000000d */
[-C--:B------:R-:W-:Y:S01]  /*1d90*/  HFMA2 R84, R48, R6.reuse, R84 ;  /* 0x0000000630547231 */ /* 0x080fe20000000054 */
[----:B------:R-:W-:Y:S01]  /*1da0*/  LOP3.LUT R67, R67, 0x64006400, RZ, 0xfc, !PT ;  /* 0x6400640043437812 */ /* 0x000fe200078efcff */
[----:B------:R-:W-:Y:S01]  /*1db0*/  HFMA2 R15, R49, R6, R15 ;  /* 0x00000006310f7231 */ /* 0x000fe2000000000f */
[----:B------:R-:W-:Y:S01]  /*1dc0*/  LOP3.LUT R61, R61, 0x1f001f, RZ, 0xc0, !PT ;  /* 0x001f001f3d3d7812 */ /* 0x000fe200078ec0ff */
[----:B------:R-:W-:Y:S01]  /*1dd0*/  HFMA2.MMA R4, R5, R7, R12 ;  /* 0x0000000705047235 */ /* 0x000fe2000000000c */
[----:B------:R-:W-:Y:S01]  /*1de0*/  HADD2 R5, R60, -1040, -1040 ;  /* 0xe410e4103c057430 */ /* 0x000fe20000000000 */
[----:B------:R-:W-:Y:S01]  /*1df0*/  LOP3.LUT R17, R17, 0x1f001f, RZ, 0xc0, !PT ;  /* 0x001f001f11117812 */ /* 0x000fe200078ec0ff */
[----:B------:R-:W-:Y:S01]  /*1e00*/  HADD2 R18, R18, -1040, -1040 ;  /* 0xe410e41012127430 */ /* 0x000fe20000000000 */
[----:B------:R-:W-:Y:S01]  /*1e10*/  LOP3.LUT R75, R75, 0x64006400, RZ, 0xfc, !PT ;  /* 0x640064004b4b7812 */ /* 0x000fe200078efcff */
[----:B------:R-:W-:Y:S01]  /*1e20*/  HADD2 R6, R19, -1040, -1040 ;  /* 0xe410e41013067430 */ /* 0x000fe20000000000 */
[----:B------:R-:W-:-:S02]  /*1e30*/  LOP3.LUT R61, R61, 0x64006400, RZ, 0xfc, !PT ;  /* 0x640064003d3d7812 */ /* 0x000fc400078efcff */
[----:B------:R-:W-:Y:S01]  /*1e40*/  LOP3.LUT R17, R17, 0x64006400, RZ, 0xfc, !PT ;  /* 0x6400640011117812 */ /* 0x000fe200078efcff */
[-C--:B------:R-:W-:Y:S01]  /*1e50*/  HFMA2 R15, R6, R7.reuse, R15 ;  /* 0x00000007060f7231 */ /* 0x080fe2000000000f */
[----:B------:R-:W-:Y:S01]  /*1e60*/  HFMA2.MMA R13, R18, R7, R13 ;  /* 0x00000007120d7235 */ /* 0x000fe2000000000d */
[----:B------:R-:W-:Y:S01]  /*1e70*/  HADD2 R6, R67, -1040, -1040 ;  /* 0xe410e41043067430 */ /* 0x000fe20000000000 */
[----:B------:R-:W-:Y:S01]  /*1e80*/  LOP3.LUT R83, R83, 0x1f001f, RZ, 0xc0, !PT ;  /* 0x001f001f53537812 */ /* 0x000fe200078ec0ff */
[----:B------:R-:W-:Y:S01]  /*1e90*/  HADD2 R12, R75, -1040, -1040 ;  /* 0xe410e4104b0c7430 */ /* 0x000fe20000000000 */
[----:B------:R-:W-:Y:S01]  /*1ea0*/  LOP3.LUT R71, R71, 0x1f001f, RZ, 0xc0, !PT ;  /* 0x001f001f47477812 */ /* 0x000fe200078ec0ff */
[----:B------:R-:W-:Y:S01]  /*1eb0*/  HADD2 R17, R17, -1040, -1040 ;  /* 0xe410e41011117430 */ /* 0x000fe20000000000 */
[----:B------:R-:W-:Y:S02]  /*1ec0*/  LOP3.LUT R62, R62, 0x64006400, RZ, 0xfc, !PT ;  /* 0x640064003e3e7812 */ /* 0x000fe400078efcff */
[----:B------:R-:W-:Y:S01]  /*1ed0*/  LOP3.LUT R83, R83, 0x64006400, RZ, 0xfc, !PT ;  /* 0x6400640053537812 */ /* 0x000fe200078efcff */
[----:B------:R-:W-:Y:S01]  /*1ee0*/  HFMA2 R84, R17, R7, R84 ;  /* 0x0000000711547231 */ /* 0x000fe20000000054 */
[-C--:B0-----:R-:W-:Y:S01]  /*1ef0*/  HFMA2.MMA R4, R5, R8.reuse, R4 ;  /* 0x0000000805047235 */ /* 0x081fe20000000004 */
[-C--:B------:R-:W-:Y:S01]  /*1f00*/  HFMA2 R15, R12, R8.reuse, R15 ;  /* 0x000000080c0f7231 */ /* 0x080fe2000000000f */
[----:B------:R-:W-:Y:S01]  /*1f10*/  HFMA2.MMA R13, R6, R8, R13 ;  /* 0x00000008060d7235 */ /* 0x000fe2000000000d */
[----:B------:R-:W-:Y:S01]  /*1f20*/  LOP3.LUT R71, R71, 0x64006400, RZ, 0xfc, !PT ;  /* 0x6400640047477812 */ /* 0x000fe200078efcff */
[----:B------:R-:W-:Y:S01]  /*1f30*/  HADD2 R7, R62, -1040, -1040 ;  /* 0xe410e4103e077430 */ /* 0x000fe20000000000 */
[----:B------:R-:W-:Y:S01]  /*1f40*/  LOP3.LUT R64, R64, 0x1f001f, RZ, 0xc0, !PT ;  /* 0x001f001f40407812 */ /* 0x000fe200078ec0ff */
[-C--:B------:R-:W-:Y:S01]  /*1f50*/  HFMA2.MMA R5, R46, R9.reuse, R4 ;  /* 0x000000092e057235 */ /* 0x080fe20000000004 */
[----:B------:R-:W-:Y:S01]  /*1f60*/  HADD2 R4, R61, -1040, -1040 ;  /* 0xe410e4103d047430 */ /* 0x000fe20000000000 */
[----:B------:R-:W-:Y:S01]  /*1f70*/  LOP3.LUT R39, R39, 0x64006400, RZ, 0xfc, !PT ;  /* 0x6400640027277812 */ /* 0x000fe200078efcff */
[-C--:B------:R-:W-:Y:S01]  /*1f80*/  HFMA2 R15, R45, R9.reuse, R15 ;  /* 0x000000092d0f7231 */ /* 0x080fe2000000000f */
[----:B------:R-:W-:Y:S01]  /*1f90*/  HFMA2.MMA R13, R40, R9, R13 ;  /* 0x00000009280d7235 */ /* 0x000fe2000000000d */
[----:B------:R-:W-:Y:S01]  /*1fa0*/  HADD2 R6, R71, -1040, -1040 ;  /* 0xe410e41047067430 */ /* 0x000fe20000000000 */
[----:B------:R-:W-:Y:S01]  /*1fb0*/  LOP3.LUT R64, R64, 0x64006400, RZ, 0xfc, !PT ;  /* 0x6400640040407812 */ /* 0x000fe200078efcff */
[-C--:B------:R-:W-:Y:S01]  /*1fc0*/  HFMA2.MMA R5, R4, R10.reuse, R5 ;  /* 0x0000000a04057235 */ /* 0x080fe20000000005 */
[----:B------:R-:W-:Y:S01]  /*1fd0*/  HADD2 R4, R83, -1040, -1040 ;  /* 0xe410e41053047430 */ /* 0x000fe20000000000 */
[----:B------:R-:W-:Y:S01]  /*1fe0*/  LOP3.LUT R43, R43, 0x64006400, RZ, 0xfc, !PT ;  /* 0x640064002b2b7812 */ /* 0x000fe200078efcff */
[----:B------:R-:W-:Y:S01]  /*1ff0*/  HFMA2 R84, R7, R8, R84 ;  /* 0x0000000807547231 */ /* 0x000fe20000000054 */
[----:B------:R-:W-:Y:S01]  /*2000*/  HFMA2.MMA R13, R6, R10, R13 ;  /* 0x0000000a060d7235 */ /* 0x000fe2000000000d */
[----:B------:R-:W-:Y:S01]  /*2010*/  HFMA2 R15, R4, R10, R15 ;  /* 0x0000000a040f7231 */ /* 0x000fe2000000000f */
[----:B------:R-:W-:Y:S01]  /*2020*/  LOP3.LUT R44, R44, 0x64006400, RZ, 0xfc, !PT ;  /* 0x640064002c2c7812 */ /* 0x000fe200078efcff */
[----:B------:R-:W-:Y:S01]  /*2030*/  HADD2 R4, R39, -1040, -1040 ;  /* 0xe410e41027047430 */ /* 0x000fe20000000000 */
[----:B------:R-:W-:Y:S01]  /*2040*/  LOP3.LUT R42, R42, 0x64006400, RZ, 0xfc, !PT ;  /* 0x640064002a2a7812 */ /* 0x000fe200078efcff */
[----:B------:R-:W-:-:S02]  /*2050*/  HFMA2 R84, R41, R9, R84 ;  /* 0x0000000929547231 */ /* 0x000fc40000000054 */
[----:B------:R-:W-:Y:S02]  /*2060*/  HADD2 R7, R64, -1040, -1040 ;  /* 0xe410e41040077430 */ /* 0x000fe40000000000 */
[----:B------:R-:W-:Y:S01]  /*2070*/  HADD2 R6, R43, -1040, -1040 ;  /* 0xe410e4102b067430 */ /* 0x000fe20000000000 */
[-C--:B------:R-:W-:Y:S01]  /*2080*/  HFMA2.MMA R5, R4, R11.reuse, R5 ;  /* 0x0000000b04057235 */ /* 0x080fe20000000005 */
[----:B------:R-:W-:Y:S02]  /*2090*/  HFMA2 R84, R7, R10, R84 ;  /* 0x0000000a07547231 */ /* 0x000fe40000000054 */
[----:B------:R-:W-:Y:S02]  /*20a0*/  HADD2 R7, R44, -1040, -1040 ;  /* 0xe410e4102c077430 */ /* 0x000fe40000000000 */
        /* <DEDUP_REMOVED lines=12> */
.L_x_4447:
[C---:B------:R-:W-:Y:S01]  /*2170*/  ISETP.GE.AND P1, PT, R36.reuse, c[0x0][0x1b0], PT ;  /* 0x00006c0024007a0c */ /* 0x040fe20003f26270 */
[----:B------:R-:W-:Y:S01]  /*2180*/  UIADD3 UR4, UR4, 0x40, URZ ;  /* 0x0000004004047890 */ /* 0x000fe2000fffe03f */
[----:B------:R-:W-:Y:S01]  /*2190*/  ISETP.LT.AND P3, PT, R36, UR5, PT ;  /* 0x0000000524007c0c */ /* 0x000fe2000bf61270 */
[----:B-----5:R-:W-:Y:S02]  /*21a0*/  @!P0 IMAD.IADD R31, R38, 0x1, R33 ;  /* 0x00000001261f8824 */ /* 0x020fe400078e0221 */
[----:B------:R-:W-:-:S04]  /*21b0*/  IMAD.WIDE R38, R37, c[0x0][0x18c], R34 ;  /* 0x0000630025267a25 */ /* 0x000fc800078e0222 */
[----:B------:R-:W-:-:S06]  /*21c0*/  IMAD.MOV.U32 R33, RZ, RZ, R36 ;  /* 0x000000ffff217224 */ /* 0x000fcc00078e0024 */
[----:B------:R-:W-:Y:S05]  /*21d0*/  @!P1 BRA P3, `(.L_x_4448) ;  /* 0xffffe95000009947 */ /* 0x000fea000183ffff */
.L_x_4446:
[----:B------:R-:W-:-:S04]  /*21e0*/  ISETP.GE.AND P0, PT, R33, R28, PT ;  /* 0x0000001c2100720c */ /* 0x000fc80003f06270 */
[----:B------:R-:W-:-:S13]  /*21f0*/  ISETP.GE.OR P0, PT, R33, c[0x0][0x1b8], P0 ;  /* 0x00006e0021007a0c */ /* 0x000fda0000706670 */
[----:B------:R-:W-:Y:S05]  /*2200*/  @P0 BRA `(.L_x_4449) ;  /* 0x000014b000000947 */ /* 0x000fea0003800000 */
.L_x_4451:
[C---:B------:R-:W-:Y:S01]  /*2210*/  ISETP.NE.AND P0, PT, R33.reuse, R31, PT ;  /* 0x0000001f2100720c */ /* 0x040fe20003f05270 */
[----:B------:R-:W-:Y:S01]  /*2220*/  IMAD.MOV.U32 R27, RZ, RZ, 0x4 ;  /* 0x00000004ff1b7424 */ /* 0x000fe200078e00ff */
[----:B------:R-:W2:Y:S11]  /*2230*/  LDG.E.128.CONSTANT R12, [R38.64] ;  /* 0x00000008260c7981 */ /* 0x000eb6000c1e9d00 */
[----:B------:R-:W-:Y:S01]  /*2240*/  @!P0 IADD3 R32, R32, 0x1, RZ ;  /* 0x0000000120208810 */ /* 0x000fe20007ffe0ff */
[----:B------:R-:W-:Y:S01]  /*2250*/  @!P0 IMAD.MOV.U32 R17, RZ, RZ, 0x2 ;  /* 0x00000002ff118424 */ /* 0x000fe200078e00ff */
[----:B------:R-:W-:-:S03]  /*2260*/  @!P0 LEA R16, R33, 0x1, 0x1 ;  /* 0x0000000121108811 */ /* 0x000fc600078e08ff */
[----:B------:R-:W-:Y:S02]  /*2270*/  @!P0 IMAD R24, R32, 0x8, R1 ;  /* 0x0000000820188824 */ /* 0x000fe400078e0201 */
[----:B------:R-:W-:-:S04]  /*2280*/  @!P0 IMAD.WIDE R16, R16, R17, c[0x0][0x198] ;  /* 0x0000660010108625 */ /* 0x000fc800078e0211 */
[----:B------:R-:W3:Y:S01]  /*2290*/  @!P0 LDL.64 R24, [R24] ;  /* 0x0000000018188983 */ /* 0x000ee20000100a00 */
[----:B------:R-:W-:-:S03]  /*22a0*/  IMAD.WIDE R18, R27, c[0x0][0x18c], R38 ;  /* 0x000063001b127a25 */ /* 0x000fc600078e0226 */
[----:B------:R0:W4:Y:S03]  /*22b0*/  @!P0 LDG.E.U16.CONSTANT R22, [R16.64] ;  /* 0x0000000810168981 */ /* 0x000126000c1e9500 */
[----:B------:R-:W-:Y:S01]  /*22c0*/  IMAD.WIDE R20, R27, c[0x0][0x18c], R18 ;  /* 0x000063001b147a25 */ /* 0x000fe200078e0212 */
[----:B------:R2:W5:Y:S04]  /*22d0*/  LDG.E.128.CONSTANT R8, [R18.64] ;  /* 0x0000000812087981 */ /* 0x000568000c1e9d00 */
[----:B------:R-:W5:Y:S01]  /*22e0*/  LDG.E.128.CONSTANT R4, [R20.64] ;  /* 0x0000000814047981 */ /* 0x000f62000c1e9d00 */
[----:B0-----:R-:W-:Y:S01]  /*22f0*/  PRMT R17, R29, 0x9910, RZ ;  /* 0x000099101d117816 */ /* 0x001fe200000000ff */
[----:B------:R-:W-:-:S03]  /*2300*/  IMAD.MOV.U32 R23, RZ, RZ, 0x2400 ;  /* 0x00002400ff177424 */ /* 0x000fc600078e00ff */
[----:B------:R-:W-:Y:S02]  /*2310*/  ISETP.EQ.OR P1, PT, R17, RZ, P2 ;  /* 0x000000ff1100720c */ /* 0x000fe40001722670 */
[----:B------:R-:W-:Y:S01]  /*2320*/  PRMT R16, R23, 0x7610, R16 ;  /* 0x0000761017107816 */ /* 0x000fe20000000010 */
[----:B------:R-:W-:Y:S01]  /*2330*/  IMAD.MOV.U32 R44, RZ, RZ, 0x3000 ;  /* 0x00003000ff2c7424 */ /* 0x000fe200078e00ff */
[----:B--2---:R-:W-:Y:S02]  /*2340*/  SHF.R.U32.HI R18, RZ, 0xf, R13 ;  /* 0x0000000fff127819 */ /* 0x004fe4000001160d */
[----:B------:R-:W-:Y:S02]  /*2350*/  SHF.R.U32.HI R17, RZ, 0xf, R12 ;  /* 0x0000000fff117819 */ /* 0x000fe4000001160c */
[----:B------:R-:W-:Y:S02]  /*2360*/  LOP3.LUT R19, R18, 0x10001, RZ, 0xc0, !PT ;  /* 0x0001000112137812 */ /* 0x000fe400078ec0ff */
[----:B------:R-:W-:-:S02]  /*2370*/  LOP3.LUT R17, R17, 0x10001, RZ, 0xc0, !PT ;  /* 0x0001000111117812 */ /* 0x000fc400078ec0ff */
[----:B---3--:R-:W-:Y:S02]  /*2380*/  @!P0 PRMT R2, R24, 0x7610, R2 ;  /* 0x0000761018028816 */ /* 0x008fe40000000002 */
[----:B------:R-:W-:Y:S02]  /*2390*/  @!P0 PRMT R0, R25, 0x7610, R0 ;  /* 0x0000761019008816 */ /* 0x000fe40000000000 */
[----:B------:R-:W-:Y:S01]  /*23a0*/  @!P0 PRMT R2, R2, 0x7610, R24 ;  /* 0x0000761002028816 */ /* 0x000fe20000000018 */
[----:B----4-:R-:W-:Y:S01]  /*23b0*/  @!P0 IMAD.IADD R31, R22, 0x1, R33 ;  /* 0x00000001161f8824 */ /* 0x010fe200078e0221 */
[----:B------:R-:W-:Y:S02]  /*23c0*/  SHF.R.U32.HI R24, RZ, 0xf, R15 ;  /* 0x0000000fff187819 */ /* 0x000fe4000001160f */
[----:B------:R-:W-:Y:S02]  /*23d0*/  SHF.R.U32.HI R22, RZ, 0xf, R14 ;  /* 0x0000000fff167819 */ /* 0x000fe4000001160e */
[----:B------:R-:W-:-:S02]  /*23e0*/  @!P0 PRMT R0, R0, 0x7610, R25 ;  /* 0x0000761000008816 */ /* 0x000fc40000000019 */
[----:B-----5:R-:W-:Y:S02]  /*23f0*/  SHF.R.U32.HI R18, RZ, 0xe, R8 ;  /* 0x0000000eff127819 */ /* 0x020fe40000011608 */
[----:B------:R-:W-:Y:S02]  /*2400*/  LOP3.LUT R25, R24, 0x10001, RZ, 0xc0, !PT ;  /* 0x0001000118197812 */ /* 0x000fe400078ec0ff */
[----:B------:R-:W-:Y:S02]  /*2410*/  SHF.R.U32.HI R34, RZ, 0xe, R11 ;  /* 0x0000000eff227819 */ /* 0x000fe4000001160b */
[----:B------:R-:W-:Y:S02]  /*2420*/  LOP3.LUT R23, R22, 0x10001, RZ, 0xc0, !PT ;  /* 0x0001000116177812 */ /* 0x000fe400078ec0ff */
[----:B------:R-:W-:Y:S02]  /*2430*/  SHF.R.U32.HI R24, RZ, 0xe, R10 ;  /* 0x0000000eff187819 */ /* 0x000fe4000001160a */
[----:B------:R-:W-:-:S02]  /*2440*/  LOP3.LUT R18, R17, 0x20002, R18, 0xf8, !PT ;  /* 0x0002000211127812 */ /* 0x000fc400078ef812 */
[----:B------:R-:W-:Y:S02]  /*2450*/  SHF.R.U32.HI R22, RZ, 0xe, R9 ;  /* 0x0000000eff167819 */ /* 0x000fe40000011609 */
[----:B------:R-:W-:Y:S02]  /*2460*/  LOP3.LUT R17, R25, 0x20002, R34, 0xf8, !PT ;  /* 0x0002000219117812 */ /* 0x000fe400078ef822 */
[----:B------:R-:W-:Y:S02]  /*2470*/  LOP3.LUT R26, R23, 0x20002, R24, 0xf8, !PT ;  /* 0x00020002171a7812 */ /* 0x000fe400078ef818 */
[----:B------:R-:W-:Y:S02]  /*2480*/  SHF.R.U32.HI R25, RZ, 0xd, R4 ;  /* 0x0000000dff197819 */ /* 0x000fe40000011604 */
[----:B------:R-:W-:Y:S02]  /*2490*/  SHF.R.U32.HI R23, RZ, 0xd, R6 ;  /* 0x0000000dff177819 */ /* 0x000fe40000011606 */
[----:B------:R-:W-:-:S02]  /*24a0*/  LOP3.LUT R19, R19, 0x20002, R22, 0xf8, !PT ;  /* 0x0002000213137812 */ /* 0x000fc400078ef816 */
[----:B------:R-:W-:Y:S02]  /*24b0*/  SHF.R.U32.HI R24, RZ, 0xd, R5 ;  /* 0x0000000dff187819 */ /* 0x000fe40000011605 */
[----:B------:R-:W-:Y:S02]  /*24c0*/  SHF.R.U32.HI R22, RZ, 0xd, R7 ;  /* 0x0000000dff167819 */ /* 0x000fe40000011607 */
[----:B------:R-:W-:Y:S02]  /*24d0*/  LOP3.LUT R25, R18, 0x40004, R25, 0xf8, !PT ;  /* 0x0004000412197812 */ /* 0x000fe400078ef819 */
[----:B------:R-:W-:Y:S02]  /*24e0*/  SHF.R.U32.HI R73, RZ, 0x6, R14 ;  /* 0x00000006ff497819 */ /* 0x000fe4000001160e */
[----:B------:R-:W-:Y:S02]  /*24f0*/  LOP3.LUT R23, R26, 0x40004, R23, 0xf8, !PT ;  /* 0x000400041a177812 */ /* 0x000fe400078ef817 */
[----:B------:R-:W-:-:S02]  /*2500*/  LOP3.LUT R18, R13, 0x380038, RZ, 0xc0, !PT ;  /* 0x003800380d127812 */ /* 0x000fc400078ec0ff */
[----:B------:R-:W-:Y:S02]  /*2510*/  SHF.R.U32.HI R74, RZ, 0x6, R12 ;  /* 0x00000006ff4a7819 */ /* 0x000fe4000001160c */
[----:B------:R-:W-:Y:S02]  /*2520*/  LOP3.LUT R26, R15, 0x380038, RZ, 0xc0, !PT ;  /* 0x003800380f1a7812 */ /* 0x000fe400078ec0ff */
[----:B------:R-:W-:Y:S02]  /*2530*/  SHF.R.U32.HI R75, RZ, 0x6, R13 ;  /* 0x00000006ff4b7819 */ /* 0x000fe4000001160d */
[----:B------:R-:W-:Y:S02]  /*2540*/  LOP3.LUT R24, R19, 0x40004, R24, 0xf8, !PT ;  /* 0x0004000413187812 */ /* 0x000fe400078ef818 */
[----:B------:R-:W-:Y:S02]  /*2550*/  LOP3.LUT R22, R17, 0x40004, R22, 0xf8, !PT ;  /* 0x0004000411167812 */ /* 0x000fe400078ef816 */
        /* <DEDUP_REMOVED lines=18> */
[----:B------:R-:W-:-:S02]  /*2680*/  SHF.R.U32.HI R62, RZ, 0x6, R9 ;  /* 0x00000006ff3e7819 */ /* 0x000fc40000011609 */
[----:B------:R-:W-:Y:S02]  /*2690*/  LOP3.LUT R69, R36, 0x64006400, RZ, 0xfc, !PT ;  /* 0x6400640024457812 */ /* 0x000fe400078efcff */
[----:B------:R-:W-:Y:S01]  /*26a0*/  LOP3.LUT R26, R9, 0x380038, RZ, 0xc0, !PT ;  /* 0x00380038091a7812 */ /* 0x000fe200078ec0ff */
[-C--:B------:R-:W-:Y:S01]  /*26b0*/  HFMA2 R80, R17, R44.reuse.H0_H0, -132, -132 ;  /* 0xd820d82011507431 */ /* 0x080fe2000004002c */
[----:B------:R-:W-:Y:S01]  /*26c0*/  LOP3.LUT R36, R11, 0x380038, RZ, 0xc0, !PT ;  /* 0x003800380b247812 */ /* 0x000fe200078ec0ff */
[----:B------:R-:W-:Y:S01]  /*26d0*/  HFMA2 R78, R35, R44.H0_H0, -132, -132 ;  /* 0xd820d820234e7431 */ /* 0x000fe2000004002c */
[----:B------:R-:W-:Y:S02]  /*26e0*/  SHF.R.U32.HI R63, RZ, 0x6, R11 ;  /* 0x00000006ff3f7819 */ /* 0x000fe4000001160b */
[----:B------:R-:W-:Y:S02]  /*26f0*/  LOP3.LUT R41, R34, 0x64006400, RZ, 0xfc, !PT ;  /* 0x6400640022297812 */ /* 0x000fe400078efcff */
[----:B------:R-:W-:-:S02]  /*2700*/  LOP3.LUT R38, R5, 0x380038, RZ, 0xc0, !PT ;  /* 0x0038003805267812 */ /* 0x000fc400078ec0ff */
[----:B------:R-:W-:Y:S02]  /*2710*/  LOP3.LUT R40, R58, 0x380038, RZ, 0xc0, !PT ;  /* 0x003800383a287812 */ /* 0x000fe400078ec0ff */
[----:B------:R-:W-:Y:S01]  /*2720*/  SHF.R.U32.HI R34, RZ, 0x6, R5 ;  /* 0x00000006ff227819 */ /* 0x000fe20000011605 */
[-C--:B------:R-:W-:Y:S01]  /*2730*/  HFMA2 R72, R19, R44.reuse.H0_H0, -132, -132 ;  /* 0xd820d82013487431 */ /* 0x080fe2000004002c */
[----:B------:R-:W-:Y:S02]  /*2740*/  LOP3.LUT R65, R18, 0x64006400, RZ, 0xfc, !PT ;  /* 0x6400640012417812 */ /* 0x000fe400078efcff */
[----:B------:R-:W-:Y:S02]  /*2750*/  LOP3.LUT R17, R64, 0x380038, RZ, 0xc0, !PT ;  /* 0x0038003840117812 */ /* 0x000fe400078ec0ff */
[----:B------:R-:W-:Y:S02]  /*2760*/  LOP3.LUT R37, R62, 0x380038, RZ, 0xc0, !PT ;  /* 0x003800383e257812 */ /* 0x000fe400078ec0ff */
[----:B------:R-:W-:Y:S01]  /*2770*/  SHF.R.U32.HI R35, RZ, 0x6, R6 ;  /* 0x00000006ff237819 */ /* 0x000fe20000011606 */
[----:B------:R-:W-:Y:S01]  /*2780*/  HFMA2 R70, R39, R44.H0_H0, -132, -132 ;  /* 0xd820d82027467431 */ /* 0x000fe2000004002c */
        /* <DEDUP_REMOVED lines=64> */
[----:B------:R-:W-:Y:S01]  /*2b90*/  HFMA2 R44, R51, R44.H0_H0, -132, -132 ;  /* 0xd820d820332c7431 */ /* 0x000fe2000004002c */
[----:B------:R-:W-:Y:S01]  /*2ba0*/  LOP3.LUT R51, R48, 0x64006400, RZ, 0xfc, !PT ;  /* 0x6400640030337812 */ /* 0x000fe200078efcff */
[----:B------:R-:W-:Y:S01]  /*2bb0*/  HFMA2 R66, R45, R16.H0_H0, -20, -20 ;  /* 0xcd00cd002d427431 */ /* 0x000fe20000040010 */
[----:B------:R-:W-:Y:S02]  /*2bc0*/  LOP3.LUT R45, R19, 0x64006400, RZ, 0xfc, !PT ;  /* 0x64006400132d7812 */ /* 0x000fe400078efcff */
[----:B------:R-:W-:Y:S02]  /*2bd0*/  LOP3.LUT R19, R18, 0x64006400, RZ, 0xfc, !PT ;  /* 0x6400640012137812 */ /* 0x000fe400078efcff */
[----:B------:R-:W-:-:S02]  /*2be0*/  LOP3.LUT R49, R46, 0x64006400, RZ, 0xfc, !PT ;  /* 0x640064002e317812 */ /* 0x000fc400078efcff */
[----:B------:R-:W-:Y:S02]  /*2bf0*/  LOP3.LUT R83, R50, 0x64006400, RZ, 0xfc, !PT ;  /* 0x6400640032537812 */ /* 0x000fe400078efcff */
[----:B------:R-:W-:Y:S01]  /*2c00*/  IADD3 R33, R33, 0x20, RZ ;  /* 0x0000002021217810 */ /* 0x000fe20007ffe0ff */
[-C--:B------:R-:W-:Y:S02]  /*2c10*/  HFMA2 R46, R47, R16.reuse.H0_H0, -20, -20 ;  /* 0xcd00cd002f2e7431 */ /* 0x080fe40000040010 */
[-C--:B------:R-:W-:Y:S01]  /*2c20*/  HFMA2 R50, R51, R16.reuse.H0_H0, -20, -20 ;  /* 0xcd00cd0033327431 */ /* 0x080fe20000040010 */
[----:B------:R-:W-:Y:S01]  /*2c30*/  ISETP.GE.AND P0, PT, R33, c[0x0][0x1b8], PT ;  /* 0x00006e0021007a0c */ /* 0x000fe20003f06270 */
[-C--:B------:R-:W-:Y:S02]  /*2c40*/  HFMA2 R67, R67, R16.reuse.H0_H0, -20, -20 ;  /* 0xcd00cd0043437431 */ /* 0x080fe40000040010 */
[-C--:B------:R-:W-:Y:S02]  /*2c50*/  HFMA2 R54, R17, R16.reuse.H0_H0, -20, -20 ;  /* 0xcd00cd0011367431 */ /* 0x080fe40000040010 */
[----:B------:R-:W-:-:S02]  /*2c60*/  HFMA2 R45, R45, R16.H0_H0, -20, -20 ;  /* 0xcd00cd002d2d7431 */ /* 0x000fc40000040010 */
[-C--:B------:R-:W-:Y:S02]  /*2c70*/  HFMA2 R47, R81, R16.reuse.H0_H0, -20, -20 ;  /* 0xcd00cd00512f7431 */ /* 0x080fe40000040010 */
[-C--:B------:R-:W-:Y:S02]  /*2c80*/  HFMA2 R48, R19, R16.reuse.H0_H0, -20, -20 ;  /* 0xcd00cd0013307431 */ /* 0x080fe40000040010 */
[-C--:B------:R-:W-:Y:S02]  /*2c90*/  HFMA2 R49, R49, R16.reuse.H0_H0, -20, -20 ;  /* 0xcd00cd0031317431 */ /* 0x080fe40000040010 */
[----:B------:R-:W-:Y:S01]  /*2ca0*/  HFMA2 R51, R83, R16.H0_H0, -20, -20 ;  /* 0xcd00cd0053337431 */ /* 0x000fe20000040010 */
[----:B------:R-:W-:Y:S05]  /*2cb0*/  @P1 BRA `(.L_x_4450) ;  /* 0x000009c000001947 */ /* 0x000fea0003800000 */
[----:B------:R-:W0:Y:S01]  /*2cc0*/  LDS.128 R16, [UR4] ;  /* 0x00000004ff107984 */ /* 0x000e220008000c00 */
        /* <DEDUP_REMOVED lines=26> */
[-C--:B0-----:R-:W-:Y:S01]  /*2e70*/  HFMA2 R81, R13, R16.reuse, RZ.H0_H0 ;  /* 0x000000100d517231 */ /* 0x081fe200000400ff */
[-C--:B------:R-:W-:Y:S01]  /*2e80*/  HFMA2.MMA R85, R85, R16.reuse, RZ ;  /* 0x0000001055557235 */ /* 0x080fe200000000ff */
[----:B------:R-:W-:Y:S01]  /*2e90*/  HFMA2 R86, R15, R16, RZ.H0_H0 ;  /* 0x000000100f567231 */ /* 0x000fe200000400ff */
[----:B------:R-:W-:Y:S01]  /*2ea0*/  HFMA2.MMA R82, R83, R16, RZ ;  /* 0x0000001053527235 */ /* 0x000fe200000000ff */
[----:B------:R-:W0:Y:S01]  /*2eb0*/  LDS.128 R12, [UR4+0x10] ;  /* 0x00001004ff0c7984 */ /* 0x000e220008000c00 */
[----:B------:R-:W-:Y:S01]  /*2ec0*/  LOP3.LUT R83, R6, 0x70007, RZ, 0xc0, !PT ;  /* 0x0007000706537812 */ /* 0x000fe200078ec0ff */
[-C--:B------:R-:W-:Y:S01]  /*2ed0*/  HFMA2 R81, R79, R17.reuse, R81 ;  /* 0x000000114f517231 */ /* 0x080fe20000000051 */
[-C--:B------:R-:W-:Y:S01]  /*2ee0*/  HFMA2.MMA R85, R80, R17.reuse, R85 ;  /* 0x0000001150557235 */ /* 0x080fe20000000055 */
[----:B------:R-:W-:Y:S01]  /*2ef0*/  LOP3.LUT R16, R4, 0x70007, RZ, 0xc0, !PT ;  /* 0x0007000704107812 */ /* 0x000fe200078ec0ff */
[----:B------:R-:W-:Y:S01]  /*2f00*/  HFMA2.MMA R82, R78, R17, R82 ;  /* 0x000000114e527235 */ /* 0x000fe20000000052 */
[----:B------:R-:W-:Y:S01]  /*2f10*/  LOP3.LUT R80, R5, 0x70007, RZ, 0xc0, !PT ;  /* 0x0007000705507812 */ /* 0x000fe200078ec0ff */
[----:B------:R-:W-:Y:S01]  /*2f20*/  HFMA2 R86, R77, R17, R86 ;  /* 0x000000114d567231 */ /* 0x000fe20000000056 */
[----:B------:R-:W-:Y:S01]  /*2f30*/  LOP3.LUT R10, R10, 0x64006400, RZ, 0xfc, !PT ;  /* 0x640064000a0a7812 */ /* 0x000fe200078efcff */
[-C--:B------:R-:W-:Y:S01]  /*2f40*/  HFMA2.MMA R85, R74, R18.reuse, R85 ;  /* 0x000000124a557235 */ /* 0x080fe20000000055 */
[----:B------:R-:W-:Y:S01]  /*2f50*/  HADD2 R4, R75, -1028, -1028 ;  /* 0xe404e4044b047430 */ /* 0x000fe20000000000 */
[----:B------:R-:W-:Y:S01]  /*2f60*/  HFMA2.MMA R82, R73, R18, R82 ;  /* 0x0000001249527235 */ /* 0x000fe20000000052 */
[----:B------:R-:W-:Y:S01]  /*2f70*/  HADD2 R5, R76, -1028, -1028 ;  /* 0xe404e4044c057430 */ /* 0x000fe20000000000 */
[----:B------:R-:W-:Y:S01]  /*2f80*/  LOP3.LUT R8, R8, 0x70007, RZ, 0xc0, !PT ;  /* 0x0007000708087812 */ /* 0x000fe200078ec0ff */
[-C--:B------:R-:W-:Y:S01]  /*2f90*/  HFMA2 R81, R4, R18.reuse, R81 ;  /* 0x0000001204517231 */ /* 0x080fe20000000051 */
[-C--:B------:R-:W-:Y:S01]  /*2fa0*/  HFMA2.MMA R6, R72, R19.reuse, R85 ;  /* 0x0000001348067235 */ /* 0x080fe20000000055 */
[----:B------:R-:W-:Y:S01]  /*2fb0*/  HFMA2 R86, R5, R18, R86 ;  /* 0x0000001205567231 */ /* 0x000fe20000000056 */
[----:B------:R-:W-:Y:S01]  /*2fc0*/  HFMA2.MMA R82, R70, R19, R82 ;  /* 0x0000001346527235 */ /* 0x000fe20000000052 */
[-C--:B------:R-:W-:Y:S01]  /*2fd0*/  HFMA2 R81, R71, R19.reuse, R81 ;  /* 0x0000001347517231 */ /* 0x080fe20000000051 */
[----:B------:R-:W-:Y:S01]  /*2fe0*/  LOP3.LUT R58, R58, 0x70007, RZ, 0xc0, !PT ;  /* 0x000700073a3a7812 */ /* 0x000fe200078ec0ff */
[----:B------:R-:W-:Y:S01]  /*2ff0*/  HFMA2 R86, R69, R19, R86 ;  /* 0x0000001345567231 */ /* 0x000fe20000000056 */
        /* <DEDUP_REMOVED lines=13> */
[-C--:B0-----:R-:W-:Y:S01]  /*30d0*/  HFMA2.MMA R17, R68, R12.reuse, R6 ;  /* 0x0000000c44117235 */ /* 0x081fe20000000006 */
[-C--:B------:R-:W-:Y:S01]  /*30e0*/  HFMA2 R81, R67, R12.reuse, R81 ;  /* 0x0000000c43517231 */ /* 0x080fe20000000051 */
[----:B------:R-:W0:Y:S01]  /*30f0*/  LDS.128 R4, [UR4+0x20] ;  /* 0x00002004ff047984 */ /* 0x000e220008000c00 */
[----:B------:R-:W-:Y:S01]  /*3100*/  HFMA2.MMA R82, R66, R12, R82 ;  /* 0x0000000c42527235 */ /* 0x000fe20000000052 */
[----:B------:R-:W-:Y:S01]  /*3110*/  HFMA2 R86, R56, R12, R86 ;  /* 0x0000000c38567231 */ /* 0x000fe20000000056 */
        /* <DEDUP_REMOVED lines=8> */
[----:B------:R-:W-:Y:S01]  /*31a0*/  HFMA2.MMA R17, R65, R14, R17 ;  /* 0x0000000e41117235 */ /* 0x000fe20000000011 */
[-C--:B------:R-:W-:Y:S01]  /*31b0*/  HFMA2 R86, R59, R14.reuse, R86 ;  /* 0x0000000e3b567231 */ /* 0x080fe20000000056 */
[----:B------:R-:W-:Y:S01]  /*31c0*/  HFMA2.MMA R82, R9, R13, R82 ;  /* 0x0000000d09527235 */ /* 0x000fe20000000052 */
[----:B------:R-:W-:Y:S01]  /*31d0*/  HADD2 R9, R58, -1028, -1028 ;  /* 0xe404e4043a097430 */ /* 0x000fe20000000000 */
[----:B------:R-:W-:Y:S01]  /*31e0*/  LOP3.LUT R26, R26, 0x70007, RZ, 0xc0, !PT ;  /* 0x000700071a1a7812 */ /* 0x000fe200078ec0ff */
[----:B------:R-:W-:Y:S01]  /*31f0*/  HFMA2 R81, R61, R14, R81 ;  /* 0x0000000e3d517231 */ /* 0x000fe20000000051 */
[----:B------:R-:W-:Y:S01]  /*3200*/  HFMA2.MMA R17, R64, R15, R17 ;  /* 0x0000000f40117235 */ /* 0x000fe20000000011 */
        /* <DEDUP_REMOVED lines=8> */
[----:B------:R-:W-:Y:S01]  /*3290*/  HADD2 R16, R16, -1028, -1028 ;  /* 0xe404e40410107430 */ /* 0x000fe20000000000 */
[----:B------:R-:W1:Y:S01]  /*32a0*/  LDS.128 R8, [UR4+0x30] ;  /* 0x00003004ff087984 */ /* 0x000e620008000c00 */
        /* <DEDUP_REMOVED lines=9> */
[-C--:B0-----:R-:W-:Y:S01]  /*3340*/  HFMA2.MMA R17, R57, R4.reuse, R17 ;  /* 0x0000000439117235 */ /* 0x081fe20000000011 */
[-C--:B------:R-:W-:Y:S01]  /*3350*/  HFMA2 R81, R53, R4.reuse, R81 ;  /* 0x0000000435517231 */ /* 0x080fe20000000051 */
[----:B------:R-:W-:Y:S01]  /*3360*/  HFMA2.MMA R82, R52, R4, R82 ;  /* 0x0000000434527235 */ /* 0x000fe20000000052 */
[----:B------:R-:W-:Y:S01]  /*3370*/  HFMA2 R86, R55, R4, R86 ;  /* 0x0000000437567231 */ /* 0x000fe20000000056 */
[----:B------:R-:W-:Y:S01]  /*3380*/  LOP3.LUT R25, R25, 0x64006400, RZ, 0xfc, !PT ;  /* 0x6400640019197812 */ /* 0x000fe200078efcff */
[-C--:B------:R-:W-:Y:S01]  /*3390*/  HFMA2 R81, R45, R5.reuse, R81 ;  /* 0x000000052d517231 */ /* 0x080fe20000000051 */
[-C--:B------:R-:W-:Y:S01]  /*33a0*/  HFMA2.MMA R17, R54, R5.reuse, R17 ;  /* 0x0000000536117235 */ /* 0x080fe20000000011 */
[----:B------:R-:W-:Y:S01]  /*33b0*/  HFMA2 R86, R47, R5, R86 ;  /* 0x000000052f567231 */ /* 0x000fe20000000056 */
[----:B------:R-:W-:Y:S01]  /*33c0*/  HFMA2.MMA R82, R46, R5, R82 ;  /* 0x000000052e527235 */ /* 0x000fe20000000052 */
[----:B------:R-:W-:Y:S01]  /*33d0*/  HADD2 R5, R84, -1028, -1028 ;  /* 0xe404e40454057430 */ /* 0x000fe20000000000 */
        /* <DEDUP_REMOVED lines=9> */
[----:B------:R-:W-:Y:S01]  /*3470*/  HADD2 R34, R34, -1028, -1028 ;  /* 0xe404e40422227430 */ /* 0x000fe20000000000 */
[----:B------:R-:W-:Y:S01]  /*3480*/  HFMA2.MMA R82, R39, R7, R82 ;  /* 0x0000000727527235 */ /* 0x000fe20000000052 */
[----:B------:R-:W-:Y:S01]  /*3490*/  HFMA2 R86, R40, R7, R86 ;  /* 0x0000000728567231 */ /* 0x000fe20000000056 */
[----:B------:R-:W-:Y:S01]  /*34a0*/  LOP3.LUT R22, R22, 0x64006400, RZ, 0xfc, !PT ;  /* 0x6400640016167812 */ /* 0x000fe200078efcff */
[----:B------:R-:W-:-:S02]  /*34b0*/  HADD2 R7, R36, -1028, -1028 ;  /* 0xe404e40424077430 */ /* 0x000fc40000000000 */
[----:B------:R-:W-:Y:S01]  /*34c0*/  HADD2 R23, R23, -1028, -1028 ;  /* 0xe404e40417177430 */ /* 0x000fe20000000000 */
[-C--:B-1----:R-:W-:Y:S01]  /*34d0*/  HFMA2.MMA R4, R5, R8.reuse, R4 ;  /* 0x0000000805047235 */ /* 0x082fe20000000004 */
[-C--:B------:R-:W-:Y:S01]  /*34e0*/  HFMA2 R81, R34, R8.reuse, R81 ;  /* 0x0000000822517231 */ /* 0x080fe20000000051 */
[----:B------:R-:W-:Y:S01]  /*34f0*/  HFMA2.MMA R82, R35, R8, R82 ;  /* 0x0000000823527235 */ /* 0x000fe20000000052 */
[----:B------:R-:W-:Y:S02]  /*3500*/  HFMA2 R86, R7, R8, R86 ;  /* 0x0000000807567231 */ /* 0x000fe40000000056 */
[-C--:B------:R-:W-:Y:S01]  /*3510*/  HFMA2 R81, R42, R9.reuse, R81 ;  /* 0x000000092a517231 */ /* 0x080fe20000000051 */
[-C--:B------:R-:W-:Y:S01]  /*3520*/  HFMA2.MMA R5, R41, R9.reuse, R4 ;  /* 0x0000000929057235 */ /* 0x080fe20000000004 */
[----:B------:R-:W-:Y:S01]  /*3530*/  HADD2 R4, R25, -1028, -1028 ;  /* 0xe404e40419047430 */ /* 0x000fe20000000000 */
[----:B------:R-:W-:Y:S01]  /*3540*/  HFMA2.MMA R82, R43, R9, R82 ;  /* 0x000000092b527235 */ /* 0x000fe20000000052 */
[----:B------:R-:W-:-:S02]  /*3550*/  HFMA2 R86, R44, R9, R86 ;  /* 0x000000092c567231 */ /* 0x000fc40000000056 */
[-C--:B------:R-:W-:Y:S01]  /*3560*/  HFMA2 R81, R49, R10.reuse, R81 ;  /* 0x0000000a31517231 */ /* 0x080fe20000000051 */
[-C--:B------:R-:W-:Y:S01]  /*3570*/  HFMA2.MMA R5, R48, R10.reuse, R5 ;  /* 0x0000000a30057235 */ /* 0x080fe20000000005 */
[----:B------:R-:W-:Y:S01]  /*3580*/  HADD2 R24, R24, -1028, -1028 ;  /* 0xe404e40418187430 */ /* 0x000fe20000000000 */
[----:B------:R-:W-:Y:S01]  /*3590*/  HFMA2.MMA R82, R50, R10, R82 ;  /* 0x0000000a32527235 */ /* 0x000fe20000000052 */
[----:B------:R-:W-:Y:S02]  /*35a0*/  HFMA2 R86, R51, R10, R86 ;  /* 0x0000000a33567231 */ /* 0x000fe40000000056 */
[----:B------:R-:W-:Y:S01]  /*35b0*/  HADD2 R7, R22, -1028, -1028 ;  /* 0xe404e40416077430 */ /* 0x000fe20000000000 */
[-C--:B------:R-:W-:Y:S01]  /*35c0*/  HFMA2.MMA R5, R4, R11.reuse, R5 ;  /* 0x0000000b04057235 */ /* 0x080fe20000000005 */
[-C--:B------:R-:W-:Y:S01]  /*35d0*/  HFMA2 R81, R24, R11.reuse, R81 ;  /* 0x0000000b18517231 */ /* 0x080fe20000000051 */
[----:B------:R-:W-:Y:S01]  /*35e0*/  HFMA2.MMA R82, R23, R11, R82 ;  /* 0x0000000b17527235 */ /* 0x000fe20000000052 */
[----:B------:R-:W-:-:S02]  /*35f0*/  HFMA2 R86, R7, R11, R86 ;  /* 0x0000000b07567231 */ /* 0x000fc40000000056 */
[----:B------:R-:W-:Y:S02]  /*3600*/  HADD2 R81, R81.H0_H0, R81.H1_H1 ;  /* 0x3000005151517230 */ /* 0x000fe40000000800 */
[----:B------:R-:W-:-:S03]  /*3610*/  HADD2 R41, R86.H0_H0, R86.H1_H1 ;  /* 0x3000005656297230 */ /* 0x000fc60000000800 */
[----:B------:R-:W-:Y:S02]  /*3620*/  HADD2 R5, R5.H0_H0, R5.H1_H1 ;  /* 0x3000000505057230 */ /* 0x000fe40000000800 */
[----:B------:R-:W-:-:S03]  /*3630*/  HADD2 R82, R82.H0_H0, R82.H1_H1 ;  /* 0x3000005252527230 */ /* 0x000fc60000000800 */
[----:B------:R-:W-:Y:S02]  /*3640*/  PRMT R5, R5, 0x5410, R81 ;  /* 0x0000541005057816 */ /* 0x000fe40000000051 */
[----:B------:R-:W-:-:S04]  /*3650*/  PRMT R82, R82, 0x5410, R41 ;  /* 0x0000541052527816 */ /* 0x000fc80000000029 */
[----:B------:R-:W-:Y:S01]  /*3660*/  HFMA2.MMA R30, R5, R2, R30 ;  /* 0x00000002051e7235 */ /* 0x000fe2000000001e */
[----:B------:R-:W-:Y:S02]  /*3670*/  HFMA2 R3, R82, R0, R3 ;  /* 0x0000000052037231 */ /* 0x000fe40000000003 */
.L_x_4450:
[----:B------:R-:W-:Y:S01]  /*3680*/  ISETP.LT.AND P1, PT, R33, R28, PT ;  /* 0x0000001c2100720c */ /* 0x000fe20003f21270 */
[----:B------:R-:W-:Y:S01]  /*3690*/  UIADD3 UR4, UR4, 0x40, URZ ;  /* 0x0000004004047890 */ /* 0x000fe2000fffe03f */
[----:B------:R-:W-:-:S11]  /*36a0*/  IMAD.WIDE R38, R27, c[0x0][0x18c], R20 ;  /* 0x000063001b267a25 */ /* 0x000fd600078e0214 */
[----:B------:R-:W-:Y:S05]  /*36b0*/  @!P0 BRA P1, `(.L_x_4451) ;  /* 0xffffeb5000008947 */ /* 0x000fea000083ffff */
.L_x_4449:
[----:B------:R-:W-:Y:S05]  /*36c0*/  @P2 EXIT ;  /* 0x000000000000294d */ /* 0x000fea0003800000 */
[----:B------:R-:W0:Y:S04]  /*36d0*/  S2R R0, SR_CTAID.X ;  /* 0x0000000000007919 */ /* 0x000e280000002500 */
[----:B------:R-:W0:Y:S04]  /*36e0*/  S2R R5, SR_TID.X ;  /* 0x0000000000057919 */ /* 0x000e280000002100 */
        /* <DEDUP_REMOVED lines=14> */
.L_x_4455:
[----:B------:R-:W0:Y:S02]  /*37d0*/  LDS R2, [R0] ;  /* 0x0000000000027984 */ /* 0x000e240000000800 */
[----:B0-----:R-:W-:-:S06]  /*37e0*/  HADD2 R3, R2, R7 ;  /* 0x0000000702037230 */ /* 0x001fcc0000000000 */
[----:B------:R-:W0:Y:S02]  /*37f0*/  ATOMS.CAST.SPIN R3, [R0], R2, R3 ;  /* 0x000000020003738d */ /* 0x000e240001800003 */
[----:B0-----:R-:W-:-:S13]  /*3800*/  ISETP.EQ.U32.AND P0, PT, R3, 0x1, PT ;  /* 0x000000010300780c */ /* 0x001fda0003f02070 */
[----:B------:R-:W-:Y:S05]  /*3810*/  @!P0 BRA `(.L_x_4455) ;  /* 0xffffffb000008947 */ /* 0x000fea000383ffff */
[----:B------:R-:W-:Y:S05]  /*3820*/  BRA `(.L_x_4453) ;  /* 0x0000003000007947 */ /* 0x000fea0003800000 */
.L_x_4454:
[----:B------:R-:W2:Y:S02]  /*3830*/  LD.E R0, [R4.64] ;  /* 0x0000000804007980 */ /* 0x000ea4000c101900 */
[----:B--2---:R-:W-:-:S05]  /*3840*/  IMAD.IADD R3, R7, 0x1, R0 ;  /* 0x0000000107037824 */ /* 0x004fca00078e0200 */
[----:B------:R0:W-:Y:S02]  /*3850*/  ST.E [R4.64], R3 ;  /* 0x0000000304007985 */ /* 0x0001e4000c101908 */
.L_x_4453:
[----:B------:R-:W-:Y:S05]  /*3860*/  BSYNC B0 ;  /* 0x0000000000007941 */ /* 0x000fea0003800000 */
.L_x_4452:
[----:B------:R-:W2:Y:S02]  /*3870*/  ATOM.E.ADD.F16x2.RN.STRONG.GPU P0, RZ, [R4.64+0x4], R29 ;  /* 0x0000041d04ff798a */ /* 0x000ea4000810e9c8 */
[----:B--2---:R-:W-:Y:S05]  /*3880*/  @P0 EXIT ;  /* 0x000000000000094d */ /* 0x004fea0003800000 */
[----:B------:R-:W1:Y:S02]  /*3890*/  QSPC.E.S P0, RZ, [R4+0x4] ;  /* 0x0000040004ff73aa */ /* 0x000e640000000500 */
[----:B-1----:R-:W-:Y:S05]  /*38a0*/  @!P0 BRA `(.L_x_4456) ;  /* 0x0000008000008947 */ /* 0x002fea0003800000 */
[----:B0-----:R-:W-:-:S04]  /*38b0*/  IADD3 R4, R4, 0x4, RZ ;  /* 0x0000000404047810 */ /* 0x001fc80007ffe0ff */
[----:B------:R-:W-:-:S05]  /*38c0*/  LOP3.LUT R4, R4, 0xffffff, RZ, 0xc0, !PT ;  /* 0x00ffffff04047812 */ /* 0x000fca00078ec0ff */
.L_x_4457:
[----:B------:R-:W0:Y:S02]  /*38d0*/  LDS R2, [R4] ;  /* 0x0000000004027984 */ /* 0x000e240000000800 */
[----:B0-----:R-:W-:-:S10]  /*38e0*/  HFMA2.MMA R3, R2, 1, 1, R29 ;  /* 0x3c003c0002037835 */ /* 0x001fd4000000001d */
[----:B------:R-:W0:Y:S02]  /*38f0*/  ATOMS.CAST.SPIN R3, [R4], R2, R3 ;  /* 0x000000020403738d */ /* 0x000e240001800003 */
[----:B0-----:R-:W-:-:S13]  /*3900*/  ISETP.EQ.U32.AND P0, PT, R3, 0x1, PT ;  /* 0x000000010300780c */ /* 0x001fda0003f02070 */
[----:B------:R-:W-:Y:S05]  /*3910*/  @!P0 BRA `(.L_x_4457) ;  /* 0xffffffb000008947 */ /* 0x000fea000383ffff */
[----:B------:R-:W-:Y:S05]  /*3920*/  EXIT ;  /* 0x000000000000794d */ /* 0x000fea0003800000 */
.L_x_4456:
[----:B------:R-:W2:Y:S02]  /*3930*/  LD.E R0, [R4.64+0x4] ;  /* 0x0000040804007980 */ /* 0x000ea4000c101900 */
[----:B0-2---:R-:W-:-:S05]  /*3940*/  IMAD.IADD R3, R29, 0x1, R0 ;  /* 0x000000011d037824 */ /* 0x005fca00078e0200 */
[----:B------:R-:W-:Y:S01]  /*3950*/  ST.E [R4.64+0x4], R3 ;  /* 0x0000040304007985 */ /* 0x000fe2000c101908 */
[----:B------:R-:W-:Y:S05]  /*3960*/  EXIT ;  /* 0x000000000000794d */ /* 0x000fea0003800000 */
.L_x_4458:
        /* <DEDUP_REMOVED lines=9> */
.L_x_4818:


//--------------------- .text._Z23gemm_half_q_half_kernelILi1ELi38ELb1ELb1ELi64EEvPK6__halfPKjS4_S2_PS0_iiiiPKtS7_iiiiiibS2_i --------------------------
	.section	.text._Z23gemm_half_q_half_kernelILi1ELi38ELb1ELb1ELi64EEvPK6__halfPKjS4_S2_PS0_iiiiPKtS7_iiiiiibS2_i,"ax",@progbits
	.sectioninfo	@"SHI_REGISTERS=56"
	.align	128
        .global         _Z23gemm_half_q_half_kernelILi1ELi38ELb1ELb1ELi64EEvPK6__halfPKjS4_S2_PS0_iiiiPKtS7_iiiiiibS2_i
        .type           _Z23gemm_half_q_half_kernelILi1ELi38ELb1ELb1ELi64EEvPK6__halfPKjS4_S2_PS0_iiiiPKtS7_iiiiiibS2_i,@function
        .size           _Z23gemm_half_q_half_kernelILi1ELi38ELb1ELb1ELi64EEvPK6__halfPKjS4_S2_PS0_iiiiPKtS7_iiiiiibS2_i,(.L_x_4819 - _Z23gemm_half_q_half_kernelILi1ELi38ELb1ELb1ELi64EEvPK6__halfPKjS4_S2_PS0_iiiiPKtS7_iiiiiibS2_i)
        .other          _Z23gemm_half_q_half_kernelILi1ELi38ELb1ELb1ELi64EEvPK6__halfPKjS4_S2_PS0_iiiiPKtS7_iiiiiibS2_i,@"STO_CUDA_ENTRY STV_DEFAULT"
_Z23gemm_half_q_half_kernelILi1ELi38ELb1ELb1ELi64EEvPK6__halfPKjS4_S2_PS0_iiiiPKtS7_iiiiiibS2_i:
.text._Z23gemm_half_q_half_kernelILi1ELi38ELb1ELb1ELi64EEvPK6__halfPKjS4_S2_PS0_iiiiPKtS7_iiiiiibS2_i:
        /* <DEDUP_REMOVED lines=36> */
[----:B------:R-:W-:-:S06]  /*0240*/  @!P0 LEA.HI.X R9, R7, c[0x0][0x164], R12, 0x1, P4 ;  /* 0x0000590007098a11 */ /* 0x000fcc00020f0c0c */
[----:B------:R-:W3:Y:S01]  /*0250*/  @!P0 LDG.E.U16.CONSTANT R9, [R8.64] ;  /* 0x0000000608098981 */ /* 0x000ee2000c1e9500 */
[----:B--2---:R-:W-:-:S05]  /*0260*/  @P0 IADD3 R5, P3, R5, R2, RZ ;  /* 0x0000000205050210 */ /* 0x004fca0007f7e0ff */
[----:B------:R-:W-:Y:S01]  /*0270*/  @P0 IMAD.X R14, RZ, RZ, R6, P3 ;  /* 0x000000ffff0e0224 */ /* 0x000fe200018e0606 */
[----:B------:R-:W-:-:S04]  /*0280*/  @P0 LEA R6, P3, R5, c[0x0][0x160], 0x1 ;  /* 0x0000580005060a11 */ /* 0x000fc800078608ff */
[----:B------:R-:W-:-:S06]  /*0290*/  @P0 LEA.HI.X R7, R5, c[0x0][0x164], R14, 0x1, P3 ;  /* 0x0000590005070a11 */ /* 0x000fcc00018f0c0e */
[----:B------:R-:W2:Y:S01]  /*02a0*/  @P0 LDG.E.U16.CONSTANT R7, [R6.64] ;  /* 0x0000000606070981 */ /* 0x000ea2000c1e9500 */
[----:B------:R-:W-:-:S05]  /*02b0*/  IMAD.SHL.U32 R2, R10, 0x2, RZ ;  /* 0x000000020a027824 */ /* 0x000fca00078e00ff */
[----:B--2---:R0:W-:Y:S04]  /*02c0*/  @P0 STS.U16 [R2], R7 ;  /* 0x0000000702000388 */ /* 0x0041e80000000400 */
[----:B---3--:R0:W-:Y:S02]  /*02d0*/  @!P0 STS.U16 [R2], R9 ;  /* 0x0000000902008388 */ /* 0x0081e40000000400 */
.L_x_4460:
[----:B------:R-:W-:Y:S05]  /*02e0*/  BSYNC B0 ;  /* 0x0000000000007941 */ /* 0x000fea0003800000 */
.L_x_4459:
        /* <DEDUP_REMOVED lines=22> */
.L_x_4462:
        /* <DEDUP_REMOVED lines=43> */
.L_x_4461:
        /* <DEDUP_REMOVED lines=52> */
[----:B0-----:R-:W-:-:S04]  /*0a40*/  PRMT R21, RZ, 0x5410, RZ ;  /* 0x00005410ff157816 */ /* 0x001fc800000000ff */
        /* <DEDUP_REMOVED lines=11> */
[----:B------:R-:W-:Y:S01]  /*0b00*/  IMAD.MOV.U32 R24, RZ, RZ, RZ ;  /* 0x000000ffff187224 */ /* 0x000fe200078e00ff */
[----:B------:R-:W-:Y:S01]  /*0b10*/  PRMT R21, RZ, 0x5410, RZ ;  /* 0x00005410ff157816 */ /* 0x000fe200000000ff */
[----:B------:R-:W-:Y:S01]  /*0b20*/  UMOV UR4, URZ ;  /* 0x0000003f00047c82 */ /* 0x000fe20008000000 */
[----:B------:R-:W-:Y:S02]  /*0b30*/  PRMT R22, RZ, 0x5410, RZ ;  /* 0x00005410ff167816 */ /* 0x000fe400000000ff */
.L_x_4466:
[----:B------:R-:W-:-:S13]  /*0b40*/  ISETP.NE.AND P0, PT, R23, R20, PT ;  /* 0x000000141700720c */ /* 0x000fda0003f05270 */
[----:B------:R-:W-:Y:S01]  /*0b50*/  @!P0 IADD3 R24, R24, 0x1, RZ ;  /* 0x0000000118188810 */ /* 0x000fe20007ffe0ff */
[----:B------:R-:W-:Y:S02]  /*0b60*/  @!P0 IMAD.SHL.U32 R30, R23, 0x2, RZ ;  /* 0x00000002171e8824 */ /* 0x000fe400078e00ff */
[----:B------:R-:W-:Y:S02]  /*0b70*/  @!P0 IMAD.MOV.U32 R31, RZ, RZ, 0x2 ;  /* 0x00000002ff1f8424 */ /* 0x000fe400078e00ff */
[----:B------:R-:W-:Y:S02]  /*0b80*/  @!P0 IMAD R2, R24, 0x8, R1 ;  /* 0x0000000818028824 */ /* 0x000fe400078e0201 */
[----:B------:R-:W-:-:S04]  /*0b90*/  @!P0 IMAD.WIDE R30, R30, R31, c[0x0][0x198] ;  /* 0x000066001e1e8625 */ /* 0x000fc800078e021f */
[----:B------:R-:W2:Y:S04]  /*0ba0*/  @!P0 LDL.64 R2, [R2] ;  /* 0x0000000002028983 */ /* 0x000ea80000100a00 */
[----:B------:R0:W5:Y:S01]  /*0bb0*/  @!P0 LDG.E.U16.CONSTANT R30, [R30.64+0x2] ;  /* 0x000002061e1e8981 */ /* 0x000162000c1e9500 */
[----:B--2---:R-:W-:Y:S02]  /*0bc0*/  @!P0 PRMT R0, R2, 0x7610, R0 ;  /* 0x0000761002008816 */ /* 0x004fe40000000000 */
[----:B------:R-:W-:Y:S02]  /*0bd0*/  @!P0 PRMT R26, R3, 0x7610, R26 ;  /* 0x00007610031a8816 */ /* 0x000fe4000000001a */
[----:B------:R-:W-:Y:S01]  /*0be0*/  @!P0 PRMT R0, R0, 0x7610, R2 ;  /* 0x0000761000008816 */ /* 0x000fe20000000002 */
[----:B------:R-:W-:Y:S01]  /*0bf0*/  IMAD.MOV.U32 R2, RZ, RZ, R28 ;  /* 0x000000ffff027224 */ /* 0x000fe200078e001c */
[----:B------:R-:W-:Y:S01]  /*0c00*/  @!P0 PRMT R26, R26, 0x7610, R3 ;  /* 0x000076101a1a8816 */ /* 0x000fe20000000003 */
[----:B------:R-:W-:Y:S01]  /*0c10*/  IMAD.MOV.U32 R3, RZ, RZ, R29 ;  /* 0x000000ffff037224 */ /* 0x000fe200078e001d */
[----:B------:R-:W-:Y:S05]  /*0c20*/  @P2 BRA `(.L_x_4464) ;  /* 0x00000b4000002947 */ /* 0x000fea0003800000 */
[----:B0-----:R-:W2:Y:S01]  /*0c30*/  LDG.E.128.CONSTANT R16, [R2.64] ;  /* 0x0000000602107981 */ /* 0x001ea2000c1e9d00 */
[----:B------:R-:W-:-:S03]  /*0c40*/  IMAD.MOV.U32 R5, RZ, RZ, 0x4 ;  /* 0x00000004ff057424 */ /* 0x000fc600078e00ff */
[----:B------:R-:W0:Y:S01]  /*0c50*/  LDS.128 R12, [UR4] ;  /* 0x00000004ff0c7984 */ /* 0x000e220008000c00 */
[----:B------:R-:W-:-:S06]  /*0c60*/  IMAD.WIDE R8, R5, c[0x0][0x18c], R2 ;  /* 0x0000630005087a25 */ /* 0x000fcc00078e0202 */
[----:B------:R-:W-:Y:S02]  /*0c70*/  IMAD.WIDE R4, R5, c[0x0][0x18c], R8 ;  /* 0x0000630005047a25 */ /* 0x000fe400078e0208 */
[----:B------:R-:W3:Y:S04]  /*0c80*/  LDG.E.128.CONSTANT R8, [R8.64] ;  /* 0x0000000608087981 */ /* 0x000ee8000c1e9d00 */
[----:B------:R-:W4:Y:S01]  /*0c90*/  LDG.E.128.CONSTANT R4, [R4.64] ;  /* 0x0000000604047981 */ /* 0x000f22000c1e9d00 */
[----:B--2---:R-:W-:Y:S02]  /*0ca0*/  LOP3.LUT R28, R16, 0x3f003f, RZ, 0xc0, !PT ;  /* 0x003f003f101c7812 */ /* 0x004fe400078ec0ff */
[----:B------:R-:W-:Y:S02]  /*0cb0*/  SHF.R.U32.HI R29, RZ, 0x6, R16 ;  /* 0x00000006ff1d7819 */ /* 0x000fe40000011610 */
[----:B------:R-:W-:-:S02]  /*0cc0*/  LOP3.LUT R33, R17, 0x3f003f, RZ, 0xc0, !PT ;  /* 0x003f003f11217812 */ /* 0x000fc400078ec0ff */
[--C-:B------:R-:W-:Y:S02]  /*0cd0*/  SHF.R.U32.HI R31, RZ, 0xc, R17.reuse ;  /* 0x0000000cff1f7819 */ /* 0x100fe40000011611 */
[----:B------:R-:W-:Y:S02]  /*0ce0*/  SHF.R.U32.HI R34, RZ, 0x6, R17 ;  /* 0x00000006ff227819 */ /* 0x000fe40000011611 */
[----:B------:R-:W-:Y:S02]  /*0cf0*/  LOP3.LUT R35, R18, 0x3f003f, RZ, 0xc0, !PT ;  /* 0x003f003f12237812 */ /* 0x000fe400078ec0ff */
[--C-:B------:R-:W-:Y:S02]  /*0d00*/  SHF.R.U32.HI R17, RZ, 0xc, R18.reuse ;  /* 0x0000000cff117819 */ /* 0x100fe40000011612 */
[----:B------:R-:W-:Y:S02]  /*0d10*/  LOP3.LUT R28, R28, 0x64006400, RZ, 0xfc, !PT ;  /* 0x640064001c1c7812 */ /* 0x000fe400078efcff */
[----:B------:R-:W-:-:S02]  /*0d20*/  SHF.R.U32.HI R18, RZ, 0x6, R18 ;  /* 0x00000006ff127819 */ /* 0x000fc40000011612 */
[----:B------:R-:W-:Y:S02]  /*0d30*/  LOP3.LUT R29, R29, 0x3f003f, RZ, 0xc0, !PT ;  /* 0x003f003f1d1d7812 */ /* 0x000fe400078ec0ff */
[----:B------:R-:W-:Y:S02]  /*0d40*/  LOP3.LUT R36, R19, 0x3f003f, RZ, 0xc0, !PT ;  /* 0x003f003f13247812 */ /* 0x000fe400078ec0ff */
[----:B------:R-:W-:Y:S01]  /*0d50*/  LOP3.LUT R35, R35, 0x64006400, RZ, 0xfc, !PT ;  /* 0x6400640023237812 */ /* 0x000fe200078efcff */
[----:B------:R-:W-:Y:S01]  /*0d60*/  HADD2 R37, R28, -1056, -1056 ;  /* 0xe420e4201c257430 */ /* 0x000fe20000000000 */
[----:B------:R-:W-:Y:S02]  /*0d70*/  SHF.R.U32.HI R32, RZ, 0xc, R16 ;  /* 0x0000000cff207819 */ /* 0x000fe40000011610 */
[----:B------:R-:W-:Y:S02]  /*0d80*/  SHF.R.U32.HI R16, RZ, 0xc, R19 ;  /* 0x0000000cff107819 */ /* 0x000fe40000011613 */
[----:B------:R-:W-:-:S02]  /*0d90*/  LOP3.LUT R33, R33, 0x64006400, RZ, 0xfc, !PT ;  /* 0x6400640021217812 */ /* 0x000fc400078efcff */
[----:B------:R-:W-:Y:S02]  /*0da0*/  LOP3.LUT R34, R34, 0x3f003f, RZ, 0xc0, !PT ;  /* 0x003f003f22227812 */ /* 0x000fe400078ec0ff */
[----:B------:R-:W-:Y:S02]  /*0db0*/  LOP3.LUT R18, R18, 0x3f003f, RZ, 0xc0, !PT ;  /* 0x003f003f12127812 */ /* 0x000fe400078ec0ff */
[----:B------:R-:W-:Y:S02]  /*0dc0*/  SHF.R.U32.HI R19, RZ, 0x6, R19 ;  /* 0x00000006ff137819 */ /* 0x000fe40000011613 */
[----:B------:R-:W-:Y:S01]  /*0dd0*/  LOP3.LUT R29, R29, 0x64006400, RZ, 0xfc, !PT ;  /* 0x640064001d1d7812 */ /* 0x000fe200078efcff */
[----:B------:R-:W-:Y:S01]  /*0de0*/  HADD2 R35, R35, -1056, -1056 ;  /* 0xe420e42023237430 */ /* 0x000fe20000000000 */
[----:B------:R-:W-:Y:S01]  /*0df0*/  LOP3.LUT R36, R36, 0x64006400, RZ, 0xfc, !PT ;  /* 0x6400640024247812 */ /* 0x000fe200078efcff */
[----:B------:R-:W-:Y:S01]  /*0e00*/  HADD2 R33, R33, -1056, -1056 ;  /* 0xe420e42021217430 */ /* 0x000fe20000000000 */
[----:B------:R-:W-:-:S02]  /*0e10*/  LOP3.LUT R34, R34, 0x64006400, RZ, 0xfc, !PT ;  /* 0x6400640022227812 */ /* 0x000fc400078efcff */
[----:B------:R-:W-:Y:S01]  /*0e20*/  LOP3.LUT R18, R18, 0x64006400, RZ, 0xfc, !PT ;  /* 0x6400640012127812 */ /* 0x000fe200078efcff */
[-C--:B0-----:R-:W-:Y:S01]  /*0e30*/  HFMA2.MMA R28, R37, R12.reuse, RZ ;  /* 0x0000000c251c7235 */ /* 0x081fe200000000ff */
[----:B------:R-:W-:Y:S01]  /*0e40*/  LOP3.LUT R19, R19, 0x3f003f, RZ, 0xc0, !PT ;  /* 0x003f003f13137812 */ /* 0x000fe200078ec0ff */
[----:B------:R-:W-:Y:S02]  /*0e50*/  HADD2 R29, R29, -1056, -1056 ;  /* 0xe420e4201d1d7430 */ /* 0x000fe40000000000 */
[----:B------:R-:W-:Y:S01]  /*0e60*/  HADD2 R39, R36, -1056, -1056 ;  /* 0xe420e42024277430 */ /* 0x000fe20000000000 */
[----:B------:R-:W-:Y:S01]  /*0e70*/  HFMA2.MMA R35, R35, R12, RZ ;  /* 0x0000000c23237235 */ /* 0x000fe200000000ff */
[----:B------:R-:W-:Y:S01]  /*0e80*/  HFMA2 R33, R33, R12, RZ.H0_H0 ;  /* 0x0000000c21217231 */ /* 0x000fe200000400ff */
[----:B------:R-:W-:Y:S01]  /*0e90*/  LOP3.LUT R19, R19, 0x64006400, RZ, 0xfc, !PT ;  /* 0x6400640013137812 */ /* 0x000fe200078efcff */
[----:B------:R-:W-:Y:S02]  /*0ea0*/  HADD2 R34, R34, -1056, -1056 ;  /* 0xe420e42022227430 */ /* 0x000fe40000000000 */
[----:B------:R-:W-:-:S02]  /*0eb0*/  HADD2 R18, R18, -1056, -1056 ;  /* 0xe420e42012127430 */ /* 0x000fc40000000000 */
[----:B------:R-:W-:Y:S01]  /*0ec0*/  HFMA2 R36, R39, R12, RZ.H0_H0 ;  /* 0x0000000c27247231 */ /* 0x000fe200000400ff */
[-C--:B------:R-:W-:Y:S01]  /*0ed0*/  HFMA2.MMA R12, R29, R13.reuse, R28 ;  /* 0x0000000d1d0c7235 */ /* 0x080fe2000000001c */
[----:B------:R-:W-:Y:S01]  /*0ee0*/  HFMA2 R29, R34, R13, R33 ;  /* 0x0000000d221d7231 */ /* 0x000fe20000000021 */
[----:B------:R-:W-:Y:S01]  /*0ef0*/  LOP3.LUT R34, R17, 0xf000f, RZ, 0xc0, !PT ;  /* 0x000f000f11227812 */ /* 0x000fe200078ec0ff */
[----:B------:R-:W-:Y:S01]  /*0f00*/  HADD2 R33, R19, -1056, -1056 ;  /* 0xe420e42013217430 */ /* 0x000fe20000000000 */
[----:B------:R-:W-:Y:S01]  /*0f10*/  HFMA2.MMA R28, R18, R13, R35 ;  /* 0x0000000d121c7235 */ /* 0x000fe20000000023 */
[----:B------:R-:W-:Y:S02]  /*0f20*/  LOP3.LUT R32, R32, 0xf000f, RZ, 0xc0, !PT ;  /* 0x000f000f20207812 */ /* 0x000fe400078ec0ff */
[----:B----4-:R-:W-:Y:S02]  /*0f30*/  SHF.R.U32.HI R17, RZ, 0x8, R4 ;  /* 0x00000008ff117819 */ /* 0x010fe40000011604 */
[----:B------:R-:W-:-:S02]  /*0f40*/  LOP3.LUT R31, R31, 0xf000f, RZ, 0xc0, !PT ;  /* 0x000f000f1f1f7812 */ /* 0x000fc400078ec0ff */
[----:B------:R-:W-:Y:S01]  /*0f50*/  SHF.R.U32.HI R18, RZ, 0x8, R5 ;  /* 0x00000008ff127819 */ /* 0x000fe20000011605 */
[----:B------:R-:W-:Y:S01]  /*0f60*/  HFMA2 R33, R33, R13, R36 ;  /* 0x0000000d21217231 */ /* 0x000fe20000000024 */
[----:B------:R-:W-:Y:S02]  /*0f70*/  LOP3.LUT R13, R32, 0x300030, R17, 0xf8, !PT ;  /* 0x00300030200d7812 */ /* 0x000fe400078ef811 */
[----:B------:R-:W-:Y:S02]  /*0f80*/  LOP3.LUT R38, R16, 0xf000f, RZ, 0xc0, !PT ;  /* 0x000f000f10267812 */ /* 0x000fe400078ec0ff */
[----:B------:R-:W-:Y:S02]  /*0f90*/  SHF.R.U32.HI R19, RZ, 0x8, R6 ;  /* 0x00000008ff137819 */ /* 0x000fe40000011606 */
[----:B------:R-:W-:Y:S02]  /*0fa0*/  LOP3.LUT R32, R31, 0x300030, R18, 0xf8, !PT ;  /* 0x003000301f207812 */ /* 0x000fe400078ef812 */
[----:B---3--:R-:W-:-:S02]  /*0fb0*/  SHF.R.U32.HI R16, RZ, 0xc, R8 ;  /* 0x0000000cff107819 */ /* 0x008fc40000011608 */
        /* <DEDUP_REMOVED lines=8> */
[----:B------:R-:W-:Y:S02]  /*1040*/  SHF.R.U32.HI R39, RZ, 0xa, R7 ;  /* 0x0000000aff277819 */ /* 0x000fe40000011607 */
[----:B------:R-:W-:Y:S02]  /*1050*/  LOP3.LUT R41, R9, 0x3f003f, RZ, 0xc0, !PT ;  /* 0x003f003f09297812 */ /* 0x000fe400078ec0ff */
[----:B------:R-:W-:Y:S02]  /*1060*/  LOP3.LUT R34, R17, 0x300030, R34, 0xf8, !PT ;  /* 0x0030003011227812 */ /* 0x000fe400078ef822 */
[----:B------:R-:W-:-:S02]  /*1070*/  LOP3.LUT R36, R19, 0x300030, R36, 0xf8, !PT ;  /* 0x0030003013247812 */ /* 0x000fc400078ef824 */
[----:B------:R-:W-:Y:S02]  /*1080*/  LOP3.LUT R35, R16, 0x300030, R39, 0xf8, !PT ;  /* 0x0030003010237812 */ /* 0x000fe400078ef827 */
[----:B------:R-:W0:Y:S01]  /*1090*/  LDS.128 R16, [UR4+0x10] ;  /* 0x00001004ff107984 */ /* 0x000e220008000c00 */
[----:B------:R-:W-:Y:S02]  /*10a0*/  LOP3.LUT R44, R41, 0x64006400, RZ, 0xfc, !PT ;  /* 0x64006400292c7812 */ /* 0x000fe400078efcff */
[----:B------:R-:W-:-:S03]  /*10b0*/  LOP3.LUT R42, R10, 0x3f003f, RZ, 0xc0, !PT ;  /* 0x003f003f0a2a7812 */ /* 0x000fc600078ec0ff */
[----:B------:R-:W-:Y:S01]  /*10c0*/  HADD2 R44, R44, -1056, -1056 ;  /* 0xe420e4202c2c7430 */ /* 0x000fe20000000000 */
[----:B------:R-:W-:Y:S02]  /*10d0*/  LOP3.LUT R45, R42, 0x64006400, RZ, 0xfc, !PT ;  /* 0x640064002a2d7812 */ /* 0x000fe400078efcff */
[----:B------:R-:W-:-:S03]  /*10e0*/  LOP3.LUT R43, R11, 0x3f003f, RZ, 0xc0, !PT ;  /* 0x003f003f0b2b7812 */ /* 0x000fc600078ec0ff */
[----:B------:R-:W-:Y:S01]  /*10f0*/  HADD2 R47, R45, -1056, -1056 ;  /* 0xe420e4202d2f7430 */ /* 0x000fe20000000000 */
[----:B------:R-:W-:Y:S01]  /*1100*/  HFMA2.MMA R29, R44, R14, R29 ;  /* 0x0000000e2c1d7235 */ /* 0x000fe2000000001d */
[----:B------:R-:W-:Y:S02]  /*1110*/  LOP3.LUT R45, R43, 0x64006400, RZ, 0xfc, !PT ;  /* 0x640064002b2d7812 */ /* 0x000fe400078efcff */
[----:B------:R-:W-:Y:S02]  /*1120*/  LOP3.LUT R44, R8, 0x3f003f, RZ, 0xc0, !PT ;  /* 0x003f003f082c7812 */ /* 0x000fe400078ec0ff */
[----:B------:R-:W-:Y:S02]  /*1130*/  SHF.R.U32.HI R43, RZ, 0x6, R8 ;  /* 0x00000006ff2b7819 */ /* 0x000fe40000011608 */
[--C-:B------:R-:W-:Y:S02]  /*1140*/  SHF.R.U32.HI R8, RZ, 0xc, R9.reuse ;  /* 0x0000000cff087819 */ /* 0x100fe40000011609 */
        /* <DEDUP_REMOVED lines=8> */
[----:B------:R-:W-:Y:S01]  /*11d0*/  LOP3.LUT R11, R11, 0x3f003f, RZ, 0xc0, !PT ;  /* 0x003f003f0b0b7812 */ /* 0x000fe200078ec0ff */
[----:B------:R-:W-:Y:S01]  /*11e0*/  HADD2 R46, R45, -1056, -1056 ;  /* 0xe420e4202d2e7430 */ /* 0x000fe20000000000 */
[----:B------:R-:W-:Y:S02]  /*11f0*/  LOP3.LUT R37, R38, 0x300030, R37, 0xf8, !PT ;  /* 0x0030003026257812 */ /* 0x000fe400078ef825 */
[----:B------:R-:W-:Y:S01]  /*1200*/  LOP3.LUT R9, R9, 0x64006400, RZ, 0xfc, !PT ;  /* 0x6400640009097812 */ /* 0x000fe200078efcff */
[----:B------:R-:W-:Y:S01]  /*1210*/  HADD2 R45, R44, -1056, -1056 ;  /* 0xe420e4202c2d7430 */ /* 0x000fe20000000000 */
[----:B------:R-:W-:Y:S02]  /*1220*/  LOP3.LUT R38, R4, 0x3f003f, RZ, 0xc0, !PT ;  /* 0x003f003f04267812 */ /* 0x000fe400078ec0ff */
[----:B------:R-:W-:-:S02]  /*1230*/  LOP3.LUT R10, R10, 0x64006400, RZ, 0xfc, !PT ;  /* 0x640064000a0a7812 */ /* 0x000fc400078efcff */
[----:B------:R-:W-:Y:S02]  /*1240*/  LOP3.LUT R43, R43, 0x64006400, RZ, 0xfc, !PT ;  /* 0x640064002b2b7812 */ /* 0x000fe400078efcff */
[----:B------:R-:W-:Y:S02]  /*1250*/  LOP3.LUT R11, R11, 0x64006400, RZ, 0xfc, !PT ;  /* 0x640064000b0b7812 */ /* 0x000fe400078efcff */
[----:B------:R-:W-:Y:S01]  /*1260*/  SHF.R.U32.HI R39, RZ, 0x6, R4 ;  /* 0x00000006ff277819 */ /* 0x000fe20000011604 */
[----:B------:R-:W-:Y:S01]  /*1270*/  HADD2 R44, R9, -1056, -1056 ;  /* 0xe420e420092c7430 */ /* 0x000fe20000000000 */
[----:B------:R-:W-:Y:S01]  /*1280*/  LOP3.LUT R38, R38, 0x64006400, RZ, 0xfc, !PT ;  /* 0x6400640026267812 */ /* 0x000fe200078efcff */
[-C--:B------:R-:W-:Y:S01]  /*1290*/  HFMA2 R28, R47, R14.reuse, R28 ;  /* 0x0000000e2f1c7231 */ /* 0x080fe2000000001c */
[----:B------:R-:W-:Y:S01]  /*12a0*/  LOP3.LUT R4, R5, 0x3f003f, RZ, 0xc0, !PT ;  /* 0x003f003f05047812 */ /* 0x000fe200078ec0ff */
[----:B------:R-:W-:Y:S01]  /*12b0*/  HADD2 R9, R10, -1056, -1056 ;  /* 0xe420e4200a097430 */ /* 0x000fe20000000000 */
[----:B------:R-:W-:Y:S01]  /*12c0*/  HFMA2.MMA R33, R46, R14, R33 ;  /* 0x0000000e2e217235 */ /* 0x000fe20000000021 */
[----:B------:R-:W-:Y:S01]  /*12d0*/  HFMA2 R12, R45, R14, R12 ;  /* 0x0000000e2d0c7231 */ /* 0x000fe2000000000c */
[----:B------:R-:W-:Y:S01]  /*12e0*/  LOP3.LUT R39, R39, 0x3f003f, RZ, 0xc0, !PT ;  /* 0x003f003f27277812 */ /* 0x000fe200078ec0ff */
[----:B------:R-:W-:Y:S01]  /*12f0*/  HADD2 R43, R43, -1056, -1056 ;  /* 0xe420e4202b2b7430 */ /* 0x000fe20000000000 */
[----:B------:R-:W-:Y:S01]  /*1300*/  LOP3.LUT R41, R6, 0x3f003f, RZ, 0xc0, !PT ;  /* 0x003f003f06297812 */ /* 0x000fe200078ec0ff */
[----:B------:R-:W-:Y:S01]  /*1310*/  HADD2 R10, R11, -1056, -1056 ;  /* 0xe420e4200b0a7430 */ /* 0x000fe20000000000 */
[----:B------:R-:W-:Y:S01]  /*1320*/  SHF.R.U32.HI R42, RZ, 0x6, R6 ;  /* 0x00000006ff2a7819 */ /* 0x000fe20000011606 */
[-C--:B------:R-:W-:Y:S01]  /*1330*/  HFMA2 R28, R9, R15.reuse, R28 ;  /* 0x0000000f091c7231 */ /* 0x080fe2000000001c */
[----:B------:R-:W-:Y:S01]  /*1340*/  LOP3.LUT R6, R7, 0x3f003f, RZ, 0xc0, !PT ;  /* 0x003f003f07067812 */ /* 0x000fe200078ec0ff */
[----:B------:R-:W-:Y:S01]  /*1350*/  HFMA2 R12, R43, R15, R12 ;  /* 0x0000000f2b0c7231 */ /* 0x000fe2000000000c */
[----:B------:R-:W-:Y:S01]  /*1360*/  SHF.R.U32.HI R40, RZ, 0xa, R5 ;  /* 0x0000000aff287819 */ /* 0x000fe20000011605 */
[----:B------:R-:W-:Y:S01]  /*1370*/  HADD2 R11, R38, -1056, -1056 ;  /* 0xe420e420260b7430 */ /* 0x000fe20000000000 */
[----:B------:R-:W-:-:S02]  /*1380*/  SHF.R.U32.HI R7, RZ, 0x6, R7 ;  /* 0x00000006ff077819 */ /* 0x000fc40000011607 */
[----:B------:R-:W-:Y:S02]  /*1390*/  LOP3.LUT R4, R4, 0x64006400, RZ, 0xfc, !PT ;  /* 0x6400640004047812 */ /* 0x000fe400078efcff */
[----:B------:R-:W-:Y:S02]  /*13a0*/  SHF.R.U32.HI R5, RZ, 0x6, R5 ;  /* 0x00000006ff057819 */ /* 0x000fe40000011605 */
[----:B------:R-:W-:Y:S02]  /*13b0*/  LOP3.LUT R9, R8, 0xf000f, RZ, 0xc0, !PT ;  /* 0x000f000f08097812 */ /* 0x000fe400078ec0ff */
[----:B------:R-:W-:Y:S01]  /*13c0*/  LOP3.LUT R39, R39, 0x64006400, RZ, 0xfc, !PT ;  /* 0x6400640027277812 */ /* 0x000fe200078efcff */
[----:B------:R-:W-:Y:S01]  /*13d0*/  HFMA2.MMA R33, R10, R15, R33 ;  /* 0x0000000f0a217235 */ /* 0x000fe20000000021 */
[----:B------:R-:W-:Y:S01]  /*13e0*/  LOP3.LUT R41, R41, 0x64006400, RZ, 0xfc, !PT ;  /* 0x6400640029297812 */ /* 0x000fe200078efcff */
[----:B------:R-:W-:Y:S01]  /*13f0*/  HADD2 R8, R4, -1056, -1056 ;  /* 0xe420e42004087430 */ /* 0x000fe20000000000 */
[----:B------:R-:W-:-:S02]  /*1400*/  LOP3.LUT R6, R6, 0x64006400, RZ, 0xfc, !PT ;  /* 0x6400640006067812 */ /* 0x000fc400078efcff */
[----:B------:R-:W-:Y:S01]  /*1410*/  LOP3.LUT R7, R7, 0x3f003f, RZ, 0xc0, !PT ;  /* 0x003f003f07077812 */ /* 0x000fe200078ec0ff */
[----:B0-----:R-:W-:Y:S01]  /*1420*/  HFMA2.MMA R4, R11, R16, R12 ;  /* 0x000000100b047235 */ /* 0x001fe2000000000c */
[----:B------:R-:W-:Y:S01]  /*1430*/  LOP3.LUT R40, R9, 0x300030, R40, 0xf8, !PT ;  /* 0x0030003009287812 */ /* 0x000fe200078ef828 */
        /* <DEDUP_REMOVED lines=8> */
[----:B------:R-:W-:Y:S01]  /*14c0*/  HFMA2.MMA R9, R9, R17, R4 ;  /* 0x0000001109097235 */ /* 0x000fe20000000004 */
[-C--:B------:R-:W-:Y:S01]  /*14d0*/  HFMA2 R33, R6, R16.reuse, R33 ;  /* 0x0000001006217231 */ /* 0x080fe20000000021 */
[----:B------:R-:W-:Y:S01]  /*14e0*/  LOP3.LUT R13, R13, 0x64006400, RZ, 0xfc, !PT ;  /* 0x640064000d0d7812 */ /* 0x000fe200078efcff */
[----:B------:R-:W-:Y:S01]  /*14f0*/  HADD2 R4, R7, -1056, -1056 ;  /* 0xe420e42007047430 */ /* 0x000fe20000000000 */
[----:B------:R-:W-:Y:S01]  /*1500*/  HFMA2.MMA R29, R44, R15, R29 ;  /* 0x0000000f2c1d7235 */ /* 0x000fe2000000001d */
[----:B------:R-:W-:Y:S01]  /*1510*/  HADD2 R6, R5, -1056, -1056 ;  /* 0xe420e42005067430 */ /* 0x000fe20000000000 */
[----:B------:R-:W-:Y:S01]  /*1520*/  HFMA2.MMA R28, R41, R16, R28 ;  /* 0x00000010291c7235 */ /* 0x000fe2000000001c */
[----:B------:R-:W-:Y:S01]  /*1530*/  HADD2 R5, R42, -1056, -1056 ;  /* 0xe420e4202a057430 */ /* 0x000fe20000000000 */
[----:B------:R-:W-:Y:S01]  /*1540*/  LOP3.LUT R31, R31, 0x64006400, RZ, 0xfc, !PT ;  /* 0x640064001f1f7812 */ /* 0x000fe200078efcff */
[----:B------:R-:W-:Y:S01]  /*1550*/  HFMA2 R33, R4, R17, R33 ;  /* 0x0000001104217231 */ /* 0x000fe20000000021 */
[----:B------:R-:W-:Y:S01]  /*1560*/  LOP3.LUT R34, R34, 0x64006400, RZ, 0xfc, !PT ;  /* 0x6400640022227812 */ /* 0x000fe200078efcff */
[----:B------:R-:W-:Y:S01]  /*1570*/  HADD2 R4, R13, -1056, -1056 ;  /* 0xe420e4200d047430 */ /* 0x000fe20000000000 */
[----:B------:R-:W-:Y:S01]  /*1580*/  LOP3.LUT R36, R36, 0x64006400, RZ, 0xfc, !PT ;  /* 0x6400640024247812 */ /* 0x000fe200078efcff */
[----:B------:R-:W-:Y:S01]  /*1590*/  HFMA2.MMA R28, R5, R17, R28 ;  /* 0x00000011051c7235 */ /* 0x000fe2000000001c */
[----:B------:R-:W-:Y:S01]  /*15a0*/  HADD2 R31, R31, -1056, -1056 ;  /* 0xe420e4201f1f7430 */ /* 0x000fe20000000000 */
[----:B------:R-:W-:Y:S01]  /*15b0*/  LOP3.LUT R32, R32, 0x64006400, RZ, 0xfc, !PT ;  /* 0x6400640020207812 */ /* 0x000fe200078efcff */
[----:B------:R-:W-:Y:S01]  /*15c0*/  HFMA2 R29, R8, R16, R29 ;  /* 0x00000010081d7231 */ /* 0x000fe2000000001d */
[-C--:B------:R-:W-:Y:S01]  /*15d0*/  HFMA2.MMA R9, R4, R18.reuse, R9 ;  /* 0x0000001204097235 */ /* 0x080fe20000000009 */
[----:B------:R-:W-:Y:S01]  /*15e0*/  HADD2 R34, R34, -1056, -1056 ;  /* 0xe420e42022227430 */ /* 0x000fe20000000000 */
[----:B------:R-:W-:Y:S01]  /*15f0*/  LOP3.LUT R37, R37, 0x64006400, RZ, 0xfc, !PT ;  /* 0x6400640025257812 */ /* 0x000fe200078efcff */
[----:B------:R-:W-:Y:S01]  /*1600*/  HFMA2.MMA R28, R31, R18, R28 ;  /* 0x000000121f1c7235 */ /* 0x000fe2000000001c */
[----:B------:R-:W-:Y:S01]  /*1610*/  LOP3.LUT R40, R40, 0x64006400, RZ, 0xfc, !PT ;  /* 0x6400640028287812 */ /* 0x000fe200078efcff */
[----:B------:R-:W-:-:S02]  /*1620*/  HADD2 R5, R36, -1056, -1056 ;  /* 0xe420e42024057430 */ /* 0x000fc40000000000 */
[----:B------:R-:W-:Y:S02]  /*1630*/  HFMA2 R29, R6, R17, R29 ;  /* 0x00000011061d7231 */ /* 0x000fe4000000001d */
[----:B------:R-:W-:Y:S01]  /*1640*/  HADD2 R32, R32, -1056, -1056 ;  /* 0xe420e42020207430 */ /* 0x000fe20000000000 */
[----:B------:R-:W-:Y:S01]  /*1650*/  LOP3.LUT R35, R35, 0x64006400, RZ, 0xfc, !PT ;  /* 0x6400640023237812 */ /* 0x000fe200078efcff */
[----:B------:R-:W-:Y:S01]  /*1660*/  HADD2 R4, R37, -1056, -1056 ;  /* 0xe420e42025047430 */ /* 0x000fe20000000000 */
[-C--:B------:R-:W-:Y:S01]  /*1670*/  HFMA2.MMA R9, R34, R19.reuse, R9 ;  /* 0x0000001322097235 */ /* 0x080fe20000000009 */
[-C--:B------:R-:W-:Y:S01]  /*1680*/  HFMA2 R29, R32, R18.reuse, R29 ;  /* 0x00000012201d7231 */ /* 0x080fe2000000001d */
[----:B------:R-:W-:Y:S01]  /*1690*/  HFMA2.MMA R28, R5, R19, R28 ;  /* 0x00000013051c7235 */ /* 0x000fe2000000001c */
[----:B------:R-:W-:Y:S02]  /*16a0*/  HADD2 R40, R40, -1056, -1056 ;  /* 0xe420e42028287430 */ /* 0x000fe40000000000 */
[----:B------:R-:W-:-:S02]  /*16b0*/  HFMA2 R33, R4, R18, R33 ;  /* 0x0000001204217231 */ /* 0x000fc40000000021 */
[----:B------:R-:W-:Y:S02]  /*16c0*/  HADD2 R4, R35, -1056, -1056 ;  /* 0xe420e42023047430 */ /* 0x000fe40000000000 */
[-C--:B------:R-:W-:Y:S02]  /*16d0*/  HFMA2 R29, R40, R19.reuse, R29 ;  /* 0x00000013281d7231 */ /* 0x080fe4000000001d */
[----:B------:R-:W-:Y:S02]  /*16e0*/  HFMA2 R33, R4, R19, R33 ;  /* 0x0000001304217231 */ /* 0x000fe40000000021 */
        /* <DEDUP_REMOVED lines=8> */
.L_x_4464:
[----:B0-----:R-:W-:Y:S02]  /*1770*/  IMAD.MOV.U32 R29, RZ, RZ, c[0x0][0x18c] ;  /* 0x00006300ff1d7624 */ /* 0x001fe400078e00ff */
[----:B-----5:R-:W-:Y:S01]  /*1780*/  @!P0 IMAD.IADD R20, R30, 0x1, R23 ;  /* 0x000000011e148824 */ /* 0x020fe200078e0217 */
[----:B------:R-:W-:Y:S05]  /*1790*/  @P2 BRA `(.L_x_4465) ;  /* 0x00000b4000002947 */ /* 0x000fea0003800000 */
[C---:B------:R-:W-:Y:S01]  /*17a0*/  IMAD.WIDE R30, R29.reuse, 0xc, R2 ;  /* 0x0000000c1d1e7825 */ /* 0x040fe200078e0202 */
[----:B------:R-:W0:Y:S04]  /*17b0*/  LDS.128 R16, [UR4+0x20] ;  /* 0x00002004ff107984 */ /* 0x000e280008000c00 */
        /* <DEDUP_REMOVED lines=76> */
[----:B----4-:R-:W-:Y:S01]  /*1c80*/  SHF.R.U32.HI R43, RZ, 0x8, R8 ;  /* 0x00000008ff2b7819 */ /* 0x010fe20000011608 */
[----:B------:R-:W-:Y:S01]  /*1c90*/  HADD2 R15, R15, -1056, -1056 ;  /* 0xe420e4200f0f7430 */ /* 0x000fe20000000000 */
[----:B------:R-:W-:Y:S01]  /*1ca0*/  SHF.R.U32.HI R42, RZ, 0x8, R9 ;  /* 0x00000008ff2a7819 */ /* 0x000fe20000011609 */
        /* <DEDUP_REMOVED lines=8> */
[----:B------:R-:W-:Y:S02]  /*1d30*/  LOP3.LUT R45, R28, 0xf000f, RZ, 0xc0, !PT ;  /* 0x000f000f1c2d7812 */ /* 0x000fe400078ec0ff */
[----:B------:R-:W-:Y:S02]  /*1d40*/  SHF.R.U32.HI R4, RZ, 0xc, R4 ;  /* 0x0000000cff047819 */ /* 0x000fe40000011604 */
[----:B------:R-:W-:Y:S02]  /*1d50*/  LOP3.LUT R28, R44, 0x300030, R43, 0xf8, !PT ;  /* 0x003000302c1c7812 */ /* 0x000fe400078ef82b */
[----:B------:R-:W-:Y:S02]  /*1d60*/  SHF.R.U32.HI R41, RZ, 0x8, R10 ;  /* 0x00000008ff297819 */ /* 0x000fe4000001160a */
[----:B------:R-:W-:Y:S02]  /*1d70*/  LOP3.LUT R44, R30, 0xf000f, RZ, 0xc0, !PT ;  /* 0x000f000f1e2c7812 */ /* 0x000fe400078ec0ff */
[----:B------:R-:W-:-:S02]  /*1d80*/  LOP3.LUT R34, R34, 0x64006400, RZ, 0xfc, !PT ;  /* 0x6400640022227812 */ /* 0x000fc400078efcff */
[----:B------:R-:W-:Y:S02]  /*1d90*/  SHF.R.U32.HI R6, RZ, 0xc, R6 ;  /* 0x0000000cff067819 */ /* 0x000fe40000011606 */
[----:B------:R-:W-:Y:S01]  /*1da0*/  SHF.R.U32.HI R5, RZ, 0xc, R5 ;  /* 0x0000000cff057819 */ /* 0x000fe20000011605 */
[----:B------:R-:W-:Y:S01]  /*1db0*/  HADD2 R34, R34, -1056, -1056 ;  /* 0xe420e42022227430 */ /* 0x000fe20000000000 */
[----:B------:R-:W-:Y:S02]  /*1dc0*/  SHF.R.U32.HI R7, RZ, 0xc, R7 ;  /* 0x0000000cff077819 */ /* 0x000fe40000011607 */
[----:B------:R-:W-:Y:S02]  /*1dd0*/  LOP3.LUT R32, R8, 0x3f003f, RZ, 0xc0, !PT ;  /* 0x003f003f08207812 */ /* 0x000fe400078ec0ff */
[----:B------:R-:W-:Y:S02]  /*1de0*/  LOP3.LUT R30, R45, 0x300030, R42, 0xf8, !PT ;  /* 0x003000302d1e7812 */ /* 0x000fe400078ef82a */
[----:B------:R-:W-:-:S02]  /*1df0*/  LOP3.LUT R35, R35, 0x3f003f, RZ, 0xc0, !PT ;  /* 0x003f003f23237812 */ /* 0x000fc400078ec0ff */
[--C-:B------:R-:W-:Y:S02]  /*1e00*/  SHF.R.U32.HI R39, RZ, 0xa, R8.reuse ;  /* 0x0000000aff277819 */ /* 0x100fe40000011608 */
[----:B------:R-:W-:Y:S02]  /*1e10*/  LOP3.LUT R42, R4, 0xf000f, RZ, 0xc0, !PT ;  /* 0x000f000f042a7812 */ /* 0x000fe400078ec0ff */
[----:B------:R-:W-:Y:S02]  /*1e20*/  SHF.R.U32.HI R8, RZ, 0x6, R8 ;  /* 0x00000006ff087819 */ /* 0x000fe40000011608 */
[----:B------:R-:W-:Y:S02]  /*1e30*/  LOP3.LUT R4, R44, 0x300030, R41, 0xf8, !PT ;  /* 0x003000302c047812 */ /* 0x000fe400078ef829 */
[----:B------:R-:W-:Y:S02]  /*1e40*/  SHF.R.U32.HI R36, RZ, 0xa, R10 ;  /* 0x0000000aff247819 */ /* 0x000fe4000001160a */
[----:B------:R-:W-:-:S02]  /*1e50*/  LOP3.LUT R41, R6, 0xf000f, RZ, 0xc0, !PT ;  /* 0x000f000f06297812 */ /* 0x000fc400078ec0ff */
[----:B------:R-:W-:Y:S01]  /*1e60*/  SHF.R.U32.HI R38, RZ, 0xa, R9 ;  /* 0x0000000aff267819 */ /* 0x000fe20000011609 */
[----:B0-----:R-:W-:Y:S01]  /*1e70*/  HFMA2.MMA R17, R34, R12, R17 ;  /* 0x0000000c22117235 */ /* 0x001fe20000000011 */
[--C-:B------:R-:W-:Y:S02]  /*1e80*/  SHF.R.U32.HI R40, RZ, 0x8, R11.reuse ;  /* 0x00000008ff287819 */ /* 0x100fe4000001160b */
[----:B------:R-:W-:Y:S02]  /*1e90*/  SHF.R.U32.HI R37, RZ, 0xa, R11 ;  /* 0x0000000aff257819 */ /* 0x000fe4000001160b */
[----:B------:R-:W-:Y:S02]  /*1ea0*/  LOP3.LUT R10, R11, 0x3f003f, RZ, 0xc0, !PT ;  /* 0x003f003f0b0a7812 */ /* 0x000fe400078ec0ff */
[----:B------:R-:W-:Y:S02]  /*1eb0*/  LOP3.LUT R5, R5, 0xf000f, RZ, 0xc0, !PT ;  /* 0x000f000f05057812 */ /* 0x000fe400078ec0ff */
[----:B------:R-:W-:-:S02]  /*1ec0*/  LOP3.LUT R32, R32, 0x64006400, RZ, 0xfc, !PT ;  /* 0x6400640020207812 */ /* 0x000fc400078efcff */
[----:B------:R-:W-:Y:S02]  /*1ed0*/  LOP3.LUT R6, R7, 0xf000f, RZ, 0xc0, !PT ;  /* 0x000f000f07067812 */ /* 0x000fe400078ec0ff */
[----:B------:R-:W-:Y:S02]  /*1ee0*/  LOP3.LUT R35, R35, 0x64006400, RZ, 0xfc, !PT ;  /* 0x6400640023237812 */ /* 0x000fe400078efcff */
[----:B------:R-:W-:Y:S02]  /*1ef0*/  SHF.R.U32.HI R11, RZ, 0x6, R11 ;  /* 0x00000006ff0b7819 */ /* 0x000fe4000001160b */
[----:B------:R-:W-:Y:S02]  /*1f00*/  LOP3.LUT R8, R8, 0x3f003f, RZ, 0xc0, !PT ;  /* 0x003f003f08087812 */ /* 0x000fe400078ec0ff */
[----:B------:R-:W-:Y:S01]  /*1f10*/  LOP3.LUT R38, R5, 0x300030, R38, 0xf8, !PT ;  /* 0x0030003005267812 */ /* 0x000fe200078ef826 */
[----:B------:R-:W-:Y:S01]  /*1f20*/  HADD2 R5, R32, -1056, -1056 ;  /* 0xe420e42020057430 */ /* 0x000fe20000000000 */
[----:B------:R-:W-:Y:S01]  /*1f30*/  LOP3.LUT R37, R6, 0x300030, R37, 0xf8, !PT ;  /* 0x0030003006257812 */ /* 0x000fe200078ef825 */
[----:B------:R-:W-:Y:S01]  /*1f40*/  HADD2 R6, R35, -1056, -1056 ;  /* 0xe420e42023067430 */ /* 0x000fe20000000000 */
[----:B------:R-:W-:-:S02]  /*1f50*/  LOP3.LUT R31, R31, 0xf000f, RZ, 0xc0, !PT ;  /* 0x000f000f1f1f7812 */ /* 0x000fc400078ec0ff */
[----:B------:R-:W-:Y:S01]  /*1f60*/  LOP3.LUT R10, R10, 0x64006400, RZ, 0xfc, !PT ;  /* 0x640064000a0a7812 */ /* 0x000fe200078efcff */
[----:B------:R-:W-:Y:S01]  /*1f70*/  HFMA2.MMA R18, R5, R12, R18 ;  /* 0x0000000c05127235 */ /* 0x000fe20000000012 */
[----:B------:R-:W-:Y:S01]  /*1f80*/  LOP3.LUT R11, R11, 0x3f003f, RZ, 0xc0, !PT ;  /* 0x003f003f0b0b7812 */ /* 0x000fe200078ec0ff */
[-C--:B------:R-:W-:Y:S01]  /*1f90*/  HFMA2.MMA R17, R6, R13.reuse, R17 ;  /* 0x0000000d06117235 */ /* 0x080fe20000000011 */
[----:B------:R-:W-:Y:S01]  /*1fa0*/  LOP3.LUT R8, R8, 0x64006400, RZ, 0xfc, !PT ;  /* 0x6400640008087812 */ /* 0x000fe200078efcff */
[----:B------:R-:W-:Y:S01]  /*1fb0*/  HADD2 R10, R10, -1056, -1056 ;  /* 0xe420e4200a0a7430 */ /* 0x000fe20000000000 */
[----:B------:R-:W-:Y:S02]  /*1fc0*/  LOP3.LUT R4, R4, 0x64006400, RZ, 0xfc, !PT ;  /* 0x6400640004047812 */ /* 0x000fe400078efcff */
[----:B------:R-:W-:Y:S01]  /*1fd0*/  LOP3.LUT R33, R9, 0x3f003f, RZ, 0xc0, !PT ;  /* 0x003f003f09217812 */ /* 0x000fe200078ec0ff */
[----:B------:R-:W-:Y:S01]  /*1fe0*/  HADD2 R7, R8, -1056, -1056 ;  /* 0xe420e42008077430 */ /* 0x000fe20000000000 */
[----:B------:R-:W-:Y:S01]  /*1ff0*/  SHF.R.U32.HI R9, RZ, 0x6, R9 ;  /* 0x00000006ff097819 */ /* 0x000fe20000011609 */
[----:B------:R-:W-:Y:S01]  /*2000*/  HADD2 R4, R4, -1056, -1056 ;  /* 0xe420e42004047430 */ /* 0x000fe20000000000 */
[----:B------:R-:W-:Y:S01]  /*2010*/  LOP3.LUT R31, R31, 0x300030, R40, 0xf8, !PT ;  /* 0x003000301f1f7812 */ /* 0x000fe200078ef828 */
[-C--:B------:R-:W-:Y:S01]  /*2020*/  HFMA2 R19, R10, R12.reuse, R19 ;  /* 0x0000000c0a137231 */ /* 0x080fe20000000013 */
[----:B------:R-:W-:Y:S01]  /*2030*/  LOP3.LUT R11, R11, 0x64006400, RZ, 0xfc, !PT ;  /* 0x640064000b0b7812 */ /* 0x000fe200078efcff */
[----:B------:R-:W-:Y:S01]  /*2040*/  HFMA2.MMA R7, R7, R13, R18 ;  /* 0x0000000d07077235 */ /* 0x000fe20000000012 */
[----:B------:R-:W-:Y:S01]  /*2050*/  LOP3.LUT R28, R28, 0x64006400, RZ, 0xfc, !PT ;  /* 0x640064001c1c7812 */ /* 0x000fe200078efcff */
[-C--:B------:R-:W-:Y:S01]  /*2060*/  HFMA2.MMA R17, R4, R14.reuse, R17 ;  /* 0x0000000e04117235 */ /* 0x080fe20000000011 */
[----:B------:R-:W-:Y:S01]  /*2070*/  LOP3.LUT R33, R33, 0x64006400, RZ, 0xfc, !PT ;  /* 0x6400640021217812 */ /* 0x000fe200078efcff */
[----:B------:R-:W-:Y:S01]  /*2080*/  HADD2 R8, R11, -1056, -1056 ;  /* 0xe420e4200b087430 */ /* 0x000fe20000000000 */
[----:B------:R-:W-:Y:S01]  /*2090*/  LOP3.LUT R9, R9, 0x3f003f, RZ, 0xc0, !PT ;  /* 0x003f003f09097812 */ /* 0x000fe200078ec0ff */
[----:B------:R-:W-:Y:S01]  /*20a0*/  HADD2 R28, R28, -1056, -1056 ;  /* 0xe420e4201c1c7430 */ /* 0x000fe20000000000 */
[----:B------:R-:W-:Y:S01]  /*20b0*/  LOP3.LUT R31, R31, 0x64006400, RZ, 0xfc, !PT ;  /* 0x640064001f1f7812 */ /* 0x000fe200078efcff */
[----:B------:R-:W-:Y:S01]  /*20c0*/  HADD2 R33, R33, -1056, -1056 ;  /* 0xe420e42021217430 */ /* 0x000fe20000000000 */
[----:B------:R-:W-:Y:S01]  /*20d0*/  LOP3.LUT R39, R42, 0x300030, R39, 0xf8, !PT ;  /* 0x003000302a277812 */ /* 0x000fe200078ef827 */
[-C--:B------:R-:W-:Y:S01]  /*20e0*/  HFMA2 R19, R8, R13.reuse, R19 ;  /* 0x0000000d08137231 */ /* 0x080fe20000000013 */
[----:B------:R-:W-:Y:S01]  /*20f0*/  LOP3.LUT R36, R41, 0x300030, R36, 0xf8, !PT ;  /* 0x0030003029247812 */ /* 0x000fe200078ef824 */
[----:B------:R-:W-:Y:S01]  /*2100*/  HADD2 R4, R31, -1056, -1056 ;  /* 0xe420e4201f047430 */ /* 0x000fe20000000000 */
[----:B------:R-:W-:Y:S01]  /*2110*/  LOP3.LUT R9, R9, 0x64006400, RZ, 0xfc, !PT ;  /* 0x6400640009097812 */ /* 0x000fe200078efcff */
[----:B------:R-:W-:Y:S01]  /*2120*/  HFMA2 R16, R33, R12, R16 ;  /* 0x0000000c21107231 */ /* 0x000fe20000000010 */
        /* <DEDUP_REMOVED lines=9> */
[----:B------:R-:W-:Y:S01]  /*21c0*/  LOP3.LUT R37, R37, 0x64006400, RZ, 0xfc, !PT ;  /* 0x6400640025257812 */ /* 0x000fe200078efcff */
[----:B------:R-:W-:-:S02]  /*21d0*/  HADD2 R5, R30, -1056, -1056 ;  /* 0xe420e4201e057430 */ /* 0x000fc40000000000 */
[----:B------:R-:W-:Y:S01]  /*21e0*/  HADD2 R36, R36, -1056, -1056 ;  /* 0xe420e42024247430 */ /* 0x000fe20000000000 */
[-C--:B------:R-:W-:Y:S01]  /*21f0*/  HFMA2.MMA R7, R4, R15.reuse, R7 ;  /* 0x0000000f04077235 */ /* 0x080fe20000000007 */
[----:B------:R-:W-:Y:S02]  /*2200*/  HFMA2 R16, R5, R14, R16 ;  /* 0x0000000e05107231 */ /* 0x000fe40000000010 */
[----:B------:R-:W-:Y:S02]  /*2210*/  HADD2 R5, R38, -1056, -1056 ;  /* 0xe420e42026057430 */ /* 0x000fe40000000000 */
[----:B------:R-:W-:Y:S01]  /*2220*/  HFMA2.MMA R17, R36, R15, R17 ;  /* 0x0000000f24117235 */ /* 0x000fe20000000011 */
        /* <DEDUP_REMOVED lines=11> */
.L_x_4465:
        /* <DEDUP_REMOVED lines=8> */
.L_x_4463:
[----:B------:R-:W0:Y:S02]  /*2360*/  S2R R33, SR_CTAID.Z ;  /* 0x0000000000217919 */ /* 0x000e240000002700 */
[----:B0-----:R-:W-:-:S04]  /*2370*/  LEA R2, R33, 0x40, 0x6 ;  /* 0x0000004021027811 */ /* 0x001fc800078e30ff */
[----:B------:R-:W-:-:S04]  /*2380*/  IMNMX R2, R2, c[0x0][0x190], PT ;  /* 0x0000640002027a17 */ /* 0x000fc80003800200 */
[----:B------:R-:W-:-:S04]  /*2390*/  ISETP.GE.AND P0, PT, R23, R2, PT ;  /* 0x000000021700720c */ /* 0x000fc80003f06270 */
[----:B------:R-:W-:-:S13]  /*23a0*/  ISETP.GE.OR P0, PT, R23, c[0x0][0x1b8], P0 ;  /* 0x00006e0017007a0c */ /* 0x000fda0000706670 */
[----:B------:R-:W-:Y:S05]  /*23b0*/  @P0 BRA `(.L_x_4467) ;  /* 0x000014b000000947 */ /* 0x000fea0003800000 */
.L_x_4469:
        /* <DEDUP_REMOVED lines=13> */
[----:B------:R-:W-:-:S05]  /*2490*/  LEA R18, R33, 0x40, 0x6 ;  /* 0x0000004021127811 */ /* 0x000fca00078e30ff */
[----:B0-----:R-:W-:Y:S01]  /*24a0*/  IMAD.WIDE R28, R19, 0x4, R16 ;  /* 0x00000004131c7825 */ /* 0x001fe200078e0210 */
[----:B--2---:R-:W-:Y:S02]  /*24b0*/  @!P0 PRMT R0, R2, 0x7610, R0 ;  /* 0x0000761002008816 */ /* 0x004fe40000000000 */
[----:B------:R-:W-:Y:S01]  /*24c0*/  @!P0 PRMT R26, R3, 0x7610, R26 ;  /* 0x00007610031a8816 */ /* 0x000fe2000000001a */
[----:B---3--:R-:W-:Y:S01]  /*24d0*/  @!P0 IMAD.IADD R20, R12, 0x1, R23 ;  /* 0x000000010c148824 */ /* 0x008fe200078e0217 */
[----:B------:R-:W-:Y:S02]  /*24e0*/  @!P0 PRMT R0, R0, 0x7610, R2 ;  /* 0x0000761000008816 */ /* 0x000fe40000000002 */
[----:B------:R-:W-:Y:S02]  /*24f0*/  IADD3 R23, R23, 0x20, RZ ;  /* 0x0000002017177810 */ /* 0x000fe40007ffe0ff */
[----:B------:R-:W-:Y:S02]  /*2500*/  IMNMX R2, R18, c[0x0][0x190], PT ;  /* 0x0000640012027a17 */ /* 0x000fe40003800200 */
[----:B------:R-:W-:Y:S01]  /*2510*/  @!P0 PRMT R26, R26, 0x7610, R3 ;  /* 0x000076101a1a8816 */ /* 0x000fe20000000003 */
[----:B------:R-:W-:Y:S05]  /*2520*/  @P2 BRA `(.L_x_4468) ;  /* 0x0000130000002947 */ /* 0x000fea0003800000 */
[----:B-1----:R-:W2:Y:S01]  /*2530*/  LDG.E.128.CONSTANT R16, [R16.64] ;  /* 0x0000000610107981 */ /* 0x002ea2000c1e9d00 */
[----:B-----5:R-:W-:Y:S01]  /*2540*/  SHF.R.U32.HI R42, RZ, 0xf, R4 ;  /* 0x0000000fff2a7819 */ /* 0x020fe20000011604 */
[----:B------:R-:W-:Y:S01]  /*2550*/  IMAD.MOV.U32 R27, RZ, RZ, 0x3000 ;  /* 0x00003000ff1b7424 */ /* 0x000fe200078e00ff */
[----:B------:R-:W-:Y:S01]  /*2560*/  SHF.R.U32.HI R31, RZ, 0xe, R8 ;  /* 0x0000000eff1f7819 */ /* 0x000fe20000011608 */
[----:B------:R-:W0:Y:S01]  /*2570*/  LDS.128 R12, [UR4] ;  /* 0x00000004ff0c7984 */ /* 0x000e220008000c00 */
[----:B------:R-:W-:Y:S01]  /*2580*/  LOP3.LUT R42, R42, 0x10001, RZ, 0xc0, !PT ;  /* 0x000100012a2a7812 */ /* 0x000fe200078ec0ff */
[----:B------:R-:W-:Y:S01]  /*2590*/  IMAD.MOV.U32 R3, RZ, RZ, 0x2400 ;  /* 0x00002400ff037424 */ /* 0x000fe200078e00ff */
[----:B------:R-:W-:-:S02]  /*25a0*/  LOP3.LUT R40, R5, 0x70007, RZ, 0xc0, !PT ;  /* 0x0007000705287812 */ /* 0x000fc400078ec0ff */
[----:B------:R-:W-:Y:S02]  /*25b0*/  SHF.R.U32.HI R43, RZ, 0xf, R6 ;  /* 0x0000000fff2b7819 */ /* 0x000fe40000011606 */
[--C-:B------:R-:W-:Y:S02]  /*25c0*/  SHF.R.U32.HI R32, RZ, 0xf, R5.reuse ;  /* 0x0000000fff207819 */ /* 0x100fe40000011605 */
[----:B------:R-:W-:Y:S02]  /*25d0*/  LOP3.LUT R38, R5, 0x380038, RZ, 0xc0, !PT ;  /* 0x0038003805267812 */ /* 0x000fe400078ec0ff */
[----:B------:R-:W-:Y:S02]  /*25e0*/  SHF.R.U32.HI R34, RZ, 0x6, R5 ;  /* 0x00000006ff227819 */ /* 0x000fe40000011605 */
[----:B------:R-:W-:Y:S02]  /*25f0*/  LOP3.LUT R31, R42, 0x20002, R31, 0xf8, !PT ;  /* 0x000200022a1f7812 */ /* 0x000fe400078ef81f */
[----:B------:R-:W-:-:S02]  /*2600*/  SHF.R.U32.HI R44, RZ, 0xf, R7 ;  /* 0x0000000fff2c7819 */ /* 0x000fc40000011607 */
[----:B------:R-:W-:Y:S02]  /*2610*/  LOP3.LUT R5, R7, 0x380038, RZ, 0xc0, !PT ;  /* 0x0038003807057812 */ /* 0x000fe400078ec0ff */
[----:B------:R-:W-:Y:S02]  /*2620*/  SHF.R.U32.HI R36, RZ, 0x6, R7 ;  /* 0x00000006ff247819 */ /* 0x000fe40000011607 */
[----:B------:R-:W-:Y:S02]  /*2630*/  SHF.R.U32.HI R30, RZ, 0xe, R10 ;  /* 0x0000000eff1e7819 */ /* 0x000fe4000001160a */
[----:B------:R-:W-:Y:S02]  /*2640*/  LOP3.LUT R43, R43, 0x10001, RZ, 0xc0, !PT ;  /* 0x000100012b2b7812 */ /* 0x000fe400078ec0ff */
[----:B------:R-:W-:Y:S02]  /*2650*/  LOP3.LUT R42, R40, 0x64006400, RZ, 0xfc, !PT ;  /* 0x64006400282a7812 */ /* 0x000fe400078efcff */
[----:B------:R-:W-:-:S02]  /*2660*/  LOP3.LUT R7, R7, 0x70007, RZ, 0xc0, !PT ;  /* 0x0007000707077812 */ /* 0x000fc400078ec0ff */
[----:B------:R-:W-:Y:S01]  /*2670*/  LOP3.LUT R30, R43, 0x20002, R30, 0xf8, !PT ;  /* 0x000200022b1e7812 */ /* 0x000fe200078ef81e */
[----:B------:R-:W-:Y:S01]  /*2680*/  HADD2 R43, R42, -1028, -1028 ;  /* 0xe404e4042a2b7430 */ /* 0x000fe20000000000 */
[----:B------:R-:W-:Y:S02]  /*2690*/  LOP3.LUT R7, R7, 0x64006400, RZ, 0xfc, !PT ;  /* 0x6400640007077812 */ /* 0x000fe400078efcff */
[----:B------:R-:W-:Y:S02]  /*26a0*/  PRMT R27, R3, 0x5410, R27 ;  /* 0x00005410031b7816 */ /* 0x000fe4000000001b */
[----:B------:R-:W-:Y:S01]  /*26b0*/  LOP3.LUT R38, R38, 0x64006400, RZ, 0xfc, !PT ;  /* 0x6400640026267812 */ /* 0x000fe200078efcff */
[----:B------:R-:W-:Y:S01]  /*26c0*/  HADD2 R47, R7, -1028, -1028 ;  /* 0xe404e404072f7430 */ /* 0x000fe20000000000 */
[C---:B------:R-:W-:Y:S02]  /*26d0*/  LOP3.LUT R39, R4.reuse, 0x380038, RZ, 0xc0, !PT ;  /* 0x0038003804277812 */ /* 0x040fe400078ec0ff */
[----:B------:R-:W-:Y:S01]  /*26e0*/  SHF.R.U32.HI R37, RZ, 0x6, R4 ;  /* 0x00000006ff257819 */ /* 0x000fe20000011604 */
[----:B------:R-:W-:Y:S01]  /*26f0*/  HFMA2 R38, R38, R27.H1_H1, -132, -132 ;  /* 0xd820d82026267431 */ /* 0x000fe2000006001b */
[----:B------:R-:W-:Y:S01]  /*2700*/  LOP3.LUT R41, R4, 0x70007, RZ, 0xc0, !PT ;  /* 0x0007000704297812 */ /* 0x000fe200078ec0ff */
[----:B0-----:R-:W-:Y:S01]  /*2710*/  HFMA2.MMA R7, R43, R12, RZ ;  /* 0x0000000c2b077235 */ /* 0x001fe200000000ff */
[----:B------:R-:W-:-:S02]  /*2720*/  LOP3.LUT R4, R6, 0x380038, RZ, 0xc0, !PT ;  /* 0x0038003806047812 */ /* 0x000fc400078ec0ff */
[----:B------:R-:W-:Y:S02]  /*2730*/  SHF.R.U32.HI R35, RZ, 0x6, R6 ;  /* 0x00000006ff237819 */ /* 0x000fe40000011606 */
[----:B------:R-:W-:Y:S01]  /*2740*/  LOP3.LUT R6, R6, 0x70007, RZ, 0xc0, !PT ;  /* 0x0007000706067812 */ /* 0x000fe200078ec0ff */
[----:B------:R-:W-:Y:S01]  /*2750*/  HFMA2.MMA R7, R38, R13, R7 ;  /* 0x0000000d26077235 */ /* 0x000fe20000000007 */
[----:B------:R-:W-:Y:S02]  /*2760*/  LOP3.LUT R41, R41, 0x64006400, RZ, 0xfc, !PT ;  /* 0x6400640029297812 */ /* 0x000fe400078efcff */
[----:B------:R-:W-:Y:S02]  /*2770*/  SHF.R.U32.HI R45, RZ, 0xe, R9 ;  /* 0x0000000eff2d7819 */ /* 0x000fe40000011609 */
[----:B------:R-:W-:Y:S01]  /*2780*/  LOP3.LUT R32, R32, 0x10001, RZ, 0xc0, !PT ;  /* 0x0001000120207812 */ /* 0x000fe200078ec0ff */
[----:B------:R-:W-:Y:S01]  /*2790*/  HADD2 R41, R41, -1028, -1028 ;  /* 0xe404e40429297430 */ /* 0x000fe20000000000 */
[----:B------:R-:W-:-:S02]  /*27a0*/  LOP3.LUT R6, R6, 0x64006400, RZ, 0xfc, !PT ;  /* 0x6400640006067812 */ /* 0x000fc400078efcff */
[----:B------:R-:W-:Y:S02]  /*27b0*/  LOP3.LUT R40, R39, 0x64006400, RZ, 0xfc, !PT ;  /* 0x6400640027287812 */ /* 0x000fe400078efcff */
[----:B------:R-:W-:Y:S01]  /*27c0*/  LOP3.LUT R32, R32, 0x20002, R45, 0xf8, !PT ;  /* 0x0002000220207812 */ /* 0x000fe200078ef82d */
[----:B------:R-:W-:Y:S01]  /*27d0*/  HADD2 R45, R6, -1028, -1028 ;  /* 0xe404e404062d7430 */ /* 0x000fe20000000000 */
[----:B------:R-:W-:Y:S01]  /*27e0*/  SHF.R.U32.HI R3, RZ, 0xe, R11 ;  /* 0x0000000eff037819 */ /* 0x000fe2000001160b */
[----:B------:R-:W-:Y:S01]  /*27f0*/  HFMA2 R39, R40, R27.H1_H1, -132, -132 ;  /* 0xd820d82028277431 */ /* 0x000fe2000006001b */
[----:B------:R-:W-:Y:S01]  /*2800*/  LOP3.LUT R44, R44, 0x10001, RZ, 0xc0, !PT ;  /* 0x000100012c2c7812 */ /* 0x000fe200078ec0ff */
[-C--:B------:R-:W-:Y:S01]  /*2810*/  HFMA2 R40, R41, R12.reuse, RZ.H0_H0 ;  /* 0x0000000c29287231 */ /* 0x080fe200000400ff */
[----:B------:R-:W-:Y:S01]  /*2820*/  LOP3.LUT R38, R34, 0x70007, RZ, 0xc0, !PT ;  /* 0x0007000722267812 */ /* 0x000fe200078ec0ff */
[----:B------:R-:W-:Y:S01]  /*2830*/  HFMA2.MMA R6, R45, R12, RZ ;  /* 0x0000000c2d067235 */ /* 0x000fe200000000ff */
[----:B------:R-:W-:Y:S01]  /*2840*/  LOP3.LUT R42, R4, 0x64006400, RZ, 0xfc, !PT ;  /* 0x64006400042a7812 */ /* 0x000fe200078efcff */
[----:B------:R-:W-:Y:S01]  /*2850*/  HFMA2 R40, R39, R13, R40 ;  /* 0x0000000d27287231 */ /* 0x000fe20000000028 */
[----:B------:R-:W-:Y:S01]  /*2860*/  LOP3.LUT R3, R44, 0x20002, R3, 0xf8, !PT ;  /* 0x000200022c037812 */ /* 0x000fe200078ef803 */
[----:B------:R-:W-:Y:S01]  /*2870*/  HFMA2 R12, R47, R12, RZ.H0_H0 ;  /* 0x0000000c2f0c7231 */ /* 0x000fe200000400ff */
[----:B------:R-:W-:Y:S01]  /*2880*/  LOP3.LUT R38, R38, 0x64006400, RZ, 0xfc, !PT ;  /* 0x6400640026267812 */ /* 0x000fe200078efcff */
[----:B------:R-:W-:Y:S01]  /*2890*/  HFMA2 R39, R42, R27.H1_H1, -132, -132 ;  /* 0xd820d8202a277431 */ /* 0x000fe2000006001b */
[----:B------:R-:W-:-:S02]  /*28a0*/  LOP3.LUT R44, R5, 0x64006400, RZ, 0xfc, !PT ;  /* 0x64006400052c7812 */ /* 0x000fc400078efcff */
[----:B------:R-:W-:Y:S01]  /*28b0*/  LOP3.LUT R4, R37, 0x70007, RZ, 0xc0, !PT ;  /* 0x0007000725047812 */ /* 0x000fe200078ec0ff */
[----:B------:R-:W-:Y:S01]  /*28c0*/  HADD2 R42, R38, -1028, -1028 ;  /* 0xe404e404262a7430 */ /* 0x000fe20000000000 */
[----:B------:R-:W-:Y:S01]  /*28d0*/  LOP3.LUT R5, R35, 0x70007, RZ, 0xc0, !PT ;  /* 0x0007000723057812 */ /* 0x000fe200078ec0ff */
[----:B------:R-:W-:Y:S01]  /*28e0*/  HFMA2 R43, R44, R27.H1_H1, -132, -132 ;  /* 0xd820d8202c2b7431 */ /* 0x000fe2000006001b */
[----:B------:R-:W-:Y:S01]  /*28f0*/  LOP3.LUT R4, R4, 0x64006400, RZ, 0xfc, !PT ;  /* 0x6400640004047812 */ /* 0x000fe200078efcff */
[----:B------:R-:W-:Y:S01]  /*2900*/  HFMA2.MMA R38, R39, R13, R6 ;  /* 0x0000000d27267235 */ /* 0x000fe20000000006 */
[----:B------:R-:W-:Y:S01]  /*2910*/  LOP3.LUT R5, R5, 0x64006400, RZ, 0xfc, !PT ;  /* 0x6400640005057812 */ /* 0x000fe200078efcff */
[----:B------:R-:W-:Y:S01]  /*2920*/  HFMA2 R13, R43, R13, R12 ;  /* 0x0000000d2b0d7231 */ /* 0x000fe2000000000c */
[-C--:B------:R-:W-:Y:S01]  /*2930*/  HFMA2.MMA R39, R42, R14.reuse, R7 ;  /* 0x0000000e2a277235 */ /* 0x080fe20000000007 */
[----:B------:R-:W-:Y:S01]  /*2940*/  HADD2 R41, R4, -1028, -1028 ;  /* 0xe404e40404297430 */ /* 0x000fe20000000000 */
[C---:B------:R-:W-:Y:S01]  /*2950*/  LOP3.LUT R12, R36.reuse, 0x70007, RZ, 0xc0, !PT ;  /* 0x00070007240c7812 */ /* 0x040fe200078ec0ff */
[----:B------:R-:W-:Y:S01]  /*2960*/  HADD2 R43, R5, -1028, -1028 ;  /* 0xe404e404052b7430 */ /* 0x000fe20000000000 */
[----:B------:R-:W-:Y:S01]  /*2970*/  LOP3.LUT R45, R36, 0x380038, RZ, 0xc0, !PT ;  /* 0x00380038242d7812 */ /* 0x000fe200078ec0ff */
[----:B------:R-:W0:Y:S01]  /*2980*/  LDS.128 R4, [UR4+0x10] ;  /* 0x00001004ff047984 */ /* 0x000e220008000c00 */
[----:B------:R-:W-:Y:S01]  /*2990*/  LOP3.LUT R44, R12, 0x64006400, RZ, 0xfc, !PT ;  /* 0x640064000c2c7812 */ /* 0x000fe200078efcff */
[----:B------:R-:W-:Y:S01]  /*29a0*/  HFMA2 R40, R41, R14, R40 ;  /* 0x0000000e29287231 */ /* 0x000fe20000000028 */
[----:B------:R-:W-:Y:S01]  /*29b0*/  LOP3.LUT R41, R34, 0x380038, RZ, 0xc0, !PT ;  /* 0x0038003822297812 */ /* 0x000fe200078ec0ff */
[----:B------:R-:W-:Y:S01]  /*29c0*/  HFMA2.MMA R38, R43, R14, R38 ;  /* 0x0000000e2b267235 */ /* 0x000fe20000000026 */
[----:B------:R-:W-:Y:S01]  /*29d0*/  LOP3.LUT R43, R35, 0x380038, RZ, 0xc0, !PT ;  /* 0x00380038232b7812 */ /* 0x000fe200078ec0ff */
[----:B------:R-:W-:Y:S01]  /*29e0*/  HADD2 R48, R44, -1028, -1028 ;  /* 0xe404e4042c307430 */ /* 0x000fe20000000000 */
[----:B------:R-:W-:-:S02]  /*29f0*/  LOP3.LUT R12, R37, 0x380038, RZ, 0xc0, !PT ;  /* 0x00380038250c7812 */ /* 0x000fc400078ec0ff */
[----:B------:R-:W-:Y:S01]  /*2a00*/  LOP3.LUT R44, R43, 0x64006400, RZ, 0xfc, !PT ;  /* 0x640064002b2c7812 */ /* 0x000fe200078efcff */
[----:B------:R-:W-:Y:S01]  /*2a10*/  HFMA2 R13, R48, R14, R13 ;  /* 0x0000000e300d7231 */ /* 0x000fe2000000000d */
        /* <DEDUP_REMOVED lines=9> */
[-C--:B------:R-:W-:Y:S01]  /*2ab0*/  HFMA2.MMA R38, R43, R15.reuse, R38 ;  /* 0x0000000f2b267235 */ /* 0x080fe20000000026 */
[-C--:B------:R-:W-:Y:S01]  /*2ac0*/  HFMA2 R40, R41, R15.reuse, R40 ;  /* 0x0000000f29287231 */ /* 0x080fe20000000028 */
[----:B------:R-:W-:Y:S01]  /*2ad0*/  HFMA2.MMA R39, R42, R15, R39 ;  /* 0x0000000f2a277235 */ /* 0x000fe20000000027 */
[----:B------:R-:W-:Y:S01]  /*2ae0*/  HFMA2 R43, R46, R15, R13 ;  /* 0x0000000f2e2b7231 */ /* 0x000fe2000000000d */
[----:B------:R-:W-:-:S02]  /*2af0*/  LOP3.LUT R15, R37, 0x1c001c0, RZ, 0xc0, !PT ;  /* 0x01c001c0250f7812 */ /* 0x000fc400078ec0ff */
[----:B------:R-:W-:Y:S02]  /*2b00*/  LOP3.LUT R34, R34, 0x64006400, RZ, 0xfc, !PT ;  /* 0x6400640022227812 */ /* 0x000fe400078efcff */
[----:B------:R-:W-:Y:S02]  /*2b10*/  LOP3.LUT R46, R15, 0x64006400, RZ, 0xfc, !PT ;  /* 0x640064000f2e7812 */ /* 0x000fe400078efcff */
[----:B------:R-:W-:Y:S02]  /*2b20*/  LOP3.LUT R35, R35, 0x1c001c0, RZ, 0xc0, !PT ;  /* 0x01c001c023237812 */ /* 0x000fe400078ec0ff */
[----:B------:R-:W-:Y:S01]  /*2b30*/  LOP3.LUT R41, R8, 0x380038, RZ, 0xc0, !PT ;  /* 0x0038003808297812 */ /* 0x000fe200078ec0ff */
[-C--:B------:R-:W-:Y:S01]  /*2b40*/  HFMA2 R47, R46, R27.reuse.H0_H0, -20, -20 ;  /* 0xcd00cd002e2f7431 */ /* 0x080fe2000004001b */
[----:B------:R-:W-:Y:S01]  /*2b50*/  SHF.R.U32.HI R12, RZ, 0x6, R8 ;  /* 0x00000006ff0c7819 */ /* 0x000fe20000011608 */
[----:B------:R-:W-:Y:S01]  /*2b60*/  HFMA2 R46, R34, R27.H0_H0, -20, -20 ;  /* 0xcd00cd00222e7431 */ /* 0x000fe2000004001b */
[----:B------:R-:W-:-:S02]  /*2b70*/  LOP3.LUT R8, R9, 0x380038, RZ, 0xc0, !PT ;  /* 0x0038003809087812 */ /* 0x000fc400078ec0ff */
[----:B------:R-:W-:Y:S01]  /*2b80*/  SHF.R.U32.HI R13, RZ, 0x6, R9 ;  /* 0x00000006ff0d7819 */ /* 0x000fe20000011609 */
[-C--:B0-----:R-:W-:Y:S01]  /*2b90*/  HFMA2.MMA R40, R47, R4.reuse, R40 ;  /* 0x000000042f287235 */ /* 0x081fe20000000028 */
[----:B------:R-:W-:Y:S01]  /*2ba0*/  LOP3.LUT R45, R36, 0x1c001c0, RZ, 0xc0, !PT ;  /* 0x01c001c0242d7812 */ /* 0x000fe200078ec0ff */
[-C--:B------:R-:W-:Y:S01]  /*2bb0*/  HFMA2.MMA R39, R46, R4.reuse, R39 ;  /* 0x000000042e277235 */ /* 0x080fe20000000027 */
[----:B------:R-:W-:Y:S02]  /*2bc0*/  LOP3.LUT R9, R9, 0x70007, RZ, 0xc0, !PT ;  /* 0x0007000709097812 */ /* 0x000fe400078ec0ff */
[----:B------:R-:W-:Y:S02]  /*2bd0*/  LOP3.LUT R36, R35, 0x64006400, RZ, 0xfc, !PT ;  /* 0x6400640023247812 */ /* 0x000fe400078efcff */
[----:B------:R-:W-:Y:S02]  /*2be0*/  LOP3.LUT R44, R44, 0x64006400, RZ, 0xfc, !PT ;  /* 0x640064002c2c7812 */ /* 0x000fe400078efcff */
[----:B------:R-:W-:Y:S01]  /*2bf0*/  LOP3.LUT R34, R45, 0x64006400, RZ, 0xfc, !PT ;  /* 0x640064002d227812 */ /* 0x000fe200078efcff */
[-C--:B------:R-:W-:Y:S01]  /*2c00*/  HFMA2 R45, R36, R27.reuse.H0_H0, -20, -20 ;  /* 0xcd00cd00242d7431 */ /* 0x080fe2000004001b */
[----:B------:R-:W-:Y:S01]  /*2c10*/  LOP3.LUT R9, R9, 0x64006400, RZ, 0xfc, !PT ;  /* 0x6400640009097812 */ /* 0x000fe200078efcff */
[----:B------:R-:W-:Y:S01]  /*2c20*/  HADD2 R35, R44, -1028, -1028 ;  /* 0xe404e4042c237430 */ /* 0x000fe20000000000 */
[C---:B------:R-:W-:Y:S01]  /*2c30*/  LOP3.LUT R37, R10.reuse, 0x380038, RZ, 0xc0, !PT ;  /* 0x003800380a257812 */ /* 0x040fe200078ec0ff */
[----:B------:R-:W-:Y:S01]  /*2c40*/  HFMA2 R36, R34, R27.H0_H0, -20, -20 ;  /* 0xcd00cd0022247431 */ /* 0x000fe2000004001b */
[----:B------:R-:W-:Y:S01]  /*2c50*/  SHF.R.U32.HI R14, RZ, 0x6, R10 ;  /* 0x00000006ff0e7819 */ /* 0x000fe2000001160a */
[----:B------:R-:W-:Y:S01]  /*2c60*/  HADD2 R34, R9, -1028, -1028 ;  /* 0xe404e40409227430 */ /* 0x000fe20000000000 */
[C---:B------:R-:W-:Y:S01]  /*2c70*/  LOP3.LUT R42, R11.reuse, 0x380038, RZ, 0xc0, !PT ;  /* 0x003800380b2a7812 */ /* 0x040fe200078ec0ff */
[----:B------:R-:W-:Y:S01]  /*2c80*/  HFMA2.MMA R38, R45, R4, R38 ;  /* 0x000000042d267235 */ /* 0x000fe20000000026 */
[----:B------:R-:W-:Y:S01]  /*2c90*/  SHF.R.U32.HI R15, RZ, 0x6, R11 ;  /* 0x00000006ff0f7819 */ /* 0x000fe2000001160b */
[----:B------:R-:W-:Y:S01]  /*2ca0*/  HFMA2 R43, R36, R4, R43 ;  /* 0x00000004242b7231 */ /* 0x000fe2000000002b */
        /* <DEDUP_REMOVED lines=8> */
[----:B------:R-:W-:Y:S01]  /*2d30*/  LOP3.LUT R36, R8, 0x64006400, RZ, 0xfc, !PT ;  /* 0x6400640008247812 */ /* 0x000fe200078efcff */
[----:B------:R-:W-:Y:S01]  /*2d40*/  HADD2 R44, R39, -1028, -1028 ;  /* 0xe404e404272c7430 */ /* 0x000fe20000000000 */
[----:B------:R-:W0:Y:S01]  /*2d50*/  LDS.128 R8, [UR4+0x20] ;  /* 0x00002004ff087984 */ /* 0x000e220008000c00 */
[-C--:B------:R-:W-:Y:S01]  /*2d60*/  HFMA2 R35, R34, R27.reuse.H1_H1, -132, -132 ;  /* 0xd820d82022237431 */ /* 0x080fe2000006001b */
[----:B------:R-:W-:Y:S01]  /*2d70*/  LOP3.LUT R34, R13, 0x70007, RZ, 0xc0, !PT ;  /* 0x000700070d227812 */ /* 0x000fe200078ec0ff */
[----:B------:R-:W-:Y:S01]  /*2d80*/  HFMA2 R39, R36, R27.H1_H1, -132, -132 ;  /* 0xd820d82024277431 */ /* 0x000fe2000006001b */
[----:B------:R-:W-:Y:S01]  /*2d90*/  LOP3.LUT R36, R37, 0x64006400, RZ, 0xfc, !PT ;  /* 0x6400640025247812 */ /* 0x000fe200078efcff */
[----:B------:R-:W-:Y:S01]  /*2da0*/  HFMA2.MMA R38, R41, R5, R38 ;  /* 0x0000000529267235 */ /* 0x000fe20000000026 */
[----:B------:R-:W-:Y:S01]  /*2db0*/  HFMA2 R43, R44, R5, R43 ;  /* 0x000000052c2b7231 */ /* 0x000fe2000000002b */
[----:B------:R-:W-:Y:S01]  /*2dc0*/  HFMA2.MMA R40, R35, R6, R40 ;  /* 0x0000000623287235 */ /* 0x000fe20000000028 */
[----:B------:R-:W-:Y:S01]  /*2dd0*/  LOP3.LUT R35, R14, 0x70007, RZ, 0xc0, !PT ;  /* 0x000700070e237812 */ /* 0x000fe200078ec0ff */
[----:B------:R-:W-:Y:S01]  /*2de0*/  HFMA2 R37, R36, R27.H1_H1, -132, -132 ;  /* 0xd820d82024257431 */ /* 0x000fe2000006001b */
[----:B------:R-:W-:Y:S01]  /*2df0*/  LOP3.LUT R5, R12, 0x70007, RZ, 0xc0, !PT ;  /* 0x000700070c057812 */ /* 0x000fe200078ec0ff */
[----:B------:R-:W-:Y:S01]  /*2e00*/  HFMA2 R4, R39, R6, R4 ;  /* 0x0000000627047231 */ /* 0x000fe20000000004 */
[----:B------:R-:W-:-:S02]  /*2e10*/  LOP3.LUT R34, R34, 0x64006400, RZ, 0xfc, !PT ;  /* 0x6400640022227812 */ /* 0x000fc400078efcff */
[----:B------:R-:W-:Y:S01]  /*2e20*/  LOP3.LUT R35, R35, 0x64006400, RZ, 0xfc, !PT ;  /* 0x6400640023237812 */ /* 0x000fe200078efcff */
[----:B------:R-:W-:Y:S01]  /*2e30*/  HFMA2.MMA R38, R37, R6, R38 ;  /* 0x0000000625267235 */ /* 0x000fe20000000026 */
[----:B------:R-:W-:Y:S01]  /*2e40*/  LOP3.LUT R42, R42, 0x64006400, RZ, 0xfc, !PT ;  /* 0x640064002a2a7812 */ /* 0x000fe200078efcff */
[----:B------:R-:W-:Y:S01]  /*2e50*/  HADD2 R37, R34, -1028, -1028 ;  /* 0xe404e40422257430 */ /* 0x000fe20000000000 */
[----:B------:R-:W-:Y:S01]  /*2e60*/  LOP3.LUT R5, R5, 0x64006400, RZ, 0xfc, !PT ;  /* 0x6400640005057812 */ /* 0x000fe200078efcff */
[----:B------:R-:W-:Y:S01]  /*2e70*/  HADD2 R35, R35, -1028, -1028 ;  /* 0xe404e40423237430 */ /* 0x000fe20000000000 */
[C---:B------:R-:W-:Y:S01]  /*2e80*/  LOP3.LUT R34, R15.reuse, 0x70007, RZ, 0xc0, !PT ;  /* 0x000700070f227812 */ /* 0x040fe200078ec0ff */
[----:B------:R-:W-:Y:S01]  /*2e90*/  HFMA2 R42, R42, R27.H1_H1, -132, -132 ;  /* 0xd820d8202a2a7431 */ /* 0x000fe2000006001b */
[----:B------:R-:W-:Y:S01]  /*2ea0*/  LOP3.LUT R39, R15, 0x380038, RZ, 0xc0, !PT ;  /* 0x003800380f277812 */ /* 0x000fe200078ec0ff */
[----:B------:R-:W-:Y:S01]  /*2eb0*/  HADD2 R5, R5, -1028, -1028 ;  /* 0xe404e40405057430 */ /* 0x000fe20000000000 */
[----:B------:R-:W-:Y:S01]  /*2ec0*/  LOP3.LUT R36, R34, 0x64006400, RZ, 0xfc, !PT ;  /* 0x6400640022247812 */ /* 0x000fe200078efcff */
[----:B------:R-:W-:Y:S01]  /*2ed0*/  HFMA2 R43, R42, R6, R43 ;  /* 0x000000062a2b7231 */ /* 0x000fe2000000002b */
[-C--:B------:R-:W-:Y:S01]  /*2ee0*/  HFMA2.MMA R6, R35, R7.reuse, R38 ;  /* 0x0000000723067235 */ /* 0x080fe20000000026 */
        /* <DEDUP_REMOVED lines=18> */
[-C--:B0-----:R-:W-:Y:S01]  /*3010*/  HFMA2 R5, R5, R8.reuse, R4 ;  /* 0x0000000805057231 */ /* 0x081fe20000000004 */
[-C--:B------:R-:W-:Y:S01]  /*3020*/  HFMA2.MMA R4, R35, R8.reuse, R6 ;  /* 0x0000000823047235 */ /* 0x080fe20000000006 */
[----:B------:R-:W-:Y:S01]  /*3030*/  HFMA2 R6, R42, R8, R43 ;  /* 0x000000082a067231 */ /* 0x000fe2000000002b */
[----:B------:R-:W-:Y:S01]  /*3040*/  HFMA2.MMA R7, R7, R8, R40 ;  /* 0x0000000807077235 */ /* 0x000fe20000000028 */
[----:B------:R-:W-:-:S02]  /*3050*/  LOP3.LUT R12, R12, 0x64006400, RZ, 0xfc, !PT ;  /* 0x640064000c0c7812 */ /* 0x000fc400078efcff */
[----:B------:R-:W-:-:S03]  /*3060*/  LOP3.LUT R41, R41, 0x64006400, RZ, 0xfc, !PT ;  /* 0x6400640029297812 */ /* 0x000fc600078efcff */
[-C--:B------:R-:W-:Y:S02]  /*3070*/  HFMA2 R12, R12, R27.reuse.H0_H0, -20, -20 ;  /* 0xcd00cd000c0c7431 */ /* 0x080fe4000004001b */
[----:B------:R-:W-:-:S04]  /*3080*/  HFMA2 R41, R41, R27.H0_H0, -20, -20 ;  /* 0xcd00cd0029297431 */ /* 0x000fc8000004001b */
[----:B------:R-:W-:Y:S01]  /*3090*/  HFMA2.MMA R12, R12, R9, R7 ;  /* 0x000000090c0c7235 */ /* 0x000fe20000000007 */
[----:B--2---:R-:W-:Y:S02]  /*30a0*/  LOP3.LUT R38, R17, 0x380038, RZ, 0xc0, !PT ;  /* 0x0038003811267812 */ /* 0x004fe400078ec0ff */
[----:B------:R-:W-:Y:S02]  /*30b0*/  SHF.R.U32.HI R34, RZ, 0x6, R16 ;  /* 0x00000006ff227819 */ /* 0x000fe40000011610 */
[----:B------:R-:W-:Y:S02]  /*30c0*/  LOP3.LUT R39, R18, 0x380038, RZ, 0xc0, !PT ;  /* 0x0038003812277812 */ /* 0x000fe400078ec0ff */
[----:B------:R-:W-:Y:S02]  /*30d0*/  LOP3.LUT R36, R16, 0x380038, RZ, 0xc0, !PT ;  /* 0x0038003810247812 */ /* 0x000fe400078ec0ff */
[----:B------:R-:W-:Y:S02]  /*30e0*/  SHF.R.U32.HI R35, RZ, 0x6, R17 ;  /* 0x00000006ff237819 */ /* 0x000fe40000011611 */
[----:B------:R-:W-:-:S02]  /*30f0*/  SHF.R.U32.HI R37, RZ, 0x6, R19 ;  /* 0x00000006ff257819 */ /* 0x000fc40000011613 */
[----:B------:R-:W-:Y:S02]  /*3100*/  LOP3.LUT R46, R38, 0x64006400, RZ, 0xfc, !PT ;  /* 0x64006400262e7812 */ /* 0x000fe400078efcff */
[----:B------:R-:W-:Y:S02]  /*3110*/  SHF.R.U32.HI R8, RZ, 0x6, R18 ;  /* 0x00000006ff087819 */ /* 0x000fe40000011612 */
[----:B------:R-:W-:Y:S01]  /*3120*/  LOP3.LUT R44, R39, 0x64006400, RZ, 0xfc, !PT ;  /* 0x64006400272c7812 */ /* 0x000fe200078efcff */
[-C--:B------:R-:W-:Y:S01]  /*3130*/  HFMA2 R46, R46, R27.reuse.H1_H1, -132, -132 ;  /* 0xd820d8202e2e7431 */ /* 0x080fe2000006001b */
[----:B------:R-:W-:Y:S02]  /*3140*/  LOP3.LUT R38, R34, 0x380038, RZ, 0xc0, !PT ;  /* 0x0038003822267812 */ /* 0x000fe400078ec0ff */
[----:B------:R-:W-:Y:S01]  /*3150*/  LOP3.LUT R48, R36, 0x64006400, RZ, 0xfc, !PT ;  /* 0x6400640024307812 */ /* 0x000fe200078efcff */
[----:B------:R-:W-:Y:S01]  /*3160*/  HFMA2 R44, R44, R27.H1_H1, -132, -132 ;  /* 0xd820d8202c2c7431 */ /* 0x000fe2000006001b */
[----:B------:R-:W-:-:S02]  /*3170*/  LOP3.LUT R39, R35, 0x380038, RZ, 0xc0, !PT ;  /* 0x0038003823277812 */ /* 0x000fc400078ec0ff */
[----:B------:R-:W-:Y:S01]  /*3180*/  LOP3.LUT R36, R37, 0x380038, RZ, 0xc0, !PT ;  /* 0x0038003825247812 */ /* 0x000fe200078ec0ff */
[-C--:B------:R-:W-:Y:S01]  /*3190*/  HFMA2 R48, R48, R27.reuse.H1_H1, -132, -132 ;  /* 0xd820d82030307431 */ /* 0x080fe2000006001b */
        /* <DEDUP_REMOVED lines=19> */
[-C--:B------:R-:W-:Y:S01]  /*32d0*/  HFMA2 R14, R14, R9.reuse, R5 ;  /* 0x000000090e0e7231 */ /* 0x080fe20000000005 */
[----:B------:R-:W-:Y:S02]  /*32e0*/  SHF.R.U32.HI R5, RZ, 0xd, R17 ;  /* 0x0000000dff057819 */ /* 0x000fe40000011611 */
[----:B------:R-:W-:Y:S01]  /*32f0*/  LOP3.LUT R42, R42, 0x64006400, RZ, 0xfc, !PT ;  /* 0x640064002a2a7812 */ /* 0x000fe200078efcff */
[----:B------:R-:W-:Y:S01]  /*3300*/  HFMA2.MMA R43, R43, R9, R4 ;  /* 0x000000092b2b7235 */ /* 0x000fe20000000004 */
[----:B------:R-:W-:Y:S01]  /*3310*/  LOP3.LUT R32, R32, 0x40004, R5, 0xf8, !PT ;  /* 0x0004000420207812 */ /* 0x000fe200078ef805 */
[----:B------:R-:W-:Y:S01]  /*3320*/  HFMA2 R9, R41, R9, R6 ;  /* 0x0000000929097231 */ /* 0x000fe20000000006 */
[----:B------:R-:W-:Y:S01]  /*3330*/  SHF.R.U32.HI R5, RZ, 0xd, R18 ;  /* 0x0000000dff057819 */ /* 0x000fe20000011612 */
[----:B------:R-:W-:Y:S01]  /*3340*/  HFMA2 R42, R42, R27.H1_H1, -132, -132 ;  /* 0xd820d8202a2a7431 */ /* 0x000fe2000006001b */
[----:B------:R-:W-:-:S02]  /*3350*/  LOP3.LUT R13, R13, 0x64006400, RZ, 0xfc, !PT ;  /* 0x640064000d0d7812 */ /* 0x000fc400078efcff */
[----:B------:R-:W-:Y:S02]  /*3360*/  LOP3.LUT R30, R30, 0x40004, R5, 0xf8, !PT ;  /* 0x000400041e1e7812 */ /* 0x000fe400078ef805 */
[----:B------:R-:W0:Y:S01]  /*3370*/  LDS.128 R4, [UR4+0x30] ;  /* 0x00003004ff047984 */ /* 0x000e220008000c00 */
        /* <DEDUP_REMOVED lines=9> */
[----:B------:R-:W-:-:S02]  /*3410*/  SHF.R.U32.HI R52, RZ, 0xd, R16 ;  /* 0x0000000dff347819 */ /* 0x000fc40000011610 */
[----:B------:R-:W-:Y:S02]  /*3420*/  LOP3.LUT R16, R16, 0x70007, RZ, 0xc0, !PT ;  /* 0x0007000710107812 */ /* 0x000fe400078ec0ff */
[----:B------:R-:W-:Y:S02]  /*3430*/  LOP3.LUT R31, R31, 0x40004, R52, 0xf8, !PT ;  /* 0x000400041f1f7812 */ /* 0x000fe400078ef834 */
[----:B------:R-:W-:Y:S02]  /*3440*/  SHF.R.U32.HI R52, RZ, 0xd, R19 ;  /* 0x0000000dff347819 */ /* 0x000fe40000011613 */
        /* <DEDUP_REMOVED lines=9> */
[-C--:B------:R-:W-:Y:S01]  /*34e0*/  HFMA2.MMA R12, R41, R10.reuse, R12 ;  /* 0x0000000a290c7235 */ /* 0x080fe2000000000c */
[----:B------:R-:W-:Y:S01]  /*34f0*/  HADD2 R16, R19, -1028, -1028 ;  /* 0xe404e40413107430 */ /* 0x000fe20000000000 */
[----:B------:R-:W-:Y:S01]  /*3500*/  LOP3.LUT R8, R8, 0x70007, RZ, 0xc0, !PT ;  /* 0x0007000708087812 */ /* 0x000fe200078ec0ff */
[----:B------:R-:W-:Y:S01]  /*3510*/  HFMA2.MMA R43, R18, R10, R43 ;  /* 0x0000000a122b7235 */ /* 0x000fe2000000002b */
[-C--:B------:R-:W-:Y:S01]  /*3520*/  HFMA2 R14, R17, R10.reuse, R14 ;  /* 0x0000000a110e7231 */ /* 0x080fe2000000000e */
[----:B------:R-:W-:Y:S01]  /*3530*/  LOP3.LUT R34, R34, 0x64006400, RZ, 0xfc, !PT ;  /* 0x6400640022227812 */ /* 0x000fe200078efcff */
[----:B------:R-:W-:Y:S01]  /*3540*/  HFMA2 R9, R16, R10, R9 ;  /* 0x0000000a10097231 */ /* 0x000fe20000000009 */
[----:B------:R-:W-:Y:S01]  /*3550*/  LOP3.LUT R8, R8, 0x64006400, RZ, 0xfc, !PT ;  /* 0x6400640008087812 */ /* 0x000fe200078efcff */
[-C--:B------:R-:W-:Y:S01]  /*3560*/  HFMA2.MMA R48, R48, R11.reuse, R12 ;  /* 0x0000000b30307235 */ /* 0x080fe2000000000c */
[-C--:B------:R-:W-:Y:S01]  /*3570*/  HFMA2 R46, R46, R11.reuse, R14 ;  /* 0x0000000b2e2e7231 */ /* 0x080fe2000000000e */
[----:B------:R-:W-:Y:S01]  /*3580*/  HFMA2.MMA R44, R44, R11, R43 ;  /* 0x0000000b2c2c7235 */ /* 0x000fe2000000002b */
[----:B------:R-:W-:Y:S01]  /*3590*/  HFMA2 R9, R42, R11, R9 ;  /* 0x0000000b2a097231 */ /* 0x000fe20000000009 */
[----:B------:R-:W-:Y:S01]  /*35a0*/  LOP3.LUT R35, R35, 0x70007, RZ, 0xc0, !PT ;  /* 0x0007000723237812 */ /* 0x000fe200078ec0ff */
[----:B------:R-:W-:Y:S01]  /*35b0*/  HADD2 R11, R34, -1028, -1028 ;  /* 0xe404e404220b7430 */ /* 0x000fe20000000000 */
[----:B------:R-:W-:Y:S01]  /*35c0*/  LOP3.LUT R37, R37, 0x70007, RZ, 0xc0, !PT ;  /* 0x0007000725257812 */ /* 0x000fe200078ec0ff */
[----:B------:R-:W-:Y:S01]  /*35d0*/  HADD2 R17, R8, -1028, -1028 ;  /* 0xe404e40408117430 */ /* 0x000fe20000000000 */
[----:B------:R-:W-:-:S02]  /*35e0*/  LOP3.LUT R35, R35, 0x64006400, RZ, 0xfc, !PT ;  /* 0x6400640023237812 */ /* 0x000fc400078efcff */
[----:B------:R-:W-:Y:S01]  /*35f0*/  LOP3.LUT R37, R37, 0x64006400, RZ, 0xfc, !PT ;  /* 0x6400640025257812 */ /* 0x000fe200078efcff */
[-C--:B0-----:R-:W-:Y:S01]  /*3600*/  HFMA2.MMA R48, R11, R4.reuse, R48 ;  /* 0x000000040b307235 */ /* 0x081fe20000000030 */
[----:B------:R-:W-:Y:S01]  /*3610*/  LOP3.LUT R31, R31, 0x64006400, RZ, 0xfc, !PT ;  /* 0x640064001f1f7812 */ /* 0x000fe200078efcff */
[----:B------:R-:W-:Y:S01]  /*3620*/  HFMA2.MMA R18, R17, R4, R44 ;  /* 0x0000000411127235 */ /* 0x000fe2000000002c */
[----:B------:R-:W-:Y:S01]  /*3630*/  HADD2 R19, R35, -1028, -1028 ;  /* 0xe404e40423137430 */ /* 0x000fe20000000000 */
[----:B------:R-:W-:Y:S01]  /*3640*/  LOP3.LUT R30, R30, 0x64006400, RZ, 0xfc, !PT ;  /* 0x640064001e1e7812 */ /* 0x000fe200078efcff */
[----:B------:R-:W-:Y:S01]  /*3650*/  HADD2 R8, R37, -1028, -1028 ;  /* 0xe404e40425087430 */ /* 0x000fe20000000000 */
[-C--:B------:R-:W-:Y:S01]  /*3660*/  HFMA2.MMA R48, R40, R5.reuse, R48 ;  /* 0x0000000528307235 */ /* 0x080fe20000000030 */
[-C--:B------:R-:W-:Y:S01]  /*3670*/  HFMA2 R19, R19, R4.reuse, R46 ;  /* 0x0000000413137231 */ /* 0x080fe2000000002e */
[----:B------:R-:W-:Y:S01]  /*3680*/  HFMA2.MMA R18, R36, R5, R18 ;  /* 0x0000000524127235 */ /* 0x000fe20000000012 */
[----:B------:R-:W-:Y:S01]  /*3690*/  HFMA2 R9, R8, R4, R9 ;  /* 0x0000000408097231 */ /* 0x000fe20000000009 */
[----:B------:R-:W-:Y:S01]  /*36a0*/  LOP3.LUT R3, R3, 0x40004, R52, 0xf8, !PT ;  /* 0x0004000403037812 */ /* 0x000fe200078ef834 */
[----:B------:R-:W-:Y:S01]  /*36b0*/  HADD2 R31, R31, -1028, -1028 ;  /* 0xe404e4041f1f7430 */ /* 0x000fe20000000000 */
[-C--:B------:R-:W-:Y:S01]  /*36c0*/  HFMA2.MMA R48, R13, R6.reuse, R48 ;  /* 0x000000060d307235 */ /* 0x080fe20000000030 */
[-C--:B------:R-:W-:Y:S01]  /*36d0*/  HFMA2 R19, R38, R5.reuse, R19 ;  /* 0x0000000526137231 */ /* 0x080fe20000000013 */
[----:B------:R-:W-:Y:S01]  /*36e0*/  HFMA2.MMA R18, R39, R6, R18 ;  /* 0x0000000627127235 */ /* 0x000fe20000000012 */
[----:B------:R-:W-:Y:S01]  /*36f0*/  HFMA2 R9, R50, R5, R9 ;  /* 0x0000000532097231 */ /* 0x000fe20000000009 */
[----:B------:R-:W-:Y:S01]  /*3700*/  LOP3.LUT R32, R32, 0x64006400, RZ, 0xfc, !PT ;  /* 0x6400640020207812 */ /* 0x000fe200078efcff */
[----:B------:R-:W-:Y:S01]  /*3710*/  HADD2 R5, R30, -1028, -1028 ;  /* 0xe404e4041e057430 */ /* 0x000fe20000000000 */
[----:B------:R-:W-:Y:S01]  /*3720*/  LOP3.LUT R3, R3, 0x64006400, RZ, 0xfc, !PT ;  /* 0x6400640003037812 */ /* 0x000fe200078efcff */
        /* <DEDUP_REMOVED lines=16> */
.L_x_4468:
[C---:B-1----:R-:W-:Y:S01]  /*3830*/  ISETP.LT.AND P1, PT, R23.reuse, c[0x0][0x1b8], PT ;  /* 0x00006e0017007a0c */ /* 0x042fe20003f21270 */
[----:B------:R-:W-:Y:S01]  /*3840*/  UIADD3 UR4, UR4, 0x40, URZ ;  /* 0x0000004004047890 */ /* 0x000fe2000fffe03f */
[----:B------:R-:W-:-:S13]  /*3850*/  ISETP.GE.AND P0, PT, R23, R2, PT ;  /* 0x000000021700720c */ /* 0x000fda0003f06270 */
[----:B------:R-:W-:Y:S05]  /*3860*/  @!P0 BRA P1, `(.L_x_4469) ;  /* 0xffffeb5000008947 */ /* 0x000fea000083ffff */
.L_x_4467:
[----:B------:R-:W-:-:S04]  /*3870*/  ISETP.GE.AND P0, PT, R23, R2, PT ;  /* 0x000000021700720c */ /* 0x000fc80003f06270 */
[----:B------:R-:W-:-:S13]  /*3880*/  ISETP.GE.OR P0, PT, R23, c[0x0][0x1bc], P0 ;  /* 0x00006f0017007a0c */ /* 0x000fda0000706670 */
[----:B------:R-:W-:Y:S05]  /*3890*/  @P0 BRA `(.L_x_4470) ;  /* 0x00000ac000000947 */ /* 0x000fea0003800000 */
[----:B------:R-:W-:-:S05]  /*38a0*/  IMAD.MOV.U32 R15, RZ, RZ, c[0x0][0x18c] ;  /* 0x00006300ff0f7624 */ /* 0x000fca00078e00ff */
[----:B------:R-:W-:-:S04]  /*38b0*/  SHF.R.S32.HI R14, RZ, 0x1f, R15 ;  /* 0x0000001fff0e7819 */ /* 0x000fc8000001140f */
[----:B------:R-:W-:Y:S02]  /*38c0*/  SHF.L.U64.HI R14, R15, 0x2, R14 ;  /* 0x000000020f0e7819 */ /* 0x000fe4000001020e */
.L_x_4472:
[----:B------:R-:W-:-:S13]  /*38d0*/  ISETP.NE.AND P0, PT, R23, R20, PT ;  /* 0x000000141700720c */ /* 0x000fda0003f05270 */
[----:B------:R-:W-:Y:S01]  /*38e0*/  @!P0 IADD3 R24, R24, 0x1, RZ ;  /* 0x0000000118188810 */ /* 0x000fe20007ffe0ff */
[----:B-----5:R-:W-:Y:S01]  /*38f0*/  @!P0 IMAD.MOV.U32 R5, RZ, RZ, 0x2 ;  /* 0x00000002ff058424 */ /* 0x020fe200078e00ff */
        /* <DEDUP_REMOVED lines=40> */
[C---:B------:R-:W-:Y:S02]  /*3b80*/  LOP3.LUT R27, R10.reuse, 0xc000c0, RZ, 0xc0, !PT ;  /* 0x00c000c00a1b7812 */ /* 0x040fe400078ec0ff */
[----:B------:R-:W-:Y:S02]  /*3b90*/  LOP3.LUT R41, R10, 0x30003, RZ, 0xc0, !PT ;  /* 0x000300030a297812 */ /* 0x000fe400078ec0ff */
[----:B------:R-:W-:Y:S02]  /*3ba0*/  LOP3.LUT R10, R30, 0xc000c, RZ, 0xc0, !PT ;  /* 0x000c000c1e0a7812 */ /* 0x000fe400078ec0ff */
[C---:B------:R-:W-:Y:S02]  /*3bb0*/  LOP3.LUT R35, R9.reuse, 0x300030, RZ, 0xc0, !PT ;  /* 0x0030003009237812 */ /* 0x040fe400078ec0ff */
[----:B------:R-:W-:Y:S02]  /*3bc0*/  LOP3.LUT R18, R9, 0xc000c0, RZ, 0xc0, !PT ;  /* 0x00c000c009127812 */ /* 0x000fe400078ec0ff */
[----:B------:R-:W-:-:S02]  /*3bd0*/  SHF.R.U32.HI R19, RZ, 0x8, R9 ;  /* 0x00000008ff137819 */ /* 0x000fc40000011609 */
        /* <DEDUP_REMOVED lines=12> */
[-C--:B0-----:R-:W-:Y:S01]  /*3ca0*/  HFMA2.MMA R41, R9, R4.reuse, RZ ;  /* 0x0000000409297235 */ /* 0x081fe200000000ff */
[----:B------:R-:W-:Y:S01]  /*3cb0*/  HADD2 R47, R43, -1026, -1026 ;  /* 0xe402e4022b2f7430 */ /* 0x000fe20000000000 */
[----:B------:R-:W-:Y:S01]  /*3cc0*/  LOP3.LUT R50, R35, 0x64006400, RZ, 0xfc, !PT ;  /* 0x6400640023327812 */ /* 0x000fe200078efcff */
[-C--:B------:R-:W-:Y:S01]  /*3cd0*/  HFMA2 R43, R11, R4.reuse, RZ.H0_H0 ;  /* 0x000000040b2b7231 */ /* 0x080fe200000400ff */
[----:B------:R-:W-:Y:S01]  /*3ce0*/  HFMA2.MMA R9, R45, R4, RZ ;  /* 0x000000042d097235 */ /* 0x000fe200000000ff */
[----:B------:R-:W-:Y:S01]  /*3cf0*/  HFMA2 R11, R47, R4, RZ.H0_H0 ;  /* 0x000000042f0b7231 */ /* 0x000fe200000400ff */
[----:B------:R-:W-:Y:S01]  /*3d00*/  LOP3.LUT R46, R37, 0x64006400, RZ, 0xfc, !PT ;  /* 0x64006400252e7812 */ /* 0x000fe200078efcff */
[----:B------:R-:W-:Y:S01]  /*3d10*/  HFMA2 R4, R44, R5, R43 ;  /* 0x000000052c047231 */ /* 0x000fe2000000002b */
[----:B------:R-:W-:Y:S01]  /*3d20*/  LOP3.LUT R44, R39, 0x64006400, RZ, 0xfc, !PT ;  /* 0x64006400272c7812 */ /* 0x000fe200078efcff */
[----:B------:R-:W-:Y:S01]  /*3d30*/  HFMA2 R42, R49, R40.H0_H0, -258, -258 ;  /* 0xdc08dc08312a7431 */ /* 0x000fe20000040028 */
[----:B------:R-:W-:Y:S01]  /*3d40*/  LOP3.LUT R39, R19, 0x300030, RZ, 0xc0, !PT ;  /* 0x0030003013277812 */ /* 0x000fe200078ec0ff */
[----:B------:R-:W-:Y:S01]  /*3d50*/  HFMA2 R45, R50, R3.H1_H1, -66, -66 ;  /* 0xd420d420322d7431 */ /* 0x000fe20000060003 */
[----:B------:R-:W-:-:S02]  /*3d60*/  LOP3.LUT R48, R33, 0x64006400, RZ, 0xfc, !PT ;  /* 0x6400640021307812 */ /* 0x000fc400078efcff */
[----:B------:R-:W-:Y:S01]  /*3d70*/  LOP3.LUT R50, R39, 0x64006400, RZ, 0xfc, !PT ;  /* 0x6400640027327812 */ /* 0x000fe200078efcff */
[----:B------:R-:W-:Y:S01]  /*3d80*/  HFMA2 R39, R44, R3.H1_H1, -66, -66 ;  /* 0xd420d4202c277431 */ /* 0x000fe20000060003 */
[-C--:B------:R-:W-:Y:S01]  /*3d90*/  HFMA2.MMA R42, R42, R5.reuse, R41 ;  /* 0x000000052a2a7235 */ /* 0x080fe20000000029 */
[C---:B------:R-:W-:Y:S01]  /*3da0*/  LOP3.LUT R33, R30.reuse, 0x300030, RZ, 0xc0, !PT ;  /* 0x003000301e217812 */ /* 0x040fe200078ec0ff */
[----:B------:R-:W-:Y:S01]  /*3db0*/  HFMA2.MMA R44, R8, R5, R9 ;  /* 0x00000005082c7235 */ /* 0x000fe20000000009 */
[----:B------:R-:W-:Y:S01]  /*3dc0*/  HFMA2 R5, R10, R5, R11 ;  /* 0x000000050a057231 */ /* 0x000fe2000000000b */
[----:B------:R-:W-:Y:S01]  /*3dd0*/  LOP3.LUT R37, R17, 0x300030, RZ, 0xc0, !PT ;  /* 0x0030003011257812 */ /* 0x000fe200078ec0ff */
[----:B------:R-:W0:Y:S01]  /*3de0*/  LDS.128 R8, [UR4+0x10] ;  /* 0x00001004ff087984 */ /* 0x000e220008000c00 */
[-C--:B------:R-:W-:Y:S01]  /*3df0*/  HFMA2 R41, R46, R3.reuse.H1_H1, -66, -66 ;  /* 0xd420d4202e297431 */ /* 0x080fe20000060003 */
[----:B------:R-:W-:Y:S01]  /*3e00*/  LOP3.LUT R46, R33, 0x64006400, RZ, 0xfc, !PT ;  /* 0x64006400212e7812 */ /* 0x000fe200078efcff */
[-C--:B------:R-:W-:Y:S01]  /*3e10*/  HFMA2 R47, R48, R3.reuse.H1_H1, -66, -66 ;  /* 0xd420d420302f7431 */ /* 0x080fe20000060003 */
[----:B------:R-:W-:Y:S01]  /*3e20*/  LOP3.LUT R48, R37, 0x64006400, RZ, 0xfc, !PT ;  /* 0x6400640025307812 */ /* 0x000fe200078efcff */
[-C--:B------:R-:W-:Y:S01]  /*3e30*/  HFMA2 R4, R45, R6.reuse, R4 ;  /* 0x000000062d047231 */ /* 0x080fe20000000004 */
[----:B------:R-:W-:Y:S01]  /*3e40*/  LOP3.LUT R45, R30, 0xc000c0, RZ, 0xc0, !PT ;  /* 0x00c000c01e2d7812 */ /* 0x000fe200078ec0ff */
[-C--:B------:R-:W-:Y:S01]  /*3e50*/  HFMA2 R33, R46, R3.reuse.H1_H1, -66, -66 ;  /* 0xd420d4202e217431 */ /* 0x080fe20000060003 */
[-C--:B------:R-:W-:Y:S01]  /*3e60*/  HFMA2.MMA R41, R41, R6.reuse, R44 ;  /* 0x0000000629297235 */ /* 0x080fe2000000002c */
[----:B------:R-:W-:Y:S01]  /*3e70*/  LOP3.LUT R44, R16, 0x64006400, RZ, 0xfc, !PT ;  /* 0x64006400102c7812 */ /* 0x000fe200078efcff */
[----:B------:R-:W-:Y:S01]  /*3e80*/  HFMA2 R37, R48, R3.H1_H1, -66, -66 ;  /* 0xd420d42030257431 */ /* 0x000fe20000060003 */
[----:B------:R-:W-:Y:S01]  /*3e90*/  LOP3.LUT R46, R18, 0x64006400, RZ, 0xfc, !PT ;  /* 0x64006400122e7812 */ /* 0x000fe200078efcff */
[----:B------:R-:W-:Y:S01]  /*3ea0*/  HFMA2.MMA R42, R47, R6, R42 ;  /* 0x000000062f2a7235 */ /* 0x000fe2000000002a */
[C---:B------:R-:W-:Y:S01]  /*3eb0*/  LOP3.LUT R18, R17.reuse, 0xc000c0, RZ, 0xc0, !PT ;  /* 0x00c000c011127812 */ /* 0x040fe200078ec0ff */
[----:B------:R-:W-:Y:S01]  /*3ec0*/  HFMA2 R6, R39, R6, R5 ;  /* 0x0000000627067231 */ /* 0x000fe20000000005 */
[----:B------:R-:W-:-:S02]  /*3ed0*/  LOP3.LUT R17, R17, 0x30003, RZ, 0xc0, !PT ;  /* 0x0003000311117812 */ /* 0x000fc400078ec0ff */
[----:B------:R-:W-:Y:S01]  /*3ee0*/  LOP3.LUT R48, R27, 0x64006400, RZ, 0xfc, !PT ;  /* 0x640064001b307812 */ /* 0x000fe200078efcff */
[-C--:B------:R-:W-:Y:S01]  /*3ef0*/  HFMA2 R27, R44, R3.reuse.H0_H0, -18, -18 ;  /* 0xcc80cc802c1b7431 */ /* 0x080fe20000040003 */
[C---:B------:R-:W-:Y:S02]  /*3f00*/  LOP3.LUT R36, R19.reuse, 0xc000c, RZ, 0xc0, !PT ;  /* 0x000c000c13247812 */ /* 0x040fe400078ec0ff */
[C---:B------:R-:W-:Y:S01]  /*3f10*/  LOP3.LUT R39, R19.reuse, 0xc000c0, RZ, 0xc0, !PT ;  /* 0x00c000c013277812 */ /* 0x040fe200078ec0ff */
[----:B------:R-:W-:Y:S01]  /*3f20*/  HFMA2 R48, R48, R3.H0_H0, -18, -18 ;  /* 0xcc80cc8030307431 */ /* 0x000fe20000040003 */
        /* <DEDUP_REMOVED lines=8> */
[----:B------:R-:W-:Y:S01]  /*3fb0*/  LOP3.LUT R16, R31, 0x64006400, RZ, 0xfc, !PT ;  /* 0x640064001f107812 */ /* 0x000fe200078efcff */
[----:B------:R-:W-:Y:S01]  /*3fc0*/  HFMA2 R31, R46, R3.H0_H0, -18, -18 ;  /* 0xcc80cc802e1f7431 */ /* 0x000fe20000040003 */
[----:B------:R-:W-:Y:S01]  /*3fd0*/  LOP3.LUT R19, R19, 0x64006400, RZ, 0xfc, !PT ;  /* 0x6400640013137812 */ /* 0x000fe200078efcff */
[----:B------:R-:W-:Y:S01]  /*3fe0*/  HADD2 R30, R30, -1026, -1026 ;  /* 0xe402e4021e1e7430 */ /* 0x000fe20000000000 */
[----:B------:R-:W-:Y:S01]  /*3ff0*/  LOP3.LUT R52, R35, 0x64006400, RZ, 0xfc, !PT ;  /* 0x6400640023347812 */ /* 0x000fe200078efcff */
[----:B------:R-:W-:Y:S01]  /*4000*/  HFMA2 R4, R31, R7, R4 ;  /* 0x000000071f047231 */ /* 0x000fe20000000004 */
[C---:B------:R-:W-:Y:S01]  /*4010*/  LOP3.LUT R34, R32.reuse, 0xc000c, RZ, 0xc0, !PT ;  /* 0x000c000c20227812 */ /* 0x040fe200078ec0ff */
[----:B------:R-:W-:Y:S01]  /*4020*/  HADD2 R19, R19, -1026, -1026 ;  /* 0xe402e40213137430 */ /* 0x000fe20000000000 */
[----:B------:R-:W-:Y:S01]  /*4030*/  LOP3.LUT R5, R32, 0xc000c0, RZ, 0xc0, !PT ;  /* 0x00c000c020057812 */ /* 0x000fe200078ec0ff */
[-C--:B------:R-:W-:Y:S01]  /*4040*/  HFMA2 R43, R52, R3.reuse.H1_H1, -66, -66 ;  /* 0xd420d420342b7431 */ /* 0x080fe20000060003 */
[----:B------:R-:W-:Y:S01]  /*4050*/  LOP3.LUT R53, R34, 0x64006400, RZ, 0xfc, !PT ;  /* 0x6400640022357812 */ /* 0x000fe200078efcff */
[----:B------:R-:W-:Y:S01]  /*4060*/  HFMA2 R34, R51, R40.H0_H0, -258, -258 ;  /* 0xdc08dc0833227431 */ /* 0x000fe20000040028 */
[----:B------:R-:W-:Y:S01]  /*4070*/  LOP3.LUT R52, R5, 0x64006400, RZ, 0xfc, !PT ;  /* 0x6400640005347812 */ /* 0x000fe200078efcff */
[-C--:B0-----:R-:W-:Y:S01]  /*4080*/  HFMA2.MMA R17, R17, R8.reuse, R42 ;  /* 0x0000000811117235 */ /* 0x081fe2000000002a */
[-C--:B------:R-:W-:Y:S01]  /*4090*/  HFMA2 R5, R16, R3.reuse.H0_H0, -18, -18 ;  /* 0xcc80cc8010057431 */ /* 0x080fe20000040003 */
[----:B------:R-:W-:Y:S01]  /*40a0*/  LOP3.LUT R32, R32, 0x30003, RZ, 0xc0, !PT ;  /* 0x0003000320207812 */ /* 0x000fe200078ec0ff */
[----:B------:R-:W-:Y:S01]  /*40b0*/  HFMA2 R4, R19, R8, R4 ;  /* 0x0000000813047231 */ /* 0x000fe20000000004 */
[----:B------:R-:W-:Y:S01]  /*40c0*/  LOP3.LUT R18, R18, 0x64006400, RZ, 0xfc, !PT ;  /* 0x6400640012127812 */ /* 0x000fe200078efcff */
[----:B------:R-:W-:Y:S01]  /*40d0*/  HFMA2 R35, R50, R3.H1_H1, -66, -66 ;  /* 0xd420d42032237431 */ /* 0x000fe20000060003 */
[----:B------:R-:W-:Y:S01]  /*40e0*/  LOP3.LUT R46, R39, 0x64006400, RZ, 0xfc, !PT ;  /* 0x64006400272e7812 */ /* 0x000fe200078efcff */
[----:B------:R-:W-:Y:S01]  /*40f0*/  HFMA2.MMA R19, R30, R8, R41 ;  /* 0x000000081e137235 */ /* 0x000fe20000000029 */
[----:B------:R-:W-:Y:S01]  /*4100*/  LOP3.LUT R50, R45, 0x64006400, RZ, 0xfc, !PT ;  /* 0x640064002d327812 */ /* 0x000fe200078efcff */
[----:B------:R-:W-:Y:S01]  /*4110*/  HFMA2 R6, R5, R7, R6 ;  /* 0x0000000705067231 */ /* 0x000fe20000000006 */
[----:B------:R-:W-:Y:S01]  /*4120*/  LOP3.LUT R32, R32, 0x64006400, RZ, 0xfc, !PT ;  /* 0x6400640020207812 */ /* 0x000fe200078efcff */
[-C--:B------:R-:W-:Y:S01]  /*4130*/  HFMA2.MMA R5, R34, R9.reuse, R17 ;  /* 0x0000000922057235 */ /* 0x080fe20000000011 */
[----:B------:R-:W-:Y:S01]  /*4140*/  LOP3.LUT R49, R36, 0x64006400, RZ, 0xfc, !PT ;  /* 0x6400640024317812 */ /* 0x000fe200078efcff */
[-C--:B------:R-:W-:Y:S01]  /*4150*/  HFMA2 R44, R18, R3.reuse.H0_H0, -18, -18 ;  /* 0xcc80cc80122c7431 */ /* 0x080fe20000040003 */
[----:B------:R-:W-:Y:S01]  /*4160*/  HFMA2.MMA R19, R38, R9, R19 ;  /* 0x0000000926137235 */ /* 0x000fe20000000013 */
[----:B------:R-:W-:-:S02]  /*4170*/  HFMA2 R18, R46, R3.H0_H0, -18, -18 ;  /* 0xcc80cc802e127431 */ /* 0x000fc40000040003 */
[-C--:B------:R-:W-:Y:S01]  /*4180*/  HFMA2 R16, R50, R3.reuse.H0_H0, -18, -18 ;  /* 0xcc80cc8032107431 */ /* 0x080fe20000040003 */
[----:B------:R-:W-:Y:S01]  /*4190*/  HFMA2.MMA R5, R37, R10, R5 ;  /* 0x0000000a25057235 */ /* 0x000fe20000000005 */
[----:B------:R-:W-:Y:S02]  /*41a0*/  HFMA2 R46, R52, R3.H0_H0, -18, -18 ;  /* 0xcc80cc80342e7431 */ /* 0x000fe40000040003 */
[----:B------:R-:W-:Y:S02]  /*41b0*/  HADD2 R3, R32, -1026, -1026 ;  /* 0xe402e40220037430 */ /* 0x000fe40000000000 */
[----:B------:R-:W-:Y:S01]  /*41c0*/  HFMA2 R36, R49, R40.H0_H0, -258, -258 ;  /* 0xdc08dc0831247431 */ /* 0x000fe20000040028 */
[----:B------:R-:W-:Y:S01]  /*41d0*/  HFMA2.MMA R5, R44, R11, R5 ;  /* 0x0000000b2c057235 */ /* 0x000fe20000000005 */
[----:B------:R-:W-:Y:S01]  /*41e0*/  HFMA2 R6, R3, R8, R6 ;  /* 0x0000000803067231 */ /* 0x000fe20000000006 */
[----:B------:R-:W-:Y:S01]  /*41f0*/  HFMA2.MMA R8, R33, R10, R19 ;  /* 0x0000000a21087235 */ /* 0x000fe20000000013 */
[----:B------:R-:W-:-:S02]  /*4200*/  HFMA2 R40, R53, R40.H0_H0, -258, -258 ;  /* 0xdc08dc0835287431 */ /* 0x000fc40000040028 */
[-C--:B------:R-:W-:Y:S02]  /*4210*/  HFMA2 R4, R36, R9.reuse, R4 ;  /* 0x0000000924047231 */ /* 0x080fe40000000004 */
[----:B------:R-:W-:Y:S01]  /*4220*/  HFMA2 R6, R40, R9, R6 ;  /* 0x0000000928067231 */ /* 0x000fe20000000006 */
[----:B------:R-:W-:Y:S01]  /*4230*/  HFMA2.MMA R8, R16, R11, R8 ;  /* 0x0000000b10087235 */ /* 0x000fe20000000008 */
[-C--:B------:R-:W-:Y:S02]  /*4240*/  HFMA2 R9, R35, R10.reuse, R4 ;  /* 0x0000000a23097231 */ /* 0x080fe40000000004 */
[----:B------:R-:W-:Y:S02]  /*4250*/  HFMA2 R6, R43, R10, R6 ;  /* 0x0000000a2b067231 */ /* 0x000fe40000000006 */
        /* <DEDUP_REMOVED lines=10> */
.L_x_4471:
[----:B0-----:R-:W-:Y:S01]  /*4300*/  LEA R28, P3, R15, R28, 0x2 ;  /* 0x0000001c0f1c7211 */ /* 0x001fe200078610ff */
[----:B------:R-:W-:Y:S01]  /*4310*/  UIADD3 UR4, UR4, 0x20, URZ ;  /* 0x0000002004047890 */ /* 0x000fe2000fffe03f */
[----:B-----5:R-:W-:Y:S02]  /*4320*/  @!P0 IMAD.IADD R20, R12, 0x1, R23 ;  /* 0x000000010c148824 */ /* 0x020fe400078e0217 */
[----:B------:R-:W-:Y:S02]  /*4330*/  IMAD.MOV.U32 R23, RZ, RZ, R13 ;  /* 0x000000ffff177224 */ /* 0x000fe400078e000d */
[----:B------:R-:W-:Y:S01]  /*4340*/  IMAD.X R29, R29, 0x1, R14, P3 ;  /* 0x000000011d1d7824 */ /* 0x000fe200018e060e */
[----:B------:R-:W-:Y:S05]  /*4350*/  @!P1 BRA P4, `(.L_x_4472) ;  /* 0xfffff57000009947 */ /* 0x000fea000203ffff */
.L_x_4470:
[----:B------:R-:W-:Y:S05]  /*4360*/  @P2 EXIT ;  /* 0x000000000000294d */ /* 0x000fea0003800000 */
[----:B------:R-:W0:Y:S01]  /*4370*/  S2R R0, SR_CTAID.X ;  /* 0x0000000000007919 */ /* 0x000e220000002500 */
[----:B-----5:R-:W-:-:S03]  /*4380*/  HMUL2 R7, R22, R25.H0_H0 ;  /* 0x2000001916077232 */ /* 0x020fc60000000000 */
        /* <DEDUP_REMOVED lines=14> */
.L_x_4476:
[----:B------:R-:W0:Y:S02]  /*4470*/  LDS R4, [R0] ;  /* 0x0000000000047984 */ /* 0x000e240000000800 */
[----:B0-----:R-:W-:-:S06]  /*4480*/  HADD2 R5, R4, R7 ;  /* 0x0000000704057230 */ /* 0x001fcc0000000000 */
[----:B------:R-:W0:Y:S02]  /*4490*/  ATOMS.CAST.SPIN R5, [R0], R4, R5 ;  /* 0x000000040005738d */ /* 0x000e240001800005 */
[----:B0-----:R-:W-:-:S13]  /*44a0*/  ISETP.EQ.U32.AND P0, PT, R5, 0x1, PT ;  /* 0x000000010500780c */ /* 0x001fda0003f02070 */
[----:B------:R-:W-:Y:S05]  /*44b0*/  @!P0 BRA `(.L_x_4476) ;  /* 0xffffffb000008947 */ /* 0x000fea000383ffff */
[----:B------:R-:W-:Y:S05]  /*44c0*/  BRA `(.L_x_4474) ;  /* 0x0000003000007947 */ /* 0x000fea0003800000 */
.L_x_4475:
[----:B------:R-:W2:Y:S02]  /*44d0*/  LD.E R0, [R2.64] ;  /* 0x0000000602007980 */ /* 0x000ea4000c101900 */
[----:B--2---:R-:W-:-:S05]  /*44e0*/  IMAD.IADD R5, R7, 0x1, R0 ;  /* 0x0000000107057824 */ /* 0x004fca00078e0200 */
[----:B------:R0:W-:Y:S02]  /*44f0*/  ST.E [R2.64], R5 ;  /* 0x0000000502007985 */ /* 0x0001e4000c101906 */
.L_x_4474:
[----:B------:R-:W-:Y:S05]  /*4500*/  BSYNC B0 ;  /* 0x0000000000007941 */ /* 0x000fea0003800000 */
.L_x_4473:
[----:B------:R-:W2:Y:S02]  /*4510*/  ATOM.E.ADD.F16x2.RN.STRONG.GPU P0, RZ, [R2.64+0x4], R21 ;  /* 0x0000041502ff798a */ /* 0x000ea4000810e9c6 */
[----:B--2---:R-:W-:Y:S05]  /*4520*/  @P0 EXIT ;  /* 0x000000000000094d */ /* 0x004fea0003800000 */
[----:B------:R-:W1:Y:S02]  /*4530*/  QSPC.E.S P0, RZ, [R2+0x4] ;  /* 0x0000040002ff73aa */ /* 0x000e640000000500 */
[----:B-1----:R-:W-:Y:S05]  /*4540*/  @!P0 BRA `(.L_x_4477) ;  /* 0x0000008000008947 */ /* 0x002fea0003800000 */
[----:B0-----:R-:W-:-:S04]  /*4550*/  IADD3 R2, R2, 0x4, RZ ;  /* 0x0000000402027810 */ /* 0x001fc80007ffe0ff */
[----:B------:R-:W-:-:S05]  /*4560*/  LOP3.LUT R2, R2, 0xffffff, RZ, 0xc0, !PT ;  /* 0x00ffffff02027812 */ /* 0x000fca00078ec0ff */
.L_x_4478:
[----:B------:R-:W0:Y:S02]  /*4570*/  LDS R4, [R2] ;  /* 0x0000000002047984 */ /* 0x000e240000000800 */
[----:B0-----:R-:W-:-:S10]  /*4580*/  HFMA2.MMA R5, R4, 1, 1, R21 ;  /* 0x3c003c0004057835 */ /* 0x001fd40000000015 */
[----:B------:R-:W0:Y:S02]  /*4590*/  ATOMS.CAST.SPIN R5, [R2], R4, R5 ;  /* 0x000000040205738d */ /* 0x000e240001800005 */
[----:B0-----:R-:W-:-:S13]  /*45a0*/  ISETP.EQ.U32.AND P0, PT, R5, 0x1, PT ;  /* 0x000000010500780c */ /* 0x001fda0003f02070 */
[----:B------:R-:W-:Y:S05]  /*45b0*/  @!P0 BRA `(.L_x_4478) ;  /* 0xffffffb000008947 */ /* 0x000fea000383ffff */
[----:B------:R-:W-:Y:S05]  /*45c0*/  EXIT ;  /* 0x000000000000794d */ /* 0x000fea0003800000 */
.L_x_4477:
[----:B------:R-:W2:Y:S02]  /*45d0*/  LD.E R0, [R2.64+0x4] ;  /* 0x0000040602007980 */ /* 0x000ea4000c101900 */
[----:B0-2---:R-:W-:-:S05]  /*45e0*/  IMAD.IADD R5, R21, 0x1, R0 ;  /* 0x0000000115057824 */ /* 0x005fca00078e0200 */
[----:B------:R-:W-:Y:S01]  /*45f0*/  ST.E [R2.64+0x4], R5 ;  /* 0x0000040502007985 */ /* 0x000fe2000c101906 */
[----:B------:R-:W-:Y:S05]  /*4600*/  EXIT ;  /* 0x000000000000794d */ /* 0x000fea0003800000 */
.L_x_4479:
        /* <DEDUP_REMOVED lines=15> */
.L_x_4819:


//--------------------- .text._Z23gemm_half_q_half_kernelILi1ELi128ELb1ELb1ELi64EEvPK6__halfPKjS4_S2_PS0_iiiiPKtS7_iiiiiibS2_i --------------------------
	.section	.text._Z23gemm_half_q_half_kernelILi1ELi128ELb1ELb1ELi64EEvPK6__halfPKjS4_S2_PS0_iiiiPKtS7_iiiiiibS2_i,"ax",@progbits
	.sectioninfo	@"SHI_REGISTERS=40"
	.align	128
        .global         _Z23gemm_half_q_half_kernelILi1ELi128ELb1ELb1ELi64EEvPK6__halfPKjS4_S2_PS0_iiiiPKtS7_iiiiiibS2_i
        .type           _Z23gemm_half_q_half_kernelILi1ELi128ELb1ELb1ELi64EEvPK6__halfPKjS4_S2_PS0_iiiiPKtS7_iiiiiibS2_i,@function
        .size           _Z23gemm_half_q_half_kernelILi1ELi128ELb1ELb1ELi64EEvPK6__halfPKjS4_S2_PS0_iiiiPKtS7_iiiiiibS2_i,(.L_x_4820 - _Z23gemm_half_q_half_kernelILi1ELi128ELb1ELb1ELi64EEvPK6__halfPKjS4_S2_PS0_iiiiPKtS7_iiiiiibS2_i)
        .other          _Z23gemm_half_q_half_kernelILi1ELi128ELb1ELb1ELi64EEvPK6__halfPKjS4_S2_PS0_iiiiPKtS7_iiiiiibS2_i,@"STO_CUDA_ENTRY STV_DEFAULT"
_Z23gemm_half_q_half_kernelILi1ELi128ELb1ELb1ELi64EEvPK6__halfPKjS4_S2_PS0_iiiiPKtS7_iiiiiibS2_i:
.text._Z23gemm_half_q_half_kernelILi1ELi128ELb1ELb1ELi64EEvPK6__halfPKjS4_S2_PS0_iiiiPKtS7_iiiiiibS2_i:
        /* <DEDUP_REMOVED lines=45> */
.L_x_4481:
[----:B------:R-:W-:Y:S05]  /*02d0*/  BSYNC B0 ;  /* 0x0000000000007941 */ /* 0x000fea0003800000 */
.L_x_4480:
[----:B------:R-:W-:Y:S05]  /*02e0*/  @P2 EXIT ;  /* 0x000000000000294d */ /* 0x000fea0003800000 */
[----:B------:R-:W1:Y:S01]  /*02f0*/  LDC.S8 R15, c[0x0][0x1c0] ;  /* 0x00007000ff0f7b82 */ /* 0x000e620000000200 */
[C---:B------:R-:W-:Y:S02]  /*0300*/  ISETP.GT.AND P3, PT, R2.reuse, c[0x0][0x1a8], PT ;  /* 0x00006a0002007a0c */ /* 0x040fe40003f64270 */
[C---:B------:R-:W-:Y:S02]  /*0310*/  ISETP.GT.AND P6, PT, R2.reuse, c[0x0][0x1ac], PT ;  /* 0x00006b0002007a0c */ /* 0x040fe40003fc4270 */
[C---:B------:R-:W-:Y:S02]  /*0320*/  ISETP.GT.AND P4, PT, R2.reuse, c[0x0][0x1b4], PT ;  /* 0x00006d0002007a0c */ /* 0x040fe40003f84270 */
[----:B------:R-:W-:-:S02]  /*0330*/  ISETP.GT.AND P5, PT, R2, c[0x0][0x1b0], PT ;  /* 0x00006c0002007a0c */ /* 0x000fc40003fa4270 */
[C---:B------:R-:W-:Y:S02]  /*0340*/  IMNMX R6, R2.reuse, c[0x0][0x1a8], PT ;  /* 0x00006a0002067a17 */ /* 0x040fe40003800200 */
[C---:B------:R-:W-:Y:S02]  /*0350*/  ISETP.GT.AND P2, PT, R2.reuse, c[0x0][0x1b8], PT ;  /* 0x00006e0002007a0c */ /* 0x040fe40003f44270 */
[----:B------:R-:W-:Y:S02]  /*0360*/  SHF.R.S32.HI R11, RZ, 0x1f, R6 ;  /* 0x0000001fff0b7819 */ /* 0x000fe40000011406 */
[C---:B0-----:R-:W-:Y:S02]  /*0370*/  @P3 IMNMX R3, R2.reuse, c[0x0][0x1ac], PT ;  /* 0x00006b0002033a17 */ /* 0x041fe40003800200 */
[----:B------:R-:W-:Y:S02]  /*0380*/  @P6 IMNMX R9, R2, c[0x0][0x1b0], PT ;  /* 0x00006c0002096a17 */ /* 0x000fe40003800200 */
[----:B------:R-:W-:-:S02]  /*0390*/  @P3 IADD3 R3, R3, -c[0x0][0x1a8], RZ ;  /* 0x80006a0003033a10 */ /* 0x000fc40007ffe0ff */
[----:B------:R-:W-:Y:S02]  /*03a0*/  @P6 IADD3 R9, R9, -c[0x0][0x1ac], RZ ;  /* 0x80006b0009096a10 */ /* 0x000fe40007ffe0ff */
[----:B------:R-:W-:Y:S02]  /*03b0*/  @P4 IMNMX R13, R2, c[0x0][0x1b8], PT ;  /* 0x00006e00020d4a17 */ /* 0x000fe40003800200 */
[----:B-1----:R-:W-:Y:S02]  /*03c0*/  ISETP.NE.AND P0, PT, R15, RZ, PT ;  /* 0x000000ff0f00720c */ /* 0x002fe40003f05270 */
[----:B------:R-:W-:Y:S02]  /*03d0*/  LEA.HI R6, R11, R6, RZ, 0x5 ;  /* 0x000000060b067211 */ /* 0x000fe400078f28ff */
[----:B------:R-:W-:Y:S02]  /*03e0*/  ISETP.NE.OR P0, PT, R4, RZ, !P0 ;  /* 0x000000ff0400720c */ /* 0x000fe40004705670 */
[----:B------:R-:W-:-:S02]  /*03f0*/  @P3 SHF.R.S32.HI R10, RZ, 0x1f, R3 ;  /* 0x0000001fff0a3819 */ /* 0x000fc40000011403 */
[----:B------:R-:W-:Y:S02]  /*0400*/  @P5 IMNMX R11, R2, c[0x0][0x1b4], PT ;  /* 0x00006d00020b5a17 */ /* 0x000fe40003800200 */
[----:B------:R-:W-:Y:S02]  /*0410*/  @P6 SHF.R.S32.HI R12, RZ, 0x1f, R9 ;  /* 0x0000001fff0c6819 */ /* 0x000fe40000011409 */
[----:B------:R-:W-:Y:S02]  /*0420*/  @P4 IADD3 R13, R13, -c[0x0][0x1b4], RZ ;  /* 0x80006d000d0d4a10 */ /* 0x000fe40007ffe0ff */
[----:B------:R-:W-:Y:S02]  /*0430*/  ISETP.GE.OR P0, PT, R5, c[0x0][0x188], P0 ;  /* 0x0000620005007a0c */ /* 0x000fe40000706670 */
[----:B------:R-:W-:Y:S02]  /*0440*/  @P3 LEA.HI R10, R10, R3, RZ, 0x5 ;  /* 0x000000030a0a3211 */ /* 0x000fe400078f28ff */
[----:B------:R-:W-:-:S02]  /*0450*/  @P5 IADD3 R11, R11, -c[0x0][0x1b0], RZ ;  /* 0x80006c000b0b5a10 */ /* 0x000fc40007ffe0ff */
[----:B------:R-:W-:Y:S02]  /*0460*/  @P6 LEA.HI R3, R12, R9, RZ, 0x5 ;  /* 0x000000090c036211 */ /* 0x000fe400078f28ff */
[----:B------:R-:W-:Y:S02]  /*0470*/  @P4 SHF.R.S32.HI R14, RZ, 0x1f, R13 ;  /* 0x0000001fff0e4819 */ /* 0x000fe4000001140d */
[----:B------:R-:W-:Y:S02]  /*0480*/  @P2 IMNMX R9, R2, c[0x0][0x1bc], PT ;  /* 0x00006f0002092a17 */ /* 0x000fe40003800200 */
[----:B------:R-:W-:Y:S02]  /*0490*/  @P5 SHF.R.S32.HI R12, RZ, 0x1f, R11 ;  /* 0x0000001fff0c5819 */ /* 0x000fe4000001140b */
[----:B------:R-:W-:Y:S01]  /*04a0*/  @P4 LEA.HI R15, R14, R13, RZ, 0x5 ;  /* 0x0000000d0e0f4211 */ /* 0x000fe200078f28ff */
[----:B------:R-:W-:Y:S01]  /*04b0*/  IMAD.MOV.U32 R14, RZ, RZ, RZ ;  /* 0x000000ffff0e7224 */ /* 0x000fe200078e00ff */
[----:B------:R-:W-:Y:S01]  /*04c0*/  @P2 IADD3 R13, R9, -c[0x0][0x1b8], RZ ;  /* 0x80006e00090d2a10 */ /* 0x000fe20007ffe0ff */
[----:B------:R-:W-:Y:S01]  /*04d0*/  IMAD.MOV.U32 R9, RZ, RZ, RZ ;  /* 0x000000ffff097224 */ /* 0x000fe200078e00ff */
[----:B------:R-:W-:-:S02]  /*04e0*/  @P3 SHF.R.S32.HI R10, RZ, 0x5, R10 ;  /* 0x00000005ff0a3819 */ /* 0x000fc4000001140a */
[----:B------:R-:W-:Y:S01]  /*04f0*/  @P5 LEA.HI R11, R12, R11, RZ, 0x5 ;  /* 0x0000000b0c0b5211 */ /* 0x000fe200078f28ff */
[----:B------:R-:W-:Y:S01]  /*0500*/  IMAD.MOV.U32 R12, RZ, RZ, RZ ;  /* 0x000000ffff0c7224 */ /* 0x000fe200078e00ff */
[----:B------:R-:W-:Y:S01]  /*0510*/  @P6 SHF.R.S32.HI R3, RZ, 0x5, R3 ;  /* 0x00000005ff036819 */ /* 0x000fe20000011403 */
[----:B------:R-:W-:Y:S01]  /*0520*/  @P3 IMAD R12, R10, 0x6, RZ ;  /* 0x000000060a0c3824 */ /* 0x000fe200078e02ff */
[----:B------:R-:W-:Y:S01]  /*0530*/  @P2 SHF.R.S32.HI R16, RZ, 0x1f, R13 ;  /* 0x0000001fff102819 */ /* 0x000fe2000001140d */
[----:B------:R-:W-:Y:S01]  /*0540*/  @!P0 IMAD R10, R5, c[0x0][0x18c], R8 ;  /* 0x00006300050a8a24 */ /* 0x000fe200078e0208 */
[----:B------:R-:W-:Y:S01]  /*0550*/  @P5 SHF.R.S32.HI R11, RZ, 0x5, R11 ;  /* 0x00000005ff0b5819 */ /* 0x000fe2000001140b */
[----:B------:R-:W-:Y:S01]  /*0560*/  @P6 IMAD R9, R3, 0x5, RZ ;  /* 0x0000000503096824 */ /* 0x000fe200078e02ff */
[----:B------:R-:W-:Y:S01]  /*0570*/  SHF.R.S32.HI R5, RZ, 0x5, R6 ;  /* 0x00000005ff057819 */ /* 0x000fe20000011406 */
[----:B------:R-:W-:Y:S01]  /*0580*/  IMAD.MOV.U32 R3, RZ, RZ, 0x2 ;  /* 0x00000002ff037424 */ /* 0x000fe200078e00ff */
[----:B------:R-:W-:Y:S01]  /*0590*/  ISETP.GE.AND P3, PT, R2, R7, PT ;  /* 0x000000070200720c */ /* 0x000fe20003f66270 */
[----:B------:R-:W-:Y:S01]  /*05a0*/  @P5 IMAD.SHL.U32 R14, R11, 0x4, RZ ;  /* 0x000000040b0e5824 */ /* 0x000fe200078e00ff */
[----:B------:R-:W-:Y:S01]  /*05b0*/  @P2 LEA.HI R17, R16, R13, RZ, 0x5 ;  /* 0x0000000d10112211 */ /* 0x000fe200078f28ff */
[----:B------:R-:W-:Y:S01]  /*05c0*/  IMAD R5, R5, 0x8, R12 ;  /* 0x0000000805057824 */ /* 0x000fe200078e020c */
[----:B------:R-:W-:Y:S01]  /*05d0*/  @P4 SHF.R.S32.HI R15, RZ, 0x5, R15 ;  /* 0x00000005ff0f4819 */ /* 0x000fe2000001140f */
[----:B------:R-:W-:Y:S01]  /*05e0*/  @!P0 IMAD.WIDE R10, R10, R3, c[0x0][0x180] ;  /* 0x000060000a0a8625 */ /* 0x000fe200078e0203 */
[----:B------:R-:W-:-:S02]  /*05f0*/  @P2 SHF.R.S32.HI R17, RZ, 0x5, R17 ;  /* 0x00000005ff112819 */ /* 0x000fc40000011411 */
[----:B------:R-:W-:Y:S01]  /*0600*/  IADD3 R5, R14, R5, R9 ;  /* 0x000000050e057210 */ /* 0x000fe20007ffe009 */
[----:B------:R-:W-:Y:S01]  /*0610*/  IMAD.MOV.U32 R13, RZ, RZ, RZ ;  /* 0x000000ffff0d7224 */ /* 0x000fe200078e00ff */
[----:B------:R0:W-:Y:S01]  /*0620*/  @!P0 STG.E.64 [R10.64], RZ ;  /* 0x000000ff0a008986 */ /* 0x0001e2000c101b06 */
[----:B------:R-:W-:-:S03]  /*0630*/  IMAD.MOV.U32 R16, RZ, RZ, RZ ;  /* 0x000000ffff107224 */ /* 0x000fc600078e00ff */
[----:B------:R-:W-:Y:S01]  /*0640*/  BAR.SYNC.DEFER_BLOCKING 0x0 ;  /* 0x0000000000007b1d */ /* 0x000fe20000010000 */
[----:B------:R-:W-:Y:S01]  /*0650*/  @P4 IMAD R13, R15, 0x3, RZ ;  /* 0x000000030f0d4824 */ /* 0x000fe200078e02ff */
[----:B------:R-:W-:Y:S01]  /*0660*/  ISETP.GE.OR P0, PT, R2, c[0x0][0x1a8], P3 ;  /* 0x00006a0002007a0c */ /* 0x000fe20001f06670 */
[----:B------:R-:W-:Y:S02]  /*0670*/  @P2 IMAD.SHL.U32 R16, R17, 0x2, RZ ;  /* 0x0000000211102824 */ /* 0x000fe400078e00ff */
[----:B------:R-:W-:-:S03]  /*0680*/  IMAD.SHL.U32 R14, R4, 0x80, RZ ;  /* 0x00000080040e7824 */ /* 0x000fc600078e00ff */
[----:B------:R-:W-:Y:S01]  /*0690*/  IADD3 R4, R16, R5, R13 ;  /* 0x0000000510047210 */ /* 0x000fe20007ffe00d */
[----:B------:R-:W-:Y:S01]  /*06a0*/  IMAD.WIDE R14, R14, R3, c[0x0][0x198] ;  /* 0x000066000e0e7625 */ /* 0x000fe200078e0203 */
[----:B------:R-:W-:Y:S05]  /*06b0*/  @P3 BRA `(.L_x_4482) ;  /* 0x0000033000003947 */ /* 0x000fea0003800000 */
[----:B0-----:R0:W5:Y:S01]  /*06c0*/  LDG.E.U16.CONSTANT R5, [R14.64] ;  /* 0x000000060e057981 */ /* 0x001162000c1e9500 */
[----:B------:R-:W-:Y:S01]  /*06d0*/  SHF.R.S32.HI R11, RZ, 0x1f, R8 ;  /* 0x0000001fff0b7819 */ /* 0x000fe20000011408 */
[----:B------:R-:W-:Y:S02]  /*06e0*/  IMAD.SHL.U32 R9, R8, 0x4, RZ ;  /* 0x0000000408097824 */ /* 0x000fe400078e00ff */
[----:B------:R-:W-:Y:S01]  /*06f0*/  IMAD.MOV.U32 R6, RZ, RZ, RZ ;  /* 0x000000ffff067224 */ /* 0x000fe200078e00ff */
[----:B------:R-:W-:Y:S01]  /*0700*/  LEA.HI R11, R11, R8, RZ, 0x3 ;  /* 0x000000080b0b7211 */ /* 0x000fe200078f18ff */
[----:B------:R-:W-:Y:S01]  /*0710*/  IMAD.MOV.U32 R10, RZ, RZ, R2 ;  /* 0x000000ffff0a7224 */ /* 0x000fe200078e0002 */
[----:B------:R-:W-:Y:S02]  /*0720*/  LOP3.LUT R9, R9, 0x10, RZ, 0xc0, !PT ;  /* 0x0000001009097812 */ /* 0x000fe400078ec0ff */
[----:B------:R-:W-:-:S02]  /*0730*/  SHF.R.S32.HI R11, RZ, 0x3, R11 ;  /* 0x00000003ff0b7819 */ /* 0x000fc4000001140b */
.L_x_4483:
[----:B-----5:R-:W-:Y:S02]  /*0740*/  IMAD.IADD R18, R5, 0x1, R6 ;  /* 0x0000000105127824 */ /* 0x020fe400078e0206 */
[----:B-1----:R-:W-:-:S02]  /*0750*/  IMAD.MOV.U32 R17, RZ, RZ, 0x4 ;  /* 0x00000004ff117424 */ /* 0x002fc400078e00ff */
[----:B------:R-:W-:-:S05]  /*0760*/  IMAD R12, R18, c[0x0][0x18c], RZ ;  /* 0x00006300120c7a24 */ /* 0x000fca00078e02ff */
[----:B------:R-:W-:-:S04]  /*0770*/  SHF.R.S32.HI R13, RZ, 0x1f, R12 ;  /* 0x0000001fff0d7819 */ /* 0x000fc8000001140c */
[----:B------:R-:W-:-:S04]  /*0780*/  LEA.HI R12, R13, R12, RZ, 0x3 ;  /* 0x0000000c0d0c7211 */ /* 0x000fc800078f18ff */
[----:B------:R-:W-:-:S05]  /*0790*/  LEA.HI.SX32 R12, R12, R11, 0x1d ;  /* 0x0000000b0c0c7211 */ /* 0x000fca00078feaff */
[----:B------:R-:W-:-:S06]  /*07a0*/  IMAD.WIDE R16, R12, R17, c[0x0][0x170] ;  /* 0x00005c000c107625 */ /* 0x000fcc00078e0211 */
[----:B------:R-:W2:Y:S01]  /*07b0*/  LDG.E.CONSTANT R16, [R16.64] ;  /* 0x0000000610107981 */ /* 0x000ea2000c1e9900 */
[----:B------:R-:W-:Y:S01]  /*07c0*/  IMAD.WIDE R18, R18, R3, c[0x0][0x178] ;  /* 0x00005e0012127625 */ /* 0x000fe200078e0203 */
[----:B------:R-:W-:-:S04]  /*07d0*/  LEA R20, R10, 0x1, 0x1 ;  /* 0x000000010a147811 */ /* 0x000fc800078e08ff */
        /* <DEDUP_REMOVED lines=33> */
.L_x_4482:
[----:B0-----:R-:W-:Y:S02]  /*09f0*/  PRMT R6, RZ, 0x5410, RZ ;  /* 0x00005410ff067816 */ /* 0x001fe400000000ff */
[----:B------:R-:W-:Y:S01]  /*0a00*/  PRMT R3, RZ, 0x5410, RZ ;  /* 0x00005410ff037816 */ /* 0x000fe200000000ff */
[----:B------:R-:W-:Y:S05]  /*0a10*/  @P0 BRA `(.L_x_4484) ;  /* 0x000034b000000947 */ /* 0x000fea0003800000 */
[----:B-1----:R-:W2:Y:S04]  /*0a20*/  LDL.64 R12, [R1] ;  /* 0x00000000010c7983 */ /* 0x002ea80000100a00 */
[----:B------:R-:W3:Y:S01]  /*0a30*/  LDG.E.U16.CONSTANT R5, [R14.64+0x2] ;  /* 0x000002060e057981 */ /* 0x000ee2000c1e9500 */
[----:B------:R-:W-:Y:S01]  /*0a40*/  IMAD R3, R4, c[0x0][0x18c], RZ ;  /* 0x0000630004037a24 */ /* 0x000fe200078e02ff */
[----:B------:R-:W-:Y:S01]  /*0a50*/  ULDC UR4, c[0x0][0x18c] ;  /* 0x0000630000047ab9 */ /* 0x000fe20000000800 */
[----:B------:R-:W-:Y:S01]  /*0a60*/  SHF.R.S32.HI R9, RZ, 0x1f, R8 ;  /* 0x0000001fff097819 */ /* 0x000fe20000011408 */
[----:B------:R-:W-:-:S02]  /*0a70*/  USHF.R.S32.HI UR4, URZ, 0x1f, UR4 ;  /* 0x0000001f3f047899 */ /* 0x000fc40008011404 */
[--C-:B------:R-:W-:Y:S02]  /*0a80*/  SHF.R.S32.HI R4, RZ, 0x1f, R3.reuse ;  /* 0x0000001fff047819 */ /* 0x100fe40000011403 */
[C---:B------:R-:W-:Y:S02]  /*0a90*/  IADD3 R6, P0, P2, R8.reuse, c[0x0][0x18c], R3 ;  /* 0x0000630008067a10 */ /* 0x040fe40007a1e003 */
[----:B------:R-:W-:Y:S02]  /*0aa0*/  IADD3 R3, P3, R8, R3, RZ ;  /* 0x0000000308037210 */ /* 0x000fe40007f7e0ff */
[----:B------:R-:W-:Y:S01]  /*0ab0*/  IADD3.X R11, R9, UR4, R4, P0, P2 ;  /* 0x00000004090b7c10 */ /* 0x000fe200087e4404 */
[----:B------:R-:W-:Y:S01]  /*0ac0*/  UMOV UR4, URZ ;  /* 0x0000003f00047c82 */ /* 0x000fe20008000000 */
[----:B------:R-:W-:Y:S01]  /*0ad0*/  LEA R34, P0, R6, c[0x0][0x168], 0x2 ;  /* 0x00005a0006227a11 */ /* 0x000fe200078010ff */
[----:B------:R-:W-:Y:S01]  /*0ae0*/  IMAD.X R4, R4, 0x1, R9, P3 ;  /* 0x0000000104047824 */ /* 0x000fe200018e0609 */
[----:B------:R-:W-:-:S02]  /*0af0*/  LEA R8, P2, R3, c[0x0][0x168], 0x2 ;  /* 0x00005a0003087a11 */ /* 0x000fc400078410ff */
[----:B------:R-:W-:Y:S02]  /*0b00*/  LEA.HI.X R35, R6, c[0x0][0x16c], R11, 0x2, P0 ;  /* 0x00005b0006237a11 */ /* 0x000fe400000f140b */
[----:B------:R-:W-:Y:S01]  /*0b10*/  LEA.HI.X R9, R3, c[0x0][0x16c], R4, 0x2, P2 ;  /* 0x00005b0003097a11 */ /* 0x000fe200010f1404 */
[----:B------:R-:W-:Y:S01]  /*0b20*/  IMAD.MOV.U32 R4, RZ, RZ, RZ ;  /* 0x000000ffff047224 */ /* 0x000fe200078e00ff */
[----:B------:R-:W-:Y:S02]  /*0b30*/  PRMT R3, RZ, 0x5410, RZ ;  /* 0x00005410ff037816 */ /* 0x000fe400000000ff */
[----:B------:R-:W-:Y:S02]  /*0b40*/  PRMT R6, RZ, 0x5410, RZ ;  /* 0x00005410ff067816 */ /* 0x000fe400000000ff */
[----:B--2---:R-:W-:Y:S02]  /*0b50*/  PRMT R17, R12, 0x5432, R12 ;  /* 0x000054320c117816 */ /* 0x004fe4000000000c */
[----:B------:R-:W-:Y:S01]  /*0b60*/  PRMT R16, R13, 0x5432, R13 ;  /* 0x000054320d107816 */ /* 0x000fe2000000000d */
[----:B---3--:R-:W-:-:S05]  /*0b70*/  IMAD.IADD R5, R2, 0x1, R5 ;  /* 0x0000000102057824 */ /* 0x008fca00078e0205 */
.L_x_4489:
[----:B------:R-:W-:Y:S01]  /*0b80*/  ISETP.NE.AND P0, PT, R2, R5, PT ;  /* 0x000000050200720c */ /* 0x000fe20003f05270 */
[----:B------:R-:W2:-:S12]  /*0b90*/  LDG.E.128.CONSTANT R12, [R34.64] ;  /* 0x00000006220c7981 */ /* 0x000e98000c1e9d00 */
[----:B------:R-:W-:Y:S01]  /*0ba0*/  @!P0 IMAD.SHL.U32 R20, R2, 0x2, RZ ;  /* 0x0000000202148824 */ /* 0x000fe200078e00ff */
[----:B------:R-:W-:Y:S01]  /*0bb0*/  @!P0 IADD3 R4, R4, 0x1, RZ ;  /* 0x0000000104048810 */ /* 0x000fe20007ffe0ff */
[----:B------:R-:W-:-:S04]  /*0bc0*/  @!P0 IMAD.MOV.U32 R21, RZ, RZ, 0x2 ;  /* 0x00000002ff158424 */ /* 0x000fc800078e00ff */
[----:B------:R-:W-:-:S04]  /*0bd0*/  @!P0 IMAD.WIDE R20, R20, R21, c[0x0][0x198] ;  /* 0x0000660014148625 */ /* 0x000fc800078e0215 */
[----:B------:R-:W-:Y:S01]  /*0be0*/  @!P0 IMAD R18, R4, 0x8, R1 ;  /* 0x0000000804128824 */ /* 0x000fe200078e0201 */
[----:B01----:R0:W3:Y:S05]  /*0bf0*/  @!P0 LDG.E.U16.CONSTANT R23, [R20.64+0x2] ;  /* 0x0000020614178981 */ /* 0x0030ea000c1e9500 */
[----:B------:R-:W4:Y:S01]  /*0c00*/  @!P0 LDL.64 R18, [R18] ;  /* 0x0000000012128983 */ /* 0x000f220000100a00 */
[----:B0-----:R-:W-:Y:S02]  /*0c10*/  IMAD.MOV.U32 R20, RZ, RZ, R8 ;  /* 0x000000ffff147224 */ /* 0x001fe400078e0008 */
[----:B------:R-:W-:-:S05]  /*0c20*/  IMAD.MOV.U32 R21, RZ, RZ, R9 ;  /* 0x000000ffff157224 */ /* 0x000fca00078e0009 */
[----:B------:R-:W5:Y:S01]  /*0c30*/  LDG.E.128.CONSTANT R8, [R20.64] ;  /* 0x0000000614087981 */ /* 0x000f62000c1e9d00 */
[----:B------:R-:W-:-:S04]  /*0c40*/  PRMT R22, R0, 0x9910, RZ ;  /* 0x0000991000167816 */ /* 0x000fc800000000ff */
[----:B------:R-:W-:Y:S02]  /*0c50*/  ISETP.EQ.OR P2, PT, R22, RZ, P1 ;  /* 0x000000ff1600720c */ /* 0x000fe40000f42670 */
[----:B--2---:R-:W-:Y:S02]  /*0c60*/  LEA.HI R27, R13, 0xffffff80, RZ, 0x8 ;  /* 0xffffff800d1b7811 */ /* 0x004fe400078f40ff */
[----:B------:R-:W-:Y:S02]  /*0c70*/  LEA.HI R25, R14, 0xffffff80, RZ, 0x8 ;  /* 0xffffff800e197811 */ /* 0x000fe400078f40ff */
[----:B------:R-:W-:Y:S01]  /*0c80*/  LEA.HI R26, R15, 0xffffff80, RZ, 0x8 ;  /* 0xffffff800f1a7811 */ /* 0x000fe200078f40ff */
[----:B---3--:R-:W-:Y:S01]  /*0c90*/  @!P0 IMAD.IADD R5, R23, 0x1, R2 ;  /* 0x0000000117058824 */ /* 0x008fe200078e0202 */
[----:B------:R-:W-:Y:S02]  /*0ca0*/  LEA.HI R23, R12, 0xffffff80, RZ, 0x8 ;  /* 0xffffff800c177811 */ /* 0x000fe400078f40ff */
[----:B----4-:R-:W-:-:S02]  /*0cb0*/  @!P0 PRMT R17, R17, 0x5410, R18 ;  /* 0x0000541011118816 */ /* 0x010fc40000000012 */
[----:B------:R-:W-:Y:S02]  /*0cc0*/  @!P0 PRMT R16, R16, 0x5410, R19 ;  /* 0x0000541010108816 */ /* 0x000fe40000000013 */
[----:B------:R-:W-:Y:S02]  /*0cd0*/  @!P0 PRMT R17, R18, 0x7632, R17 ;  /* 0x0000763212118816 */ /* 0x000fe40000000011 */
[----:B------:R-:W-:Y:S02]  /*0ce0*/  @!P0 PRMT R16, R19, 0x7632, R16 ;  /* 0x0000763213108816 */ /* 0x000fe40000000010 */
[----:B-----5:R-:W-:Y:S02]  /*0cf0*/  LEA.HI R31, R8, 0xffffff80, RZ, 0x8 ;  /* 0xffffff80081f7811 */ /* 0x020fe400078f40ff */
[----:B------:R-:W-:Y:S02]  /*0d00*/  LEA.HI R32, R9, 0xffffff80, RZ, 0x8 ;  /* 0xffffff8009207811 */ /* 0x000fe400078f40ff */
[----:B------:R-:W-:-:S02]  /*0d10*/  LEA.HI R22, R10, 0xffffff80, RZ, 0x8 ;  /* 0xffffff800a167811 */ /* 0x000fc400078f40ff */
[----:B------:R-:W-:Y:S01]  /*0d20*/  LEA.HI R24, R11, 0xffffff80, RZ, 0x8 ;  /* 0xffffff800b187811 */ /* 0x000fe200078f40ff */
[----:B------:R-:W-:Y:S05]  /*0d30*/  @P2 BRA `(.L_x_4485) ;  /* 0x00000ba000002947 */ /* 0x000fea0003800000 */
[----:B------:R-:W0:Y:S01]  /*0d40*/  LDS.64 R18, [UR4] ;  /* 0x00000004ff127984 */ /* 0x000e220008000a00 */
[----:B------:R-:W-:Y:S01]  /*0d50*/  LOP3.LUT R28, R9, 0xff, RZ, 0xc0, !PT ;  /* 0x000000ff091c7812 */ /* 0x000fe200078ec0ff */
[----:B------:R-:W-:Y:S03]  /*0d60*/  I2F.F16 R31, R31 ;  /* 0x0000001f001f7306 */ /* 0x000fe60000200c00 */
[----:B------:R-:W-:Y:S02]  /*0d70*/  IADD3 R36, R28, -0x80, RZ ;  /* 0xffffff801c247810 */ /* 0x000fe40007ffe0ff */
[--C-:B------:R-:W-:Y:S02]  /*0d80*/  SHF.R.U32.HI R28, RZ, 0x8, R9.reuse ;  /* 0x00000008ff1c7819 */ /* 0x100fe40000011609 */
[----:B------:R-:W-:Y:S01]  /*0d90*/  SHF.R.U32.HI R9, RZ, 0x10, R9 ;  /* 0x00000010ff097819 */ /* 0x000fe20000011609 */
[----:B------:R-:W1:Y:S01]  /*0da0*/  I2F.F16 R33, R36 ;  /* 0x0000002400217306 */ /* 0x000e620000200c00 */
[----:B------:R-:W-:-:S02]  /*0db0*/  LOP3.LUT R28, R28, 0xff, RZ, 0xc0, !PT ;  /* 0x000000ff1c1c7812 */ /* 0x000fc400078ec0ff */
[----:B------:R-:W-:Y:S02]  /*0dc0*/  LOP3.LUT R9, R9, 0xff, RZ, 0xc0, !PT ;  /* 0x000000ff09097812 */ /* 0x000fe400078ec0ff */
[----:B------:R-:W-:Y:S02]  /*0dd0*/  IADD3 R37, R28, -0x80, RZ ;  /* 0xffffff801c257810 */ /* 0x000fe40007ffe0ff */
[----:B------:R-:W-:Y:S01]  /*0de0*/  IADD3 R30, R9, -0x80, RZ ;  /* 0xffffff80091e7810 */ /* 0x000fe20007ffe0ff */
[----:B------:R-:W-:Y:S08]  /*0df0*/  I2F.F16 R23, R23 ;  /* 0x0000001700177306 */ /* 0x000ff00000200c00 */
[----:B------:R-:W2:Y:S01]  /*0e00*/  I2F.F16 R29, R37 ;  /* 0x00000025001d7306 */ /* 0x000ea20000200c00 */
[----:B-1----:R-:W-:-:S07]  /*0e10*/  HADD2.F32 R33, -RZ, R33.H0_H0 ;  /* 0x20000021ff217230 */ /* 0x002fce0000004100 */
[----:B------:R-:W1:Y:S01]  /*0e20*/  I2F.F16 R30, R30 ;  /* 0x0000001e001e7306 */ /* 0x000e620000200c00 */
[----:B0-----:R-:W-:-:S07]  /*0e30*/  HADD2.F32 R28, -RZ, R18.H0_H0 ;  /* 0x20000012ff1c7230 */ /* 0x001fce0000004100 */
[----:B------:R0:W3:Y:S01]  /*0e40*/  I2F.F16 R9, R32 ;  /* 0x0000002000097306 */ /* 0x0000e20000200c00 */
[----:B------:R-:W-:Y:S02]  /*0e50*/  HADD2.F32 R18, -RZ, R18.H1_H1 ;  /* 0x30000012ff127230 */ /* 0x000fe40000004100 */
[----:B--2---:R-:W-:Y:S01]  /*0e60*/  HADD2.F32 R29, -RZ, R29.H0_H0 ;  /* 0x2000001dff1d7230 */ /* 0x004fe20000004100 */
[----:B------:R-:W-:-:S04]  /*0e70*/  FFMA.FTZ R33, R28, R33, RZ ;  /* 0x000000211c217223 */ /* 0x000fc800000100ff */
[----:B------:R-:W-:Y:S01]  /*0e80*/  FFMA.FTZ R36, R18, R29, R33 ;  /* 0x0000001d12247223 */ /* 0x000fe20000010021 */
[----:B-1----:R-:W-:Y:S01]  /*0e90*/  HADD2.F32 R33, -RZ, R30.H0_H0 ;  /* 0x2000001eff217230 */ /* 0x002fe20000004100 */
[----:B0-----:R-:W-:Y:S01]  /*0ea0*/  SHF.R.U32.HI R32, RZ, 0x8, R8 ;  /* 0x00000008ff207819 */ /* 0x001fe20000011608 */
[--C-:B------:R-:W-:Y:S01]  /*0eb0*/  HADD2.F32 R29, -RZ, R19.reuse.H0_H0 ;  /* 0x20000013ff1d7230 */ /* 0x100fe20000004100 */
[----:B------:R-:W-:Y:S01]  /*0ec0*/  I2F.F16 R27, R27 ;  /* 0x0000001b001b7306 */ /* 0x000fe20000200c00 */
[----:B------:R-:W-:Y:S01]  /*0ed0*/  HADD2.F32 R30, -RZ, R19.H1_H1 ;  /* 0x30000013ff1e7230 */ /* 0x000fe20000004100 */
[----:B------:R-:W-:Y:S01]  /*0ee0*/  LOP3.LUT R32, R32, 0xff, RZ, 0xc0, !PT ;  /* 0x000000ff20207812 */ /* 0x000fe200078ec0ff */
[----:B---3--:R-:W-:Y:S01]  /*0ef0*/  HADD2.F32 R9, -RZ, R9.H0_H0 ;  /* 0x20000009ff097230 */ /* 0x008fe20000004100 */
[----:B------:R-:W-:Y:S02]  /*0f00*/  FFMA.FTZ R33, R29, R33, R36 ;  /* 0x000000211d217223 */ /* 0x000fe40000010024 */
[----:B------:R-:W-:-:S02]  /*0f10*/  IADD3 R32, R32, -0x80, RZ ;  /* 0xffffff8020207810 */ /* 0x000fc40007ffe0ff */
[----:B------:R-:W0:Y:S01]  /*0f20*/  I2F.F16 R22, R22 ;  /* 0x0000001600167306 */ /* 0x000e220000200c00 */
[----:B------:R-:W-:Y:S01]  /*0f30*/  FFMA.FTZ R19, R30, R9, R33 ;  /* 0x000000091e137223 */ /* 0x000fe20000010021 */
[----:B------:R-:W-:Y:S02]  /*0f40*/  LOP3.LUT R33, R8, 0xff, RZ, 0xc0, !PT ;  /* 0x000000ff08217812 */ /* 0x000fe400078ec0ff */
[----:B------:R-:W-:Y:S02]  /*0f50*/  SHF.R.U32.HI R8, RZ, 0x10, R8 ;  /* 0x00000010ff087819 */ /* 0x000fe40000011608 */
[----:B------:R-:W-:Y:S02]  /*0f60*/  IADD3 R33, R33, -0x80, RZ ;  /* 0xffffff8021217810 */ /* 0x000fe40007ffe0ff */
[----:B------:R-:W-:Y:S01]  /*0f70*/  LOP3.LUT R8, R8, 0xff, RZ, 0xc0, !PT ;  /* 0x000000ff08087812 */ /* 0x000fe200078ec0ff */
[----:B------:R-:W1:Y:S03]  /*0f80*/  I2F.F16 R32, R32 ;  /* 0x0000002000207306 */ /* 0x000e660000200c00 */
[----:B------:R-:W-:Y:S01]  /*0f90*/  IADD3 R36, R8, -0x80, RZ ;  /* 0xffffff8008247810 */ /* 0x000fe20007ffe0ff */
[----:B0-----:R-:W-:-:S04]  /*0fa0*/  HADD2.F32 R22, -RZ, R22.H0_H0 ;  /* 0x20000016ff167230 */ /* 0x001fc80000004100 */
[----:B------:R0:W2:Y:S08]  /*0fb0*/  I2F.F16 R9, R33 ;  /* 0x0000002100097306 */ /* 0x0000b00000200c00 */
[----:B------:R3:W4:Y:S01]  /*0fc0*/  I2F.F16 R8, R36 ;  /* 0x0000002400087306 */ /* 0x0007220000200c00 */
[----:B-1----:R-:W-:Y:S01]  /*0fd0*/  HADD2.F32 R37, -RZ, R32.H0_H0 ;  /* 0x20000020ff257230 */ /* 0x002fe20000004100 */
[----:B------:R-:W-:Y:S01]  /*0fe0*/  LOP3.LUT R32, R12, 0xff, RZ, 0xc0, !PT ;  /* 0x000000ff0c207812 */ /* 0x000fe200078ec0ff */
[----:B0-----:R-:W-:-:S02]  /*0ff0*/  HADD2.F32 R33, -RZ, R31.H0_H0 ;  /* 0x2000001fff217230 */ /* 0x001fc40000004100 */
[----:B--2---:R-:W-:Y:S01]  /*1000*/  HADD2.F32 R9, -RZ, R9.H0_H0 ;  /* 0x20000009ff097230 */ /* 0x004fe20000004100 */
[----:B---3--:R-:W-:Y:S02]  /*1010*/  IADD3 R36, R32, -0x80, RZ ;  /* 0xffffff8020247810 */ /* 0x008fe40007ffe0ff */
[----:B------:R-:W0:Y:S02]  /*1020*/  I2F.F16 R24, R24 ;  /* 0x0000001800187306 */ /* 0x000e240000200c00 */
[----:B------:R-:W-:Y:S01]  /*1030*/  FFMA.FTZ R9, R9, R28, RZ ;  /* 0x0000001c09097223 */ /* 0x000fe200000100ff */
[----:B----4-:R-:W-:-:S03]  /*1040*/  HADD2.F32 R8, -RZ, R8.H0_H0 ;  /* 0x20000008ff087230 */ /* 0x010fc60000004100 */
[----:B------:R-:W-:Y:S02]  /*1050*/  FFMA.FTZ R9, R37, R18, R9 ;  /* 0x0000001225097223 */ /* 0x000fe40000010009 */
[----:B------:R-:W1:Y:S02]  /*1060*/  I2F.F16 R31, R36 ;  /* 0x00000024001f7306 */ /* 0x000e640000200c00 */
[----:B------:R-:W-:-:S04]  /*1070*/  FFMA.FTZ R8, R8, R29, R9 ;  /* 0x0000001d08087223 */ /* 0x000fc80000010009 */
[----:B------:R-:W-:Y:S02]  /*1080*/  FFMA.FTZ R33, R33, R30, R8 ;  /* 0x0000001e21217223 */ /* 0x000fe40000010008 */
[----:B------:R-:W2:Y:S01]  /*1090*/  I2F.F16 R25, R25 ;  /* 0x0000001900197306 */ /* 0x000ea20000200c00 */
[----:B------:R-:W3:Y:S01]  /*10a0*/  LDS.64 R8, [UR4+0x8] ;  /* 0x00000804ff087984 */ /* 0x000ee20008000a00 */
[----:B0-----:R-:W-:Y:S02]  /*10b0*/  HADD2.F32 R24, -RZ, R24.H0_H0 ;  /* 0x20000018ff187230 */ /* 0x001fe40000004100 */
[----:B-1----:R-:W-:-:S04]  /*10c0*/  HADD2.F32 R31, -RZ, R31.H0_H0 ;  /* 0x2000001fff1f7230 */ /* 0x002fc80000004100 */
[----:B------:R-:W-:Y:S01]  /*10d0*/  I2F.F16 R26, R26 ;  /* 0x0000001a001a7306 */ /* 0x000fe20000200c00 */
[----:B--2---:R-:W-:Y:S02]  /*10e0*/  HADD2.F32 R25, -RZ, R25.H0_H0 ;  /* 0x20000019ff197230 */ /* 0x004fe40000004100 */
[--C-:B---3--:R-:W-:Y:S02]  /*10f0*/  HADD2.F32 R32, -RZ, R8.reuse.H0_H0 ;  /* 0x20000008ff207230 */ /* 0x108fe40000004100 */
[----:B------:R-:W-:-:S03]  /*1100*/  HADD2.F32 R8, -RZ, R8.H1_H1 ;  /* 0x30000008ff087230 */ /* 0x000fc60000004100 */
[----:B------:R-:W-:Y:S01]  /*1110*/  FFMA.FTZ R31, R31, R32, R33 ;  /* 0x000000201f1f7223 */ /* 0x000fe20000010021 */
[--C-:B------:R-:W-:Y:S02]  /*1120*/  SHF.R.U32.HI R33, RZ, 0x8, R12.reuse ;  /* 0x00000008ff217819 */ /* 0x100fe4000001160c */
[----:B------:R-:W-:Y:S02]  /*1130*/  SHF.R.U32.HI R12, RZ, 0x10, R12 ;  /* 0x00000010ff0c7819 */ /* 0x000fe4000001160c */
[----:B------:R-:W-:Y:S02]  /*1140*/  LOP3.LUT R33, R33, 0xff, RZ, 0xc0, !PT ;  /* 0x000000ff21217812 */ /* 0x000fe400078ec0ff */
[----:B------:R-:W-:Y:S02]  /*1150*/  LOP3.LUT R12, R12, 0xff, RZ, 0xc0, !PT ;  /* 0x000000ff0c0c7812 */ /* 0x000fe400078ec0ff */
[----:B------:R-:W-:Y:S02]  /*1160*/  IADD3 R33, R33, -0x80, RZ ;  /* 0xffffff8021217810 */ /* 0x000fe40007ffe0ff */
[----:B------:R-:W-:-:S04]  /*1170*/  IADD3 R37, R12, -0x80, RZ ;  /* 0xffffff800c257810 */ /* 0x000fc80007ffe0ff */
[----:B------:R-:W0:Y:S08]  /*1180*/  I2F.F16 R33, R33 ;  /* 0x0000002100217306 */ /* 0x000e300000200c00 */
[----:B------:R-:W1:Y:S01]  /*1190*/  I2F.F16 R12, R37 ;  /* 0x00000025000c7306 */ /* 0x000e620000200c00 */
[----:B0-----:R-:W-:-:S05]  /*11a0*/  HADD2.F32 R36, -RZ, R33.H0_H0 ;  /* 0x20000021ff247230 */ /* 0x001fca0000004100 */
[----:B------:R-:W-:Y:S01]  /*11b0*/  FFMA.FTZ R31, R36, R8, R31 ;  /* 0x00000008241f7223 */ /* 0x000fe2000001001f */
[----:B-1----:R-:W-:Y:S02]  /*11c0*/  HADD2.F32 R36, -RZ, R12.H0_H0 ;  /* 0x2000000cff247230 */ /* 0x002fe40000004100 */
[----:B------:R-:W-:-:S05]  /*11d0*/  HADD2.F32 R12, -RZ, R9.H0_H0 ;  /* 0x20000009ff0c7230 */ /* 0x000fca0000004100 */
[----:B------:R-:W-:Y:S01]  /*11e0*/  FFMA.FTZ R31, R36, R12, R31 ;  /* 0x0000000c241f7223 */ /* 0x000fe2000001001f */
[----:B------:R-:W-:Y:S02]  /*11f0*/  HADD2.F32 R36, -RZ, R9.H1_H1 ;  /* 0x30000009ff247230 */ /* 0x000fe40000004100 */
[----:B------:R-:W-:-:S05]  /*1200*/  HADD2.F32 R9, -RZ, R23.H0_H0 ;  /* 0x20000017ff097230 */ /* 0x000fca0000004100 */
[----:B------:R-:W-:Y:S01]  /*1210*/  FFMA.FTZ R31, R9, R36, R31 ;  /* 0x00000024091f7223 */ /* 0x000fe2000001001f */
[----:B------:R-:W-:-:S04]  /*1220*/  LOP3.LUT R9, R13, 0xff, RZ, 0xc0, !PT ;  /* 0x000000ff0d097812 */ /* 0x000fc800078ec0ff */
[----:B------:R-:W-:-:S04]  /*1230*/  IADD3 R23, R9, -0x80, RZ ;  /* 0xffffff8009177810 */ /* 0x000fc80007ffe0ff */
[----:B------:R-:W0:Y:S02]  /*1240*/  I2F.F16 R9, R23 ;  /* 0x0000001700097306 */ /* 0x000e240000200c00 */
[----:B0-----:R-:W-:-:S05]  /*1250*/  HADD2.F32 R9, -RZ, R9.H0_H0 ;  /* 0x20000009ff097230 */ /* 0x001fca0000004100 */
        /* <DEDUP_REMOVED lines=9> */
[----:B0-----:R-:W-:Y:S02]  /*12f0*/  HADD2.F32 R23, -RZ, R9.H0_H0 ;  /* 0x20000009ff177230 */ /* 0x001fe40000004100 */
[----:B------:R-:W-:-:S03]  /*1300*/  HADD2.F32 R9, -RZ, R17.H0_H0 ;  /* 0x20000011ff097230 */ /* 0x000fc60000004100 */
[----:B------:R-:W-:Y:S01]  /*1310*/  FFMA.FTZ R19, R8, R23, R19 ;  /* 0x0000001708137223 */ /* 0x000fe20000010013 */
[----:B-1----:R-:W-:Y:S01]  /*1320*/  HADD2.F32 R23, -RZ, R13.H0_H0 ;  /* 0x2000000dff177230 */ /* 0x002fe20000004100 */
[----:B------:R-:W-:-:S04]  /*1330*/  LOP3.LUT R13, R10, 0xff, RZ, 0xc0, !PT ;  /* 0x000000ff0a0d7812 */ /* 0x000fc800078ec0ff */
[----:B------:R-:W-:Y:S01]  /*1340*/  FFMA.FTZ R23, R12, R23, R19 ;  /* 0x000000170c177223 */ /* 0x000fe20000010013 */
[----:B------:R-:W-:-:S05]  /*1350*/  HADD2.F32 R19, -RZ, R27.H0_H0 ;  /* 0x2000001bff137230 */ /* 0x000fca0000004100 */
[----:B------:R-:W-:Y:S01]  /*1360*/  FFMA.FTZ R23, R36, R19, R23 ;  /* 0x0000001324177223 */ /* 0x000fe20000010017 */
[----:B------:R-:W-:-:S03]  /*1370*/  HADD2.F32 R19, -RZ, R17.H1_H1 ;  /* 0x30000011ff137230 */ /* 0x000fc60000004100 */
[----:B------:R-:W-:Y:S01]  /*1380*/  FMUL.FTZ R9, R23, R9 ;  /* 0x0000000917097220 */ /* 0x000fe20000410000 */
[--C-:B------:R-:W-:Y:S01]  /*1390*/  SHF.R.U32.HI R23, RZ, 0x8, R10.reuse ;  /* 0x00000008ff177819 */ /* 0x100fe2000001160a */
[----:B------:R-:W-:Y:S01]  /*13a0*/  FMUL.FTZ R31, R31, R19 ;  /* 0x000000131f1f7220 */ /* 0x000fe20000410000 */
[----:B------:R-:W-:Y:S02]  /*13b0*/  IADD3 R19, R13, -0x80, RZ ;  /* 0xffffff800d137810 */ /* 0x000fe40007ffe0ff */
[----:B------:R-:W-:Y:S02]  /*13c0*/  LOP3.LUT R23, R23, 0xff, RZ, 0xc0, !PT ;  /* 0x000000ff17177812 */ /* 0x000fe400078ec0ff */
[----:B------:R-:W0:Y:S01]  /*13d0*/  I2F.F16 R13, R19 ;  /* 0x00000013000d7306 */ /* 0x000e220000200c00 */
[----:B------:R-:W-:Y:S02]  /*13e0*/  SHF.R.U32.HI R10, RZ, 0x10, R10 ;  /* 0x00000010ff0a7819 */ /* 0x000fe4000001160a */
[----:B------:R-:W-:-:S02]  /*13f0*/  IADD3 R23, R23, -0x80, RZ ;  /* 0xffffff8017177810 */ /* 0x000fc40007ffe0ff */
[----:B------:R-:W-:Y:S02]  /*1400*/  LOP3.LUT R10, R10, 0xff, RZ, 0xc0, !PT ;  /* 0x000000ff0a0a7812 */ /* 0x000fe400078ec0ff */
[----:B------:R-:W-:Y:S02]  /*1410*/  F2FP.PACK_AB R31, RZ, R31 ;  /* 0x0000001fff1f723e */ /* 0x000fe400000000ff */
[----:B------:R-:W1:Y:S01]  /*1420*/  I2F.F16 R23, R23 ;  /* 0x0000001700177306 */ /* 0x000e620000200c00 */
[----:B------:R-:W-:-:S04]  /*1430*/  F2FP.PACK_AB R9, RZ, R9 ;  /* 0x00000009ff09723e */ /* 0x000fc800000000ff */
[----:B------:R-:W-:Y:S01]  /*1440*/  PRMT R31, R31, 0x5410, R9 ;  /* 0x000054101f1f7816 */ /* 0x000fe20000000009 */
[----:B0-----:R-:W-:-:S05]  /*1450*/  HADD2.F32 R13, -RZ, R13.H0_H0 ;  /* 0x2000000dff0d7230 */ /* 0x001fca0000004100 */
[----:B------:R-:W-:Y:S01]  /*1460*/  HFMA2.MMA R6, R31, 1, 1, R6 ;  /* 0x3c003c001f067835 */ /* 0x000fe20000000006 */
[----:B------:R-:W-:Y:S01]  /*1470*/  FFMA.FTZ R13, R28, R13, RZ ;  /* 0x0000000d1c0d7223 */ /* 0x000fe200000100ff */
[----:B-1----:R-:W-:-:S05]  /*1480*/  HADD2.F32 R27, -RZ, R23.H0_H0 ;  /* 0x20000017ff1b7230 */ /* 0x002fca0000004100 */
[----:B------:R-:W-:Y:S01]  /*1490*/  FFMA.FTZ R13, R18, R27, R13 ;  /* 0x0000001b120d7223 */ /* 0x000fe2000001000d */
[----:B------:R-:W-:-:S04]  /*14a0*/  LOP3.LUT R27, R11, 0xff, RZ, 0xc0, !PT ;  /* 0x000000ff0b1b7812 */ /* 0x000fc800078ec0ff */
[----:B------:R-:W-:-:S06]  /*14b0*/  IADD3 R27, R27, -0x80, RZ ;  /* 0xffffff801b1b7810 */ /* 0x000fcc0007ffe0ff */
[----:B------:R-:W0:Y:S02]  /*14c0*/  I2F.F16 R27, R27 ;  /* 0x0000001b001b7306 */ /* 0x000e240000200c00 */
[----:B0-----:R-:W-:-:S05]  /*14d0*/  HADD2.F32 R33, -RZ, R27.H0_H0 ;  /* 0x2000001bff217230 */ /* 0x001fca0000004100 */
[----:B------:R-:W-:Y:S01]  /*14e0*/  FFMA.FTZ R19, R28, R33, RZ ;  /* 0x000000211c137223 */ /* 0x000fe200000100ff */
[----:B------:R-:W-:-:S04]  /*14f0*/  SHF.R.U32.HI R28, RZ, 0x8, R11 ;  /* 0x00000008ff1c7819 */ /* 0x000fc8000001160b */
[----:B------:R-:W-:-:S04]  /*1500*/  LOP3.LUT R28, R28, 0xff, RZ, 0xc0, !PT ;  /* 0x000000ff1c1c7812 */ /* 0x000fc800078ec0ff */
[----:B------:R-:W-:Y:S02]  /*1510*/  IADD3 R23, R28, -0x80, RZ ;  /* 0xffffff801c177810 */ /* 0x000fe40007ffe0ff */
[----:B------:R-:W-:Y:S02]  /*1520*/  SHF.R.U32.HI R28, RZ, 0x10, R11 ;  /* 0x00000010ff1c7819 */ /* 0x000fe4000001160b */
[----:B------:R-:W-:Y:S02]  /*1530*/  IADD3 R11, R10, -0x80, RZ ;  /* 0xffffff800a0b7810 */ /* 0x000fe40007ffe0ff */
[----:B------:R-:W0:Y:S01]  /*1540*/  I2F.F16 R23, R23 ;  /* 0x0000001700177306 */ /* 0x000e220000200c00 */
[----:B------:R-:W-:-:S04]  /*1550*/  LOP3.LUT R28, R28, 0xff, RZ, 0xc0, !PT ;  /* 0x000000ff1c1c7812 */ /* 0x000fc800078ec0ff */
[----:B------:R-:W-:-:S03]  /*1560*/  IADD3 R28, R28, -0x80, RZ ;  /* 0xffffff801c1c7810 */ /* 0x000fc60007ffe0ff */
[----:B------:R-:W1:Y:S08]  /*1570*/  I2F.F16 R11, R11 ;  /* 0x0000000b000b7306 */ /* 0x000e700000200c00 */
[----:B------:R-:W2:Y:S01]  /*1580*/  I2F.F16 R10, R28 ;  /* 0x0000001c000a7306 */ /* 0x000ea20000200c00 */
[----:B0-----:R-:W-:-:S05]  /*1590*/  HADD2.F32 R27, -RZ, R23.H0_H0 ;  /* 0x20000017ff1b7230 */ /* 0x001fca0000004100 */
[----:B------:R-:W-:Y:S01]  /*15a0*/  FFMA.FTZ R18, R18, R27, R19 ;  /* 0x0000001b12127223 */ /* 0x000fe20000010013 */
[----:B-1----:R-:W-:Y:S01]  /*15b0*/  HADD2.F32 R19, -RZ, R11.H0_H0 ;  /* 0x2000000bff137230 */ /* 0x002fe20000004100 */
[----:B------:R-:W-:-:S04]  /*15c0*/  SHF.R.U32.HI R11, RZ, 0x8, R14 ;  /* 0x00000008ff0b7819 */ /* 0x000fc8000001160e */
[----:B------:R-:W-:Y:S01]  /*15d0*/  FFMA.FTZ R13, R29, R19, R13 ;  /* 0x000000131d0d7223 */ /* 0x000fe2000001000d */
[----:B------:R-:W-:Y:S01]  /*15e0*/  LOP3.LUT R19, R14, 0xff, RZ, 0xc0, !PT ;  /* 0x000000ff0e137812 */ /* 0x000fe200078ec0ff */
[----:B--2---:R-:W-:Y:S02]  /*15f0*/  HADD2.F32 R23, -RZ, R10.H0_H0 ;  /* 0x2000000aff177230 */ /* 0x004fe40000004100 */
[----:B------:R-:W-:Y:S01]  /*1600*/  FFMA.FTZ R13, R30, R22, R13 ;  /* 0x000000161e0d7223 */ /* 0x000fe2000001000d */
[----:B------:R-:W-:Y:S02]  /*1610*/  IADD3 R10, R19, -0x80, RZ ;  /* 0xffffff80130a7810 */ /* 0x000fe40007ffe0ff */
[----:B------:R-:W-:Y:S01]  /*1620*/  SHF.R.U32.HI R19, RZ, 0x10, R14 ;  /* 0x00000010ff137819 */ /* 0x000fe2000001160e */
[----:B------:R-:W-:Y:S01]  /*1630*/  FFMA.FTZ R29, R29, R23, R18 ;  /* 0x000000171d1d7223 */ /* 0x000fe20000010012 */
[----:B------:R-:W-:Y:S02]  /*1640*/  LOP3.LUT R18, R15, 0xff, RZ, 0xc0, !PT ;  /* 0x000000ff0f127812 */ /* 0x000fe400078ec0ff */
[----:B------:R-:W-:Y:S01]  /*1650*/  LOP3.LUT R19, R19, 0xff, RZ, 0xc0, !PT ;  /* 0x000000ff13137812 */ /* 0x000fe200078ec0ff */
[----:B------:R-:W0:Y:S01]  /*1660*/  I2F.F16 R10, R10 ;  /* 0x0000000a000a7306 */ /* 0x000e220000200c00 */
[----:B------:R-:W-:Y:S01]  /*1670*/  IADD3 R22, R18, -0x80, RZ ;  /* 0xffffff8012167810 */ /* 0x000fe20007ffe0ff */
[----:B------:R-:W-:Y:S01]  /*1680*/  FFMA.FTZ R29, R30, R24, R29 ;  /* 0x000000181e1d7223 */ /* 0x000fe2000001001d */
[----:B------:R-:W-:-:S02]  /*1690*/  LOP3.LUT R18, R11, 0xff, RZ, 0xc0, !PT ;  /* 0x000000ff0b127812 */ /* 0x000fc400078ec0ff */
[--C-:B------:R-:W-:Y:S02]  /*16a0*/  SHF.R.U32.HI R23, RZ, 0x8, R15.reuse ;  /* 0x00000008ff177819 */ /* 0x100fe4000001160f */
[----:B------:R-:W-:Y:S01]  /*16b0*/  IADD3 R14, R18, -0x80, RZ ;  /* 0xffffff80120e7810 */ /* 0x000fe20007ffe0ff */
[----:B------:R-:W1:Y:S01]  /*16c0*/  I2F.F16 R11, R22 ;  /* 0x00000016000b7306 */ /* 0x000e620000200c00 */
[----:B------:R-:W-:Y:S02]  /*16d0*/  IADD3 R18, R19, -0x80, RZ ;  /* 0xffffff8013127810 */ /* 0x000fe40007ffe0ff */
[----:B------:R-:W-:Y:S02]  /*16e0*/  LOP3.LUT R23, R23, 0xff, RZ, 0xc0, !PT ;  /* 0x000000ff17177812 */ /* 0x000fe400078ec0ff */
[----:B------:R-:W-:Y:S02]  /*16f0*/  SHF.R.U32.HI R19, RZ, 0x10, R15 ;  /* 0x00000010ff137819 */ /* 0x000fe4000001160f */
[----:B------:R-:W-:Y:S01]  /*1700*/  IADD3 R15, R23, -0x80, RZ ;  /* 0xffffff80170f7810 */ /* 0x000fe20007ffe0ff */
[----:B------:R-:W2:Y:S01]  /*1710*/  I2F.F16 R14, R14 ;  /* 0x0000000e000e7306 */ /* 0x000ea20000200c00 */
[----:B------:R-:W-:Y:S01]  /*1720*/  LOP3.LUT R19, R19, 0xff, RZ, 0xc0, !PT ;  /* 0x000000ff13137812 */ /* 0x000fe200078ec0ff */
[----:B0-----:R-:W-:-:S03]  /*1730*/  HADD2.F32 R10, -RZ, R10.H0_H0 ;  /* 0x2000000aff0a7230 */ /* 0x001fc60000004100 */
[----:B------:R-:W-:Y:S02]  /*1740*/  IADD3 R19, R19, -0x80, RZ ;  /* 0xffffff8013137810 */ /* 0x000fe40007ffe0ff */
[----:B------:R-:W-:Y:S01]  /*1750*/  FFMA.FTZ R10, R32, R10, R13 ;  /* 0x0000000a200a7223 */ /* 0x000fe2000001000d */
[----:B------:R-:W0:Y:S01]  /*1760*/  I2F.F16 R15, R15 ;  /* 0x0000000f000f7306 */ /* 0x000e220000200c00 */
[----:B-1----:R-:W-:-:S05]  /*1770*/  HADD2.F32 R22, -RZ, R11.H0_H0 ;  /* 0x2000000bff167230 */ /* 0x002fca0000004100 */
[----:B------:R-:W-:Y:S02]  /*1780*/  FFMA.FTZ R22, R32, R22, R29 ;  /* 0x0000001620167223 */ /* 0x000fe4000001001d */
[----:B------:R-:W1:Y:S01]  /*1790*/  I2F.F16 R18, R18 ;  /* 0x0000001200127306 */ /* 0x000e620000200c00 */
[----:B--2---:R-:W-:-:S05]  /*17a0*/  HADD2.F32 R11, -RZ, R14.H0_H0 ;  /* 0x2000000eff0b7230 */ /* 0x004fca0000004100 */
[----:B------:R-:W-:Y:S01]  /*17b0*/  FFMA.FTZ R11, R8, R11, R10 ;  /* 0x0000000b080b7223 */ /* 0x000fe2000001000a */
[----:B------:R-:W-:Y:S01]  /*17c0*/  HADD2.F32 R10, -RZ, R16.H0_H0 ;  /* 0x20000010ff0a7230 */ /* 0x000fe20000004100 */
[----:B------:R-:W2:Y:S01]  /*17d0*/  I2F.F16 R19, R19 ;  /* 0x0000001300137306 */ /* 0x000ea20000200c00 */
[----:B0-----:R-:W-:Y:S02]  /*17e0*/  HADD2.F32 R13, -RZ, R15.H0_H0 ;  /* 0x2000000fff0d7230 */ /* 0x001fe40000004100 */
[----:B------:R-:W-:-:S03]  /*17f0*/  HADD2.F32 R15, -RZ, R26.H0_H0 ;  /* 0x2000001aff0f7230 */ /* 0x000fc60000004100 */
[----:B------:R-:W-:Y:S01]  /*1800*/  FFMA.FTZ R13, R8, R13, R22 ;  /* 0x0000000d080d7223 */ /* 0x000fe20000010016 */
[----:B------:R-:W-:Y:S02]  /*1810*/  HADD2.F32 R8, -RZ, R16.H1_H1 ;  /* 0x30000010ff087230 */ /* 0x000fe40000004100 */
[----:B-1----:R-:W-:-:S05]  /*1820*/  HADD2.F32 R18, -RZ, R18.H0_H0 ;  /* 0x20000012ff127230 */ /* 0x002fca0000004100 */
[----:B------:R-:W-:Y:S01]  /*1830*/  FFMA.FTZ R11, R12, R18, R11 ;  /* 0x000000120c0b7223 */ /* 0x000fe2000001000b */
[----:B--2---:R-:W-:-:S03]  /*1840*/  HADD2.F32 R19, -RZ, R19.H0_H0 ;  /* 0x20000013ff137230 */ /* 0x004fc60000004100 */
[----:B------:R-:W-:Y:S02]  /*1850*/  FFMA.FTZ R11, R36, R25, R11 ;  /* 0x00000019240b7223 */ /* 0x000fe4000001000b */
[----:B------:R-:W-:Y:S02]  /*1860*/  FFMA.FTZ R13, R12, R19, R13 ;  /* 0x000000130c0d7223 */ /* 0x000fe4000001000d */
[----:B------:R-:W-:Y:S02]  /*1870*/  FMUL.FTZ R8, R11, R8 ;  /* 0x000000080b087220 */ /* 0x000fe40000410000 */
[----:B------:R-:W-:-:S03]  /*1880*/  FFMA.FTZ R13, R36, R15, R13 ;  /* 0x0000000f240d7223 */ /* 0x000fc6000001000d */
[----:B------:R-:W-:Y:S01]  /*1890*/  F2FP.PACK_AB R8, RZ, R8 ;  /* 0x00000008ff08723e */ /* 0x000fe200000000ff */
[----:B------:R-:W-:-:S05]  /*18a0*/  FMUL.FTZ R10, R13, R10 ;  /* 0x0000000a0d0a7220 */ /* 0x000fca0000410000 */
[----:B------:R-:W-:-:S04]  /*18b0*/  F2FP.PACK_AB R10, RZ, R10 ;  /* 0x0000000aff0a723e */ /* 0x000fc800000000ff */
[----:B------:R-:W-:-:S05]  /*18c0*/  PRMT R8, R8, 0x5410, R10 ;  /* 0x0000541008087816 */ /* 0x000fca000000000a */
[----:B------:R-:W-:Y:S02]  /*18d0*/  HADD2 R3, R8, R3 ;  /* 0x0000000308037230 */ /* 0x000fe40000000000 */
.L_x_4485:
[----:B------:R-:W-:-:S04]  /*18e0*/  IMAD.MOV.U32 R18, RZ, RZ, c[0x0][0x18c] ;  /* 0x00006300ff127624 */ /* 0x000fc800078e00ff */
[----:B------:R-:W-:-:S04]  /*18f0*/  IMAD.WIDE R8, R18, 0x8, R20 ;  /* 0x0000000812087825 */ /* 0x000fc800078e0214 */
[----:B------:R-:W-:-:S04]  /*1900*/  IMAD.WIDE R24, R18, 0x8, R34 ;  /* 0x0000000812187825 */ /* 0x000fc800078e0222 */
[----:B------:R-:W-:Y:S02]  /*1910*/  IMAD.WIDE R26, R18, 0x8, R8 ;  /* 0x00000008121a7825 */ /* 0x000fe400078e0208 */
[----:B------:R-:W5:Y:S01]  /*1920*/  LDG.E.128.CONSTANT R8, [R8.64] ;  /* 0x0000000608087981 */ /* 0x000f62000c1e9d00 */
[----:B------:R-:W-:Y:S05]  /*1930*/  @P2 BRA `(.L_x_4486) ;  /* 0x00000c3000002947 */ /* 0x000fea0003800000 */
[----:B------:R-:W2:Y:S01]  /*1940*/  LDG.E.128.CONSTANT R12, [R24.64] ;  /* 0x00000006180c7981 */ /* 0x000ea2000c1e9d00 */
[----:B-----5:R-:W-:Y:S02]  /*1950*/  LOP3.LUT R22, R9, 0xff, RZ, 0xc0, !PT ;  /* 0x000000ff09167812 */ /* 0x020fe400078ec0ff */
[----:B------:R-:W-:Y:S01]  /*1960*/  LOP3.LUT R19, R8, 0xff, RZ, 0xc0, !PT ;  /* 0x000000ff08137812 */ /* 0x000fe200078ec0ff */
[----:B------:R-:W0:Y:S01]  /*1970*/  LDS.64 R20, [UR4+0x10] ;  /* 0x00001004ff147984 */ /* 0x000e220008000a00 */
[----:B------:R-:W-:Y:S02]  /*1980*/  IADD3 R35, R22, -0x80, RZ ;  /* 0xffffff8016237810 */ /* 0x000fe40007ffe0ff */
[----:B------:R-:W-:-:S02]  /*1990*/  LOP3.LUT R22, R10, 0xff, RZ, 0xc0, !PT ;  /* 0x000000ff0a167812 */ /* 0x000fc400078ec0ff */
[----:B------:R-:W-:Y:S02]  /*19a0*/  IADD3 R19, R19, -0x80, RZ ;  /* 0xffffff8013137810 */ /* 0x000fe40007ffe0ff */
[----:B------:R-:W-:Y:S01]  /*19b0*/  IADD3 R33, R22, -0x80, RZ ;  /* 0xffffff8016217810 */ /* 0x000fe20007ffe0ff */
[----:B------:R-:W1:Y:S01]  /*19c0*/  I2F.F16 R35, R35 ;  /* 0x0000002300237306 */ /* 0x000e620000200c00 */
[----:B------:R-:W-:Y:S02]  /*19d0*/  SHF.R.U32.HI R22, RZ, 0x8, R8 ;  /* 0x00000008ff167819 */ /* 0x000fe40000011608 */
[----:B------:R-:W-:Y:S02]  /*19e0*/  LOP3.LUT R28, R11, 0xff, RZ, 0xc0, !PT ;  /* 0x000000ff0b1c7812 */ /* 0x000fe400078ec0ff */
[----:B------:R-:W-:Y:S02]  /*19f0*/  LOP3.LUT R22, R22, 0xff, RZ, 0xc0, !PT ;  /* 0x000000ff16167812 */ /* 0x000fe400078ec0ff */
[----:B------:R-:W-:Y:S01]  /*1a00*/  SHF.R.U32.HI R32, RZ, 0x8, R11 ;  /* 0x00000008ff207819 */ /* 0x000fe2000001160b */
[----:B------:R3:W4:Y:S01]  /*1a10*/  I2F.F16 R23, R19 ;  /* 0x0000001300177306 */ /* 0x0007220000200c00 */
[----:B------:R-:W-:-:S02]  /*1a20*/  IADD3 R30, R22, -0x80, RZ ;  /* 0xffffff80161e7810 */ /* 0x000fc40007ffe0ff */
[----:B------:R-:W-:Y:S02]  /*1a30*/  SHF.R.U32.HI R22, RZ, 0x8, R10 ;  /* 0x00000008ff167819 */ /* 0x000fe4000001160a */
[----:B------:R-:W-:Y:S02]  /*1a40*/  IADD3 R28, R28, -0x80, RZ ;  /* 0xffffff801c1c7810 */ /* 0x000fe40007ffe0ff */
[----:B------:R-:W-:Y:S01]  /*1a50*/  LOP3.LUT R22, R22, 0xff, RZ, 0xc0, !PT ;  /* 0x000000ff16167812 */ /* 0x000fe200078ec0ff */
[----:B------:R-:W0:Y:S01]  /*1a60*/  I2F.F16 R30, R30 ;  /* 0x0000001e001e7306 */ /* 0x000e220000200c00 */
[----:B---3--:R-:W-:Y:S01]  /*1a70*/  SHF.R.U32.HI R19, RZ, 0x8, R9 ;  /* 0x00000008ff137819 */ /* 0x008fe20000011609 */
[----:B-1----:R-:W-:Y:S01]  /*1a80*/  HADD2.F32 R35, -RZ, R35.H0_H0 ;  /* 0x20000023ff237230 */ /* 0x002fe20000004100 */
[----:B------:R-:W-:Y:S02]  /*1a90*/  LOP3.LUT R32, R32, 0xff, RZ, 0xc0, !PT ;  /* 0x000000ff20207812 */ /* 0x000fe400078ec0ff */
[----:B------:R-:W-:-:S03]  /*1aa0*/  LOP3.LUT R19, R19, 0xff, RZ, 0xc0, !PT ;  /* 0x000000ff13137812 */ /* 0x000fc600078ec0ff */
[----:B------:R1:W3:Y:S01]  /*1ab0*/  I2F.F16 R31, R28 ;  /* 0x0000001c001f7306 */ /* 0x0002e20000200c00 */
[----:B------:R-:W-:Y:S01]  /*1ac0*/  IADD3 R29, R19, -0x80, RZ ;  /* 0xffffff80131d7810 */ /* 0x000fe20007ffe0ff */
[----:B----4-:R-:W-:Y:S01]  /*1ad0*/  HADD2.F32 R23, -RZ, R23.H0_H0 ;  /* 0x20000017ff177230 */ /* 0x010fe20000004100 */
[----:B------:R-:W-:-:S05]  /*1ae0*/  IADD3 R19, R22, -0x80, RZ ;  /* 0xffffff8016137810 */ /* 0x000fca0007ffe0ff */
[----:B------:R-:W4:Y:S01]  /*1af0*/  I2F.F16 R33, R33 ;  /* 0x0000002100217306 */ /* 0x000f220000200c00 */
[--C-:B0-----:R-:W-:Y:S02]  /*1b00*/  HADD2.F32 R22, -RZ, R20.reuse.H0_H0 ;  /* 0x20000014ff167230 */ /* 0x101fe40000004100 */
[----:B-1----:R-:W-:Y:S01]  /*1b10*/  HADD2.F32 R28, -RZ, R20.H1_H1 ;  /* 0x30000014ff1c7230 */ /* 0x002fe20000004100 */
[----:B------:R-:W-:Y:S01]  /*1b20*/  IADD3 R20, R32, -0x80, RZ ;  /* 0xffffff8020147810 */ /* 0x000fe20007ffe0ff */
[----:B------:R-:W-:Y:S01]  /*1b30*/  HADD2.F32 R30, -RZ, R30.H0_H0 ;  /* 0x2000001eff1e7230 */ /* 0x000fe20000004100 */
[----:B------:R-:W-:Y:S02]  /*1b40*/  FFMA.FTZ R23, R23, R22, RZ ;  /* 0x0000001617177223 */ /* 0x000fe400000100ff */
[----:B------:R-:W0:Y:S01]  /*1b50*/  I2F.F16 R19, R19 ;  /* 0x0000001300137306 */ /* 0x000e220000200c00 */
[----:B---3--:R-:W-:Y:S01]  /*1b60*/  HADD2.F32 R31, -RZ, R31.H0_H0 ;  /* 0x2000001fff1f7230 */ /* 0x008fe20000004100 */
[----:B------:R-:W-:-:S02]  /*1b70*/  FFMA.FTZ R23, R30, R28, R23 ;  /* 0x0000001c1e177223 */ /* 0x000fc40000010017 */
[C---:B------:R-:W-:Y:S02]  /*1b80*/  FFMA.FTZ R32, R22.reuse, R35, RZ ;  /* 0x0000002316207223 */ /* 0x040fe400000100ff */
[----:B------:R-:W-:Y:S02]  /*1b90*/  FFMA.FTZ R31, R22, R31, RZ ;  /* 0x0000001f161f7223 */ /* 0x000fe400000100ff */
[----:B------:R-:W1:Y:S01]  /*1ba0*/  I2F.F16 R20, R20 ;  /* 0x0000001400147306 */ /* 0x000e620000200c00 */
[----:B----4-:R-:W-:-:S05]  /*1bb0*/  HADD2.F32 R33, -RZ, R33.H0_H0 ;  /* 0x20000021ff217230 */ /* 0x010fca0000004100 */
[----:B------:R-:W-:Y:S01]  /*1bc0*/  FFMA.FTZ R33, R22, R33, RZ ;  /* 0x0000002116217223 */ /* 0x000fe200000100ff */
[----:B------:R-:W-:Y:S01]  /*1bd0*/  SHF.R.U32.HI R22, RZ, 0x10, R8 ;  /* 0x00000010ff167819 */ /* 0x000fe20000011608 */
[----:B------:R-:W3:Y:S01]  /*1be0*/  I2F.F16 R29, R29 ;  /* 0x0000001d001d7306 */ /* 0x000ee20000200c00 */
[----:B0-----:R-:W-:Y:S01]  /*1bf0*/  HADD2.F32 R30, -RZ, R19.H0_H0 ;  /* 0x20000013ff1e7230 */ /* 0x001fe20000004100 */
[----:B------:R-:W-:Y:S02]  /*1c00*/  LEA.HI R19, R8, 0xffffff80, RZ, 0x8 ;  /* 0xffffff8008137811 */ /* 0x000fe400078f40ff */
[----:B------:R-:W-:Y:S02]  /*1c10*/  SHF.R.U32.HI R8, RZ, 0x10, R9 ;  /* 0x00000010ff087819 */ /* 0x000fe40000011609 */
[----:B------:R-:W-:Y:S01]  /*1c20*/  LOP3.LUT R22, R22, 0xff, RZ, 0xc0, !PT ;  /* 0x000000ff16167812 */ /* 0x000fe200078ec0ff */
[----:B------:R-:W-:Y:S01]  /*1c30*/  FFMA.FTZ R33, R28, R30, R33 ;  /* 0x0000001e1c217223 */ /* 0x000fe20000010021 */
[----:B-1----:R-:W-:Y:S01]  /*1c40*/  HADD2.F32 R20, -RZ, R20.H0_H0 ;  /* 0x20000014ff147230 */ /* 0x002fe20000004100 */
[----:B------:R-:W-:Y:S01]  /*1c50*/  LOP3.LUT R8, R8, 0xff, RZ, 0xc0, !PT ;  /* 0x000000ff08087812 */ /* 0x000fe200078ec0ff */
[----:B------:R-:W-:Y:S01]  /*1c60*/  I2F.F16 R19, R19 ;  /* 0x0000001300137306 */ /* 0x000fe20000200c00 */
[----:B------:R-:W-:-:S02]  /*1c70*/  IADD3 R22, R22, -0x80, RZ ;  /* 0xffffff8016167810 */ /* 0x000fc40007ffe0ff */
[----:B------:R-:W-:Y:S01]  /*1c80*/  FFMA.FTZ R31, R28, R20, R31 ;  /* 0x000000141c1f7223 */ /* 0x000fe2000001001f */
[----:B------:R-:W-:Y:S02]  /*1c90*/  SHF.R.U32.HI R20, RZ, 0x10, R10 ;  /* 0x00000010ff147819 */ /* 0x000fe4000001160a */
[----:B------:R-:W-:Y:S01]  /*1ca0*/  IADD3 R30, R8, -0x80, RZ ;  /* 0xffffff80081e7810 */ /* 0x000fe20007ffe0ff */
[----:B---3--:R-:W-:Y:S01]  /*1cb0*/  HADD2.F32 R29, -RZ, R29.H0_H0 ;  /* 0x2000001dff1d7230 */ /* 0x008fe20000004100 */
[----:B------:R-:W-:Y:S01]  /*1cc0*/  LOP3.LUT R20, R20, 0xff, RZ, 0xc0, !PT ;  /* 0x000000ff14147812 */ /* 0x000fe200078ec0ff */
[----:B------:R-:W0:Y:S01]  /*1cd0*/  I2F.F16 R22, R22 ;  /* 0x0000001600167306 */ /* 0x000e220000200c00 */
[----:B------:R-:W-:Y:S02]  /*1ce0*/  LEA.HI R10, R10, 0xffffff80, RZ, 0x8 ;  /* 0xffffff800a0a7811 */ /* 0x000fe400078f40ff */
[----:B------:R-:W-:Y:S01]  /*1cf0*/  IADD3 R8, R20, -0x80, RZ ;  /* 0xffffff8014087810 */ /* 0x000fe20007ffe0ff */
[----:B------:R-:W-:Y:S01]  /*1d00*/  FFMA.FTZ R29, R28, R29, R32 ;  /* 0x0000001d1c1d7223 */ /* 0x000fe20000010020 */
[----:B------:R-:W-:-:S02]  /*1d10*/  SHF.R.U32.HI R28, RZ, 0x10, R11 ;  /* 0x00000010ff1c7819 */ /* 0x000fc4000001160b */
[----:B------:R-:W-:Y:S01]  /*1d20*/  LEA.HI R11, R11, 0xffffff80, RZ, 0x8 ;  /* 0xffffff800b0b7811 */ /* 0x000fe200078f40ff */
[----:B------:R-:W1:Y:S01]  /*1d30*/  I2F.F16 R30, R30 ;  /* 0x0000001e001e7306 */ /* 0x000e620000200c00 */
[----:B------:R-:W-:-:S04]  /*1d40*/  LOP3.LUT R28, R28, 0xff, RZ, 0xc0, !PT ;  /* 0x000000ff1c1c7812 */ /* 0x000fc800078ec0ff */
[----:B------:R-:W-:Y:S02]  /*1d50*/  IADD3 R20, R28, -0x80, RZ ;  /* 0xffffff801c147810 */ /* 0x000fe40007ffe0ff */
[----:B------:R-:W-:Y:S01]  /*1d60*/  LEA.HI R28, R9, 0xffffff80, RZ, 0x8 ;  /* 0xffffff80091c7811 */ /* 0x000fe200078f40ff */
[----:B------:R-:W3:Y:S01]  /*1d70*/  I2F.F16 R8, R8 ;  /* 0x0000000800087306 */ /* 0x000ee20000200c00 */
[----:B0-----:R-:W-:Y:S02]  /*1d80*/  HADD2.F32 R32, -RZ, R22.H0_H0 ;  /* 0x20000016ff207230 */ /* 0x001fe40000004100 */
[----:B------:R-:W-:-:S05]  /*1d90*/  HADD2.F32 R22, -RZ, R21.H0_H0 ;  /* 0x20000015ff167230 */ /* 0x000fca0000004100 */
[----:B------:R-:W0:Y:S01]  /*1da0*/  I2F.F16 R20, R20 ;  /* 0x0000001400147306 */ /* 0x000e220000200c00 */
[----:B-1----:R-:W-:Y:S01]  /*1db0*/  HADD2.F32 R30, -RZ, R30.H0_H0 ;  /* 0x2000001eff1e7230 */ /* 0x002fe20000004100 */
[----:B------:R-:W-:-:S04]  /*1dc0*/  FFMA.FTZ R23, R32, R22, R23 ;  /* 0x0000001620177223 */ /* 0x000fc80000010017 */
[C---:B------:R-:W-:Y:S01]  /*1dd0*/  FFMA.FTZ R29, R22.reuse, R30, R29 ;  /* 0x0000001e161d7223 */ /* 0x040fe2000001001d */
[----:B---3--:R-:W-:Y:S01]  /*1de0*/  HADD2.F32 R30, -RZ, R8.H0_H0 ;  /* 0x20000008ff1e7230 */ /* 0x008fe20000004100 */
[----:B------:R-:W-:Y:S01]  /*1df0*/  I2F.F16 R10, R10 ;  /* 0x0000000a000a7306 */ /* 0x000fe20000200c00 */
[----:B------:R-:W1:Y:S03]  /*1e00*/  LDS.64 R8, [UR4+0x18] ;  /* 0x00001804ff087984 */ /* 0x000e660008000a00 */
[----:B------:R-:W-:Y:S01]  /*1e10*/  FFMA.FTZ R33, R22, R30, R33 ;  /* 0x0000001e16217223 */ /* 0x000fe20000010021 */
[----:B0-----:R-:W-:-:S03]  /*1e20*/  HADD2.F32 R20, -RZ, R20.H0_H0 ;  /* 0x20000014ff147230 */ /* 0x001fc60000004100 */
[----:B------:R-:W-:Y:S02]  /*1e30*/  I2F.F16 R11, R11 ;  /* 0x0000000b000b7306 */ /* 0x000fe40000200c00 */
[----:B------:R-:W-:Y:S01]  /*1e40*/  FFMA.FTZ R31, R22, R20, R31 ;  /* 0x00000014161f7223 */ /* 0x000fe2000001001f */
[----:B------:R-:W-:Y:S02]  /*1e50*/  HADD2.F32 R22, -RZ, R21.H1_H1 ;  /* 0x30000015ff167230 */ /* 0x000fe40000004100 */
[----:B------:R-:W-:-:S03]  /*1e60*/  HADD2.F32 R21, -RZ, R19.H0_H0 ;  /* 0x20000013ff157230 */ /* 0x000fc60000004100 */
[----:B------:R-:W0:Y:S02]  /*1e70*/  I2F.F16 R28, R28 ;  /* 0x0000001c001c7306 */ /* 0x000e240000200c00 */
[----:B------:R-:W-:Y:S01]  /*1e80*/  FFMA.FTZ R23, R21, R22, R23 ;  /* 0x0000001615177223 */ /* 0x000fe20000010017 */
[----:B0-----:R-:W-:-:S05]  /*1e90*/  HADD2.F32 R28, -RZ, R28.H0_H0 ;  /* 0x2000001cff1c7230 */ /* 0x001fca0000004100 */
[----:B------:R-:W-:Y:S01]  /*1ea0*/  FFMA.FTZ R29, R22, R28, R29 ;  /* 0x0000001c161d7223 */ /* 0x000fe2000001001d */
[----:B--2---:R-:W-:Y:S02]  /*1eb0*/  LOP3.LUT R30, R12, 0xff, RZ, 0xc0, !PT ;  /* 0x000000ff0c1e7812 */ /* 0x004fe400078ec0ff */
[----:B------:R-:W-:Y:S02]  /*1ec0*/  LOP3.LUT R21, R13, 0xff, RZ, 0xc0, !PT ;  /* 0x000000ff0d157812 */ /* 0x000fe400078ec0ff */
[----:B------:R-:W-:Y:S02]  /*1ed0*/  IADD3 R19, R30, -0x80, RZ ;  /* 0xffffff801e137810 */ /* 0x000fe40007ffe0ff */
[----:B------:R-:W-:Y:S01]  /*1ee0*/  IADD3 R30, R21, -0x80, RZ ;  /* 0xffffff80151e7810 */ /* 0x000fe20007ffe0ff */
[----:B------:R-:W-:Y:S01]  /*1ef0*/  HADD2.F32 R21, -RZ, R10.H0_H0 ;  /* 0x2000000aff157230 */ /* 0x000fe20000004100 */
[----:B------:R-:W-:Y:S01]  /*1f00*/  LEA.HI R28, R13, 0xffffff80, RZ, 0x8 ;  /* 0xffffff800d1c7811 */ /* 0x000fe200078f40ff */
[----:B------:R-:W-:Y:S01]  /*1f10*/  HADD2.F32 R10, -RZ, R11.H0_H0 ;  /* 0x2000000bff0a7230 */ /* 0x000fe20000004100 */
[----:B------:R-:W0:Y:S01]  /*1f20*/  I2F.F16 R19, R19 ;  /* 0x0000001300137306 */ /* 0x000e220000200c00 */
[----:B------:R-:W-:Y:S01]  /*1f30*/  LOP3.LUT R32, R15, 0xff, RZ, 0xc0, !PT ;  /* 0x000000ff0f207812 */ /* 0x000fe200078ec0ff */
[----:B------:R-:W-:Y:S01]  /*1f40*/  FFMA.FTZ R33, R22, R21, R33 ;  /* 0x0000001516217223 */ /* 0x000fe20000010021 */
[----:B------:R-:W-:Y:S01]  /*1f50*/  LOP3.LUT R21, R14, 0xff, RZ, 0xc0, !PT ;  /* 0x000000ff0e157812 */ /* 0x000fe200078ec0ff */
[----:B------:R-:W-:Y:S01]  /*1f60*/  FFMA.FTZ R31, R22, R10, R31 ;  /* 0x0000000a161f7223 */ /* 0x000fe2000001001f */
[--C-:B-1----:R-:W-:Y:S01]  /*1f70*/  HADD2.F32 R22, -RZ, R8.reuse.H0_H0 ;  /* 0x20000008ff167230 */ /* 0x102fe20000004100 */
[----:B------:R-:W-:Y:S01]  /*1f80*/  IADD3 R32, R32, -0x80, RZ ;  /* 0xffffff8020207810 */ /* 0x000fe20007ffe0ff */
[----:B------:R-:W-:Y:S01]  /*1f90*/  HADD2.F32 R8, -RZ, R8.H1_H1 ;  /* 0x30000008ff087230 */ /* 0x000fe20000004100 */
[----:B------:R1:W2:Y:S01]  /*1fa0*/  I2F.F16 R11, R30 ;  /* 0x0000001e000b7306 */ /* 0x0002a20000200c00 */
[----:B------:R-:W-:-:S02]  /*1fb0*/  IADD3 R21, R21, -0x80, RZ ;  /* 0xffffff8015157810 */ /* 0x000fc40007ffe0ff */
[----:B------:R-:W-:Y:S01]  /*1fc0*/  LEA.HI R20, R12, 0xffffff80, RZ, 0x8 ;  /* 0xffffff800c147811 */ /* 0x000fe200078f40ff */
[----:B0-----:R-:W-:-:S04]  /*1fd0*/  HADD2.F32 R19, -RZ, R19.H0_H0 ;  /* 0x20000013ff137230 */ /* 0x001fc80000004100 */
[----:B------:R0:W3:Y:S01]  /*1fe0*/  I2F.F16 R10, R28 ;  /* 0x0000001c000a7306 */ /* 0x0000e20000200c00 */
[----:B-1----:R-:W-:Y:S01]  /*1ff0*/  LEA.HI R30, R14, 0xffffff80, RZ, 0x8 ;  /* 0xffffff800e1e7811 */ /* 0x002fe200078f40ff */
[----:B------:R-:W-:Y:S01]  /*2000*/  FFMA.FTZ R23, R19, R22, R23 ;  /* 0x0000001613177223 */ /* 0x000fe20000010017 */
[----:B--2---:R-:W-:-:S05]  /*2010*/  HADD2.F32 R19, -RZ, R11.H0_H0 ;  /* 0x2000000bff137230 */ /* 0x004fca0000004100 */
[----:B------:R-:W1:Y:S01]  /*2020*/  I2F.F16 R21, R21 ;  /* 0x0000001500157306 */ /* 0x000e620000200c00 */
[--C-:B0-----:R-:W-:Y:S02]  /*2030*/  SHF.R.U32.HI R28, RZ, 0x8, R12.reuse ;  /* 0x00000008ff1c7819 */ /* 0x101fe4000001160c */
[----:B------:R-:W-:Y:S01]  /*2040*/  SHF.R.U32.HI R12, RZ, 0x10, R12 ;  /* 0x00000010ff0c7819 */ /* 0x000fe2000001160c */
[----:B------:R-:W-:Y:S01]  /*2050*/  FFMA.FTZ R19, R22, R19, R29 ;  /* 0x0000001316137223 */ /* 0x000fe2000001001d */
[----:B------:R-:W-:Y:S02]  /*2060*/  LOP3.LUT R29, R28, 0xff, RZ, 0xc0, !PT ;  /* 0x000000ff1c1d7812 */ /* 0x000fe400078ec0ff */
[----:B------:R-:W-:Y:S01]  /*2070*/  LOP3.LUT R12, R12, 0xff, RZ, 0xc0, !PT ;  /* 0x000000ff0c0c7812 */ /* 0x000fe200078ec0ff */
[----:B------:R-:W0:Y:S01]  /*2080*/  I2F.F16 R28, R32 ;  /* 0x00000020001c7306 */ /* 0x000e220000200c00 */
[----:B------:R-:W-:Y:S01]  /*2090*/  IADD3 R29, R29, -0x80, RZ ;  /* 0xffffff801d1d7810 */ /* 0x000fe20007ffe0ff */
[----:B---3--:R-:W-:Y:S01]  /*20a0*/  HADD2.F32 R10, -RZ, R10.H0_H0 ;  /* 0x2000000aff0a7230 */ /* 0x008fe20000004100 */
[----:B------:R-:W-:-:S05]  /*20b0*/  IADD3 R12, R12, -0x80, RZ ;  /* 0xffffff800c0c7810 */ /* 0x000fca0007ffe0ff */
[----:B------:R2:W-:Y:S01]  /*20c0*/  I2F.F16 R11, R30 ;  /* 0x0000001e000b7306 */ /* 0x0005e20000200c00 */
[----:B-1----:R-:W-:-:S05]  /*20d0*/  HADD2.F32 R34, -RZ, R21.H0_H0 ;  /* 0x20000015ff227230 */ /* 0x002fca0000004100 */
[C---:B------:R-:W-:Y:S01]  /*20e0*/  FFMA.FTZ R33, R22.reuse, R34, R33 ;  /* 0x0000002216217223 */ /* 0x040fe20000010021 */
[----:B0-----:R-:W-:Y:S01]  /*20f0*/  HADD2.F32 R28, -RZ, R28.H0_H0 ;  /* 0x2000001cff1c7230 */ /* 0x001fe20000004100 */
[--C-:B--2---:R-:W-:Y:S01]  /*2100*/  SHF.R.U32.HI R30, RZ, 0x8, R13.reuse ;  /* 0x00000008ff1e7819 */ /* 0x104fe2000001160d */
[----:B------:R0:W1:Y:S01]  /*2110*/  I2F.F16 R21, R29 ;  /* 0x0000001d00157306 */ /* 0x0000620000200c00 */
[----:B------:R-:W-:Y:S02]  /*2120*/  SHF.R.U32.HI R13, RZ, 0x10, R13 ;  /* 0x00000010ff0d7819 */ /* 0x000fe4000001160d */
[----:B------:R-:W-:Y:S01]  /*2130*/  FFMA.FTZ R31, R22, R28, R31 ;  /* 0x0000001c161f7223 */ /* 0x000fe2000001001f */
[----:B------:R-:W-:Y:S02]  /*2140*/  SHF.R.U32.HI R28, RZ, 0x8, R14 ;  /* 0x00000008ff1c7819 */ /* 0x000fe4000001160e */
[----:B------:R-:W-:Y:S02]  /*2150*/  LOP3.LUT R30, R30, 0xff, RZ, 0xc0, !PT ;  /* 0x000000ff1e1e7812 */ /* 0x000fe400078ec0ff */
[----:B------:R-:W-:Y:S01]  /*2160*/  LOP3.LUT R28, R28, 0xff, RZ, 0xc0, !PT ;  /* 0x000000ff1c1c7812 */ /* 0x000fe200078ec0ff */
[----:B------:R-:W2:Y:S01]  /*2170*/  I2F.F16 R12, R12 ;  /* 0x0000000c000c7306 */ /* 0x000ea20000200c00 */
[----:B------:R-:W-:-:S02]  /*2180*/  IADD3 R30, R30, -0x80, RZ ;  /* 0xffffff801e1e7810 */ /* 0x000fc40007ffe0ff */
[----:B0-----:R-:W-:Y:S02]  /*2190*/  SHF.R.U32.HI R29, RZ, 0x8, R15 ;  /* 0x00000008ff1d7819 */ /* 0x001fe4000001160f */
[----:B------:R-:W-:Y:S02]  /*21a0*/  SHF.R.U32.HI R14, RZ, 0x10, R14 ;  /* 0x00000010ff0e7819 */ /* 0x000fe4000001160e */
[----:B------:R-:W-:Y:S01]  /*21b0*/  IADD3 R28, R28, -0x80, RZ ;  /* 0xffffff801c1c7810 */ /* 0x000fe20007ffe0ff */
[----:B------:R0:W3:Y:S01]  /*21c0*/  I2F.F16 R22, R30 ;  /* 0x0000001e00167306 */ /* 0x0000e20000200c00 */
[----:B------:R-:W-:Y:S01]  /*21d0*/  LOP3.LUT R29, R29, 0xff, RZ, 0xc0, !PT ;  /* 0x000000ff1d1d7812 */ /* 0x000fe200078ec0ff */
[----:B-1----:R-:W-:Y:S01]  /*21e0*/  HADD2.F32 R32, -RZ, R21.H0_H0 ;  /* 0x20000015ff207230 */ /* 0x002fe20000004100 */
[----:B------:R-:W-:Y:S02]  /*21f0*/  LOP3.LUT R14, R14, 0xff, RZ, 0xc0, !PT ;  /* 0x000000ff0e0e7812 */ /* 0x000fe400078ec0ff */
[----:B------:R-:W-:-:S02]  /*2200*/  LOP3.LUT R13, R13, 0xff, RZ, 0xc0, !PT ;  /* 0x000000ff0d0d7812 */ /* 0x000fc400078ec0ff */
[----:B------:R-:W-:Y:S01]  /*2210*/  IADD3 R29, R29, -0x80, RZ ;  /* 0xffffff801d1d7810 */ /* 0x000fe20007ffe0ff */
[----:B------:R-:W1:Y:S01]  /*2220*/  I2F.F16 R28, R28 ;  /* 0x0000001c001c7306 */ /* 0x000e620000200c00 */
[----:B------:R-:W-:Y:S01]  /*2230*/  IADD3 R14, R14, -0x80, RZ ;  /* 0xffffff800e0e7810 */ /* 0x000fe20007ffe0ff */
[----:B------:R-:W-:Y:S01]  /*2240*/  FFMA.FTZ R23, R32, R8, R23 ;  /* 0x0000000820177223 */ /* 0x000fe20000010017 */
[----:B0-----:R-:W-:Y:S01]  /*2250*/  SHF.R.U32.HI R30, RZ, 0x10, R15 ;  /* 0x00000010ff1e7819 */ /* 0x001fe2000001160f */
[----:B--2---:R-:W-:Y:S01]  /*2260*/  HADD2.F32 R12, -RZ, R12.H0_H0 ;  /* 0x2000000cff0c7230 */ /* 0x004fe20000004100 */
[----:B------:R-:W-:Y:S02]  /*2270*/  IADD3 R13, R13, -0x80, RZ ;  /* 0xffffff800d0d7810 */ /* 0x000fe40007ffe0ff */
[----:B------:R-:W-:Y:S01]  /*2280*/  LOP3.LUT R30, R30, 0xff, RZ, 0xc0, !PT ;  /* 0x000000ff1e1e7812 */ /* 0x000fe200078ec0ff */
[----:B------:R-:W0:Y:S01]  /*2290*/  I2F.F16 R21, R29 ;  /* 0x0000001d00157306 */ /* 0x000e220000200c00 */
[----:B------:R-:W-:Y:S01]  /*22a0*/  LEA.HI R15, R15, 0xffffff80, RZ, 0x8 ;  /* 0xffffff800f0f7811 */ /* 0x000fe200078f40ff */
[----:B---3--:R-:W-:Y:S01]  /*22b0*/  HADD2.F32 R32, -RZ, R22.H0_H0 ;  /* 0x20000016ff207230 */ /* 0x008fe20000004100 */
[----:B------:R-:W-:-:S04]  /*22c0*/  IADD3 R30, R30, -0x80, RZ ;  /* 0xffffff801e1e7810 */ /* 0x000fc80007ffe0ff */
[----:B------:R-:W-:Y:S01]  /*22d0*/  FFMA.FTZ R19, R8, R32, R19 ;  /* 0x0000002008137223 */ /* 0x000fe20000010013 */
[----:B------:R-:W2:Y:S01]  /*22e0*/  I2F.F16 R14, R14 ;  /* 0x0000000e000e7306 */ /* 0x000ea20000200c00 */
[----:B-1----:R-:W-:-:S05]  /*22f0*/  HADD2.F32 R28, -RZ, R28.H0_H0 ;  /* 0x2000001cff1c7230 */ /* 0x002fca0000004100 */
[----:B------:R-:W-:Y:S01]  /*2300*/  FFMA.FTZ R33, R8, R28, R33 ;  /* 0x0000001c08217223 */ /* 0x000fe20000010021 */
[----:B------:R-:W-:Y:S01]  /*2310*/  HADD2.F32 R28, -RZ, R9.H0_H0 ;  /* 0x20000009ff1c7230 */ /* 0x000fe20000004100 */
[----:B------:R-:W1:Y:S01]  /*2320*/  I2F.F16 R13, R13 ;  /* 0x0000000d000d7306 */ /* 0x000e620000200c00 */
[----:B0-----:R-:W-:Y:S02]  /*2330*/  HADD2.F32 R21, -RZ, R21.H0_H0 ;  /* 0x20000015ff157230 */ /* 0x001fe40000004100 */
[----:B------:R-:W-:-:S03]  /*2340*/  HADD2.F32 R9, -RZ, R9.H1_H1 ;  /* 0x30000009ff097230 */ /* 0x000fc60000004100 */
[----:B------:R-:W-:Y:S02]  /*2350*/  FFMA.FTZ R31, R8, R21, R31 ;  /* 0x00000015081f7223 */ /* 0x000fe4000001001f */
[----:B------:R-:W0:Y:S01]  /*2360*/  I2F.F16 R22, R30 ;  /* 0x0000001e00167306 */ /* 0x000e220000200c00 */
[----:B--2---:R-:W-:Y:S01]  /*2370*/  HADD2.F32 R14, -RZ, R14.H0_H0 ;  /* 0x2000000eff0e7230 */ /* 0x004fe20000004100 */
[----:B------:R-:W-:Y:S01]  /*2380*/  FFMA.FTZ R8, R12, R28, R23 ;  /* 0x0000001c0c087223 */ /* 0x000fe20000010017 */
[----:B------:R-:W-:Y:S02]  /*2390*/  HADD2.F32 R12, -RZ, R11.H0_H0 ;  /* 0x2000000bff0c7230 */ /* 0x000fe40000004100 */
[----:B------:R-:W-:Y:S01]  /*23a0*/  HADD2.F32 R11, -RZ, R17.H1_H1 ;  /* 0x30000011ff0b7230 */ /* 0x000fe20000004100 */
[----:B------:R-:W-:Y:S02]  /*23b0*/  FFMA.FTZ R14, R28, R14, R33 ;  /* 0x0000000e1c0e7223 */ /* 0x000fe40000010021 */
[----:B------:R-:W2:Y:S01]  /*23c0*/  I2F.F16 R20, R20 ;  /* 0x0000001400147306 */ /* 0x000ea20000200c00 */
[----:B-1----:R-:W-:Y:S01]  /*23d0*/  HADD2.F32 R13, -RZ, R13.H0_H0 ;  /* 0x2000000dff0d7230 */ /* 0x002fe20000004100 */
[----:B------:R-:W-:-:S04]  /*23e0*/  FFMA.FTZ R12, R9, R12, R14 ;  /* 0x0000000c090c7223 */ /* 0x000fc8000001000e */
[----:B------:R-:W-:Y:S01]  /*23f0*/  FFMA.FTZ R13, R28, R13, R19 ;  /* 0x0000000d1c0d7223 */ /* 0x000fe20000010013 */
[----:B------:R-:W-:Y:S01]  /*2400*/  HADD2.F32 R19, -RZ, R16.H0_H0 ;  /* 0x20000010ff137230 */ /* 0x000fe20000004100 */
[----:B------:R-:W1:Y:S01]  /*2410*/  I2F.F16 R15, R15 ;  /* 0x0000000f000f7306 */ /* 0x000e620000200c00 */
[----:B0-----:R-:W-:Y:S01]  /*2420*/  HADD2.F32 R22, -RZ, R22.H0_H0 ;  /* 0x20000016ff167230 */ /* 0x001fe20000004100 */
[----:B------:R-:W-:Y:S01]  /*2430*/  FFMA.FTZ R10, R9, R10, R13 ;  /* 0x0000000a090a7223 */ /* 0x000fe2000001000d */
[----:B------:R-:W-:-:S03]  /*2440*/  HADD2.F32 R13, -RZ, R17.H0_H0 ;  /* 0x20000011ff0d7230 */ /* 0x000fc60000004100 */
[----:B------:R-:W-:Y:S01]  /*2450*/  FFMA.FTZ R22, R28, R22, R31 ;  /* 0x000000161c167223 */ /* 0x000fe2000001001f */
[----:B--2---:R-:W-:Y:S01]  /*2460*/  HADD2.F32 R20, -RZ, R20.H0_H0 ;  /* 0x20000014ff147230 */ /* 0x004fe20000004100 */
[----:B------:R-:W-:-:S04]  /*2470*/  FMUL.FTZ R10, R13, R10 ;  /* 0x0000000a0d0a7220 */ /* 0x000fc80000410000 */
[----:B------:R-:W-:Y:S01]  /*2480*/  FFMA.FTZ R8, R20, R9, R8 ;  /* 0x0000000914087223 */ /* 0x000fe20000010008 */
[----:B------:R-:W-:Y:S01]  /*2490*/  F2FP.PACK_AB R10, RZ, R10 ;  /* 0x0000000aff0a723e */ /* 0x000fe200000000ff */
[----:B-1----:R-:W-:Y:S02]  /*24a0*/  HADD2.F32 R14, -RZ, R15.H0_H0 ;  /* 0x2000000fff0e7230 */ /* 0x002fe40000004100 */
[----:B------:R-:W-:Y:S01]  /*24b0*/  FMUL.FTZ R8, R11, R8 ;  /* 0x000000080b087220 */ /* 0x000fe20000410000 */
[----:B------:R-:W-:Y:S02]  /*24c0*/  HADD2.F32 R15, -RZ, R16.H1_H1 ;  /* 0x30000010ff0f7230 */ /* 0x000fe40000004100 */
[----:B------:R-:W-:Y:S02]  /*24d0*/  FFMA.FTZ R14, R9, R14, R22 ;  /* 0x0000000e090e7223 */ /* 0x000fe40000010016 */
[----:B------:R-:W-:Y:S01]  /*24e0*/  F2FP.PACK_AB R8, RZ, R8 ;  /* 0x00000008ff08723e */ /* 0x000fe200000000ff */
[----:B------:R-:W-:-:S02]  /*24f0*/  FMUL.FTZ R12, R15, R12 ;  /* 0x0000000c0f0c7220 */ /* 0x000fc40000410000 */
[----:B------:R-:W-:Y:S01]  /*2500*/  FMUL.FTZ R14, R19, R14 ;  /* 0x0000000e130e7220 */ /* 0x000fe20000410000 */
[----:B------:R-:W-:Y:S02]  /*2510*/  PRMT R8, R8, 0x5410, R10 ;  /* 0x0000541008087816 */ /* 0x000fe4000000000a */
[----:B------:R-:W-:Y:S02]  /*2520*/  F2FP.PACK_AB R12, RZ, R12 ;  /* 0x0000000cff0c723e */ /* 0x000fe400000000ff */
[----:B------:R-:W-:Y:S02]  /*2530*/  F2FP.PACK_AB R14, RZ, R14 ;  /* 0x0000000eff0e723e */ /* 0x000fe400000000ff */
[----:B------:R-:W-:Y:S02]  /*2540*/  HFMA2.MMA R6, R8, 1, 1, R6 ;  /* 0x3c003c0008067835 */ /* 0x000fe40000000006 */
[----:B------:R-:W-:-:S05]  /*2550*/  PRMT R12, R12, 0x5410, R14 ;  /* 0x000054100c0c7816 */ /* 0x000fca000000000e */
[----:B------:R-:W-:Y:S02]  /*2560*/  HADD2 R3, R12, R3 ;  /* 0x000000030c037230 */ /* 0x000fe40000000000 */
.L_x_4486:
[----:B-----5:R0:W5:Y:S01]  /*2570*/  LDG.E.128.CONSTANT R8, [R26.64] ;  /* 0x000000061a087981 */ /* 0x020162000c1e9d00 */
[----:B------:R-:W-:-:S04]  /*2580*/  IMAD.WIDE R24, R18, 0x8, R24 ;  /* 0x0000000812187825 */ /* 0x000fc800078e0218 */
[----:B------:R-:W-:Y:S01]  /*2590*/  IMAD.WIDE R22, R18, 0x8, R26 ;  /* 0x0000000812167825 */ /* 0x000fe200078e021a */
[----:B------:R-:W-:Y:S05]  /*25a0*/  @P2 BRA `(.L_x_4487) ;  /* 0x00000c3000002947 */ /* 0x000fea0003800000 */
[----:B------:R-:W2:Y:S01]  /*25b0*/  LDG.E.128.CONSTANT R12, [R24.64] ;  /* 0x00000006180c7981 */ /* 0x000ea2000c1e9d00 */
[----:B0----5:R-:W-:Y:S02]  /*25c0*/  LOP3.LUT R26, R9, 0xff, RZ, 0xc0, !PT ;  /* 0x000000ff091a7812 */ /* 0x021fe400078ec0ff */
[----:B------:R-:W-:Y:S01]  /*25d0*/  LOP3.LUT R19, R8, 0xff, RZ, 0xc0, !PT ;  /* 0x000000ff08137812 */ /* 0x000fe200078ec0ff */
[----:B------:R-:W0:Y:S01]  /*25e0*/  LDS.64 R20, [UR4+0x20] ;  /* 0x00002004ff147984 */ /* 0x000e220008000a00 */
[----:B------:R-:W-:Y:S02]  /*25f0*/  IADD3 R35, R26, -0x80, RZ ;  /* 0xffffff801a237810 */ /* 0x000fe40007ffe0ff */
[----:B------:R-:W-:Y:S02]  /*2600*/  LOP3.LUT R26, R10, 0xff, RZ, 0xc0, !PT ;  /* 0x000000ff0a1a7812 */ /* 0x000fe400078ec0ff */
[----:B------:R-:W-:-:S02]  /*2610*/  IADD3 R19, R19, -0x80, RZ ;  /* 0xffffff8013137810 */ /* 0x000fc40007ffe0ff */
        /* <DEDUP_REMOVED lines=188> */
.L_x_4487:
[----:B-----5:R1:W5:Y:S01]  /*31e0*/  LDG.E.128.CONSTANT R8, [R22.64] ;  /* 0x0000000616087981 */ /* 0x020362000c1e9d00 */
        /* <DEDUP_REMOVED lines=10> */
[----:B------:R-:W3:Y:S01]  /*3290*/  I2F.F16 R35, R35 ;  /* 0x0000002300237306 */ /* 0x000ee20000200c00 */
[----:B------:R-:W-:Y:S02]  /*32a0*/  SHF.R.U32.HI R26, RZ, 0x8, R8 ;  /* 0x00000008ff1a7819 */ /* 0x000fe40000011608 */
[----:B------:R-:W-:Y:S02]  /*32b0*/  LOP3.LUT R28, R11, 0xff, RZ, 0xc0, !PT ;  /* 0x000000ff0b1c7812 */ /* 0x000fe400078ec0ff */
[----:B------:R-:W-:Y:S02]  /*32c0*/  LOP3.LUT R26, R26, 0xff, RZ, 0xc0, !PT ;  /* 0x000000ff1a1a7812 */ /* 0x000fe400078ec0ff */
[----:B------:R-:W-:Y:S01]  /*32d0*/  SHF.R.U32.HI R32, RZ, 0x8, R11 ;  /* 0x00000008ff207819 */ /* 0x000fe2000001160b */
[----:B------:R4:W1:Y:S01]  /*32e0*/  I2F.F16 R27, R19 ;  /* 0x00000013001b7306 */ /* 0x0008620000200c00 */
[----:B------:R-:W-:-:S02]  /*32f0*/  IADD3 R30, R26, -0x80, RZ ;  /* 0xffffff801a1e7810 */ /* 0x000fc40007ffe0ff */
[----:B------:R-:W-:Y:S02]  /*3300*/  SHF.R.U32.HI R26, RZ, 0x8, R10 ;  /* 0x00000008ff1a7819 */ /* 0x000fe4000001160a */
[----:B------:R-:W-:Y:S02]  /*3310*/  IADD3 R28, R28, -0x80, RZ ;  /* 0xffffff801c1c7810 */ /* 0x000fe40007ffe0ff */
[----:B------:R-:W-:Y:S01]  /*3320*/  LOP3.LUT R26, R26, 0xff, RZ, 0xc0, !PT ;  /* 0x000000ff1a1a7812 */ /* 0x000fe200078ec0ff */
[----:B------:R-:W0:Y:S01]  /*3330*/  I2F.F16 R30, R30 ;  /* 0x0000001e001e7306 */ /* 0x000e220000200c00 */
[----:B----4-:R-:W-:Y:S01]  /*3340*/  SHF.R.U32.HI R19, RZ, 0x8, R9 ;  /* 0x00000008ff137819 */ /* 0x010fe20000011609 */
[----:B---3--:R-:W-:Y:S01]  /*3350*/  HADD2.F32 R35, -RZ, R35.H0_H0 ;  /* 0x20000023ff237230 */ /* 0x008fe20000004100 */
[----:B------:R-:W-:Y:S02]  /*3360*/  LOP3.LUT R32, R32, 0xff, RZ, 0xc0, !PT ;  /* 0x000000ff20207812 */ /* 0x000fe400078ec0ff */
[----:B------:R-:W-:-:S03]  /*3370*/  LOP3.LUT R19, R19, 0xff, RZ, 0xc0, !PT ;  /* 0x000000ff13137812 */ /* 0x000fc600078ec0ff */
[----:B------:R3:W4:Y:S01]  /*3380*/  I2F.F16 R31, R28 ;  /* 0x0000001c001f7306 */ /* 0x0007220000200c00 */
[----:B------:R-:W-:Y:S01]  /*3390*/  IADD3 R29, R19, -0x80, RZ ;  /* 0xffffff80131d7810 */ /* 0x000fe20007ffe0ff */
[----:B-1----:R-:W-:Y:S01]  /*33a0*/  HADD2.F32 R27, -RZ, R27.H0_H0 ;  /* 0x2000001bff1b7230 */ /* 0x002fe20000004100 */
[----:B------:R-:W-:-:S05]  /*33b0*/  IADD3 R19, R26, -0x80, RZ ;  /* 0xffffff801a137810 */ /* 0x000fca0007ffe0ff */
[----:B------:R-:W1:Y:S01]  /*33c0*/  I2F.F16 R33, R33 ;  /* 0x0000002100217306 */ /* 0x000e620000200c00 */
[--C-:B0-----:R-:W-:Y:S02]  /*33d0*/  HADD2.F32 R26, -RZ, R20.reuse.H0_H0 ;  /* 0x20000014ff1a7230 */ /* 0x101fe40000004100 */
[----:B---3--:R-:W-:Y:S01]  /*33e0*/  HADD2.F32 R28, -RZ, R20.H1_H1 ;  /* 0x30000014ff1c7230 */ /* 0x008fe20000004100 */
[----:B------:R-:W-:Y:S01]  /*33f0*/  IADD3 R20, R32, -0x80, RZ ;  /* 0xffffff8020147810 */ /* 0x000fe20007ffe0ff */
[----:B------:R-:W-:Y:S01]  /*3400*/  HADD2.F32 R30, -RZ, R30.H0_H0 ;  /* 0x2000001eff1e7230 */ /* 0x000fe20000004100 */
[----:B------:R-:W-:Y:S02]  /*3410*/  FFMA.FTZ R27, R27, R26, RZ ;  /* 0x0000001a1b1b7223 */ /* 0x000fe400000100ff */
[----:B------:R-:W0:Y:S01]  /*3420*/  I2F.F16 R19, R19 ;  /* 0x0000001300137306 */ /* 0x000e220000200c00 */
[----:B----4-:R-:W-:Y:S01]  /*3430*/  HADD2.F32 R31, -RZ, R31.H0_H0 ;  /* 0x2000001fff1f7230 */ /* 0x010fe20000004100 */
[----:B------:R-:W-:-:S02]  /*3440*/  FFMA.FTZ R27, R30, R28, R27 ;  /* 0x0000001c1e1b7223 */ /* 0x000fc4000001001b */
[C---:B------:R-:W-:Y:S02]  /*3450*/  FFMA.FTZ R32, R26.reuse, R35, RZ ;  /* 0x000000231a207223 */ /* 0x040fe400000100ff */
[----:B------:R-:W-:Y:S02]  /*3460*/  FFMA.FTZ R31, R26, R31, RZ ;  /* 0x0000001f1a1f7223 */ /* 0x000fe400000100ff */
[----:B------:R-:W3:Y:S01]  /*3470*/  I2F.F16 R20, R20 ;  /* 0x0000001400147306 */ /* 0x000ee20000200c00 */
[----:B-1----:R-:W-:-:S05]  /*3480*/  HADD2.F32 R33, -RZ, R33.H0_H0 ;  /* 0x20000021ff217230 */ /* 0x002fca0000004100 */
[----:B------:R-:W-:Y:S01]  /*3490*/  FFMA.FTZ R33, R26, R33, RZ ;  /* 0x000000211a217223 */ /* 0x000fe200000100ff */
[----:B------:R-:W-:Y:S01]  /*34a0*/  SHF.R.U32.HI R26, RZ, 0x10, R8 ;  /* 0x00000010ff1a7819 */ /* 0x000fe20000011608 */
[----:B------:R-:W1:Y:S01]  /*34b0*/  I2F.F16 R29, R29 ;  /* 0x0000001d001d7306 */ /* 0x000e620000200c00 */
[----:B0-----:R-:W-:Y:S01]  /*34c0*/  HADD2.F32 R30, -RZ, R19.H0_H0 ;  /* 0x20000013ff1e7230 */ /* 0x001fe20000004100 */
[----:B------:R-:W-:Y:S02]  /*34d0*/  LEA.HI R19, R8, 0xffffff80, RZ, 0x8 ;  /* 0xffffff8008137811 */ /* 0x000fe400078f40ff */
[----:B------:R-:W-:Y:S02]  /*34e0*/  SHF.R.U32.HI R8, RZ, 0x10, R9 ;  /* 0x00000010ff087819 */ /* 0x000fe40000011609 */
[----:B------:R-:W-:Y:S01]  /*34f0*/  LOP3.LUT R26, R26, 0xff, RZ, 0xc0, !PT ;  /* 0x000000ff1a1a7812 */ /* 0x000fe200078ec0ff */
[----:B------:R-:W-:Y:S01]  /*3500*/  FFMA.FTZ R33, R28, R30, R33 ;  /* 0x0000001e1c217223 */ /* 0x000fe20000010021 */
[----:B---3--:R-:W-:Y:S01]  /*3510*/  HADD2.F32 R20, -RZ, R20.H0_H0 ;  /* 0x20000014ff147230 */ /* 0x008fe20000004100 */
[----:B------:R-:W-:Y:S01]  /*3520*/  LOP3.LUT R8, R8, 0xff, RZ, 0xc0, !PT ;  /* 0x000000ff08087812 */ /* 0x000fe200078ec0ff */
[----:B------:R-:W-:Y:S01]  /*3530*/  I2F.F16 R19, R19 ;  /* 0x0000001300137306 */ /* 0x000fe20000200c00 */
[----:B------:R-:W-:-:S02]  /*3540*/  IADD3 R26, R26, -0x80, RZ ;  /* 0xffffff801a1a7810 */ /* 0x000fc40007ffe0ff */
[----:B------:R-:W-:Y:S01]  /*3550*/  FFMA.FTZ R31, R28, R20, R31 ;  /* 0x000000141c1f7223 */ /* 0x000fe2000001001f */
[----:B------:R-:W-:Y:S02]  /*3560*/  SHF.R.U32.HI R20, RZ, 0x10, R10 ;  /* 0x00000010ff147819 */ /* 0x000fe4000001160a */
[----:B------:R-:W-:Y:S01]  /*3570*/  IADD3 R30, R8, -0x80, RZ ;  /* 0xffffff80081e7810 */ /* 0x000fe20007ffe0ff */
[----:B-1----:R-:W-:Y:S01]  /*3580*/  HADD2.F32 R29, -RZ, R29.H0_H0 ;  /* 0x2000001dff1d7230 */ /* 0x002fe20000004100 */
        /* <DEDUP_REMOVED lines=139> */
.L_x_4488:
[----:B------:R-:W-:Y:S01]  /*3e40*/  IADD3 R2, R2, 0x20, RZ ;  /* 0x0000002002027810 */ /* 0x000fe20007ffe0ff */
[----:B------:R-:W-:Y:S01]  /*3e50*/  IMAD.WIDE R34, R18, 0x8, R24 ;  /* 0x0000000812227825 */ /* 0x000fe200078e0218 */
[----:B------:R-:W-:Y:S02]  /*3e60*/  UIADD3 UR4, UR4, 0x40, URZ ;  /* 0x0000004004047890 */ /* 0x000fe4000fffe03f */
[----:B------:R-:W-:Y:S01]  /*3e70*/  ISETP.GE.AND P0, PT, R2, c[0x0][0x1a8], PT ;  /* 0x00006a0002007a0c */ /* 0x000fe20003f06270 */
[----:B------:R-:W-:Y:S01]  /*3e80*/  IMAD.WIDE R18, R18, 0x8, R22 ;  /* 0x0000000812127825 */ /* 0x000fe200078e0216 */
[----:B------:R-:W-:-:S03]  /*3e90*/  ISETP.LT.AND P2, PT, R2, R7, PT ;  /* 0x000000070200720c */ /* 0x000fc60003f41270 */
[----:B-----5:R-:W-:Y:S02]  /*3ea0*/  IMAD.MOV.U32 R8, RZ, RZ, R18 ;  /* 0x000000ffff087224 */ /* 0x020fe400078e0012 */
[----:B------:R-:W-:-:S08]  /*3eb0*/  IMAD.MOV.U32 R9, RZ, RZ, R19 ;  /* 0x000000ffff097224 */ /* 0x000fd000078e0013 */
[----:B------:R-:W-:Y:S05]  /*3ec0*/  @!P0 BRA P2, `(.L_x_4489) ;  /* 0xffffccb000008947 */ /* 0x000fea000103ffff */
.L_x_4484:
[----:B------:R-:W-:Y:S05]  /*3ed0*/  @P1 EXIT ;  /* 0x000000000000194d */ /* 0x000fea0003800000 */
[----:B------:R-:W2:Y:S04]  /*3ee0*/  S2R R2, SR_CTAID.X ;  /* 0x0000000000027919 */ /* 0x000ea80000002500 */
[----:B------:R-:W2:Y:S04]  /*3ef0*/  S2R R5, SR_TID.X ;  /* 0x0000000000057919 */ /* 0x000ea80000002100 */
[----:B------:R-:W3:Y:S01]  /*3f00*/  S2R R7, SR_CTAID.Y ;  /* 0x0000000000077919 */ /* 0x000ee20000002600 */
[----:B--2---:R-:W-:Y:S02]  /*3f10*/  IMAD R2, R2, 0x40, R5 ;  /* 0x0000004002027824 */ /* 0x004fe400078e0205 */
[----:B------:R-:W-:-:S02]  /*3f20*/  IMAD.MOV.U32 R5, RZ, RZ, 0x2 ;  /* 0x00000002ff057424 */ /* 0x000fc400078e00ff */
[----:B------:R-:W-:-:S04]  /*3f30*/  IMAD.SHL.U32 R2, R2, 0x4, RZ ;  /* 0x0000000402027824 */ /* 0x000fc800078e00ff */
[----:B---3--:R-:W-:Y:S01]  /*3f40*/  IMAD R4, R7, c[0x0][0x18c], R2 ;  /* 0x0000630007047a24 */ /* 0x008fe200078e0202 */
[----:B------:R-:W-:-:S03]  /*3f50*/  HMUL2 R7, R6, R0.H0_H0 ;  /* 0x2000000006077232 */ /* 0x000fc60000000000 */
[----:B------:R-:W-:-:S05]  /*3f60*/  IMAD.WIDE R4, R5, R4, c[0x0][0x180] ;  /* 0x0000600005047625 */ /* 0x000fca00078e0204 */
[----:B------:R-:W2:Y:S01]  /*3f70*/  ATOM.E.ADD.F16x2.RN.STRONG.GPU P0, RZ, [R4.64], R7 ;  /* 0x0000000704ff798a */ /* 0x000ea2000810e9c6 */
[----:B------:R-:W-:Y:S01]  /*3f80*/  BSSY B0, `(.L_x_4490) ;  /* 0x000000f000007945 */ /* 0x000fe20003800000 */
[----:B------:R-:W-:Y:S01]  /*3f90*/  HMUL2 R9, R3, R0.H0_H0 ;  /* 0x2000000003097232 */ /* 0x000fe20000000000 */
[----:B--2---:R-:W-:Y:S05]  /*3fa0*/  @P0 BRA `(.L_x_4491) ;  /* 0x000000c000000947 */ /* 0x004fea0003800000 */
[----:B------:R-:W2:Y:S02]  /*3fb0*/  QSPC.E.S P0, RZ, [R4] ;  /* 0x0000000004ff73aa */ /* 0x000ea40000000500 */
[----:B--2---:R-:W-:Y:S05]  /*3fc0*/  @!P0 BRA `(.L_x_4492) ;  /* 0x0000007000008947 */ /* 0x004fea0003800000 */
[----:B------:R-:W-:-:S05]  /*3fd0*/  LOP3.LUT R0, R4, 0xffffff, RZ, 0xc0, !PT ;  /* 0x00ffffff04007812 */ /* 0x000fca00078ec0ff */
.L_x_4493:
[----:B------:R-:W2:Y:S02]  /*3fe0*/  LDS R2, [R0] ;  /* 0x0000000000027984 */ /* 0x000ea40000000800 */
[----:B--2---:R-:W-:-:S10]  /*3ff0*/  HFMA2.MMA R3, R2, 1, 1, R7 ;  /* 0x3c003c0002037835 */ /* 0x004fd40000000007 */
[----:B------:R-:W2:Y:S02]  /*4000*/  ATOMS.CAST.SPIN R3, [R0], R2, R3 ;  /* 0x000000020003738d */ /* 0x000ea40001800003 */
[----:B--2---:R-:W-:-:S13]  /*4010*/  ISETP.EQ.U32.AND P0, PT, R3, 0x1, PT ;  /* 0x000000010300780c */ /* 0x004fda0003f02070 */
[----:B------:R-:W-:Y:S05]  /*4020*/  @!P0 BRA `(.L_x_4493) ;  /* 0xffffffb000008947 */ /* 0x000fea000383ffff */
[----:B------:R-:W-:Y:S05]  /*4030*/  BRA `(.L_x_4491) ;  /* 0x0000003000007947 */ /* 0x000fea0003800000 */
.L_x_4492:
[----:B------:R-:W2:Y:S02]  /*4040*/  LD.E R0, [R4.64] ;  /* 0x0000000604007980 */ /* 0x000ea4000c101900 */
[----:B--2---:R-:W-:-:S05]  /*4050*/  IMAD.IADD R3, R7, 0x1, R0 ;  /* 0x0000000107037824 */ /* 0x004fca00078e0200 */
[----:B------:R2:W-:Y:S02]  /*4060*/  ST.E [R4.64], R3 ;  /* 0x0000000304007985 */ /* 0x0005e4000c101906 */
.L_x_4491:
[----:B------:R-:W-:Y:S05]  /*4070*/  BSYNC B0 ;  /* 0x0000000000007941 */ /* 0x000fea0003800000 */
.L_x_4490:
[----:B------:R-:W3:Y:S02]  /*4080*/  ATOM.E.ADD.F16x2.RN.STRONG.GPU P0, RZ, [R4.64+0x4], R9 ;  /* 0x0000040904ff798a */ /* 0x000ee4000810e9c6 */
[----:B---3--:R-:W-:Y:S05]  /*4090*/  @P0 EXIT ;  /* 0x000000000000094d */ /* 0x008fea0003800000 */
[----:B------:R-:W3:Y:S02]  /*40a0*/  QSPC.E.S P0, RZ, [R4+0x4] ;  /* 0x0000040004ff73aa */ /* 0x000ee40000000500 */
[----:B---3--:R-:W-:Y:S05]  /*40b0*/  @!P0 BRA `(.L_x_4494) ;  /* 0x0000008000008947 */ /* 0x008fea0003800000 */
[----:B--2---:R-:W-:-:S04]  /*40c0*/  IADD3 R4, R4, 0x4, RZ ;  /* 0x0000000404047810 */ /* 0x004fc80007ffe0ff */
[----:B------:R-:W-:-:S05]  /*40d0*/  LOP3.LUT R4, R4, 0xffffff, RZ, 0xc0, !PT ;  /* 0x00ffffff04047812 */ /* 0x000fca00078ec0ff */
.L_x_4495:
[----:B------:R-:W2:Y:S02]  /*40e0*/  LDS R2, [R4] ;  /* 0x0000000004027984 */ /* 0x000ea40000000800 */
[----:B--2---:R-:W-:-:S06]  /*40f0*/  HADD2 R3, R2, R9 ;  /* 0x0000000902037230 */ /* 0x004fcc0000000000 */
[----:B------:R-:W2:Y:S02]  /*4100*/  ATOMS.CAST.SPIN R3, [R4], R2, R3 ;  /* 0x000000020403738d */ /* 0x000ea40001800003 */
[----:B--2---:R-:W-:-:S13]  /*4110*/  ISETP.EQ.U32.AND P0, PT, R3, 0x1, PT ;  /* 0x000000010300780c */ /* 0x004fda0003f02070 */
[----:B------:R-:W-:Y:S05]  /*4120*/  @!P0 BRA `(.L_x_4495) ;  /* 0xffffffb000008947 */ /* 0x000fea000383ffff */
[----:B------:R-:W-:Y:S05]  /*4130*/  EXIT ;  /* 0x000000000000794d */ /* 0x000fea0003800000 */
.L_x_4494:
[----:B------:R-:W3:Y:S02]  /*4140*/  LD.E R0, [R4.64+0x4] ;  /* 0x0000040604007980 */ /* 0x000ee4000c101900 */
[----:B--23--:R-:W-:-:S05]  /*4150*/  IMAD.IADD R3, R9, 0x1, R0 ;  /* 0x0000000109037824 */ /* 0x00cfca00078e0200 */
[----:B------:R-:W-:Y:S01]  /*4160*/  ST.E [R4.64+0x4], R3 ;  /* 0x0000040304007985 */ /* 0x000fe2000c101906 */
[----:B------:R-:W-:Y:S05]  /*4170*/  EXIT ;  /* 0x000000000000794d */ /* 0x000fea0003800000 */
.L_x_4496:
        /* <DEDUP_REMOVED lines=16> */
.L_x_4820:


//--------------------- .text._Z23gemm_half_q_half_kernelILi1ELi190ELb1ELb1ELi32EEvPK6__halfPKjS4_S2_PS0_iiiiPKtS7_iiiiiibS2_i --------------------------
	.section	.text._Z23gemm_half_q_half_kernelILi1ELi190ELb1ELb1ELi32EEvPK6__halfPKjS4_S2_PS0_iiiiPKtS7_iiiiiibS2_i,"ax",@progbits
	.sectioninfo	@"SHI_REGISTERS=56"
	.align	128
        .global         _Z23gemm_half_q_half_kernelILi1ELi190ELb1ELb1ELi32EEvPK6__halfPKjS4_S2_PS0_iiiiPKtS7_iiiiiibS2_i
        .type           _Z23gemm_half_q_half_kernelILi1ELi190ELb1ELb1ELi32EEvPK6__halfPKjS4_S2_PS0_iiiiPKtS7_iiiiiibS2_i,@function
        .size           _Z23gemm_half_q_half_kernelILi1ELi190ELb1ELb1ELi32EEvPK6__halfPKjS4_S2_PS0_iiiiPKtS7_iiiiiibS2_i,(.L_x_4821 - _Z23gemm_half_q_half_kernelILi1ELi190ELb1ELb1ELi32EEvPK6__halfPKjS4_S2_PS0_iiiiPKtS7_iiiiiibS2_i)
        .other          _Z23gemm_half_q_half_kernelILi1ELi190ELb1ELb1ELi32EEvPK6__halfPKjS4_S2_PS0_iiiiPKtS7_iiiiiibS2_i,@"STO_CUDA_ENTRY STV_DEFAULT"
_Z23gemm_half_q_half_kernelILi1ELi190ELb1ELb1ELi32EEvPK6__halfPKjS4_S2_PS0_iiiiPKtS7_iiiiiibS2_i:
.text._Z23gemm_half_q_half_kernelILi1ELi190ELb1ELb1ELi32EEvPK6__halfPKjS4_S2_PS0_iiiiPKtS7_iiiiiibS2_i:
[----:B------:R-:W-:Y:S02]  /*0000*/  IMAD.MOV.U32 R1, RZ, RZ, c[0x0][0x28] ;  /* 0x00000a00ff017624 */ /* 0x000fe400078e00ff */
[----:B------:R-:W0:Y:S01]  /*0010*/  S2R R3, SR_CTAID.Y ;  /* 0x0000000000037919 */ /* 0x000e220000002600 */
[----:B------:R-:W-:Y:S01]  /*0020*/  PRMT R0, RZ, 0x7610, R0 ;  /* 0x00007610ff007816 */ /* 0x000fe20000000000 */
[----:B------:R-:W-:Y:S01]  /*0030*/  ULDC.64 UR6, c[0x0][0x118] ;  /* 0x0000460000067ab9 */ /* 0x000fe20000000a00 */
[----:B0-----:R-:W-:-:S04]  /*0040*/  IADD3 R16, -R3, c[0x0][0x188], RZ ;  /* 0x0000620003107a10 */ /* 0x001fc80007ffe1ff */
[----:B------:R-:W-:-:S13]  /*0050*/  ISETP.GE.AND P1, PT, R16, 0x1, PT ;  /* 0x000000011000780c */ /* 0x000fda0003f26270 */
[----:B------:R-:W-:Y:S02]  /*0060*/  @P1 IMAD.MOV.U32 R4, RZ, RZ, c[0x0][0x1c8] ;  /* 0x00007200ff041624 */ /* 0x000fe400078e00ff */
[----:B------:R-:W-:-:S05]  /*0070*/  @P1 IMAD.MOV.U32 R5, RZ, RZ, c[0x0][0x1cc] ;  /* 0x00007300ff051624 */ /* 0x000fca00078e00ff */
[----:B------:R-:W2:Y:S02]  /*0080*/  @P1 LDG.E.U16 R0, [R4.64] ;  /* 0x0000000604001981 */ /* 0x000ea4000c1e1500 */
        /* <DEDUP_REMOVED lines=13> */
[----:B------:R-:W-:Y:S02]  /*0160*/  ISETP.GE.OR P0, PT, R9, R36, !P1 ;  /* 0x000000240900720c */ /* 0x000fe40004f06670 */
        /* <DEDUP_REMOVED lines=23> */
.L_x_4498:
[----:B------:R-:W-:Y:S05]  /*02e0*/  BSYNC B0 ;  /* 0x0000000000007941 */ /* 0x000fea0003800000 */
.L_x_4497:
[----:B------:R-:W-:Y:S05]  /*02f0*/  @P2 EXIT ;  /* 0x000000000000294d */ /* 0x000fea0003800000 */
[C---:B------:R-:W-:Y:S01]  /*0300*/  ISETP.GT.AND P4, PT, R29.reuse, c[0x0][0x1a8], PT ;  /* 0x00006a001d007a0c */ /* 0x040fe20003f84270 */
[----:B------:R-:W1:Y:S01]  /*0310*/  LDC.S8 R15, c[0x0][0x1c0] ;  /* 0x00007000ff0f7b82 */ /* 0x000e620000000200 */
[C---:B------:R-:W-:Y:S02]  /*0320*/  ISETP.GT.AND P6, PT, R29.reuse, c[0x0][0x1ac], PT ;  /* 0x00006b001d007a0c */ /* 0x040fe40003fc4270 */
[C---:B------:R-:W-:Y:S02]  /*0330*/  ISETP.GT.AND P5, PT, R29.reuse, c[0x0][0x1b0], PT ;  /* 0x00006c001d007a0c */ /* 0x040fe40003fa4270 */
[----:B------:R-:W-:-:S02]  /*0340*/  IMNMX R6, R29, c[0x0][0x1a8], PT ;  /* 0x00006a001d067a17 */ /* 0x000fc40003800200 */
[C---:B------:R-:W-:Y:S02]  /*0350*/  ISETP.GT.AND P2, PT, R29.reuse, c[0x0][0x1b4], PT ;  /* 0x00006d001d007a0c */ /* 0x040fe40003f44270 */
[C---:B------:R-:W-:Y:S02]  /*0360*/  ISETP.GT.AND P3, PT, R29.reuse, c[0x0][0x1b8], PT ;  /* 0x00006e001d007a0c */ /* 0x040fe40003f64270 */
[----:B------:R-:W-:Y:S02]  /*0370*/  SHF.R.S32.HI R9, RZ, 0x1f, R6 ;  /* 0x0000001fff097819 */ /* 0x000fe40000011406 */
[C---:B0-----:R-:W-:Y:S02]  /*0380*/  @P4 IMNMX R4, R29.reuse, c[0x0][0x1ac], PT ;  /* 0x00006b001d044a17 */ /* 0x041fe40003800200 */
[----:B------:R-:W-:Y:S02]  /*0390*/  @P6 IMNMX R7, R29, c[0x0][0x1b0], PT ;  /* 0x00006c001d076a17 */ /* 0x000fe40003800200 */
[----:B------:R-:W-:-:S02]  /*03a0*/  @P4 IADD3 R4, R4, -c[0x0][0x1a8], RZ ;  /* 0x80006a0004044a10 */ /* 0x000fc40007ffe0ff */
[----:B------:R-:W-:Y:S02]  /*03b0*/  LEA.HI R13, R9, R6, RZ, 0x5 ;  /* 0x00000006090d7211 */ /* 0x000fe400078f28ff */
[----:B------:R-:W-:Y:S02]  /*03c0*/  @P4 SHF.R.S32.HI R5, RZ, 0x1f, R4 ;  /* 0x0000001fff054819 */ /* 0x000fe40000011404 */
[----:B------:R-:W-:Y:S02]  /*03d0*/  @P6 IADD3 R7, R7, -c[0x0][0x1ac], RZ ;  /* 0x80006b0007076a10 */ /* 0x000fe40007ffe0ff */
[----:B------:R-:W-:Y:S02]  /*03e0*/  @P4 LEA.HI R6, R5, R4, RZ, 0x5 ;  /* 0x0000000405064211 */ /* 0x000fe400078f28ff */
[----:B------:R-:W-:Y:S02]  /*03f0*/  @P5 IMNMX R5, R29, c[0x0][0x1b4], PT ;  /* 0x00006d001d055a17 */ /* 0x000fe40003800200 */
[----:B------:R-:W-:-:S02]  /*0400*/  @P6 SHF.R.S32.HI R4, RZ, 0x1f, R7 ;  /* 0x0000001fff046819 */ /* 0x000fc40000011407 */
[----:B------:R-:W-:Y:S02]  /*0410*/  @P5 IADD3 R5, R5, -c[0x0][0x1b0], RZ ;  /* 0x80006c0005055a10 */ /* 0x000fe40007ffe0ff */
[C---:B------:R-:W-:Y:S02]  /*0420*/  @P2 IMNMX R9, R29.reuse, c[0x0][0x1b8], PT ;  /* 0x00006e001d092a17 */ /* 0x040fe40003800200 */
[----:B------:R-:W-:Y:S02]  /*0430*/  @P3 IMNMX R10, R29, c[0x0][0x1bc], PT ;  /* 0x00006f001d0a3a17 */ /* 0x000fe40003800200 */
[----:B------:R-:W-:Y:S02]  /*0440*/  @P6 LEA.HI R7, R4, R7, RZ, 0x5 ;  /* 0x0000000704076211 */ /* 0x000fe400078f28ff */
[----:B------:R-:W-:Y:S02]  /*0450*/  @P5 SHF.R.S32.HI R4, RZ, 0x1f, R5 ;  /* 0x0000001fff045819 */ /* 0x000fe40000011405 */
[----:B------:R-:W-:-:S02]  /*0460*/  @P2 IADD3 R9, R9, -c[0x0][0x1b4], RZ ;  /* 0x80006d0009092a10 */ /* 0x000fc40007ffe0ff */
[----:B------:R-:W-:Y:S02]  /*0470*/  @P3 IADD3 R11, R10, -c[0x0][0x1b8], RZ ;  /* 0x80006e000a0b3a10 */ /* 0x000fe40007ffe0ff */
[----:B------:R-:W-:Y:S02]  /*0480*/  @P5 LEA.HI R10, R4, R5, RZ, 0x5 ;  /* 0x00000005040a5211 */ /* 0x000fe400078f28ff */
[----:B------:R-:W-:Y:S01]  /*0490*/  @P2 SHF.R.S32.HI R12, RZ, 0x1f, R9 ;  /* 0x0000001fff0c2819 */ /* 0x000fe20000011409 */
[----:B------:R-:W-:Y:S01]  /*04a0*/  CS2R R4, SRZ ;  /* 0x0000000000047805 */ /* 0x000fe2000001ff00 */
[----:B------:R-:W-:Y:S02]  /*04b0*/  @P5 SHF.R.S32.HI R10, RZ, 0x5, R10 ;  /* 0x00000005ff0a5819 */ /* 0x000fe4000001140a */
[----:B-1----:R-:W-:Y:S02]  /*04c0*/  ISETP.NE.AND P0, PT, R15, RZ, PT ;  /* 0x000000ff0f00720c */ /* 0x002fe40003f05270 */
[----:B------:R-:W-:-:S02]  /*04d0*/  @P3 SHF.R.S32.HI R14, RZ, 0x1f, R11 ;  /* 0x0000001fff0e3819 */ /* 0x000fc4000001140b */
[----:B------:R-:W-:Y:S02]  /*04e0*/  @P4 SHF.R.S32.HI R6, RZ, 0x5, R6 ;  /* 0x00000005ff064819 */ /* 0x000fe40000011406 */
[----:B------:R-:W-:Y:S01]  /*04f0*/  @P2 LEA.HI R12, R12, R9, RZ, 0x5 ;  /* 0x000000090c0c2211 */ /* 0x000fe200078f28ff */
[----:B------:R-:W-:Y:S01]  /*0500*/  IMAD.MOV.U32 R9, RZ, RZ, RZ ;  /* 0x000000ffff097224 */ /* 0x000fe200078e00ff */
[----:B------:R-:W-:Y:S01]  /*0510*/  ISETP.NE.OR P0, PT, R2, RZ, !P0 ;  /* 0x000000ff0200720c */ /* 0x000fe20004705670 */
[----:B------:R-:W-:Y:S01]  /*0520*/  @P5 IMAD.SHL.U32 R9, R10, 0x4, RZ ;  /* 0x000000040a095824 */ /* 0x000fe200078e00ff */
[----:B------:R-:W-:Y:S01]  /*0530*/  @P3 LEA.HI R14, R14, R11, RZ, 0x5 ;  /* 0x0000000b0e0e3211 */ /* 0x000fe200078f28ff */
[----:B------:R-:W-:Y:S01]  /*0540*/  @P4 IMAD R5, R6, 0x6, RZ ;  /* 0x0000000606054824 */ /* 0x000fe200078e02ff */
[----:B------:R-:W-:Y:S02]  /*0550*/  @P6 SHF.R.S32.HI R7, RZ, 0x5, R7 ;  /* 0x00000005ff076819 */ /* 0x000fe40000011407 */
[----:B------:R-:W-:-:S02]  /*0560*/  SHF.R.S32.HI R10, RZ, 0x5, R13 ;  /* 0x00000005ff0a7819 */ /* 0x000fc4000001140d */
[----:B------:R-:W-:Y:S01]  /*0570*/  ISETP.LT.OR P0, PT, R16, 0x1, P0 ;  /* 0x000000011000780c */ /* 0x000fe20000701670 */
[----:B------:R-:W-:Y:S01]  /*0580*/  @P6 IMAD R4, R7, 0x5, RZ ;  /* 0x0000000507046824 */ /* 0x000fe200078e02ff */
[----:B------:R-:W-:Y:S01]  /*0590*/  @P2 SHF.R.S32.HI R12, RZ, 0x5, R12 ;  /* 0x00000005ff0c2819 */ /* 0x000fe2000001140c */
[----:B------:R-:W-:Y:S01]  /*05a0*/  IMAD R5, R10, 0x8, R5 ;  /* 0x000000080a057824 */ /* 0x000fe200078e0205 */
[----:B------:R-:W-:Y:S01]  /*05b0*/  @P3 SHF.R.S32.HI R14, RZ, 0x5, R14 ;  /* 0x00000005ff0e3819 */ /* 0x000fe2000001140e */
[----:B------:R-:W-:Y:S01]  /*05c0*/  CS2R R6, SRZ ;  /* 0x0000000000067805 */ /* 0x000fe2000001ff00 */
[----:B------:R-:W-:Y:S01]  /*05d0*/  ISETP.GE.AND P4, PT, R29, R36, PT ;  /* 0x000000241d00720c */ /* 0x000fe20003f86270 */
[----:B------:R-:W-:Y:S01]  /*05e0*/  @P2 IMAD R6, R12, 0x3, RZ ;  /* 0x000000030c062824 */ /* 0x000fe200078e02ff */
[----:B------:R-:W-:Y:S01]  /*05f0*/  IADD3 R4, R9, R5, R4 ;  /* 0x0000000509047210 */ /* 0x000fe20007ffe004 */
[----:B------:R-:W-:Y:S01]  /*0600*/  @P3 IMAD.SHL.U32 R7, R14, 0x2, RZ ;  /* 0x000000020e073824 */ /* 0x000fe200078e00ff */
[----:B------:R-:W-:-:S03]  /*0610*/  SHF.R.S32.HI R10, RZ, 0x1f, R8 ;  /* 0x0000001fff0a7819 */ /* 0x000fc60000011408 */
[----:B------:R-:W-:Y:S01]  /*0620*/  @!P0 IMAD.MOV.U32 R5, RZ, RZ, 0x2 ;  /* 0x00000002ff058424 */ /* 0x000fe200078e00ff */
[----:B------:R-:W-:Y:S01]  /*0630*/  IADD3 R6, R7, R4, R6 ;  /* 0x0000000407067210 */ /* 0x000fe20007ffe006 */
[----:B------:R-:W-:-:S04]  /*0640*/  @!P0 IMAD R4, R3, c[0x0][0x18c], R8 ;  /* 0x0000630003048a24 */ /* 0x000fc800078e0208 */
[----:B------:R-:W-:Y:S02]  /*0650*/  IMAD R9, R6, c[0x0][0x18c], RZ ;  /* 0x0000630006097a24 */ /* 0x000fe400078e02ff */
[----:B------:R-:W-:-:S03]  /*0660*/  @!P0 IMAD.WIDE R4, R4, R5, c[0x0][0x180] ;  /* 0x0000600004048625 */ /* 0x000fc600078e0205 */
[----:B------:R-:W-:Y:S02]  /*0670*/  IADD3 R25, P2, R8, R9, RZ ;  /* 0x0000000908197210 */ /* 0x000fe40007f5e0ff */
[----:B------:R-:W-:Y:S01]  /*0680*/  SHF.R.S32.HI R11, RZ, 0x1f, R9 ;  /* 0x0000001fff0b7819 */ /* 0x000fe20000011409 */
[----:B------:R0:W-:Y:S04]  /*0690*/  @!P0 STG.E.64 [R4.64], RZ ;  /* 0x000000ff04008986 */ /* 0x0001e8000c101b06 */
[----:B------:R-:W-:Y:S01]  /*06a0*/  BAR.SYNC.DEFER_BLOCKING 0x0 ;  /* 0x0000000000007b1d */ /* 0x000fe20000010000 */
[----:B------:R-:W-:Y:S01]  /*06b0*/  ISETP.GE.OR P0, PT, R29, c[0x0][0x1a8], P4 ;  /* 0x00006a001d007a0c */ /* 0x000fe20002706670 */
[----:B------:R-:W-:Y:S01]  /*06c0*/  IMAD.X R6, R11, 0x1, R10, P2 ;  /* 0x000000010b067824 */ /* 0x000fe200010e060a */
[----:B------:R-:W-:-:S03]  /*06d0*/  LEA R24, P3, R25, c[0x0][0x168], 0x2 ;  /* 0x00005a0019187a11 */ /* 0x000fc600078610ff */
[----:B------:R-:W-:Y:S05]  /*06e0*/  @P4 BRA `(.L_x_4499) ;  /* 0x0000034000004947 */ /* 0x000fea0003800000 */
[----:B0-----:R-:W-:Y:S02]  /*06f0*/  IMAD.SHL.U32 R2, R2, 0x40, RZ ;  /* 0x0000004002027824 */ /* 0x001fe400078e00ff */
        /* <DEDUP_REMOVED lines=10> */
.L_x_4500:
        /* <DEDUP_REMOVED lines=41> */
.L_x_4499:
[----:B0-----:R-:W-:Y:S01]  /*0a30*/  UMOV UR4, URZ ;  /* 0x0000003f00047c82 */ /* 0x001fe20008000000 */
[----:B------:R-:W-:Y:S02]  /*0a40*/  LEA.HI.X R25, R25, c[0x0][0x16c], R6, 0x2, P3 ;  /* 0x00005b0019197a11 */ /* 0x000fe400018f1406 */
[----:B------:R-:W-:Y:S02]  /*0a50*/  PRMT R7, RZ, 0x5410, RZ ;  /* 0x00005410ff077816 */ /* 0x000fe400000000ff */
[----:B------:R-:W-:Y:S01]  /*0a60*/  PRMT R6, RZ, 0x5410, RZ ;  /* 0x00005410ff067816 */ /* 0x000fe200000000ff */
[----:B------:R-:W-:Y:S05]  /*0a70*/  @P0 BRA `(.L_x_4501) ;  /* 0x0000321000000947 */ /* 0x000fea0003800000 */
[----:B------:R-:W-:Y:S01]  /*0a80*/  ULDC UR4, c[0x0][0x18c] ;  /* 0x0000630000047ab9 */ /* 0x000fe20000000800 */
[----:B------:R-:W-:Y:S01]  /*0a90*/  IADD3 R8, P0, P2, R8, c[0x0][0x18c], R9 ;  /* 0x0000630008087a10 */ /* 0x000fe20007a1e009 */
[----:B------:R-:W-:Y:S01]  /*0aa0*/  USHF.R.S32.HI UR4, URZ, 0x1f, UR4 ;  /* 0x0000001f3f047899 */ /* 0x000fe20008011404 */
[----:B------:R-:W-:Y:S01]  /*0ab0*/  HADD2.F32 R35, -RZ, R2.H0_H0 ;  /* 0x20000002ff237230 */ /* 0x000fe20000004100 */
[----:B------:R-:W-:Y:S01]  /*0ac0*/  PRMT R6, RZ, 0x5410, RZ ;  /* 0x00005410ff067816 */ /* 0x000fe200000000ff */
[----:B------:R-:W-:Y:S01]  /*0ad0*/  HADD2.F32 R34, -RZ, R3.H0_H0 ;  /* 0x20000003ff227230 */ /* 0x000fe20000004100 */
[----:B------:R-:W-:Y:S01]  /*0ae0*/  LEA R40, P3, R8, c[0x0][0x168], 0x2 ;  /* 0x00005a0008287a11 */ /* 0x000fe200078610ff */
[----:B------:R-:W-:Y:S01]  /*0af0*/  HADD2.F32 R32, -RZ, R4.H0_H0 ;  /* 0x20000004ff207230 */ /* 0x000fe20000004100 */
[----:B------:R-:W-:Y:S01]  /*0b00*/  IADD3.X R11, R10, UR4, R11, P0, P2 ;  /* 0x000000040a0b7c10 */ /* 0x000fe200087e440b */
[----:B------:R-:W-:Y:S01]  /*0b10*/  HADD2.F32 R28, -RZ, R5.H0_H0 ;  /* 0x20000005ff1c7230 */ /* 0x000fe20000004100 */
[----:B------:R-:W-:Y:S01]  /*0b20*/  PRMT R7, RZ, 0x5410, RZ ;  /* 0x00005410ff077816 */ /* 0x000fe200000000ff */
[----:B------:R-:W-:Y:S01]  /*0b30*/  UMOV UR4, URZ ;  /* 0x0000003f00047c82 */ /* 0x000fe20008000000 */
[----:B------:R-:W-:-:S02]  /*0b40*/  LEA.HI.X R41, R8, c[0x0][0x16c], R11, 0x2, P3 ;  /* 0x00005b0008297a11 */ /* 0x000fc400018f140b */
.L_x_4506:
[----:B------:R-:W-:Y:S02]  /*0b50*/  IMAD.MOV.U32 R33, RZ, RZ, c[0x0][0x18c] ;  /* 0x00006300ff217624 */ /* 0x000fe400078e00ff */
[----:B------:R-:W-:-:S02]  /*0b60*/  IMAD.MOV.U32 R20, RZ, RZ, R24 ;  /* 0x000000ffff147224 */ /* 0x000fc400078e0018 */
[----:B------:R-:W-:-:S04]  /*0b70*/  IMAD.MOV.U32 R21, RZ, RZ, R25 ;  /* 0x000000ffff157224 */ /* 0x000fc800078e0019 */
[----:B-----5:R-:W-:-:S06]  /*0b80*/  IMAD.WIDE R8, R33, 0x8, R20 ;  /* 0x0000000821087825 */ /* 0x020fcc00078e0214 */
[C---:B------:R-:W-:Y:S02]  /*0b90*/  IMAD.WIDE R12, R33.reuse, 0x8, R8 ;  /* 0x00000008210c7825 */ /* 0x040fe400078e0208 */
[----:B------:R-:W5:Y:S04]  /*0ba0*/  LDG.E.128.CONSTANT R8, [R8.64] ;  /* 0x0000000608087981 */ /* 0x000f68000c1e9d00 */
[----:B0-----:R-:W-:Y:S02]  /*0bb0*/  IMAD.WIDE R30, R33, 0x8, R12 ;  /* 0x00000008211e7825 */ /* 0x001fe400078e020c */
[----:B------:R-:W5:Y:S04]  /*0bc0*/  LDG.E.128.CONSTANT R12, [R12.64] ;  /* 0x000000060c0c7981 */ /* 0x000f68000c1e9d00 */
[----:B------:R0:W5:Y:S01]  /*0bd0*/  LDG.E.128.CONSTANT R16, [R30.64] ;  /* 0x000000061e107981 */ /* 0x000162000c1e9d00 */
[----:B------:R-:W-:Y:S05]  /*0be0*/  @!P1 BRA `(.L_x_4502) ;  /* 0x00000c0000009947 */ /* 0x000fea0003800000 */
[----:B------:R-:W2:Y:S04]  /*0bf0*/  LDG.E.128.CONSTANT R20, [R20.64] ;  /* 0x0000000614147981 */ /* 0x000ea8000c1e9d00 */
[----:B------:R-:W3:Y:S04]  /*0c00*/  LDG.E.128.CONSTANT R24, [R40.64] ;  /* 0x0000000628187981 */ /* 0x000ee8000c1e9d00 */
[----:B------:R-:W1:Y:S01]  /*0c10*/  LDS.64 R38, [UR4] ;  /* 0x00000004ff267984 */ /* 0x000e620008000a00 */
[----:B--2---:R-:W-:-:S02]  /*0c20*/  LOP3.LUT R44, R21, 0xff, RZ, 0xc0, !PT ;  /* 0x000000ff152c7812 */ /* 0x004fc400078ec0ff */
[----:B------:R-:W-:Y:S02]  /*0c30*/  LOP3.LUT R37, R20, 0xff, RZ, 0xc0, !PT ;  /* 0x000000ff14257812 */ /* 0x000fe400078ec0ff */
[----:B------:R-:W-:Y:S02]  /*0c40*/  IADD3 R47, R44, -0x80, RZ ;  /* 0xffffff802c2f7810 */ /* 0x000fe40007ffe0ff */
[----:B------:R-:W-:Y:S02]  /*0c50*/  LOP3.LUT R44, R22, 0xff, RZ, 0xc0, !PT ;  /* 0x000000ff162c7812 */ /* 0x000fe400078ec0ff */
[----:B------:R-:W-:Y:S02]  /*0c60*/  LOP3.LUT R45, R23, 0xff, RZ, 0xc0, !PT ;  /* 0x000000ff172d7812 */ /* 0x000fe400078ec0ff */
[----:B------:R-:W-:Y:S01]  /*0c70*/  IADD3 R44, R44, -0x80, RZ ;  /* 0xffffff802c2c7810 */ /* 0x000fe20007ffe0ff */
[----:B------:R-:W2:Y:S01]  /*0c80*/  I2F.F16 R47, R47 ;  /* 0x0000002f002f7306 */ /* 0x000ea20000200c00 */
[----:B------:R-:W-:-:S02]  /*0c90*/  SHF.R.U32.HI R48, RZ, 0x8, R21 ;  /* 0x00000008ff307819 */ /* 0x000fc40000011615 */
[----:B------:R-:W-:Y:S02]  /*0ca0*/  IADD3 R37, R37, -0x80, RZ ;  /* 0xffffff8025257810 */ /* 0x000fe40007ffe0ff */
[----:B------:R-:W-:Y:S02]  /*0cb0*/  IADD3 R45, R45, -0x80, RZ ;  /* 0xffffff802d2d7810 */ /* 0x000fe40007ffe0ff */
[----:B------:R-:W-:Y:S01]  /*0cc0*/  LOP3.LUT R48, R48, 0xff, RZ, 0xc0, !PT ;  /* 0x000000ff30307812 */ /* 0x000fe200078ec0ff */
[----:B------:R-:W4:Y:S01]  /*0cd0*/  I2F.F16 R42, R37 ;  /* 0x00000025002a7306 */ /* 0x000f220000200c00 */
[----:B------:R-:W-:Y:S02]  /*0ce0*/  SHF.R.U32.HI R46, RZ, 0x8, R20 ;  /* 0x00000008ff2e7819 */ /* 0x000fe40000011614 */
[----:B------:R-:W-:Y:S02]  /*0cf0*/  IADD3 R48, R48, -0x80, RZ ;  /* 0xffffff8030307810 */ /* 0x000fe40007ffe0ff */
[----:B------:R-:W-:-:S02]  /*0d00*/  LEA.HI R43, R20, 0xffffff80, RZ, 0x8 ;  /* 0xffffff80142b7811 */ /* 0x000fc400078f40ff */
[----:B------:R-:W-:Y:S01]  /*0d10*/  LOP3.LUT R46, R46, 0xff, RZ, 0xc0, !PT ;  /* 0x000000ff2e2e7812 */ /* 0x000fe200078ec0ff */
[----:B------:R-:W0:Y:S01]  /*0d20*/  I2F.F16 R44, R44 ;  /* 0x0000002c002c7306 */ /* 0x000e220000200c00 */
[----:B------:R-:W-:Y:S01]  /*0d30*/  SHF.R.U32.HI R20, RZ, 0x10, R20 ;  /* 0x00000010ff147819 */ /* 0x000fe20000011614 */
[----:B--2---:R-:W-:Y:S01]  /*0d40*/  HADD2.F32 R53, -RZ, R47.H0_H0 ;  /* 0x2000002fff357230 */ /* 0x004fe20000004100 */
[----:B------:R-:W-:Y:S02]  /*0d50*/  IADD3 R46, R46, -0x80, RZ ;  /* 0xffffff802e2e7810 */ /* 0x000fe40007ffe0ff */
[----:B------:R-:W-:Y:S02]  /*0d60*/  LOP3.LUT R20, R20, 0xff, RZ, 0xc0, !PT ;  /* 0x000000ff14147812 */ /* 0x000fe400078ec0ff */
[----:B------:R-:W-:Y:S01]  /*0d70*/  LEA.HI R49, R21, 0xffffff80, RZ, 0x8 ;  /* 0xffffff8015317811 */ /* 0x000fe200078f40ff */
[----:B------:R-:W2:Y:S01]  /*0d80*/  I2F.F16 R45, R45 ;  /* 0x0000002d002d7306 */ /* 0x000ea20000200c00 */
[----:B----4-:R-:W-:Y:S01]  /*0d90*/  HADD2.F32 R51, -RZ, R42.H0_H0 ;  /* 0x2000002aff337230 */ /* 0x010fe20000004100 */
[----:B------:R-:W-:Y:S01]  /*0da0*/  SHF.R.U32.HI R21, RZ, 0x10, R21 ;  /* 0x00000010ff157819 */ /* 0x000fe20000011615 */
[--C-:B-1----:R-:W-:Y:S01]  /*0db0*/  HADD2.F32 R42, -RZ, R38.reuse.H0_H0 ;  /* 0x20000026ff2a7230 */ /* 0x102fe20000004100 */
[----:B------:R-:W-:Y:S01]  /*0dc0*/  LEA.HI R52, R23, 0xffffff80, RZ, 0x8 ;  /* 0xffffff8017347811 */ /* 0x000fe200078f40ff */
[----:B------:R-:W-:Y:S01]  /*0dd0*/  HADD2.F32 R38, -RZ, R38.H1_H1 ;  /* 0x30000026ff267230 */ /* 0x000fe20000004100 */
[----:B------:R-:W-:-:S02]  /*0de0*/  LOP3.LUT R21, R21, 0xff, RZ, 0xc0, !PT ;  /* 0x000000ff15157812 */ /* 0x000fc400078ec0ff */
[----:B------:R-:W1:Y:S01]  /*0df0*/  I2F.F16 R48, R48 ;  /* 0x0000003000307306 */ /* 0x000e620000200c00 */
[----:B0-----:R-:W-:Y:S01]  /*0e00*/  HADD2.F32 R44, -RZ, R44.H0_H0 ;  /* 0x2000002cff2c7230 */ /* 0x001fe20000004100 */
[----:B------:R-:W-:Y:S01]  /*0e10*/  FFMA.FTZ R47, R51, R42, RZ ;  /* 0x0000002a332f7223 */ /* 0x000fe200000100ff */
[----:B------:R-:W-:Y:S01]  /*0e20*/  IADD3 R21, R21, -0x80, RZ ;  /* 0xffffff8015157810 */ /* 0x000fe20007ffe0ff */
[----:B--2---:R-:W-:Y:S02]  /*0e30*/  HADD2.F32 R50, -RZ, R45.H0_H0 ;  /* 0x2000002dff327230 */ /* 0x004fe40000004100 */
[C---:B------:R-:W-:Y:S02]  /*0e40*/  FFMA.FTZ R45, R42.reuse, R44, RZ ;  /* 0x0000002c2a2d7223 */ /* 0x040fe400000100ff */
[----:B------:R0:W2:Y:S01]  /*0e50*/  I2F.F16 R37, R49 ;  /* 0x0000003100257306 */ /* 0x0000a20000200c00 */
[----:B------:R-:W-:Y:S01]  /*0e60*/  FFMA.FTZ R44, R42, R50, RZ ;  /* 0x000000322a2c7223 */ /* 0x000fe200000100ff */
[----:B------:R-:W-:-:S02]  /*0e70*/  IADD3 R50, R20, -0x80, RZ ;  /* 0xffffff8014327810 */ /* 0x000fc40007ffe0ff */
[----:B------:R-:W-:Y:S01]  /*0e80*/  SHF.R.U32.HI R20, RZ, 0x8, R22 ;  /* 0x00000008ff147819 */ /* 0x000fe20000011616 */
[----:B-1----:R-:W-:-:S03]  /*0e90*/  HADD2.F32 R51, -RZ, R48.H0_H0 ;  /* 0x20000030ff337230 */ /* 0x002fc60000004100 */
[----:B------:R-:W1:Y:S01]  /*0ea0*/  I2F.F16 R46, R46 ;  /* 0x0000002e002e7306 */ /* 0x000e620000200c00 */
[----:B0-----:R-:W-:Y:S01]  /*0eb0*/  FFMA.FTZ R49, R42, R53, RZ ;  /* 0x000000352a317223 */ /* 0x001fe200000100ff */
[----:B------:R-:W-:Y:S02]  /*0ec0*/  LOP3.LUT R48, R20, 0xff, RZ, 0xc0, !PT ;  /* 0x000000ff14307812 */ /* 0x000fe400078ec0ff */
[----:B------:R-:W-:Y:S01]  /*0ed0*/  LEA.HI R42, R22, 0xffffff80, RZ, 0x8 ;  /* 0xffffff80162a7811 */ /* 0x000fe200078f40ff */
[----:B------:R-:W-:Y:S01]  /*0ee0*/  FFMA.FTZ R20, R38, R51, R49 ;  /* 0x0000003326147223 */ /* 0x000fe20000010031 */
[----:B------:R-:W-:Y:S02]  /*0ef0*/  SHF.R.U32.HI R49, RZ, 0x8, R23 ;  /* 0x00000008ff317819 */ /* 0x000fe40000011617 */
[----:B------:R-:W-:Y:S01]  /*0f00*/  IADD3 R48, R48, -0x80, RZ ;  /* 0xffffff8030307810 */ /* 0x000fe20007ffe0ff */
[----:B------:R-:W0:Y:S01]  /*0f10*/  I2F.F16 R21, R21 ;  /* 0x0000001500157306 */ /* 0x000e220000200c00 */
[----:B------:R-:W-:Y:S01]  /*0f20*/  LOP3.LUT R49, R49, 0xff, RZ, 0xc0, !PT ;  /* 0x000000ff31317812 */ /* 0x000fe200078ec0ff */
[----:B--2---:R-:W-:Y:S01]  /*0f30*/  HADD2.F32 R37, -RZ, R37.H0_H0 ;  /* 0x20000025ff257230 */ /* 0x004fe20000004100 */
[----:B------:R-:W-:-:S02]  /*0f40*/  SHF.R.U32.HI R22, RZ, 0x10, R22 ;  /* 0x00000010ff167819 */ /* 0x000fc40000011616 */
[----:B------:R-:W-:Y:S01]  /*0f50*/  IADD3 R49, R49, -0x80, RZ ;  /* 0xffffff8031317810 */ /* 0x000fe20007ffe0ff */
[----:B-1----:R-:W-:Y:S02]  /*0f60*/  HADD2.F32 R46, -RZ, R46.H0_H0 ;  /* 0x2000002eff2e7230 */ /* 0x002fe40000004100 */
[----:B------:R-:W1:Y:S01]  /*0f70*/  I2F.F16 R48, R48 ;  /* 0x0000003000307306 */ /* 0x000e620000200c00 */
[----:B------:R-:W-:Y:S02]  /*0f80*/  LOP3.LUT R22, R22, 0xff, RZ, 0xc0, !PT ;  /* 0x000000ff16167812 */ /* 0x000fe400078ec0ff */
[----:B---3--:R-:W-:Y:S01]  /*0f90*/  LEA.HI R53, R26, 0xffffff80, RZ, 0x8 ;  /* 0xffffff801a357811 */ /* 0x008fe200078f40ff */
[----:B------:R-:W-:Y:S01]  /*0fa0*/  FFMA.FTZ R46, R46, R38, R47 ;  /* 0x000000262e2e7223 */ /* 0x000fe2000001002f */
[----:B------:R-:W-:-:S03]  /*0fb0*/  IADD3 R22, R22, -0x80, RZ ;  /* 0xffffff8016167810 */ /* 0x000fc60007ffe0ff */
[----:B------:R-:W2:Y:S01]  /*0fc0*/  I2F.F16 R49, R49 ;  /* 0x0000003100317306 */ /* 0x000ea20000200c00 */
[----:B0-----:R-:W-:-:S07]  /*0fd0*/  HADD2.F32 R21, -RZ, R21.H0_H0 ;  /* 0x20000015ff157230 */ /* 0x001fce0000004100 */
[----:B------:R0:W3:Y:S01]  /*0fe0*/  I2F.F16 R47, R50 ;  /* 0x00000032002f7306 */ /* 0x0000e20000200c00 */
[----:B-1----:R-:W-:-:S05]  /*0ff0*/  HADD2.F32 R51, -RZ, R48.H0_H0 ;  /* 0x20000030ff337230 */ /* 0x002fca0000004100 */
[----:B------:R-:W-:Y:S02]  /*1000*/  FFMA.FTZ R45, R38, R51, R45 ;  /* 0x00000033262d7223 */ /* 0x000fe4000001002d */
[----:B------:R-:W1:Y:S01]  /*1010*/  I2F.F16 R22, R22 ;  /* 0x0000001600167306 */ /* 0x000e620000200c00 */
[----:B0-----:R-:W-:Y:S01]  /*1020*/  SHF.R.U32.HI R50, RZ, 0x10, R23 ;  /* 0x00000010ff327819 */ /* 0x001fe20000011617 */
[----:B--2---:R-:W-:Y:S01]  /*1030*/  HADD2.F32 R51, -RZ, R49.H0_H0 ;  /* 0x20000031ff337230 */ /* 0x004fe20000004100 */
[----:B------:R-:W-:Y:S01]  /*1040*/  LEA.HI R23, R24, 0xffffff80, RZ, 0x8 ;  /* 0xffffff8018177811 */ /* 0x000fe200078f40ff */
[----:B------:R-:W-:Y:S01]  /*1050*/  HADD2.F32 R49, -RZ, R39.H0_H0 ;  /* 0x20000027ff317230 */ /* 0x000fe20000004100 */
[----:B------:R-:W-:Y:S02]  /*1060*/  LOP3.LUT R50, R50, 0xff, RZ, 0xc0, !PT ;  /* 0x000000ff32327812 */ /* 0x000fe400078ec0ff */
[----:B------:R-:W-:Y:S01]  /*1070*/  FFMA.FTZ R38, R38, R51, R44 ;  /* 0x0000003326267223 */ /* 0x000fe2000001002c */
[----:B------:R-:W0:Y:S01]  /*1080*/  I2F.F16 R43, R43 ;  /* 0x0000002b002b7306 */ /* 0x000e220000200c00 */
[----:B------:R-:W-:Y:S01]  /*1090*/  IADD3 R50, R50, -0x80, RZ ;  /* 0xffffff8032327810 */ /* 0x000fe20007ffe0ff */
[----:B---3--:R-:W-:Y:S01]  /*10a0*/  HADD2.F32 R47, -RZ, R47.H0_H0 ;  /* 0x2000002fff2f7230 */ /* 0x008fe20000004100 */
[----:B------:R-:W-:-:S04]  /*10b0*/  LEA.HI R51, R25, 0xffffff80, RZ, 0x8 ;  /* 0xffffff8019337811 */ /* 0x000fc800078f40ff */
[----:B------:R-:W-:Y:S01]  /*10c0*/  FFMA.FTZ R46, R47, R49, R46 ;  /* 0x000000312f2e7223 */ /* 0x000fe2000001002e */
[----:B------:R1:W2:Y:S01]  /*10d0*/  I2F.F16 R48, R50 ;  /* 0x0000003200307306 */ /* 0x0002a20000200c00 */
[----:B------:R-:W-:Y:S01]  /*10e0*/  HADD2.F32 R47, -RZ, R39.H1_H1 ;  /* 0x30000027ff2f7230 */ /* 0x000fe20000004100 */
[----:B------:R-:W-:-:S06]  /*10f0*/  LOP3.LUT R39, R25, 0xff, RZ, 0xc0, !PT ;  /* 0x000000ff19277812 */ /* 0x000fcc00078ec0ff */
[----:B------:R3:W4:Y:S01]  /*1100*/  I2F.F16 R44, R52 ;  /* 0x00000034002c7306 */ /* 0x0007220000200c00 */
[----:B-1----:R-:W-:Y:S02]  /*1110*/  HADD2.F32 R50, -RZ, R22.H0_H0 ;  /* 0x20000016ff327230 */ /* 0x002fe40000004100 */
[----:B0-----:R-:W-:-:S03]  /*1120*/  HADD2.F32 R43, -RZ, R43.H0_H0 ;  /* 0x2000002bff2b7230 */ /* 0x001fc60000004100 */
[C---:B------:R-:W-:Y:S01]  /*1130*/  FFMA.FTZ R50, R49.reuse, R50, R45 ;  /* 0x0000003231327223 */ /* 0x040fe2000001002d */
[----:B--2---:R-:W-:Y:S01]  /*1140*/  HADD2.F32 R48, -RZ, R48.H0_H0 ;  /* 0x20000030ff307230 */ /* 0x004fe20000004100 */
[----:B---3--:R-:W-:Y:S01]  /*1150*/  FFMA.FTZ R52, R49, R21, R20 ;  /* 0x0000001531347223 */ /* 0x008fe20000010014 */
[----:B------:R-:W0:Y:S01]  /*1160*/  I2F.F16 R42, R42 ;  /* 0x0000002a002a7306 */ /* 0x000e220000200c00 */
[----:B------:R-:W1:Y:S01]  /*1170*/  LDS.64 R20, [UR4+0x8] ;  /* 0x00000804ff147984 */ /* 0x000e620008000a00 */
[----:B------:R-:W-:Y:S01]  /*1180*/  FFMA.FTZ R46, R43, R47, R46 ;  /* 0x0000002f2b2e7223 */ /* 0x000fe2000001002e */
[----:B------:R-:W-:Y:S01]  /*1190*/  LOP3.LUT R43, R26, 0xff, RZ, 0xc0, !PT ;  /* 0x000000ff1a2b7812 */ /* 0x000fe200078ec0ff */
[----:B------:R-:W-:Y:S01]  /*11a0*/  FFMA.FTZ R45, R49, R48, R38 ;  /* 0x00000030312d7223 */ /* 0x000fe20000010026 */
[----:B------:R-:W-:Y:S01]  /*11b0*/  LOP3.LUT R48, R24, 0xff, RZ, 0xc0, !PT ;  /* 0x000000ff18307812 */ /* 0x000fe200078ec0ff */
[----:B----4-:R-:W-:Y:S01]  /*11c0*/  HADD2.F32 R44, -RZ, R44.H0_H0 ;  /* 0x2000002cff2c7230 */ /* 0x010fe20000004100 */
[----:B------:R-:W-:Y:S01]  /*11d0*/  IADD3 R49, R39, -0x80, RZ ;  /* 0xffffff8027317810 */ /* 0x000fe20007ffe0ff */
[----:B------:R-:W2:Y:S01]  /*11e0*/  I2F.F16 R38, R53 ;  /* 0x0000003500267306 */ /* 0x000ea20000200c00 */
[----:B------:R-:W-:Y:S01]  /*11f0*/  IADD3 R48, R48, -0x80, RZ ;  /* 0xffffff8030307810 */ /* 0x000fe20007ffe0ff */
[----:B------:R-:W-:Y:S01]  /*1200*/  FFMA.FTZ R37, R47, R37, R52 ;  /* 0x000000252f257223 */ /* 0x000fe20000010034 */
[----:B------:R-:W-:Y:S01]  /*1210*/  IADD3 R43, R43, -0x80, RZ ;  /* 0xffffff802b2b7810 */ /* 0x000fe20007ffe0ff */
[----:B------:R-:W-:Y:S01]  /*1220*/  FFMA.FTZ R45, R47, R44, R45 ;  /* 0x0000002c2f2d7223 */ /* 0x000fe2000001002d */
[----:B------:R-:W-:-:S03]  /*1230*/  SHF.R.U32.HI R44, RZ, 0x8, R24 ;  /* 0x00000008ff2c7819 */ /* 0x000fc60000011618 */
[----:B------:R-:W3:Y:S01]  /*1240*/  I2F.F16 R48, R48 ;  /* 0x0000003000307306 */ /* 0x000ee20000200c00 */
[----:B0-----:R-:W-:-:S05]  /*1250*/  HADD2.F32 R39, -RZ, R42.H0_H0 ;  /* 0x2000002aff277230 */ /* 0x001fca0000004100 */
[----:B------:R-:W-:Y:S01]  /*1260*/  FFMA.FTZ R39, R47, R39, R50 ;  /* 0x000000272f277223 */ /* 0x000fe20000010032 */
[----:B------:R-:W-:Y:S01]  /*1270*/  LOP3.LUT R50, R27, 0xff, RZ, 0xc0, !PT ;  /* 0x000000ff1b327812 */ /* 0x000fe200078ec0ff */
[----:B------:R0:W4:Y:S01]  /*1280*/  I2F.F16 R42, R49 ;  /* 0x00000031002a7306 */ /* 0x0001220000200c00 */
[----:B------:R-:W-:Y:S01]  /*1290*/  LOP3.LUT R47, R44, 0xff, RZ, 0xc0, !PT ;  /* 0x000000ff2c2f7812 */ /* 0x000fe200078ec0ff */
[----:B--2---:R-:W-:Y:S02]  /*12a0*/  HADD2.F32 R38, -RZ, R38.H0_H0 ;  /* 0x20000026ff267230 */ /* 0x004fe40000004100 */
[----:B---3--:R-:W-:Y:S01]  /*12b0*/  HADD2.F32 R53, -RZ, R48.H0_H0 ;  /* 0x20000030ff357230 */ /* 0x008fe20000004100 */
[----:B0-----:R-:W-:-:S03]  /*12c0*/  SHF.R.U32.HI R49, RZ, 0x10, R24 ;  /* 0x00000010ff317819 */ /* 0x001fc60000011618 */
[----:B------:R-:W0:Y:S01]  /*12d0*/  I2F.F16 R43, R43 ;  /* 0x0000002b002b7306 */ /* 0x000e220000200c00 */
[----:B------:R-:W-:Y:S02]  /*12e0*/  IADD3 R24, R47, -0x80, RZ ;  /* 0xffffff802f187810 */ /* 0x000fe40007ffe0ff */
[----:B------:R-:W-:Y:S01]  /*12f0*/  LOP3.LUT R49, R49, 0xff, RZ, 0xc0, !PT ;  /* 0x000000ff31317812 */ /* 0x000fe200078ec0ff */
[----:B----4-:R-:W-:Y:S02]  /*1300*/  HADD2.F32 R42, -RZ, R42.H0_H0 ;  /* 0x2000002aff2a7230 */ /* 0x010fe40000004100 */
[--C-:B-1----:R-:W-:Y:S02]  /*1310*/  HADD2.F32 R48, -RZ, R20.reuse.H0_H0 ;  /* 0x20000014ff307230 */ /* 0x102fe40000004100 */
[----:B------:R1:W2:Y:S01]  /*1320*/  I2F.F16 R22, R51 ;  /* 0x0000003300167306 */ /* 0x0002a20000200c00 */
[----:B------:R-:W-:Y:S02]  /*1330*/  HADD2.F32 R20, -RZ, R20.H1_H1 ;  /* 0x30000014ff147230 */ /* 0x000fe40000004100 */
[----:B------:R-:W-:Y:S01]  /*1340*/  FFMA.FTZ R47, R53, R48, R46 ;  /* 0x00000030352f7223 */ /* 0x000fe2000001002e */
[----:B------:R-:W-:Y:S01]  /*1350*/  IADD3 R46, R49, -0x80, RZ ;  /* 0xffffff80312e7810 */ /* 0x000fe20007ffe0ff */
[----:B------:R-:W-:Y:S01]  /*1360*/  FFMA.FTZ R37, R48, R42, R37 ;  /* 0x0000002a30257223 */ /* 0x000fe20000010025 */
[----:B------:R-:W-:-:S02]  /*1370*/  SHF.R.U32.HI R49, RZ, 0x10, R25 ;  /* 0x00000010ff317819 */ /* 0x000fc40000011619 */
[----:B------:R-:W3:Y:S01]  /*1380*/  I2F.F16 R24, R24 ;  /* 0x0000001800187306 */ /* 0x000ee20000200c00 */
[----:B-1----:R-:W-:Y:S02]  /*1390*/  IADD3 R51, R50, -0x80, RZ ;  /* 0xffffff8032337810 */ /* 0x002fe40007ffe0ff */
[----:B------:R-:W-:Y:S02]  /*13a0*/  LOP3.LUT R49, R49, 0xff, RZ, 0xc0, !PT ;  /* 0x000000ff31317812 */ /* 0x000fe400078ec0ff */
[----:B------:R-:W-:Y:S02]  /*13b0*/  SHF.R.U32.HI R50, RZ, 0x8, R25 ;  /* 0x00000008ff327819 */ /* 0x000fe40000011619 */
[----:B------:R-:W-:Y:S01]  /*13c0*/  IADD3 R42, R49, -0x80, RZ ;  /* 0xffffff80312a7810 */ /* 0x000fe20007ffe0ff */
[----:B------:R-:W1:Y:S01]  /*13d0*/  I2F.F16 R44, R51 ;  /* 0x00000033002c7306 */ /* 0x000e620000200c00 */
[----:B0-----:R-:W-:Y:S01]  /*13e0*/  HADD2.F32 R49, -RZ, R43.H0_H0 ;  /* 0x2000002bff317230 */ /* 0x001fe20000004100 */
[----:B------:R-:W-:Y:S01]  /*13f0*/  LOP3.LUT R50, R50, 0xff, RZ, 0xc0, !PT ;  /* 0x000000ff32327812 */ /* 0x000fe200078ec0ff */
[----:B--2---:R-:W-:Y:S01]  /*1400*/  HADD2.F32 R22, -RZ, R22.H0_H0 ;  /* 0x20000016ff167230 */ /* 0x004fe20000004100 */
[----:B------:R-:W-:-:S02]  /*1410*/  SHF.R.U32.HI R43, RZ, 0x10, R26 ;  /* 0x00000010ff2b7819 */ /* 0x000fc4000001161a */
[----:B------:R-:W-:Y:S01]  /*1420*/  FFMA.FTZ R39, R48, R49, R39 ;  /* 0x0000003130277223 */ /* 0x000fe20000010027 */
[----:B------:R-:W-:Y:S01]  /*1430*/  IADD3 R25, R50, -0x80, RZ ;  /* 0xffffff8032197810 */ /* 0x000fe20007ffe0ff */
[----:B------:R-:W0:Y:S01]  /*1440*/  I2F.F16 R46, R46 ;  /* 0x0000002e002e7306 */ /* 0x000e220000200c00 */
[----:B------:R-:W-:Y:S01]  /*1450*/  SHF.R.U32.HI R50, RZ, 0x8, R26 ;  /* 0x00000008ff327819 */ /* 0x000fe2000001161a */
[----:B---3--:R-:W-:Y:S01]  /*1460*/  HADD2.F32 R24, -RZ, R24.H0_H0 ;  /* 0x20000018ff187230 */ /* 0x008fe20000004100 */
[----:B------:R-:W-:Y:S02]  /*1470*/  LOP3.LUT R43, R43, 0xff, RZ, 0xc0, !PT ;  /* 0x000000ff2b2b7812 */ /* 0x000fe400078ec0ff */
[----:B------:R-:W-:Y:S02]  /*1480*/  LOP3.LUT R50, R50, 0xff, RZ, 0xc0, !PT ;  /* 0x000000ff32327812 */ /* 0x000fe400078ec0ff */
[----:B------:R-:W-:Y:S01]  /*1490*/  IADD3 R43, R43, -0x80, RZ ;  /* 0xffffff802b2b7810 */ /* 0x000fe20007ffe0ff */
[----:B-1----:R-:W-:Y:S01]  /*14a0*/  HADD2.F32 R49, -RZ, R44.H0_H0 ;  /* 0x2000002cff317230 */ /* 0x002fe20000004100 */
[----:B------:R-:W-:Y:S01]  /*14b0*/  SHF.R.U32.HI R44, RZ, 0x8, R27 ;  /* 0x00000008ff2c7819 */ /* 0x000fe2000001161b */
[----:B------:R-:W1:Y:S01]  /*14c0*/  I2F.F16 R25, R25 ;  /* 0x0000001900197306 */ /* 0x000e620000200c00 */
[----:B------:R-:W-:Y:S01]  /*14d0*/  IADD3 R26, R50, -0x80, RZ ;  /* 0xffffff80321a7810 */ /* 0x000fe20007ffe0ff */
[----:B------:R-:W-:Y:S01]  /*14e0*/  FFMA.FTZ R47, R24, R20, R47 ;  /* 0x00000014182f7223 */ /* 0x000fe2000001002f */
[----:B------:R-:W-:Y:S01]  /*14f0*/  LOP3.LUT R44, R44, 0xff, RZ, 0xc0, !PT ;  /* 0x000000ff2c2c7812 */ /* 0x000fe200078ec0ff */
[----:B------:R-:W-:Y:S01]  /*1500*/  FFMA.FTZ R45, R48, R49, R45 ;  /* 0x00000031302d7223 */ /* 0x000fe2000001002d */
[----:B------:R-:W-:Y:S01]  /*1510*/  SHF.R.U32.HI R48, RZ, 0x10, R27 ;  /* 0x00000010ff307819 */ /* 0x000fe2000001161b */
[--C-:B------:R-:W-:Y:S01]  /*1520*/  HADD2.F32 R24, -RZ, R21.reuse.H0_H0 ;  /* 0x20000015ff187230 */ /* 0x100fe20000004100 */
[----:B------:R-:W-:Y:S01]  /*1530*/  IADD3 R44, R44, -0x80, RZ ;  /* 0xffffff802c2c7810 */ /* 0x000fe20007ffe0ff */
[----:B------:R-:W2:Y:S01]  /*1540*/  I2F.F16 R26, R26 ;  /* 0x0000001a001a7306 */ /* 0x000ea20000200c00 */
[----:B------:R-:W-:Y:S01]  /*1550*/  LOP3.LUT R48, R48, 0xff, RZ, 0xc0, !PT ;  /* 0x000000ff30307812 */ /* 0x000fe200078ec0ff */
[----:B0-----:R-:W-:Y:S01]  /*1560*/  HADD2.F32 R46, -RZ, R46.H0_H0 ;  /* 0x2000002eff2e7230 */ /* 0x001fe20000004100 */
[----:B------:R-:W-:Y:S01]  /*1570*/  LEA.HI R27, R27, 0xffffff80, RZ, 0x8 ;  /* 0xffffff801b1b7811 */ /* 0x000fe200078f40ff */
[----:B------:R-:W-:Y:S01]  /*1580*/  HADD2.F32 R21, -RZ, R21.H1_H1 ;  /* 0x30000015ff157230 */ /* 0x000fe20000004100 */
[----:B------:R-:W-:-:S02]  /*1590*/  IADD3 R48, R48, -0x80, RZ ;  /* 0xffffff8030307810 */ /* 0x000fc40007ffe0ff */
[----:B------:R-:W-:Y:S01]  /*15a0*/  FFMA.FTZ R46, R46, R24, R47 ;  /* 0x000000182e2e7223 */ /* 0x000fe2000001002f */
        /* <DEDUP_REMOVED lines=14> */
[----:B------:R-:W-:-:S04]  /*1690*/  FFMA.FTZ R37, R21, R22, R37 ;  /* 0x0000001615257223 */ /* 0x000fc80000010025 */
[----:B------:R-:W-:Y:S02]  /*16a0*/  FFMA.FTZ R39, R24, R43, R39 ;  /* 0x0000002b18277223 */ /* 0x000fe40000010027 */
[----:B------:R-:W2:Y:S01]  /*16b0*/  I2F.F16 R25, R27 ;  /* 0x0000001b00197306 */ /* 0x000ea20000200c00 */
[----:B0-----:R-:W-:Y:S01]  /*16c0*/  HADD2.F32 R48, -RZ, R48.H0_H0 ;  /* 0x20000030ff307230 */ /* 0x001fe20000004100 */
[----:B------:R-:W-:Y:S02]  /*16d0*/  FFMA.FTZ R39, R21, R38, R39 ;  /* 0x0000002615277223 */ /* 0x000fe40000010027 */
[----:B------:R-:W-:Y:S02]  /*16e0*/  FMUL.FTZ R37, R34, R37 ;  /* 0x0000002522257220 */ /* 0x000fe40000410000 */
[----:B------:R-:W-:Y:S01]  /*16f0*/  FFMA.FTZ R45, R24, R48, R45 ;  /* 0x00000030182d7223 */ /* 0x000fe2000001002d */
[----:B-1----:R-:W-:Y:S01]  /*1700*/  HADD2.F32 R20, -RZ, R23.H0_H0 ;  /* 0x20000017ff147230 */ /* 0x002fe20000004100 */
[----:B------:R-:W-:Y:S01]  /*1710*/  FMUL.FTZ R39, R32, R39 ;  /* 0x0000002720277220 */ /* 0x000fe20000410000 */
[----:B------:R-:W-:-:S03]  /*1720*/  F2FP.PACK_AB R37, RZ, R37 ;  /* 0x00000025ff25723e */ /* 0x000fc600000000ff */
[----:B------:R-:W-:Y:S01]  /*1730*/  FFMA.FTZ R20, R20, R21, R46 ;  /* 0x0000001514147223 */ /* 0x000fe2000001002e */
[----:B------:R-:W-:Y:S01]  /*1740*/  F2FP.PACK_AB R39, RZ, R39 ;  /* 0x00000027ff27723e */ /* 0x000fe200000000ff */
[----:B--2---:R-:W-:Y:S02]  /*1750*/  HADD2.F32 R26, -RZ, R25.H0_H0 ;  /* 0x20000019ff1a7230 */ /* 0x004fe40000004100 */
[----:B------:R-:W-:-:S03]  /*1760*/  FMUL.FTZ R20, R35, R20 ;  /* 0x0000001423147220 */ /* 0x000fc60000410000 */
        /* <DEDUP_REMOVED lines=8> */
.L_x_4502:
[----:B------:R-:W-:Y:S01]  /*17f0*/  IMAD.WIDE R40, R33, 0x8, R40 ;  /* 0x0000000821287825 */ /* 0x000fe200078e0228 */
[----:B------:R-:W-:Y:S05]  /*1800*/  @!P1 BRA `(.L_x_4503) ;  /* 0x00000bf000009947 */ /* 0x000fea0003800000 */
[----:B------:R-:W2:Y:S01]  /*1810*/  LDG.E.128.CONSTANT R20, [R40.64] ;  /* 0x0000000628147981 */ /* 0x000ea2000c1e9d00 */
[----:B-----5:R-:W-:Y:S02]  /*1820*/  LOP3.LUT R24, R8, 0xff, RZ, 0xc0, !PT ;  /* 0x000000ff08187812 */ /* 0x020fe400078ec0ff */
[----:B------:R-:W-:Y:S02]  /*1830*/  LOP3.LUT R37, R9, 0xff, RZ, 0xc0, !PT ;  /* 0x000000ff09257812 */ /* 0x000fe400078ec0ff */
[----:B------:R-:W-:Y:S02]  /*1840*/  IADD3 R43, R24, -0x80, RZ ;  /* 0xffffff80182b7810 */ /* 0x000fe40007ffe0ff */
[----:B------:R-:W1:Y:S01]  /*1850*/  LDS.64 R24, [UR4+0x10] ;  /* 0x00001004ff187984 */ /* 0x000e620008000a00 */
[----:B------:R-:W-:Y:S02]  /*1860*/  IADD3 R47, R37, -0x80, RZ ;  /* 0xffffff80252f7810 */ /* 0x000fe40007ffe0ff */
[----:B------:R-:W-:Y:S01]  /*1870*/  LOP3.LUT R37, R10, 0xff, RZ, 0xc0, !PT ;  /* 0x000000ff0a257812 */ /* 0x000fe200078ec0ff */
[----:B------:R-:W3:Y:S01]  /*1880*/  I2F.F16 R43, R43 ;  /* 0x0000002b002b7306 */ /* 0x000ee20000200c00 */
[----:B------:R-:W-:-:S02]  /*1890*/  SHF.R.U32.HI R48, RZ, 0x8, R9 ;  /* 0x00000008ff307819 */ /* 0x000fc40000011609 */
[----:B------:R-:W-:Y:S02]  /*18a0*/  IADD3 R44, R37, -0x80, RZ ;  /* 0xffffff80252c7810 */ /* 0x000fe40007ffe0ff */
[----:B------:R-:W-:Y:S02]  /*18b0*/  LOP3.LUT R37, R11, 0xff, RZ, 0xc0, !PT ;  /* 0x000000ff0b257812 */ /* 0x000fe400078ec0ff */
[----:B------:R-:W-:Y:S01]  /*18c0*/  LOP3.LUT R48, R48, 0xff, RZ, 0xc0, !PT ;  /* 0x000000ff30307812 */ /* 0x000fe200078ec0ff */
[----:B------:R-:W4:Y:S01]  /*18d0*/  I2F.F16 R47, R47 ;  /* 0x0000002f002f7306 */ /* 0x000f220000200c00 */
[----:B------:R-:W-:Y:S02]  /*18e0*/  IADD3 R45, R37, -0x80, RZ ;  /* 0xffffff80252d7810 */ /* 0x000fe40007ffe0ff */
[----:B------:R-:W-:Y:S02]  /*18f0*/  SHF.R.U32.HI R37, RZ, 0x8, R8 ;  /* 0x00000008ff257819 */ /* 0x000fe40000011608 */
[----:B------:R-:W-:-:S02]  /*1900*/  IADD3 R48, R48, -0x80, RZ ;  /* 0xffffff8030307810 */ /* 0x000fc40007ffe0ff */
[----:B------:R-:W-:Y:S01]  /*1910*/  LOP3.LUT R46, R37, 0xff, RZ, 0xc0, !PT ;  /* 0x000000ff252e7812 */ /* 0x000fe200078ec0ff */
[----:B---3--:R-:W-:Y:S01]  /*1920*/  HADD2.F32 R50, -RZ, R43.H0_H0 ;  /* 0x2000002bff327230 */ /* 0x008fe20000004100 */
[----:B------:R-:W-:Y:S01]  /*1930*/  LEA.HI R42, R9, 0xffffff80, RZ, 0x8 ;  /* 0xffffff80092a7811 */ /* 0x000fe200078f40ff */
[----:B------:R-:W3:Y:S01]  /*1940*/  I2F.F16 R44, R44 ;  /* 0x0000002c002c7306 */ /* 0x000ee20000200c00 */
[----:B------:R-:W-:Y:S02]  /*1950*/  IADD3 R46, R46, -0x80, RZ ;  /* 0xffffff802e2e7810 */ /* 0x000fe40007ffe0ff */
[----:B------:R-:W-:Y:S02]  /*1960*/  SHF.R.U32.HI R9, RZ, 0x10, R9 ;  /* 0x00000010ff097819 */ /* 0x000fe40000011609 */
[----:B------:R-:W-:Y:S01]  /*1970*/  LEA.HI R27, R8, 0xffffff80, RZ, 0x8 ;  /* 0xffffff80081b7811 */ /* 0x000fe200078f40ff */
[----:B----4-:R-:W-:Y:S01]  /*1980*/  HADD2.F32 R52, -RZ, R47.H0_H0 ;  /* 0x2000002fff347230 */ /* 0x010fe20000004100 */
[----:B------:R-:W-:Y:S01]  /*1990*/  LOP3.LUT R9, R9, 0xff, RZ, 0xc0, !PT ;  /* 0x000000ff09097812 */ /* 0x000fe200078ec0ff */
[----:B------:R-:W4:Y:S01]  /*19a0*/  I2F.F16 R46, R46 ;  /* 0x0000002e002e7306 */ /* 0x000f220000200c00 */
[----:B------:R-:W-:-:S02]  /*19b0*/  SHF.R.U32.HI R8, RZ, 0x10, R8 ;  /* 0x00000010ff087819 */ /* 0x000fc40000011608 */
[----:B------:R-:W-:Y:S02]  /*19c0*/  LEA.HI R26, R10, 0xffffff80, RZ, 0x8 ;  /* 0xffffff800a1a7811 */ /* 0x000fe400078f40ff */
[----:B------:R-:W-:Y:S02]  /*19d0*/  LOP3.LUT R8, R8, 0xff, RZ, 0xc0, !PT ;  /* 0x000000ff08087812 */ /* 0x000fe400078ec0ff */
[----:B------:R-:W-:Y:S01]  /*19e0*/  LEA.HI R39, R11, 0xffffff80, RZ, 0x8 ;  /* 0xffffff800b277811 */ /* 0x000fe200078f40ff */
[----:B------:R-:W0:Y:S01]  /*19f0*/  I2F.F16 R48, R48 ;  /* 0x0000003000307306 */ /* 0x000e220000200c00 */
[----:B---3--:R-:W-:Y:S01]  /*1a00*/  HADD2.F32 R44, -RZ, R44.H0_H0 ;  /* 0x2000002cff2c7230 */ /* 0x008fe20000004100 */
[----:B------:R-:W-:Y:S01]  /*1a10*/  IADD3 R8, R8, -0x80, RZ ;  /* 0xffffff8008087810 */ /* 0x000fe20007ffe0ff */
[--C-:B-1----:R-:W-:Y:S02]  /*1a20*/  HADD2.F32 R43, -RZ, R24.reuse.H0_H0 ;  /* 0x20000018ff2b7230 */ /* 0x102fe40000004100 */
[----:B------:R-:W-:-:S02]  /*1a30*/  HADD2.F32 R24, -RZ, R24.H1_H1 ;  /* 0x30000018ff187230 */ /* 0x000fc40000004100 */
[----:B----4-:R-:W-:Y:S01]  /*1a40*/  HADD2.F32 R46, -RZ, R46.H0_H0 ;  /* 0x2000002eff2e7230 */ /* 0x010fe20000004100 */
[----:B------:R-:W-:Y:S01]  /*1a50*/  FFMA.FTZ R47, R50, R43, RZ ;  /* 0x0000002b322f7223 */ /* 0x000fe200000100ff */
[----:B------:R-:W1:Y:S03]  /*1a60*/  I2F.F16 R45, R45 ;  /* 0x0000002d002d7306 */ /* 0x000e660000200c00 */
[----:B------:R-:W-:Y:S01]  /*1a70*/  FFMA.FTZ R47, R46, R24, R47 ;  /* 0x000000182e2f7223 */ /* 0x000fe2000001002f */
[----:B------:R-:W-:Y:S02]  /*1a80*/  IADD3 R46, R9, -0x80, RZ ;  /* 0xffffff80092e7810 */ /* 0x000fe40007ffe0ff */
[--C-:B------:R-:W-:Y:S01]  /*1a90*/  SHF.R.U32.HI R9, RZ, 0x8, R10.reuse ;  /* 0x00000008ff097819 */ /* 0x100fe2000001160a */
[----:B0-----:R-:W-:Y:S01]  /*1aa0*/  HADD2.F32 R48, -RZ, R48.H0_H0 ;  /* 0x20000030ff307230 */ /* 0x001fe20000004100 */
[----:B------:R-:W-:Y:S01]  /*1ab0*/  SHF.R.U32.HI R10, RZ, 0x10, R10 ;  /* 0x00000010ff0a7819 */ /* 0x000fe2000001160a */
[----:B------:R-:W-:Y:S01]  /*1ac0*/  I2F.F16 R8, R8 ;  /* 0x0000000800087306 */ /* 0x000fe20000200c00 */
[----:B------:R-:W-:-:S04]  /*1ad0*/  LOP3.LUT R9, R9, 0xff, RZ, 0xc0, !PT ;  /* 0x000000ff09097812 */ /* 0x000fc800078ec0ff */
[----:B------:R-:W-:Y:S01]  /*1ae0*/  IADD3 R9, R9, -0x80, RZ ;  /* 0xffffff8009097810 */ /* 0x000fe20007ffe0ff */
[----:B-1----:R-:W-:Y:S01]  /*1af0*/  HADD2.F32 R51, -RZ, R45.H0_H0 ;  /* 0x2000002dff337230 */ /* 0x002fe20000004100 */
[C---:B------:R-:W-:Y:S01]  /*1b00*/  FFMA.FTZ R45, R43.reuse, R44, RZ ;  /* 0x0000002c2b2d7223 */ /* 0x040fe200000100ff */
[----:B------:R-:W-:Y:S03]  /*1b10*/  I2F.F16 R46, R46 ;  /* 0x0000002e002e7306 */ /* 0x000fe60000200c00 */
[----:B------:R-:W-:Y:S01]  /*1b20*/  FFMA.FTZ R44, R43, R51, RZ ;  /* 0x000000332b2c7223 */ /* 0x000fe200000100ff */
[----:B------:R-:W-:-:S04]  /*1b30*/  SHF.R.U32.HI R51, RZ, 0x10, R11 ;  /* 0x00000010ff337819 */ /* 0x000fc8000001160b */
[----:B------:R-:W-:Y:S01]  /*1b40*/  I2F.F16 R9, R9 ;  /* 0x0000000900097306 */ /* 0x000fe20000200c00 */
[----:B------:R-:W-:-:S04]  /*1b50*/  LOP3.LUT R51, R51, 0xff, RZ, 0xc0, !PT ;  /* 0x000000ff33337812 */ /* 0x000fc800078ec0ff */
[----:B------:R-:W-:-:S03]  /*1b60*/  IADD3 R51, R51, -0x80, RZ ;  /* 0xffffff8033337810 */ /* 0x000fc60007ffe0ff */
[----:B------:R-:W0:Y:S08]  /*1b70*/  I2F.F16 R27, R27 ;  /* 0x0000001b001b7306 */ /* 0x000e300000200c00 */
[----:B------:R-:W-:Y:S08]  /*1b80*/  I2F.F16 R42, R42 ;  /* 0x0000002a002a7306 */ /* 0x000ff00000200c00 */
[----:B------:R-:W-:Y:S08]  /*1b90*/  I2F.F16 R26, R26 ;  /* 0x0000001a001a7306 */ /* 0x000ff00000200c00 */
[----:B------:R-:W-:Y:S01]  /*1ba0*/  I2F.F16 R39, R39 ;  /* 0x0000002700277306 */ /* 0x000fe20000200c00 */
[----:B--2---:R-:W-:-:S02]  /*1bb0*/  LEA.HI R49, R21, 0xffffff80, RZ, 0x8 ;  /* 0xffffff8015317811 */ /* 0x004fc400078f40ff */
[----:B------:R-:W-:-:S05]  /*1bc0*/  LEA.HI R38, R20, 0xffffff80, RZ, 0x8 ;  /* 0xffffff8014267811 */ /* 0x000fca00078f40ff */
[----:B------:R1:W-:Y:S08]  /*1bd0*/  I2F.F16 R37, R49 ;  /* 0x0000003100257306 */ /* 0x0003f00000200c00 */
[----:B------:R-:W2:Y:S01]  /*1be0*/  I2F.F16 R38, R38 ;  /* 0x0000002600267306 */ /* 0x000ea20000200c00 */
[----:B-1----:R-:W-:Y:S01]  /*1bf0*/  FFMA.FTZ R49, R43, R52, RZ ;  /* 0x000000342b317223 */ /* 0x002fe200000100ff */
[----:B0-----:R-:W-:Y:S01]  /*1c00*/  HADD2.F32 R52, -RZ, R27.H0_H0 ;  /* 0x2000001bff347230 */ /* 0x001fe20000004100 */
[----:B------:R-:W-:-:S02]  /*1c10*/  LEA.HI R43, R22, 0xffffff80, RZ, 0x8 ;  /* 0xffffff80162b7811 */ /* 0x000fc400078f40ff */
[----:B------:R-:W-:Y:S01]  /*1c20*/  FFMA.FTZ R48, R24, R48, R49 ;  /* 0x0000003018307223 */ /* 0x000fe20000010031 */
[----:B------:R-:W-:-:S03]  /*1c30*/  SHF.R.U32.HI R49, RZ, 0x8, R11 ;  /* 0x00000008ff317819 */ /* 0x000fc6000001160b */
[----:B------:R-:W-:Y:S01]  /*1c40*/  I2F.F16 R43, R43 ;  /* 0x0000002b002b7306 */ /* 0x000fe20000200c00 */
[----:B------:R-:W-:-:S04]  /*1c50*/  LOP3.LUT R49, R49, 0xff, RZ, 0xc0, !PT ;  /* 0x000000ff31317812 */ /* 0x000fc800078ec0ff */
[----:B------:R-:W-:Y:S02]  /*1c60*/  IADD3 R50, R49, -0x80, RZ ;  /* 0xffffff8031327810 */ /* 0x000fe40007ffe0ff */
[----:B------:R-:W-:Y:S01]  /*1c70*/  LOP3.LUT R49, R10, 0xff, RZ, 0xc0, !PT ;  /* 0x000000ff0a317812 */ /* 0x000fe200078ec0ff */
[----:B--2---:R-:W-:Y:S01]  /*1c80*/  HADD2.F32 R38, -RZ, R38.H0_H0 ;  /* 0x20000026ff267230 */ /* 0x004fe20000004100 */
[----:B------:R0:W1:Y:S02]  /*1c90*/  I2F.F16 R10, R50 ;  /* 0x00000032000a7306 */ /* 0x0000640000200c00 */
[----:B------:R-:W-:Y:S01]  /*1ca0*/  IADD3 R11, R49, -0x80, RZ ;  /* 0xffffff80310b7810 */ /* 0x000fe20007ffe0ff */
[----:B------:R-:W-:-:S05]  /*1cb0*/  HADD2.F32 R49, -RZ, R9.H0_H0 ;  /* 0x20000009ff317230 */ /* 0x000fca0000004100 */
[----:B------:R2:W3:Y:S01]  /*1cc0*/  I2F.F16 R9, R51 ;  /* 0x0000003300097306 */ /* 0x0004e20000200c00 */
[----:B------:R-:W-:Y:S01]  /*1cd0*/  FFMA.FTZ R45, R24, R49, R45 ;  /* 0x00000031182d7223 */ /* 0x000fe2000001002d */
[----:B------:R-:W-:Y:S02]  /*1ce0*/  LOP3.LUT R49, R20, 0xff, RZ, 0xc0, !PT ;  /* 0x000000ff14317812 */ /* 0x000fe400078ec0ff */
[----:B0-----:R-:W-:-:S04]  /*1cf0*/  SHF.R.U32.HI R50, RZ, 0x10, R20 ;  /* 0x00000010ff327819 */ /* 0x001fc80000011614 */
[----:B------:R-:W0:Y:S01]  /*1d00*/  I2F.F16 R11, R11 ;  /* 0x0000000b000b7306 */ /* 0x000e220000200c00 */
[----:B-1----:R-:W-:Y:S01]  /*1d10*/  HADD2.F32 R53, -RZ, R10.H0_H0 ;  /* 0x2000000aff357230 */ /* 0x002fe20000004100 */
[----:B------:R-:W-:Y:S01]  /*1d20*/  IADD3 R10, R49, -0x80, RZ ;  /* 0xffffff80310a7810 */ /* 0x000fe20007ffe0ff */
[----:B--2---:R-:W-:Y:S01]  /*1d30*/  HADD2.F32 R51, -RZ, R46.H0_H0 ;  /* 0x2000002eff337230 */ /* 0x004fe20000004100 */
[----:B------:R-:W-:Y:S02]  /*1d40*/  LOP3.LUT R50, R50, 0xff, RZ, 0xc0, !PT ;  /* 0x000000ff32327812 */ /* 0x000fe400078ec0ff */
[----:B------:R-:W-:Y:S01]  /*1d50*/  FFMA.FTZ R49, R24, R53, R44 ;  /* 0x0000003518317223 */ /* 0x000fe2000001002c */
[----:B------:R-:W-:Y:S01]  /*1d60*/  HADD2.F32 R44, -RZ, R8.H0_H0 ;  /* 0x20000008ff2c7230 */ /* 0x000fe20000004100 */
[----:B------:R-:W-:Y:S01]  /*1d70*/  LOP3.LUT R24, R21, 0xff, RZ, 0xc0, !PT ;  /* 0x000000ff15187812 */ /* 0x000fe200078ec0ff */
[----:B------:R-:W-:Y:S01]  /*1d80*/  HADD2.F32 R8, -RZ, R25.H0_H0 ;  /* 0x20000019ff087230 */ /* 0x000fe20000004100 */
[----:B------:R-:W-:Y:S01]  /*1d90*/  IADD3 R27, R50, -0x80, RZ ;  /* 0xffffff80321b7810 */ /* 0x000fe20007ffe0ff */
[----:B---3--:R-:W-:Y:S01]  /*1da0*/  HADD2.F32 R46, -RZ, R9.H0_H0 ;  /* 0x20000009ff2e7230 */ /* 0x008fe20000004100 */
[----:B------:R-:W-:Y:S01]  /*1db0*/  SHF.R.U32.HI R9, RZ, 0x8, R20 ;  /* 0x00000008ff097819 */ /* 0x000fe20000011614 */
[----:B------:R-:W1:Y:S01]  /*1dc0*/  I2F.F16 R10, R10 ;  /* 0x0000000a000a7306 */ /* 0x000e620000200c00 */
[----:B------:R-:W-:Y:S01]  /*1dd0*/  FFMA.FTZ R47, R44, R8, R47 ;  /* 0x000000082c2f7223 */ /* 0x000fe2000001002f */
[----:B------:R-:W-:Y:S01]  /*1de0*/  IADD3 R24, R24, -0x80, RZ ;  /* 0xffffff8018187810 */ /* 0x000fe20007ffe0ff */
[----:B0-----:R-:W-:Y:S01]  /*1df0*/  HADD2.F32 R11, -RZ, R11.H0_H0 ;  /* 0x2000000bff0b7230 */ /* 0x001fe20000004100 */
[C---:B------:R-:W-:Y:S01]  /*1e00*/  FFMA.FTZ R46, R8.reuse, R46, R49 ;  /* 0x0000002e082e7223 */ /* 0x040fe20000010031 */
[----:B------:R-:W-:Y:S01]  /*1e10*/  LOP3.LUT R49, R9, 0xff, RZ, 0xc0, !PT ;  /* 0x000000ff09317812 */ /* 0x000fe200078ec0ff */
[C---:B------:R-:W-:Y:S01]  /*1e20*/  FFMA.FTZ R48, R8.reuse, R51, R48 ;  /* 0x0000003308307223 */ /* 0x040fe20000010030 */
[----:B------:R-:W-:Y:S01]  /*1e30*/  HADD2.F32 R50, -RZ, R42.H0_H0 ;  /* 0x2000002aff327230 */ /* 0x000fe20000004100 */
[----:B------:R-:W-:Y:S01]  /*1e40*/  FFMA.FTZ R45, R8, R11, R45 ;  /* 0x0000000b082d7223 */ /* 0x000fe2000001002d */
[----:B------:R-:W-:Y:S01]  /*1e50*/  IADD3 R20, R49, -0x80, RZ ;  /* 0xffffff8031147810 */ /* 0x000fe20007ffe0ff */
[----:B------:R-:W0:Y:S01]  /*1e60*/  LDS.64 R8, [UR4+0x18] ;  /* 0x00001804ff087984 */ /* 0x000e220008000a00 */
[--C-:B------:R-:W-:Y:S01]  /*1e70*/  SHF.R.U32.HI R49, RZ, 0x8, R21.reuse ;  /* 0x00000008ff317819 */ /* 0x100fe20000011615 */
[----:B------:R-:W-:Y:S01]  /*1e80*/  HADD2.F32 R25, -RZ, R25.H1_H1 ;  /* 0x30000019ff197230 */ /* 0x000fe20000004100 */
[----:B------:R-:W-:Y:S01]  /*1e90*/  SHF.R.U32.HI R42, RZ, 0x10, R21 ;  /* 0x00000010ff2a7819 */ /* 0x000fe20000011615 */
[----:B------:R-:W-:Y:S01]  /*1ea0*/  I2F.F16 R24, R24 ;  /* 0x0000001800187306 */ /* 0x000fe20000200c00 */
[----:B------:R-:W-:-:S02]  /*1eb0*/  LOP3.LUT R49, R49, 0xff, RZ, 0xc0, !PT ;  /* 0x000000ff31317812 */ /* 0x000fc400078ec0ff */
[----:B------:R-:W-:Y:S01]  /*1ec0*/  LOP3.LUT R42, R42, 0xff, RZ, 0xc0, !PT ;  /* 0x000000ff2a2a7812 */ /* 0x000fe200078ec0ff */
[----:B------:R-:W-:Y:S01]  /*1ed0*/  FFMA.FTZ R48, R25, R50, R48 ;  /* 0x0000003219307223 */ /* 0x000fe20000010030 */
[----:B------:R-:W-:Y:S01]  /*1ee0*/  IADD3 R21, R49, -0x80, RZ ;  /* 0xffffff8031157810 */ /* 0x000fe20007ffe0ff */
[----:B------:R-:W-:Y:S01]  /*1ef0*/  HADD2.F32 R50, -RZ, R26.H0_H0 ;  /* 0x2000001aff327230 */ /* 0x000fe20000004100 */
[--C-:B------:R-:W-:Y:S01]  /*1f00*/  SHF.R.U32.HI R49, RZ, 0x8, R22.reuse ;  /* 0x00000008ff317819 */ /* 0x100fe20000011616 */
[----:B------:R-:W-:Y:S01]  /*1f10*/  FFMA.FTZ R47, R52, R25, R47 ;  /* 0x00000019342f7223 */ /* 0x000fe2000001002f */
[----:B------:R-:W-:Y:S01]  /*1f20*/  LOP3.LUT R44, R22, 0xff, RZ, 0xc0, !PT ;  /* 0x000000ff162c7812 */ /* 0x000fe200078ec0ff */
[----:B------:R-:W-:Y:S01]  /*1f30*/  I2F.F16 R20, R20 ;  /* 0x0000001400147306 */ /* 0x000fe20000200c00 */
[----:B------:R-:W-:Y:S01]  /*1f40*/  IADD3 R26, R42, -0x80, RZ ;  /* 0xffffff802a1a7810 */ /* 0x000fe20007ffe0ff */
[----:B------:R-:W-:Y:S01]  /*1f50*/  HADD2.F32 R42, -RZ, R39.H0_H0 ;  /* 0x20000027ff2a7230 */ /* 0x000fe20000004100 */
[----:B------:R-:W-:Y:S01]  /*1f60*/  LOP3.LUT R49, R49, 0xff, RZ, 0xc0, !PT ;  /* 0x000000ff31317812 */ /* 0x000fe200078ec0ff */
[----:B------:R-:W-:Y:S01]  /*1f70*/  FFMA.FTZ R45, R25, R50, R45 ;  /* 0x00000032192d7223 */ /* 0x000fe2000001002d */
[----:B------:R-:W-:Y:S01]  /*1f80*/  SHF.R.U32.HI R39, RZ, 0x10, R22 ;  /* 0x00000010ff277819 */ /* 0x000fe20000011616 */
[----:B-1----:R-:W-:Y:S01]  /*1f90*/  HADD2.F32 R50, -RZ, R10.H0_H0 ;  /* 0x2000000aff327230 */ /* 0x002fe20000004100 */
[----:B------:R-:W-:Y:S01]  /*1fa0*/  LOP3.LUT R11, R23, 0xff, RZ, 0xc0, !PT ;  /* 0x000000ff170b7812 */ /* 0x000fe200078ec0ff */
[----:B------:R-:W-:Y:S01]  /*1fb0*/  FFMA.FTZ R46, R25, R42, R46 ;  /* 0x0000002a192e7223 */ /* 0x000fe2000001002e */
[----:B------:R-:W-:Y:S01]  /*1fc0*/  IADD3 R44, R44, -0x80, RZ ;  /* 0xffffff802c2c7810 */ /* 0x000fe20007ffe0ff */
[----:B------:R-:W1:Y:S01]  /*1fd0*/  I2F.F16 R21, R21 ;  /* 0x0000001500157306 */ /* 0x000e620000200c00 */
[----:B------:R-:W-:-:S02]  /*1fe0*/  IADD3 R22, R49, -0x80, RZ ;  /* 0xffffff8031167810 */ /* 0x000fc40007ffe0ff */
[----:B------:R-:W-:Y:S02]  /*1ff0*/  LOP3.LUT R39, R39, 0xff, RZ, 0xc0, !PT ;  /* 0x000000ff27277812 */ /* 0x000fe400078ec0ff */
[----:B------:R-:W-:Y:S02]  /*2000*/  IADD3 R11, R11, -0x80, RZ ;  /* 0xffffff800b0b7810 */ /* 0x000fe40007ffe0ff */
[--C-:B------:R-:W-:Y:S01]  /*2010*/  SHF.R.U32.HI R49, RZ, 0x8, R23.reuse ;  /* 0x00000008ff317819 */ /* 0x100fe20000011617 */
[----:B------:R-:W2:Y:S01]  /*2020*/  I2F.F16 R44, R44 ;  /* 0x0000002c002c7306 */ /* 0x000ea20000200c00 */
[----:B------:R-:W-:Y:S02]  /*2030*/  IADD3 R42, R39, -0x80, RZ ;  /* 0xffffff80272a7810 */ /* 0x000fe40007ffe0ff */
[----:B------:R-:W-:Y:S02]  /*2040*/  LOP3.LUT R49, R49, 0xff, RZ, 0xc0, !PT ;  /* 0x000000ff31317812 */ /* 0x000fe400078ec0ff */
[----:B------:R-:W-:-:S02]  /*2050*/  SHF.R.U32.HI R39, RZ, 0x10, R23 ;  /* 0x00000010ff277819 */ /* 0x000fc40000011617 */
[----:B------:R-:W-:Y:S01]  /*2060*/  IADD3 R49, R49, -0x80, RZ ;  /* 0xffffff8031317810 */ /* 0x000fe20007ffe0ff */
[----:B0-----:R-:W-:Y:S01]  /*2070*/  HADD2.F32 R25, -RZ, R8.H0_H0 ;  /* 0x20000008ff197230 */ /* 0x001fe20000004100 */
[----:B------:R-:W0:Y:S01]  /*2080*/  I2F.F16 R11, R11 ;  /* 0x0000000b000b7306 */ /* 0x000e220000200c00 */
[----:B------:R-:W-:Y:S01]  /*2090*/  LOP3.LUT R39, R39, 0xff, RZ, 0xc0, !PT ;  /* 0x000000ff27277812 */ /* 0x000fe200078ec0ff */
[----:B-1----:R-:W-:Y:S01]  /*20a0*/  HADD2.F32 R21, -RZ, R21.H0_H0 ;  /* 0x20000015ff157230 */ /* 0x002fe20000004100 */
[----:B------:R-:W-:Y:S01]  /*20b0*/  LEA.HI R23, R23, 0xffffff80, RZ, 0x8 ;  /* 0xffffff8017177811 */ /* 0x000fe200078f40ff */
[----:B------:R-:W-:Y:S01]  /*20c0*/  FFMA.FTZ R47, R50, R25, R47 ;  /* 0x00000019322f7223 */ /* 0x000fe2000001002f */
[----:B------:R-:W-:Y:S02]  /*20d0*/  HADD2.F32 R50, -RZ, R24.H0_H0 ;  /* 0x20000018ff327230 */ /* 0x000fe40000004100 */
[----:B--2---:R-:W-:Y:S01]  /*20e0*/  HADD2.F32 R52, -RZ, R44.H0_H0 ;  /* 0x2000002cff347230 */ /* 0x004fe20000004100 */
[----:B------:R-:W1:Y:S01]  /*20f0*/  I2F.F16 R22, R22 ;  /* 0x0000001600167306 */ /* 0x000e620000200c00 */
[----:B------:R-:W-:Y:S01]  /*2100*/  HADD2.F32 R44, -RZ, R20.H0_H0 ;  /* 0x20000014ff2c7230 */ /* 0x000fe20000004100 */
[----:B------:R-:W-:Y:S01]  /*2110*/  FFMA.FTZ R48, R25, R50, R48 ;  /* 0x0000003219307223 */ /* 0x000fe20000010030 */
[----:B------:R-:W-:Y:S01]  /*2120*/  IADD3 R50, R39, -0x80, RZ ;  /* 0xffffff8027327810 */ /* 0x000fe20007ffe0ff */
[----:B------:R-:W-:Y:S01]  /*2130*/  HADD2.F32 R39, -RZ, R8.H1_H1 ;  /* 0x30000008ff277230 */ /* 0x000fe20000004100 */
[----:B------:R-:W-:Y:S01]  /*2140*/  FFMA.FTZ R20, R25, R52, R45 ;  /* 0x0000003419147223 */ /* 0x000fe2000001002d */
[----:B------:R-:W-:-:S02]  /*2150*/  HADD2.F32 R8, -RZ, R9.H0_H0 ;  /* 0x20000009ff087230 */ /* 0x000fc40000004100 */
[----:B------:R-:W2:Y:S01]  /*2160*/  I2F.F16 R10, R42 ;  /* 0x0000002a000a7306 */ /* 0x000ea20000200c00 */
[----:B0-----:R-:W-:Y:S01]  /*2170*/  HADD2.F32 R11, -RZ, R11.H0_H0 ;  /* 0x2000000bff0b7230 */ /* 0x001fe20000004100 */
[----:B------:R-:W-:Y:S01]  /*2180*/  FFMA.FTZ R47, R44, R39, R47 ;  /* 0x000000272c2f7223 */ /* 0x000fe2000001002f */
[----:B------:R-:W-:Y:S01]  /*2190*/  HADD2.F32 R9, -RZ, R9.H1_H1 ;  /* 0x30000009ff097230 */ /* 0x000fe20000004100 */
[----:B------:R-:W-:Y:S02]  /*21a0*/  FFMA.FTZ R21, R39, R21, R48 ;  /* 0x0000001527157223 */ /* 0x000fe40000010030 */
[----:B------:R-:W-:Y:S02]  /*21b0*/  FFMA.FTZ R46, R25, R11, R46 ;  /* 0x0000000b192e7223 */ /* 0x000fe4000001002e */
[----:B------:R-:W0:Y:S01]  /*21c0*/  I2F.F16 R24, R49 ;  /* 0x0000003100187306 */ /* 0x000e220000200c00 */
[----:B-1----:R-:W-:-:S05]  /*21d0*/  HADD2.F32 R22, -RZ, R22.H0_H0 ;  /* 0x20000016ff167230 */ /* 0x002fca0000004100 */
[----:B------:R-:W-:Y:S01]  /*21e0*/  FFMA.FTZ R11, R39, R22, R20 ;  /* 0x00000016270b7223 */ /* 0x000fe20000010014 */
[----:B------:R-:W-:Y:S01]  /*21f0*/  HADD2.F32 R20, -RZ, R43.H0_H0 ;  /* 0x2000002bff147230 */ /* 0x000fe20000004100 */
[----:B------:R-:W1:Y:S01]  /*2200*/  I2F.F16 R27, R27 ;  /* 0x0000001b001b7306 */ /* 0x000e620000200c00 */
[----:B--2---:R-:W-:-:S05]  /*2210*/  HADD2.F32 R10, -RZ, R10.H0_H0 ;  /* 0x2000000aff0a7230 */ /* 0x004fca0000004100 */
[----:B------:R-:W-:Y:S01]  /*2220*/  FFMA.FTZ R11, R8, R10, R11 ;  /* 0x0000000a080b7223 */ /* 0x000fe2000001000b */
[----:B------:R-:W-:Y:S01]  /*2230*/  HADD2.F32 R10, -RZ, R37.H0_H0 ;  /* 0x20000025ff0a7230 */ /* 0x000fe20000004100 */
[----:B------:R-:W2:Y:S01]  /*2240*/  I2F.F16 R26, R26 ;  /* 0x0000001a001a7306 */ /* 0x000ea20000200c00 */
[----:B0-----:R-:W-:Y:S01]  /*2250*/  HADD2.F32 R24, -RZ, R24.H0_H0 ;  /* 0x20000018ff187230 */ /* 0x001fe20000004100 */
[----:B------:R-:W-:-:S04]  /*2260*/  FFMA.FTZ R11, R9, R20, R11 ;  /* 0x00000014090b7223 */ /* 0x000fc8000001000b */
[----:B------:R-:W-:Y:S02]  /*2270*/  FFMA.FTZ R39, R39, R24, R46 ;  /* 0x0000001827277223 */ /* 0x000fe4000001002e */
[----:B------:R-:W0:Y:S01]  /*2280*/  I2F.F16 R42, R50 ;  /* 0x00000032002a7306 */ /* 0x000e220000200c00 */
[----:B-1----:R-:W-:Y:S01]  /*2290*/  HADD2.F32 R27, -RZ, R27.H0_H0 ;  /* 0x2000001bff1b7230 */ /* 0x002fe20000004100 */
[----:B------:R-:W-:-:S04]  /*22a0*/  FMUL.FTZ R11, R32, R11 ;  /* 0x0000000b200b7220 */ /* 0x000fc80000410000 */
[----:B------:R-:W-:Y:S01]  /*22b0*/  FFMA.FTZ R27, R27, R8, R47 ;  /* 0x000000081b1b7223 */ /* 0x000fe2000001002f */
[----:B------:R-:W-:Y:S01]  /*22c0*/  F2FP.PACK_AB R11, RZ, R11 ;  /* 0x0000000bff0b723e */ /* 0x000fe200000000ff */
[----:B------:R-:W1:Y:S01]  /*22d0*/  I2F.F16 R23, R23 ;  /* 0x0000001700177306 */ /* 0x000e620000200c00 */
[----:B--2---:R-:W-:Y:S01]  /*22e0*/  HADD2.F32 R26, -RZ, R26.H0_H0 ;  /* 0x2000001aff1a7230 */ /* 0x004fe20000004100 */
[----:B------:R-:W-:-:S04]  /*22f0*/  FFMA.FTZ R38, R38, R9, R27 ;  /* 0x0000000926267223 */ /* 0x000fc8000001001b */
[C---:B------:R-:W-:Y:S01]  /*2300*/  FFMA.FTZ R21, R8.reuse, R26, R21 ;  /* 0x0000001a08157223 */ /* 0x040fe20000010015 */
[----:B0-----:R-:W-:Y:S01]  /*2310*/  HADD2.F32 R42, -RZ, R42.H0_H0 ;  /* 0x2000002aff2a7230 */ /* 0x001fe20000004100 */
[----:B------:R-:W-:Y:S02]  /*2320*/  FMUL.FTZ R38, R35, R38 ;  /* 0x0000002623267220 */ /* 0x000fe40000410000 */
[----:B------:R-:W-:Y:S02]  /*2330*/  FFMA.FTZ R21, R9, R10, R21 ;  /* 0x0000000a09157223 */ /* 0x000fe40000010015 */
[----:B------:R-:W-:Y:S01]  /*2340*/  FFMA.FTZ R39, R8, R42, R39 ;  /* 0x0000002a08277223 */ /* 0x000fe20000010027 */
[----:B------:R-:W-:Y:S01]  /*2350*/  F2FP.PACK_AB R38, RZ, R38 ;  /* 0x00000026ff26723e */ /* 0x000fe200000000ff */
[----:B------:R-:W-:Y:S01]  /*2360*/  FMUL.FTZ R21, R34, R21 ;  /* 0x0000001522157220 */ /* 0x000fe20000410000 */
[----:B-1----:R-:W-:-:S04]  /*2370*/  HADD2.F32 R22, -RZ, R23.H0_H0 ;  /* 0x20000017ff167230 */ /* 0x002fc80000004100 */
[----:B------:R-:W-:Y:S01]  /*2380*/  F2FP.PACK_AB R21, RZ, R21 ;  /* 0x00000015ff15723e */ /* 0x000fe200000000ff */
[----:B------:R-:W-:-:S03]  /*2390*/  FFMA.FTZ R39, R9, R22, R39 ;  /* 0x0000001609277223 */ /* 0x000fc60000010027 */
[----:B------:R-:W-:Y:S01]  /*23a0*/  PRMT R38, R38, 0x5410, R21 ;  /* 0x0000541026267816 */ /* 0x000fe20000000015 */
[----:B------:R-:W-:-:S05]  /*23b0*/  FMUL.FTZ R39, R28, R39 ;  /* 0x000000271c277220 */ /* 0x000fca0000410000 */
[----:B------:R-:W-:Y:S01]  /*23c0*/  F2FP.PACK_AB R39, RZ, R39 ;  /* 0x00000027ff27723e */ /* 0x000fe200000000ff */
[----:B------:R-:W-:-:S03]  /*23d0*/  HFMA2.MMA R7, R38, 1, 1, R7 ;  /* 0x3c003c0026077835 */ /* 0x000fc60000000007 */
[----:B------:R-:W-:-:S05]  /*23e0*/  PRMT R11, R11, 0x5410, R39 ;  /* 0x000054100b0b7816 */ /* 0x000fca0000000027 */
[----:B------:R-:W-:Y:S02]  /*23f0*/  HADD2 R6, R11, R6 ;  /* 0x000000060b067230 */ /* 0x000fe40000000000 */
.L_x_4503:
        /* <DEDUP_REMOVED lines=8> */
[----:B------:R-:W-:-:S02]  /*2480*/  LOP3.LUT R23, R14, 0xff, RZ, 0xc0, !PT ;  /* 0x000000ff0e177812 */ /* 0x000fc400078ec0ff */
[----:B------:R-:W-:Y:S02]  /*2490*/  SHF.R.U32.HI R38, RZ, 0x8, R13 ;  /* 0x00000008ff267819 */ /* 0x000fe4000001160d */
[----:B------:R-:W-:Y:S02]  /*24a0*/  IADD3 R44, R23, -0x80, RZ ;  /* 0xffffff80172c7810 */ /* 0x000fe40007ffe0ff */
[----:B------:R-:W-:Y:S01]  /*24b0*/  LOP3.LUT R23, R15, 0xff, RZ, 0xc0, !PT ;  /* 0x000000ff0f177812 */ /* 0x000fe200078ec0ff */
[----:B------:R4:W0:Y:S01]  /*24c0*/  I2F.F16 R46, R21 ;  /* 0x00000015002e7306 */ /* 0x0008220000200c00 */
[----:B-1----:R-:W-:Y:S02]  /*24d0*/  SHF.R.U32.HI R20, RZ, 0x8, R12 ;  /* 0x00000008ff147819 */ /* 0x002fe4000001160c */
[----:B------:R-:W-:Y:S02]  /*24e0*/  IADD3 R47, R23, -0x80, RZ ;  /* 0xffffff80172f7810 */ /* 0x000fe40007ffe0ff */
[----:B------:R-:W-:-:S02]  /*24f0*/  LOP3.LUT R20, R20, 0xff, RZ, 0xc0, !PT ;  /* 0x000000ff14147812 */ /* 0x000fc400078ec0ff */
[----:B------:R-:W-:Y:S01]  /*2500*/  SHF.R.U32.HI R39, RZ, 0x8, R14 ;  /* 0x00000008ff277819 */ /* 0x000fe2000001160e */
[----:B------:R-:W1:Y:S01]  /*2510*/  I2F.F16 R44, R44 ;  /* 0x0000002c002c7306 */ /* 0x000e620000200c00 */
[----:B------:R-:W-:Y:S01]  /*2520*/  IADD3 R43, R20, -0x80, RZ ;  /* 0xffffff80142b7810 */ /* 0x000fe20007ffe0ff */
[----:B---3--:R-:W-:Y:S01]  /*2530*/  HADD2.F32 R50, -RZ, R45.H0_H0 ;  /* 0x2000002dff327230 */ /* 0x008fe20000004100 */
[----:B----4-:R-:W3:Y:S01]  /*2540*/  LDS.64 R20, [UR4+0x20] ;  /* 0x00002004ff147984 */ /* 0x010ee20008000a00 */
[----:B------:R-:W-:Y:S02]  /*2550*/  LOP3.LUT R38, R38, 0xff, RZ, 0xc0, !PT ;  /* 0x000000ff26267812 */ /* 0x000fe400078ec0ff */
[----:B------:R-:W-:Y:S02]  /*2560*/  SHF.R.U32.HI R42, RZ, 0x8, R15 ;  /* 0x00000008ff2a7819 */ /* 0x000fe4000001160f */
[----:B------:R-:W4:Y:S01]  /*2570*/  I2F.F16 R47, R47 ;  /* 0x0000002f002f7306 */ /* 0x000f220000200c00 */
[----:B------:R-:W-:Y:S01]  /*2580*/  LOP3.LUT R39, R39, 0xff, RZ, 0xc0, !PT ;  /* 0x000000ff27277812 */ /* 0x000fe200078ec0ff */
[----:B0-----:R-:W-:Y:S01]  /*2590*/  HADD2.F32 R46, -RZ, R46.H0_H0 ;  /* 0x2000002eff2e7230 */ /* 0x001fe20000004100 */
[----:B------:R-:W-:-:S02]  /*25a0*/  IADD3 R38, R38, -0x80, RZ ;  /* 0xffffff8026267810 */ /* 0x000fc40007ffe0ff */
[----:B------:R-:W-:Y:S02]  /*25b0*/  LOP3.LUT R42, R42, 0xff, RZ, 0xc0, !PT ;  /* 0x000000ff2a2a7812 */ /* 0x000fe400078ec0ff */
[----:B------:R-:W-:Y:S01]  /*25c0*/  LEA.HI R37, R12, 0xffffff80, RZ, 0x8 ;  /* 0xffffff800c257811 */ /* 0x000fe200078f40ff */
[----:B------:R-:W-:Y:S01]  /*25d0*/  I2F.F16 R43, R43 ;  /* 0x0000002b002b7306 */ /* 0x000fe20000200c00 */
[----:B------:R-:W-:Y:S01]  /*25e0*/  IADD3 R39, R39, -0x80, RZ ;  /* 0xffffff8027277810 */ /* 0x000fe20007ffe0ff */
[----:B-1----:R-:W-:Y:S01]  /*25f0*/  HADD2.F32 R44, -RZ, R44.H0_H0 ;  /* 0x2000002cff2c7230 */ /* 0x002fe20000004100 */
[----:B------:R-:W-:Y:S02]  /*2600*/  LEA.HI R27, R13, 0xffffff80, RZ, 0x8 ;  /* 0xffffff800d1b7811 */ /* 0x000fe400078f40ff */
[----:B------:R-:W-:Y:S02]  /*2610*/  SHF.R.U32.HI R12, RZ, 0x10, R12 ;  /* 0x00000010ff0c7819 */ /* 0x000fe4000001160c */
[----:B------:R-:W-:Y:S01]  /*2620*/  SHF.R.U32.HI R13, RZ, 0x10, R13 ;  /* 0x00000010ff0d7819 */ /* 0x000fe2000001160d */
[----:B------:R-:W0:Y:S01]  /*2630*/  I2F.F16 R38, R38 ;  /* 0x0000002600267306 */ /* 0x000e220000200c00 */
[----:B------:R-:W-:Y:S01]  /*2640*/  IADD3 R42, R42, -0x80, RZ ;  /* 0xffffff802a2a7810 */ /* 0x000fe20007ffe0ff */
[----:B----4-:R-:W-:Y:S01]  /*2650*/  HADD2.F32 R52, -RZ, R47.H0_H0 ;  /* 0x2000002fff347230 */ /* 0x010fe20000004100 */
[----:B------:R-:W-:-:S02]  /*2660*/  LOP3.LUT R12, R12, 0xff, RZ, 0xc0, !PT ;  /* 0x000000ff0c0c7812 */ /* 0x000fc400078ec0ff */
[----:B------:R-:W-:Y:S02]  /*2670*/  LOP3.LUT R13, R13, 0xff, RZ, 0xc0, !PT ;  /* 0x000000ff0d0d7812 */ /* 0x000fe400078ec0ff */
[----:B------:R-:W-:Y:S01]  /*2680*/  IADD3 R12, R12, -0x80, RZ ;  /* 0xffffff800c0c7810 */ /* 0x000fe20007ffe0ff */
[----:B------:R-:W1:Y:S01]  /*2690*/  I2F.F16 R39, R39 ;  /* 0x0000002700277306 */ /* 0x000e620000200c00 */
[----:B------:R-:W-:Y:S02]  /*26a0*/  IADD3 R13, R13, -0x80, RZ ;  /* 0xffffff800d0d7810 */ /* 0x000fe40007ffe0ff */
[----:B------:R-:W-:Y:S02]  /*26b0*/  LEA.HI R22, R14, 0xffffff80, RZ, 0x8 ;  /* 0xffffff800e167811 */ /* 0x000fe400078f40ff */
[----:B------:R-:W-:Y:S02]  /*26c0*/  SHF.R.U32.HI R14, RZ, 0x10, R14 ;  /* 0x00000010ff0e7819 */ /* 0x000fe4000001160e */
[----:B------:R-:W-:Y:S01]  /*26d0*/  LEA.HI R26, R15, 0xffffff80, RZ, 0x8 ;  /* 0xffffff800f1a7811 */ /* 0x000fe200078f40ff */
[----:B------:R-:W-:Y:S01]  /*26e0*/  I2F.F16 R42, R42 ;  /* 0x0000002a002a7306 */ /* 0x000fe20000200c00 */
[----:B0-----:R-:W-:Y:S01]  /*26f0*/  HADD2.F32 R51, -RZ, R38.H0_H0 ;  /* 0x20000026ff337230 */ /* 0x001fe20000004100 */
[----:B------:R-:W-:Y:S01]  /*2700*/  SHF.R.U32.HI R15, RZ, 0x10, R15 ;  /* 0x00000010ff0f7819 */ /* 0x000fe2000001160f */
[----:B---3--:R-:W-:Y:S01]  /*2710*/  HADD2.F32 R49, -RZ, R20.H0_H0 ;  /* 0x20000014ff317230 */ /* 0x008fe20000004100 */
[----:B------:R-:W-:-:S02]  /*2720*/  LOP3.LUT R14, R14, 0xff, RZ, 0xc0, !PT ;  /* 0x000000ff0e0e7812 */ /* 0x000fc400078ec0ff */
[----:B------:R-:W-:Y:S02]  /*2730*/  LOP3.LUT R15, R15, 0xff, RZ, 0xc0, !PT ;  /* 0x000000ff0f0f7812 */ /* 0x000fe400078ec0ff */
[C---:B------:R-:W-:Y:S01]  /*2740*/  FFMA.FTZ R48, R49.reuse, R44, RZ ;  /* 0x0000002c31307223 */ /* 0x040fe200000100ff */
[----:B------:R-:W-:Y:S01]  /*2750*/  I2F.F16 R12, R12 ;  /* 0x0000000c000c7306 */ /* 0x000fe20000200c00 */
[----:B------:R-:W-:Y:S01]  /*2760*/  FFMA.FTZ R50, R50, R49, RZ ;  /* 0x0000003132327223 */ /* 0x000fe200000100ff */
[----:B-1----:R-:W-:Y:S01]  /*2770*/  HADD2.F32 R39, -RZ, R39.H0_H0 ;  /* 0x20000027ff277230 */ /* 0x002fe20000004100 */
[C---:B------:R-:W-:Y:S01]  /*2780*/  FFMA.FTZ R46, R49.reuse, R46, RZ ;  /* 0x0000002e312e7223 */ /* 0x040fe200000100ff */
[----:B------:R-:W-:Y:S01]  /*2790*/  IADD3 R14, R14, -0x80, RZ ;  /* 0xffffff800e0e7810 */ /* 0x000fe20007ffe0ff */
[----:B------:R-:W-:Y:S01]  /*27a0*/  FFMA.FTZ R44, R49, R52, RZ ;  /* 0x00000034312c7223 */ /* 0x000fe200000100ff */
[----:B------:R-:W-:Y:S01]  /*27b0*/  HADD2.F32 R49, -RZ, R43.H0_H0 ;  /* 0x2000002bff317230 */ /* 0x000fe20000004100 */
[----:B------:R-:W-:Y:S01]  /*27c0*/  IADD3 R15, R15, -0x80, RZ ;  /* 0xffffff800f0f7810 */ /* 0x000fe20007ffe0ff */
[----:B------:R-:W0:Y:S08]  /*27d0*/  I2F.F16 R13, R13 ;  /* 0x0000000d000d7306 */ /* 0x000e300000200c00 */
[----:B------:R-:W1:Y:S01]  /*27e0*/  I2F.F16 R14, R14 ;  /* 0x0000000e000e7306 */ /* 0x000e620000200c00 */
[----:B0-----:R-:W-:-:S07]  /*27f0*/  HADD2.F32 R13, -RZ, R13.H0_H0 ;  /* 0x2000000dff0d7230 */ /* 0x001fce0000004100 */
[----:B------:R-:W0:Y:S01]  /*2800*/  I2F.F16 R15, R15 ;  /* 0x0000000f000f7306 */ /* 0x000e220000200c00 */
[----:B-1----:R-:W-:-:S07]  /*2810*/  HADD2.F32 R14, -RZ, R14.H0_H0 ;  /* 0x2000000eff0e7230 */ /* 0x002fce0000004100 */
[----:B------:R-:W1:Y:S08]  /*2820*/  I2F.F16 R26, R26 ;  /* 0x0000001a001a7306 */ /* 0x000e700000200c00 */
[----:B------:R-:W3:Y:S01]  /*2830*/  I2F.F16 R27, R27 ;  /* 0x0000001b001b7306 */ /* 0x000ee20000200c00 */
[----:B0-----:R-:W-:-:S07]  /*2840*/  HADD2.F32 R15, -RZ, R15.H0_H0 ;  /* 0x2000000fff0f7230 */ /* 0x001fce0000004100 */
[----:B------:R-:W0:Y:S01]  /*2850*/  I2F.F16 R37, R37 ;  /* 0x0000002500257306 */ /* 0x000e220000200c00 */
[----:B-1----:R-:W-:-:S07]  /*2860*/  HADD2.F32 R26, -RZ, R26.H0_H0 ;  /* 0x2000001aff1a7230 */ /* 0x002fce0000004100 */
[----:B------:R-:W-:Y:S01]  /*2870*/  I2F.F16 R22, R22 ;  /* 0x0000001600167306 */ /* 0x000fe20000200c00 */
[----:B---3--:R-:W-:Y:S02]  /*2880*/  HADD2.F32 R27, -RZ, R27.H0_H0 ;  /* 0x2000001bff1b7230 */ /* 0x008fe40000004100 */
[----:B0-----:R-:W-:Y:S01]  /*2890*/  HADD2.F32 R37, -RZ, R37.H0_H0 ;  /* 0x20000025ff257230 */ /* 0x001fe20000004100 */
[----:B--2---:R-:W-:Y:S02]  /*28a0*/  LOP3.LUT R45, R8, 0xff, RZ, 0xc0, !PT ;  /* 0x000000ff082d7812 */ /* 0x004fe400078ec0ff */
[----:B------:R-:W-:Y:S02]  /*28b0*/  LOP3.LUT R43, R9, 0xff, RZ, 0xc0, !PT ;  /* 0x000000ff092b7812 */ /* 0x000fe400078ec0ff */
[----:B------:R-:W-:Y:S01]  /*28c0*/  IADD3 R47, R45, -0x80, RZ ;  /* 0xffffff802d2f7810 */ /* 0x000fe20007ffe0ff */
[----:B------:R-:W-:Y:S01]  /*28d0*/  HADD2.F32 R45, -RZ, R20.H1_H1 ;  /* 0x30000014ff2d7230 */ /* 0x000fe20000004100 */
[----:B------:R-:W-:-:S02]  /*28e0*/  IADD3 R38, R43, -0x80, RZ ;  /* 0xffffff802b267810 */ /* 0x000fc40007ffe0ff */
[----:B------:R-:W-:Y:S01]  /*28f0*/  LOP3.LUT R43, R10, 0xff, RZ, 0xc0, !PT ;  /* 0x000000ff0a2b7812 */ /* 0x000fe200078ec0ff */
[----:B------:R0:W1:Y:S01]  /*2900*/  I2F.F16 R20, R47 ;  /* 0x0000002f00147306 */ /* 0x0000620000200c00 */
[----:B------:R-:W-:Y:S01]  /*2910*/  FFMA.FTZ R46, R45, R51, R46 ;  /* 0x000000332d2e7223 */ /* 0x000fe2000001002e */
[----:B------:R-:W-:Y:S01]  /*2920*/  HADD2.F32 R51, -RZ, R42.H0_H0 ;  /* 0x2000002aff337230 */ /* 0x000fe20000004100 */
[----:B------:R-:W-:Y:S01]  /*2930*/  FFMA.FTZ R50, R49, R45, R50 ;  /* 0x0000002d31327223 */ /* 0x000fe20000010032 */
[----:B------:R-:W-:Y:S01]  /*2940*/  IADD3 R49, R43, -0x80, RZ ;  /* 0xffffff802b317810 */ /* 0x000fe20007ffe0ff */
[----:B------:R-:W-:Y:S01]  /*2950*/  FFMA.FTZ R48, R45, R39, R48 ;  /* 0x000000272d307223 */ /* 0x000fe20000010030 */
[----:B------:R-:W-:Y:S01]  /*2960*/  LOP3.LUT R43, R11, 0xff, RZ, 0xc0, !PT ;  /* 0x000000ff0b2b7812 */ /* 0x000fe200078ec0ff */
[----:B------:R-:W-:Y:S01]  /*2970*/  FFMA.FTZ R44, R45, R51, R44 ;  /* 0x000000332d2c7223 */ /* 0x000fe2000001002c */
[--C-:B------:R-:W-:Y:S01]  /*2980*/  SHF.R.U32.HI R39, RZ, 0x8, R8.reuse ;  /* 0x00000008ff277819 */ /* 0x100fe20000011608 */
[----:B0-----:R-:W-:Y:S01]  /*2990*/  HADD2.F32 R47, -RZ, R12.H0_H0 ;  /* 0x2000000cff2f7230 */ /* 0x001fe20000004100 */
[----:B------:R-:W-:Y:S01]  /*29a0*/  IADD3 R51, R43, -0x80, RZ ;  /* 0xffffff802b337810 */ /* 0x000fe20007ffe0ff */
[----:B------:R-:W-:Y:S01]  /*29b0*/  HADD2.F32 R43, -RZ, R21.H0_H0 ;  /* 0x20000015ff2b7230 */ /* 0x000fe20000004100 */
[----:B------:R-:W-:Y:S01]  /*29c0*/  LOP3.LUT R45, R39, 0xff, RZ, 0xc0, !PT ;  /* 0x000000ff272d7812 */ /* 0x000fe200078ec0ff */
[----:B------:R0:W-:Y:S01]  /*29d0*/  I2F.F16 R42, R49 ;  /* 0x00000031002a7306 */ /* 0x0001e20000200c00 */
[----:B------:R-:W-:-:S02]  /*29e0*/  SHF.R.U32.HI R12, RZ, 0x10, R8 ;  /* 0x00000010ff0c7819 */ /* 0x000fc40000011608 */
[----:B------:R-:W-:Y:S01]  /*29f0*/  LEA.HI R25, R8, 0xffffff80, RZ, 0x8 ;  /* 0xffffff8008197811 */ /* 0x000fe200078f40ff */
[----:B------:R-:W-:Y:S01]  /*2a00*/  FFMA.FTZ R47, R47, R43, R50 ;  /* 0x0000002b2f2f7223 */ /* 0x000fe20000010032 */
[----:B------:R-:W-:Y:S01]  /*2a10*/  IADD3 R8, R45, -0x80, RZ ;  /* 0xffffff802d087810 */ /* 0x000fe20007ffe0ff */
[C---:B------:R-:W-:Y:S01]  /*2a20*/  FFMA.FTZ R45, R43.reuse, R13, R46 ;  /* 0x0000000d2b2d7223 */ /* 0x040fe2000001002e */
[--C-:B------:R-:W-:Y:S01]  /*2a30*/  SHF.R.U32.HI R50, RZ, 0x8, R9.reuse ;  /* 0x00000008ff327819 */ /* 0x100fe20000011609 */
[C---:B------:R-:W-:Y:S01]  /*2a40*/  FFMA.FTZ R48, R43.reuse, R14, R48 ;  /* 0x0000000e2b307223 */ /* 0x040fe20000010030 */
[----:B0-----:R-:W-:Y:S01]  /*2a50*/  LOP3.LUT R49, R12, 0xff, RZ, 0xc0, !PT ;  /* 0x000000ff0c317812 */ /* 0x001fe200078ec0ff */
[----:B------:R-:W-:Y:S01]  /*2a60*/  FFMA.FTZ R43, R43, R15, R44 ;  /* 0x0000000f2b2b7223 */ /* 0x000fe2000001002c */
[----:B------:R-:W0:Y:S01]  /*2a70*/  LDS.64 R12, [UR4+0x28] ;  /* 0x00002804ff0c7984 */ /* 0x000e220008000a00 */
[----:B------:R-:W-:Y:S01]  /*2a80*/  LOP3.LUT R50, R50, 0xff, RZ, 0xc0, !PT ;  /* 0x000000ff32327812 */ /* 0x000fe200078ec0ff */
[----:B------:R-:W2:Y:S01]  /*2a90*/  I2F.F16 R38, R38 ;  /* 0x0000002600267306 */ /* 0x000ea20000200c00 */
[----:B------:R-:W-:Y:S01]  /*2aa0*/  IADD3 R46, R49, -0x80, RZ ;  /* 0xffffff80312e7810 */ /* 0x000fe20007ffe0ff */
[----:B-1----:R-:W-:Y:S01]  /*2ab0*/  HADD2.F32 R44, -RZ, R20.H0_H0 ;  /* 0x20000014ff2c7230 */ /* 0x002fe20000004100 */
[----:B------:R-:W-:-:S02]  /*2ac0*/  SHF.R.U32.HI R49, RZ, 0x10, R9 ;  /* 0x00000010ff317819 */ /* 0x000fc40000011609 */
[----:B------:R-:W-:Y:S02]  /*2ad0*/  LEA.HI R24, R9, 0xffffff80, RZ, 0x8 ;  /* 0xffffff8009187811 */ /* 0x000fe400078f40ff */
[----:B------:R-:W-:Y:S01]  /*2ae0*/  LOP3.LUT R49, R49, 0xff, RZ, 0xc0, !PT ;  /* 0x000000ff31317812 */ /* 0x000fe200078ec0ff */
[----:B------:R-:W1:Y:S01]  /*2af0*/  I2F.F16 R39, R51 ;  /* 0x0000003300277306 */ /* 0x000e620000200c00 */
[----:B------:R-:W-:Y:S01]  /*2b00*/  IADD3 R9, R50, -0x80, RZ ;  /* 0xffffff8032097810 */ /* 0x000fe20007ffe0ff */
[----:B------:R-:W-:Y:S01]  /*2b10*/  HADD2.F32 R50, -RZ, R21.H1_H1 ;  /* 0x30000015ff327230 */ /* 0x000fe20000004100 */
[----:B------:R-:W-:Y:S02]  /*2b20*/  IADD3 R14, R49, -0x80, RZ ;  /* 0xffffff80310e7810 */ /* 0x000fe40007ffe0ff */
[--C-:B------:R-:W-:Y:S02]  /*2b30*/  SHF.R.U32.HI R49, RZ, 0x8, R10.reuse ;  /* 0x00000008ff317819 */ /* 0x100fe4000001160a */
[----:B------:R-:W-:Y:S01]  /*2b40*/  SHF.R.U32.HI R21, RZ, 0x8, R11 ;  /* 0x00000008ff157819 */ /* 0x000fe2000001160b */
[C---:B------:R-:W-:Y:S01]  /*2b50*/  FFMA.FTZ R43, R50.reuse, R26, R43 ;  /* 0x0000001a322b7223 */ /* 0x040fe2000001002b */
[----:B------:R-:W-:Y:S01]  /*2b60*/  LOP3.LUT R49, R49, 0xff, RZ, 0xc0, !PT ;  /* 0x000000ff31317812 */ /* 0x000fe200078ec0ff */
[----:B------:R-:W-:Y:S01]  /*2b70*/  FFMA.FTZ R45, R50, R27, R45 ;  /* 0x0000001b322d7223 */ /* 0x000fe2000001002d */
[----:B------:R-:W-:Y:S01]  /*2b80*/  SHF.R.U32.HI R15, RZ, 0x10, R10 ;  /* 0x00000010ff0f7819 */ /* 0x000fe2000001160a */
[----:B------:R-:W3:Y:S01]  /*2b90*/  I2F.F16 R8, R8 ;  /* 0x0000000800087306 */ /* 0x000ee20000200c00 */
[----:B------:R-:W-:Y:S01]  /*2ba0*/  SHF.R.U32.HI R26, RZ, 0x10, R11 ;  /* 0x00000010ff1a7819 */ /* 0x000fe2000001160b */
[----:B------:R-:W-:Y:S01]  /*2bb0*/  FFMA.FTZ R47, R37, R50, R47 ;  /* 0x00000032252f7223 */ /* 0x000fe2000001002f */
[----:B------:R-:W-:Y:S01]  /*2bc0*/  LEA.HI R23, R10, 0xffffff80, RZ, 0x8 ;  /* 0xffffff800a177811 */ /* 0x000fe200078f40ff */
[----:B------:R-:W-:Y:S01]  /*2bd0*/  HADD2.F32 R37, -RZ, R22.H0_H0 ;  /* 0x20000016ff257230 */ /* 0x000fe20000004100 */
[----:B------:R-:W-:Y:S01]  /*2be0*/  LOP3.LUT R21, R21, 0xff, RZ, 0xc0, !PT ;  /* 0x000000ff15157812 */ /* 0x000fe200078ec0ff */
[----:B--2---:R-:W-:Y:S01]  /*2bf0*/  HADD2.F32 R38, -RZ, R38.H0_H0 ;  /* 0x20000026ff267230 */ /* 0x004fe20000004100 */
[----:B------:R-:W-:Y:S01]  /*2c00*/  IADD3 R10, R49, -0x80, RZ ;  /* 0xffffff80310a7810 */ /* 0x000fe20007ffe0ff */
[----:B------:R-:W2:Y:S01]  /*2c10*/  I2F.F16 R9, R9 ;  /* 0x0000000900097306 */ /* 0x000ea20000200c00 */
[----:B------:R-:W-:Y:S01]  /*2c20*/  LOP3.LUT R15, R15, 0xff, RZ, 0xc0, !PT ;  /* 0x000000ff0f0f7812 */ /* 0x000fe200078ec0ff */
[----:B------:R-:W-:Y:S01]  /*2c30*/  FFMA.FTZ R48, R50, R37, R48 ;  /* 0x0000002532307223 */ /* 0x000fe20000010030 */
[----:B------:R-:W-:Y:S01]  /*2c40*/  LOP3.LUT R26, R26, 0xff, RZ, 0xc0, !PT ;  /* 0x000000ff1a1a7812 */ /* 0x000fe200078ec0ff */
[----:B------:R-:W-:Y:S01]  /*2c50*/  HADD2.F32 R37, -RZ, R42.H0_H0 ;  /* 0x2000002aff257230 */ /* 0x000fe20000004100 */
[----:B------:R-:W-:Y:S01]  /*2c60*/  IADD3 R27, R21, -0x80, RZ ;  /* 0xffffff80151b7810 */ /* 0x000fe20007ffe0ff */
[----:B-1----:R-:W-:Y:S01]  /*2c70*/  HADD2.F32 R39, -RZ, R39.H0_H0 ;  /* 0x20000027ff277230 */ /* 0x002fe20000004100 */
[----:B------:R-:W-:Y:S01]  /*2c80*/  IADD3 R15, R15, -0x80, RZ ;  /* 0xffffff800f0f7810 */ /* 0x000fe20007ffe0ff */
[----:B------:R-:W1:Y:S01]  /*2c90*/  I2F.F16 R10, R10 ;  /* 0x0000000a000a7306 */ /* 0x000e620000200c00 */
[----:B------:R-:W-:Y:S01]  /*2ca0*/  IADD3 R26, R26, -0x80, RZ ;  /* 0xffffff801a1a7810 */ /* 0x000fe20007ffe0ff */
[--C-:B0-----:R-:W-:Y:S01]  /*2cb0*/  HADD2.F32 R22, -RZ, R12.reuse.H0_H0 ;  /* 0x2000000cff167230 */ /* 0x101fe20000004100 */
[----:B------:R-:W-:Y:S01]  /*2cc0*/  LEA.HI R11, R11, 0xffffff80, RZ, 0x8 ;  /* 0xffffff800b0b7811 */ /* 0x000fe200078f40ff */
[----:B------:R-:W-:-:S02]  /*2cd0*/  HADD2.F32 R21, -RZ, R12.H1_H1 ;  /* 0x3000000cff157230 */ /* 0x000fc40000004100 */
[----:B---3--:R-:W-:Y:S01]  /*2ce0*/  HADD2.F32 R8, -RZ, R8.H0_H0 ;  /* 0x20000008ff087230 */ /* 0x008fe20000004100 */
[----:B------:R-:W-:Y:S01]  /*2cf0*/  FFMA.FTZ R45, R22, R38, R45 ;  /* 0x00000026162d7223 */ /* 0x000fe2000001002d */
[----:B------:R-:W0:Y:S01]  /*2d00*/  I2F.F16 R46, R46 ;  /* 0x0000002e002e7306 */ /* 0x000e220000200c00 */
[----:B------:R-:W-:Y:S01]  /*2d10*/  FFMA.FTZ R44, R44, R22, R47 ;  /* 0x000000162c2c7223 */ /* 0x000fe2000001002f */
[----:B--2---:R-:W-:Y:S01]  /*2d20*/  HADD2.F32 R38, -RZ, R9.H0_H0 ;  /* 0x20000009ff267230 */ /* 0x004fe20000004100 */
[C---:B------:R-:W-:Y:S01]  /*2d30*/  FFMA.FTZ R37, R22.reuse, R37, R48 ;  /* 0x0000002516257223 */ /* 0x040fe20000010030 */
[--C-:B------:R-:W-:Y:S01]  /*2d40*/  HADD2.F32 R12, -RZ, R13.reuse.H0_H0 ;  /* 0x2000000dff0c7230 */ /* 0x100fe20000004100 */
[----:B------:R-:W-:Y:S01]  /*2d50*/  FFMA.FTZ R39, R22, R39, R43 ;  /* 0x0000002716277223 */ /* 0x000fe2000001002b */
[----:B------:R-:W-:Y:S01]  /*2d60*/  HADD2.F32 R13, -RZ, R13.H1_H1 ;  /* 0x3000000dff0d7230 */ /* 0x000fe20000004100 */
[----:B------:R-:W-:Y:S01]  /*2d70*/  FFMA.FTZ R9, R8, R21, R44 ;  /* 0x0000001508097223 */ /* 0x000fe2000001002c */
[----:B------:R-:W2:Y:S01]  /*2d80*/  I2F.F16 R20, R27 ;  /* 0x0000001b00147306 */ /* 0x000ea20000200c00 */
[----:B-1----:R-:W-:Y:S01]  /*2d90*/  HADD2.F32 R10, -RZ, R10.H0_H0 ;  /* 0x2000000aff0a7230 */ /* 0x002fe20000004100 */
[----:B------:R-:W-:-:S04]  /*2da0*/  FFMA.FTZ R45, R21, R38, R45 ;  /* 0x00000026152d7223 */ /* 0x000fc8000001002d */
        /* <DEDUP_REMOVED lines=17> */
[----:B-1----:R-:W-:Y:S01]  /*2ec0*/  HADD2.F32 R26, -RZ, R26.H0_H0 ;  /* 0x2000001aff1a7230 */ /* 0x002fe20000004100 */
[----:B------:R-:W-:-:S04]  /*2ed0*/  FMUL.FTZ R8, R35, R8 ;  /* 0x0000000823087220 */ /* 0x000fc80000410000 */
[----:B------:R-:W-:Y:S01]  /*2ee0*/  FFMA.FTZ R26, R12, R26, R39 ;  /* 0x0000001a0c1a7223 */ /* 0x000fe20000010027 */
[----:B------:R-:W-:Y:S01]  /*2ef0*/  F2FP.PACK_AB R8, RZ, R8 ;  /* 0x00000008ff08723e */ /* 0x000fe200000000ff */
        /* <DEDUP_REMOVED lines=17> */
.L_x_4504:
[----:B------:R-:W-:Y:S01]  /*3010*/  IMAD.WIDE R40, R33, 0x8, R40 ;  /* 0x0000000821287825 */ /* 0x000fe200078e0228 */
[----:B------:R-:W-:Y:S05]  /*3020*/  @!P1 BRA `(.L_x_4505) ;  /* 0x00000bf000009947 */ /* 0x000fea0003800000 */
[----:B-----5:R-:W2:Y:S01]  /*3030*/  LDG.E.128.CONSTANT R8, [R40.64] ;  /* 0x0000000628087981 */ /* 0x020ea2000c1e9d00 */
[----:B------:R-:W-:Y:S02]  /*3040*/  LOP3.LUT R12, R16, 0xff, RZ, 0xc0, !PT ;  /* 0x000000ff100c7812 */ /* 0x000fe400078ec0ff */
[----:B------:R-:W-:Y:S02]  /*3050*/  LOP3.LUT R13, R17, 0xff, RZ, 0xc0, !PT ;  /* 0x000000ff110d7812 */ /* 0x000fe400078ec0ff */
[----:B------:R-:W-:Y:S02]  /*3060*/  IADD3 R12, R12, -0x80, RZ ;  /* 0xffffff800c0c7810 */ /* 0x000fe40007ffe0ff */
[----:B------:R-:W-:Y:S02]  /*3070*/  LOP3.LUT R14, R18, 0xff, RZ, 0xc0, !PT ;  /* 0x000000ff120e7812 */ /* 0x000fe400078ec0ff */
[----:B------:R1:W3:Y:S01]  /*3080*/  I2F.F16 R45, R12 ;  /* 0x0000000c002d7306 */ /* 0x0002e20000200c00 */
[----:B------:R-:W-:-:S02]  /*3090*/  IADD3 R13, R13, -0x80, RZ ;  /* 0xffffff800d0d7810 */ /* 0x000fc40007ffe0ff */
[----:B------:R-:W-:Y:S02]  /*30a0*/  IADD3 R14, R14, -0x80, RZ ;  /* 0xffffff800e0e7810 */ /* 0x000fe40007ffe0ff */
[----:B------:R-:W-:Y:S02]  /*30b0*/  LOP3.LUT R15, R19, 0xff, RZ, 0xc0, !PT ;  /* 0x000000ff130f7812 */ /* 0x000fe400078ec0ff */
[----:B------:R-:W-:Y:S01]  /*30c0*/  LEA.HI R25, R17, 0xffffff80, RZ, 0x8 ;  /* 0xffffff8011197811 */ /* 0x000fe200078f40ff */
[----:B------:R-:W4:Y:S01]  /*30d0*/  I2F.F16 R39, R14 ;  /* 0x0000000e00277306 */ /* 0x000f220000200c00 */
[----:B-1----:R-:W-:Y:S02]  /*30e0*/  SHF.R.U32.HI R12, RZ, 0x8, R16 ;  /* 0x00000008ff0c7819 */ /* 0x002fe40000011610 */
[----:B------:R-:W-:Y:S02]  /*30f0*/  IADD3 R15, R15, -0x80, RZ ;  /* 0xffffff800f0f7810 */ /* 0x000fe40007ffe0ff */
[----:B------:R-:W-:-:S02]  /*3100*/  LOP3.LUT R12, R12, 0xff, RZ, 0xc0, !PT ;  /* 0x000000ff0c0c7812 */ /* 0x000fc400078ec0ff */
[----:B------:R-:W-:Y:S01]  /*3110*/  LEA.HI R20, R18, 0xffffff80, RZ, 0x8 ;  /* 0xffffff8012147811 */ /* 0x000fe200078f40ff */
[----:B------:R1:W0:Y:S01]  /*3120*/  I2F.F16 R44, R13 ;  /* 0x0000000d002c7306 */ /* 0x0002220000200c00 */
[----:B------:R-:W-:Y:S01]  /*3130*/  IADD3 R46, R12, -0x80, RZ ;  /* 0xffffff800c2e7810 */ /* 0x000fe20007ffe0ff */
[----:B---3--:R-:W-:Y:S01]  /*3140*/  HADD2.F32 R50, -RZ, R45.H0_H0 ;  /* 0x2000002dff327230 */ /* 0x008fe20000004100 */
[--C-:B------:R-:W-:Y:S02]  /*3150*/  SHF.R.U32.HI R12, RZ, 0x8, R17.reuse ;  /* 0x00000008ff0c7819 */ /* 0x100fe40000011611 */
[----:B------:R-:W-:Y:S02]  /*3160*/  SHF.R.U32.HI R17, RZ, 0x10, R17 ;  /* 0x00000010ff117819 */ /* 0x000fe40000011611 */
[----:B------:R-:W-:Y:S01]  /*3170*/  LOP3.LUT R12, R12, 0xff, RZ, 0xc0, !PT ;  /* 0x000000ff0c0c7812 */ /* 0x000fe200078ec0ff */
[----:B------:R3:W0:Y:S01]  /*3180*/  I2F.F16 R38, R15 ;  /* 0x0000000f00267306 */ /* 0x0006220000200c00 */
[----:B------:R-:W-:Y:S01]  /*3190*/  LOP3.LUT R17, R17, 0xff, RZ, 0xc0, !PT ;  /* 0x000000ff11117812 */ /* 0x000fe200078ec0ff */
[----:B----4-:R-:W-:Y:S01]  /*31a0*/  HADD2.F32 R52, -RZ, R39.H0_H0 ;  /* 0x20000027ff347230 */ /* 0x010fe20000004100 */
[----:B------:R-:W-:-:S02]  /*31b0*/  IADD3 R14, R12, -0x80, RZ ;  /* 0xffffff800c0e7810 */ /* 0x000fc40007ffe0ff */
[----:B-1----:R-:W1:Y:S01]  /*31c0*/  LDS.64 R12, [UR4+0x30] ;  /* 0x00003004ff0c7984 */ /* 0x002e620008000a00 */
[----:B------:R-:W-:Y:S02]  /*31d0*/  LEA.HI R26, R16, 0xffffff80, RZ, 0x8 ;  /* 0xffffff80101a7811 */ /* 0x000fe400078f40ff */
[----:B------:R-:W4:Y:S01]  /*31e0*/  I2F.F16 R46, R46 ;  /* 0x0000002e002e7306 */ /* 0x000f220000200c00 */
[--C-:B---3--:R-:W-:Y:S01]  /*31f0*/  SHF.R.U32.HI R15, RZ, 0x8, R18.reuse ;  /* 0x00000008ff0f7819 */ /* 0x108fe20000011612 */
[----:B0-----:R-:W-:Y:S01]  /*3200*/  HADD2.F32 R44, -RZ, R44.H0_H0 ;  /* 0x2000002cff2c7230 */ /* 0x001fe20000004100 */
[----:B------:R-:W-:Y:S02]  /*3210*/  SHF.R.U32.HI R18, RZ, 0x10, R18 ;  /* 0x00000010ff127819 */ /* 0x000fe40000011612 */
[----:B------:R-:W-:Y:S02]  /*3220*/  LOP3.LUT R15, R15, 0xff, RZ, 0xc0, !PT ;  /* 0x000000ff0f0f7812 */ /* 0x000fe400078ec0ff */
[----:B------:R-:W-:Y:S01]  /*3230*/  LEA.HI R24, R19, 0xffffff80, RZ, 0x8 ;  /* 0xffffff8013187811 */ /* 0x000fe200078f40ff */
[----:B------:R-:W-:Y:S01]  /*3240*/  I2F.F16 R14, R14 ;  /* 0x0000000e000e7306 */ /* 0x000fe20000200c00 */
[----:B------:R-:W-:Y:S01]  /*3250*/  IADD3 R42, R15, -0x80, RZ ;  /* 0xffffff800f2a7810 */ /* 0x000fe20007ffe0ff */
[----:B------:R-:W-:Y:S01]  /*3260*/  HADD2.F32 R45, -RZ, R38.H0_H0 ;  /* 0x20000026ff2d7230 */ /* 0x000fe20000004100 */
[----:B------:R-:W-:-:S02]  /*3270*/  SHF.R.U32.HI R15, RZ, 0x8, R19 ;  /* 0x00000008ff0f7819 */ /* 0x000fc40000011613 */
[----:B------:R-:W-:Y:S02]  /*3280*/  LOP3.LUT R18, R18, 0xff, RZ, 0xc0, !PT ;  /* 0x000000ff12127812 */ /* 0x000fe400078ec0ff */
[----:B------:R-:W-:Y:S01]  /*3290*/  LOP3.LUT R15, R15, 0xff, RZ, 0xc0, !PT ;  /* 0x000000ff0f0f7812 */ /* 0x000fe200078ec0ff */
[----:B------:R-:W0:Y:S01]  /*32a0*/  I2F.F16 R42, R42 ;  /* 0x0000002a002a7306 */ /* 0x000e220000200c00 */
[----:B------:R-:W-:Y:S01]  /*32b0*/  SHF.R.U32.HI R16, RZ, 0x10, R16 ;  /* 0x00000010ff107819 */ /* 0x000fe20000011610 */
[----:B----4-:R-:W-:Y:S01]  /*32c0*/  HADD2.F32 R38, -RZ, R46.H0_H0 ;  /* 0x2000002eff267230 */ /* 0x010fe20000004100 */
[----:B------:R-:W-:Y:S02]  /*32d0*/  IADD3 R43, R15, -0x80, RZ ;  /* 0xffffff800f2b7810 */ /* 0x000fe40007ffe0ff */
[----:B------:R-:W-:Y:S02]  /*32e0*/  SHF.R.U32.HI R19, RZ, 0x10, R19 ;  /* 0x00000010ff137819 */ /* 0x000fe40000011613 */
[----:B------:R-:W-:Y:S01]  /*32f0*/  IADD3 R27, R17, -0x80, RZ ;  /* 0xffffff80111b7810 */ /* 0x000fe20007ffe0ff */
[----:B------:R-:W3:Y:S01]  /*3300*/  I2F.F16 R26, R26 ;  /* 0x0000001a001a7306 */ /* 0x000ee20000200c00 */
[----:B------:R-:W-:-:S02]  /*3310*/  IADD3 R17, R18, -0x80, RZ ;  /* 0xffffff8012117810 */ /* 0x000fc40007ffe0ff */
[----:B------:R-:W-:Y:S02]  /*3320*/  LOP3.LUT R16, R16, 0xff, RZ, 0xc0, !PT ;  /* 0x000000ff10107812 */ /* 0x000fe400078ec0ff */
[----:B------:R-:W-:Y:S02]  /*3330*/  LOP3.LUT R19, R19, 0xff, RZ, 0xc0, !PT ;  /* 0x000000ff13137812 */ /* 0x000fe400078ec0ff */
[----:B------:R-:W-:Y:S01]  /*3340*/  IADD3 R16, R16, -0x80, RZ ;  /* 0xffffff8010107810 */ /* 0x000fe20007ffe0ff */
[----:B------:R-:W-:Y:S01]  /*3350*/  I2F.F16 R43, R43 ;  /* 0x0000002b002b7306 */ /* 0x000fe20000200c00 */
[----:B------:R-:W-:Y:S01]  /*3360*/  IADD3 R37, R19, -0x80, RZ ;  /* 0xffffff8013257810 */ /* 0x000fe20007ffe0ff */
[----:B0-----:R-:W-:Y:S02]  /*3370*/  HADD2.F32 R42, -RZ, R42.H0_H0 ;  /* 0x2000002aff2a7230 */ /* 0x001fe40000004100 */
[----:B-1----:R-:W-:-:S04]  /*3380*/  HADD2.F32 R47, -RZ, R12.H0_H0 ;  /* 0x2000000cff2f7230 */ /* 0x002fc80000004100 */
[----:B------:R-:W-:Y:S01]  /*3390*/  I2F.F16 R16, R16 ;  /* 0x0000001000107306 */ /* 0x000fe20000200c00 */
[----:B---3--:R-:W-:Y:S01]  /*33a0*/  HADD2.F32 R26, -RZ, R26.H0_H0 ;  /* 0x2000001aff1a7230 */ /* 0x008fe20000004100 */
[----:B------:R-:W-:Y:S02]  /*33b0*/  FFMA.FTZ R39, R50, R47, RZ ;  /* 0x0000002f32277223 */ /* 0x000fe400000100ff */
[C---:B------:R-:W-:Y:S02]  /*33c0*/  FFMA.FTZ R50, R47.reuse, R44, RZ ;  /* 0x0000002c2f327223 */ /* 0x040fe400000100ff */
[C---:B------:R-:W-:Y:S02]  /*33d0*/  FFMA.FTZ R44, R47.reuse, R45, RZ ;  /* 0x0000002d2f2c7223 */ /* 0x040fe400000100ff */
[----:B------:R-:W-:Y:S01]  /*33e0*/  FFMA.FTZ R46, R47, R52, RZ ;  /* 0x000000342f2e7223 */ /* 0x000fe200000100ff */
[----:B------:R-:W-:Y:S01]  /*33f0*/  HADD2.F32 R47, -RZ, R14.H0_H0 ;  /* 0x2000000eff2f7230 */ /* 0x000fe20000004100 */
[----:B------:R-:W-:Y:S08]  /*3400*/  I2F.F16 R27, R27 ;  /* 0x0000001b001b7306 */ /* 0x000ff00000200c00 */
[----:B------:R-:W0:Y:S08]  /*3410*/  I2F.F16 R17, R17 ;  /* 0x0000001100117306 */ /* 0x000e300000200c00 */
[----:B------:R-:W1:Y:S08]  /*3420*/  I2F.F16 R37, R37 ;  /* 0x0000002500257306 */ /* 0x000e700000200c00 */
[----:B------:R-:W-:Y:S01]  /*3430*/  I2F.F16 R25, R25 ;  /* 0x0000001900197306 */ /* 0x000fe20000200c00 */
[----:B0-----:R-:W-:-:S07]  /*3440*/  HADD2.F32 R17, -RZ, R17.H0_H0 ;  /* 0x20000011ff117230 */ /* 0x001fce0000004100 */
[----:B------:R-:W-:Y:S01]  /*3450*/  I2F.F16 R20, R20 ;  /* 0x0000001400147306 */ /* 0x000fe20000200c00 */
[----:B-1----:R-:W-:-:S07]  /*3460*/  HADD2.F32 R37, -RZ, R37.H0_H0 ;  /* 0x20000025ff257230 */ /* 0x002fce0000004100 */
[----:B------:R-:W0:Y:S02]  /*3470*/  I2F.F16 R24, R24 ;  /* 0x0000001800187306 */ /* 0x000e240000200c00 */
[----:B0-----:R-:W-:Y:S01]  /*3480*/  HADD2.F32 R24, -RZ, R24.H0_H0 ;  /* 0x20000018ff187230 */ /* 0x001fe20000004100 */
[----:B--2---:R-:W-:Y:S02]  /*3490*/  LOP3.LUT R15, R8, 0xff, RZ, 0xc0, !PT ;  /* 0x000000ff080f7812 */ /* 0x004fe400078ec0ff */
[----:B------:R-:W-:Y:S02]  /*34a0*/  SHF.R.U32.HI R45, RZ, 0x8, R8 ;  /* 0x00000008ff2d7819 */ /* 0x000fe40000011608 */
[----:B------:R-:W-:Y:S02]  /*34b0*/  IADD3 R18, R15, -0x80, RZ ;  /* 0xffffff800f127810 */ /* 0x000fe40007ffe0ff */
[----:B------:R-:W-:Y:S02]  /*34c0*/  LOP3.LUT R15, R9, 0xff, RZ, 0xc0, !PT ;  /* 0x000000ff090f7812 */ /* 0x000fe400078ec0ff */
[----:B------:R-:W-:-:S02]  /*34d0*/  LOP3.LUT R45, R45, 0xff, RZ, 0xc0, !PT ;  /* 0x000000ff2d2d7812 */ /* 0x000fc400078ec0ff */
[----:B------:R-:W-:Y:S01]  /*34e0*/  SHF.R.U32.HI R14, RZ, 0x10, R8 ;  /* 0x00000010ff0e7819 */ /* 0x000fe20000011608 */
[----:B------:R-:W-:Y:S01]  /*34f0*/  I2F.F16 R18, R18 ;  /* 0x0000001200127306 */ /* 0x000fe20000200c00 */
[----:B------:R-:W-:Y:S02]  /*3500*/  LEA.HI R23, R8, 0xffffff80, RZ, 0x8 ;  /* 0xffffff8008177811 */ /* 0x000fe400078f40ff */
[----:B------:R-:W-:Y:S01]  /*3510*/  IADD3 R19, R15, -0x80, RZ ;  /* 0xffffff800f137810 */ /* 0x000fe20007ffe0ff */
[----:B------:R-:W-:Y:S01]  /*3520*/  HADD2.F32 R15, -RZ, R12.H1_H1 ;  /* 0x3000000cff0f7230 */ /* 0x000fe20000004100 */
[----:B------:R-:W-:Y:S01]  /*3530*/  IADD3 R8, R45, -0x80, RZ ;  /* 0xffffff802d087810 */ /* 0x000fe20007ffe0ff */
[----:B------:R-:W-:Y:S01]  /*3540*/  HADD2.F32 R45, -RZ, R43.H0_H0 ;  /* 0x2000002bff2d7230 */ /* 0x000fe20000004100 */
[----:B------:R-:W-:Y:S01]  /*3550*/  LOP3.LUT R14, R14, 0xff, RZ, 0xc0, !PT ;  /* 0x000000ff0e0e7812 */ /* 0x000fe200078ec0ff */
[----:B------:R-:W-:Y:S01]  /*3560*/  I2F.F16 R23, R23 ;  /* 0x0000001700177306 */ /* 0x000fe20000200c00 */
[----:B------:R-:W-:Y:S01]  /*3570*/  FFMA.FTZ R46, R15, R42, R46 ;  /* 0x0000002a0f2e7223 */ /* 0x000fe2000001002e */
[----:B------:R-:W-:Y:S01]  /*3580*/  LOP3.LUT R48, R11, 0xff, RZ, 0xc0, !PT ;  /* 0x000000ff0b307812 */ /* 0x000fe200078ec0ff */
[----:B------:R-:W-:Y:S01]  /*3590*/  FFMA.FTZ R39, R38, R15, R39 ;  /* 0x0000000f26277223 */ /* 0x000fe20000010027 */
[----:B------:R-:W-:Y:S01]  /*35a0*/  IADD3 R42, R14, -0x80, RZ ;  /* 0xffffff800e2a7810 */ /* 0x000fe20007ffe0ff */
[C---:B------:R-:W-:Y:S01]  /*35b0*/  FFMA.FTZ R43, R15.reuse, R47, R50 ;  /* 0x0000002f0f2b7223 */ /* 0x040fe20000010032 */
[----:B------:R-:W-:Y:S01]  /*35c0*/  IADD3 R48, R48, -0x80, RZ ;  /* 0xffffff8030307810 */ /* 0x000fe20007ffe0ff */
[----:B------:R-:W-:Y:S01]  /*35d0*/  FFMA.FTZ R44, R15, R45, R44 ;  /* 0x0000002d0f2c7223 */ /* 0x000fe2000001002c */
[----:B------:R-:W-:Y:S01]  /*35e0*/  HADD2.F32 R45, -RZ, R13.H0_H0 ;  /* 0x2000000dff2d7230 */ /* 0x000fe20000004100 */
[----:B------:R-:W0:Y:S01]  /*35f0*/  LDS.64 R14, [UR4+0x38] ;  /* 0x00003804ff0e7984 */ /* 0x000e220008000a00 */
[----:B------:R1:W-:Y:S01]  /*3600*/  I2F.F16 R38, R48 ;  /* 0x0000003000267306 */ /* 0x0003e20000200c00 */
[----:B------:R-:W-:Y:S01]  /*3610*/  HADD2.F32 R50, -RZ, R27.H0_H0 ;  /* 0x2000001bff327230 */ /* 0x000fe20000004100 */
[----:B------:R-:W-:Y:S01]  /*3620*/  LOP3.LUT R49, R10, 0xff, RZ, 0xc0, !PT ;  /* 0x000000ff0a317812 */ /* 0x000fe200078ec0ff */
[----:B------:R-:W-:Y:S01]  /*3630*/  HADD2.F32 R13, -RZ, R13.H1_H1 ;  /* 0x3000000dff0d7230 */ /* 0x000fe20000004100 */
[----:B------:R-:W-:Y:S01]  /*3640*/  SHF.R.U32.HI R47, RZ, 0x8, R9 ;  /* 0x00000008ff2f7819 */ /* 0x000fe20000011609 */
[C---:B------:R-:W-:Y:S01]  /*3650*/  FFMA.FTZ R46, R45.reuse, R17, R46 ;  /* 0x000000112d2e7223 */ /* 0x040fe2000001002e */
[----:B------:R-:W-:Y:S01]  /*3660*/  SHF.R.U32.HI R27, RZ, 0x8, R10 ;  /* 0x00000008ff1b7819 */ /* 0x000fe2000001160a */
[----:B------:R-:W-:Y:S01]  /*3670*/  FFMA.FTZ R50, R45, R50, R43 ;  /* 0x000000322d327223 */ /* 0x000fe2000001002b */
[----:B------:R-:W-:Y:S01]  /*3680*/  IADD3 R12, R49, -0x80, RZ ;  /* 0xffffff80310c7810 */ /* 0x000fe20007ffe0ff */
[----:B-1----:R-:W-:Y:S01]  /*3690*/  HADD2.F32 R48, -RZ, R16.H0_H0 ;  /* 0x20000010ff307230 */ /* 0x002fe20000004100 */
[----:B------:R-:W-:Y:S01]  /*36a0*/  LOP3.LUT R47, R47, 0xff, RZ, 0xc0, !PT ;  /* 0x000000ff2f2f7812 */ /* 0x000fe200078ec0ff */
[----:B------:R-:W1:Y:S01]  /*36b0*/  I2F.F16 R19, R19 ;  /* 0x0000001300137306 */ /* 0x000e620000200c00 */
[----:B------:R-:W-:Y:S01]  /*36c0*/  LOP3.LUT R27, R27, 0xff, RZ, 0xc0, !PT ;  /* 0x000000ff1b1b7812 */ /* 0x000fe200078ec0ff */
[----:B------:R-:W-:Y:S01]  /*36d0*/  FFMA.FTZ R44, R45, R37, R44 ;  /* 0x000000252d2c7223 */ /* 0x000fe2000001002c */
[----:B------:R-:W-:Y:S01]  /*36e0*/  SHF.R.U32.HI R17, RZ, 0x10, R10 ;  /* 0x00000010ff117819 */ /* 0x000fe2000001160a */
[----:B------:R-:W-:Y:S01]  /*36f0*/  FFMA.FTZ R48, R48, R45, R39 ;  /* 0x0000002d30307223 */ /* 0x000fe20000010027 */
[----:B------:R-:W-:Y:S01]  /*3700*/  LEA.HI R22, R9, 0xffffff80, RZ, 0x8 ;  /* 0xffffff8009167811 */ /* 0x000fe200078f40ff */
[----:B------:R-:W-:Y:S01]  /*3710*/  FFMA.FTZ R44, R13, R24, R44 ;  /* 0x000000180d2c7223 */ /* 0x000fe2000001002c */
[----:B------:R-:W-:Y:S01]  /*3720*/  LEA.HI R21, R10, 0xffffff80, RZ, 0x8 ;  /* 0xffffff800a157811 */ /* 0x000fe200078f40ff */
[----:B------:R-:W-:Y:S01]  /*3730*/  FFMA.FTZ R48, R26, R13, R48 ;  /* 0x0000000d1a307223 */ /* 0x000fe20000010030 */
[----:B------:R-:W-:Y:S01]  /*3740*/  SHF.R.U32.HI R16, RZ, 0x10, R9 ;  /* 0x00000010ff107819 */ /* 0x000fe20000011609 */
[----:B------:R-:W-:Y:S01]  /*3750*/  HADD2.F32 R26, -RZ, R25.H0_H0 ;  /* 0x20000019ff1a7230 */ /* 0x000fe20000004100 */
[----:B------:R-:W-:Y:S01]  /*3760*/  IADD3 R9, R47, -0x80, RZ ;  /* 0xffffff802f097810 */ /* 0x000fe20007ffe0ff */
[----:B------:R-:W2:Y:S01]  /*3770*/  I2F.F16 R12, R12 ;  /* 0x0000000c000c7306 */ /* 0x000ea20000200c00 */
[----:B------:R-:W-:Y:S01]  /*3780*/  IADD3 R10, R27, -0x80, RZ ;  /* 0xffffff801b0a7810 */ /* 0x000fe20007ffe0ff */
[----:B------:R-:W-:Y:S01]  /*3790*/  HADD2.F32 R27, -RZ, R20.H0_H0 ;  /* 0x20000014ff1b7230 */ /* 0x000fe20000004100 */
[----:B------:R-:W-:Y:S01]  /*37a0*/  LOP3.LUT R17, R17, 0xff, RZ, 0xc0, !PT ;  /* 0x000000ff11117812 */ /* 0x000fe200078ec0ff */
[----:B------:R-:W-:Y:S01]  /*37b0*/  FFMA.FTZ R50, R13, R26, R50 ;  /* 0x0000001a0d327223 */ /* 0x000fe20000010032 */
[--C-:B------:R-:W-:Y:S01]  /*37c0*/  SHF.R.U32.HI R25, RZ, 0x8, R11.reuse ;  /* 0x00000008ff197819 */ /* 0x100fe2000001160b */
[----:B-1----:R-:W-:Y:S01]  /*37d0*/  HADD2.F32 R37, -RZ, R19.H0_H0 ;  /* 0x20000013ff257230 */ /* 0x002fe20000004100 */
[----:B------:R-:W-:Y:S01]  /*37e0*/  IADD3 R20, R17, -0x80, RZ ;  /* 0xffffff8011147810 */ /* 0x000fe20007ffe0ff */
[----:B------:R-:W1:Y:S01]  /*37f0*/  I2F.F16 R9, R9 ;  /* 0x0000000900097306 */ /* 0x000e620000200c00 */
[----:B------:R-:W-:Y:S01]  /*3800*/  LOP3.LUT R16, R16, 0xff, RZ, 0xc0, !PT ;  /* 0x000000ff10107812 */ /* 0x000fe200078ec0ff */
[----:B------:R-:W-:Y:S01]  /*3810*/  FFMA.FTZ R17, R13, R27, R46 ;  /* 0x0000001b0d117223 */ /* 0x000fe2000001002e */
[----:B------:R-:W-:Y:S01]  /*3820*/  LOP3.LUT R25, R25, 0xff, RZ, 0xc0, !PT ;  /* 0x000000ff19197812 */ /* 0x000fe200078ec0ff */
[----:B------:R-:W-:Y:S01]  /*3830*/  HADD2.F32 R27, -RZ, R18.H0_H0 ;  /* 0x20000012ff1b7230 */ /* 0x000fe20000004100 */
[----:B------:R-:W-:Y:S01]  /*3840*/  SHF.R.U32.HI R13, RZ, 0x10, R11 ;  /* 0x00000010ff0d7819 */ /* 0x000fe2000001160b */
[----:B------:R-:W-:Y:S01]  /*3850*/  HADD2.F32 R38, -RZ, R38.H0_H0 ;  /* 0x20000026ff267230 */ /* 0x000fe20000004100 */
[----:B------:R-:W-:Y:S01]  /*3860*/  IADD3 R16, R16, -0x80, RZ ;  /* 0xffffff8010107810 */ /* 0x000fe20007ffe0ff */
[----:B------:R-:W3:Y:S01]  /*3870*/  I2F.F16 R8, R8 ;  /* 0x0000000800087306 */ /* 0x000ee20000200c00 */
[----:B------:R-:W-:Y:S01]  /*3880*/  IADD3 R24, R25, -0x80, RZ ;  /* 0xffffff8019187810 */ /* 0x000fe20007ffe0ff */
[----:B0-----:R-:W-:Y:S01]  /*3890*/  HADD2.F32 R25, -RZ, R14.H0_H0 ;  /* 0x2000000eff197230 */ /* 0x001fe20000004100 */
[----:B------:R-:W-:Y:S01]  /*38a0*/  LOP3.LUT R26, R13, 0xff, RZ, 0xc0, !PT ;  /* 0x000000ff0d1a7812 */ /* 0x000fe200078ec0ff */
[----:B--2---:R-:W-:Y:S01]  /*38b0*/  HADD2.F32 R46, -RZ, R12.H0_H0 ;  /* 0x2000000cff2e7230 */ /* 0x004fe20000004100 */
[----:B------:R-:W-:Y:S01]  /*38c0*/  LEA.HI R11, R11, 0xffffff80, RZ, 0x8 ;  /* 0xffffff800b0b7811 */ /* 0x000fe200078f40ff */
[----:B------:R-:W-:Y:S01]  /*38d0*/  HADD2.F32 R14, -RZ, R14.H1_H1 ;  /* 0x3000000eff0e7230 */ /* 0x000fe20000004100 */
[----:B------:R-:W-:Y:S01]  /*38e0*/  IADD3 R26, R26, -0x80, RZ ;  /* 0xffffff801a1a7810 */ /* 0x000fe20007ffe0ff */
        /* <DEDUP_REMOVED lines=8> */
[----:B---3--:R-:W-:Y:S01]  /*3970*/  HADD2.F32 R19, -RZ, R8.H0_H0 ;  /* 0x20000008ff137230 */ /* 0x008fe20000004100 */
[----:B------:R-:W-:-:S04]  /*3980*/  FFMA.FTZ R38, R25, R38, R44 ;  /* 0x0000002619267223 */ /* 0x000fc8000001002c */
[----:B------:R-:W-:Y:S02]  /*3990*/  FFMA.FTZ R8, R19, R14, R27 ;  /* 0x0000000e13087223 */ /* 0x000fe4000001001b */
[----:B------:R2:W3:Y:S08]  /*39a0*/  I2F.F16 R18, R24 ;  /* 0x0000001800127306 */ /* 0x0004f00000200c00 */
[----:B------:R-:W4:Y:S01]  /*39b0*/  I2F.F16 R16, R16 ;  /* 0x0000001000107306 */ /* 0x000f220000200c00 */
[----:B--2---:R-:W-:Y:S01]  /*39c0*/  FFMA.FTZ R24, R14, R9, R37 ;  /* 0x000000090e187223 */ /* 0x004fe20000010025 */
[----:B0-----:R-:W-:-:S02]  /*39d0*/  HADD2.F32 R9, -RZ, R10.H0_H0 ;  /* 0x2000000aff097230 */ /* 0x001fc40000004100 */
[----:B-1----:R-:W-:-:S03]  /*39e0*/  HADD2.F32 R42, -RZ, R42.H0_H0 ;  /* 0x2000002aff2a7230 */ /* 0x002fc60000004100 */
[----:B------:R-:W-:Y:S01]  /*39f0*/  FFMA.FTZ R10, R14, R9, R17 ;  /* 0x000000090e0a7223 */ /* 0x000fe20000010011 */
[----:B------:R-:W0:Y:S01]  /*3a00*/  I2F.F16 R20, R20 ;  /* 0x0000001400147306 */ /* 0x000e220000200c00 */
[----:B---3--:R-:W-:Y:S01]  /*3a10*/  HADD2.F32 R19, -RZ, R18.H0_H0 ;  /* 0x20000012ff137230 */ /* 0x008fe20000004100 */
[----:B------:R-:W-:Y:S01]  /*3a20*/  FFMA.FTZ R42, R42, R13, R8 ;  /* 0x0000000d2a2a7223 */ /* 0x000fe20000010008 */
[----:B------:R-:W-:-:S03]  /*3a30*/  HADD2.F32 R8, -RZ, R23.H0_H0 ;  /* 0x20000017ff087230 */ /* 0x000fc60000004100 */
[----:B------:R-:W-:Y:S02]  /*3a40*/  FFMA.FTZ R38, R14, R19, R38 ;  /* 0x000000130e267223 */ /* 0x000fe40000010026 */
[----:B------:R-:W1:Y:S01]  /*3a50*/  I2F.F16 R12, R26 ;  /* 0x0000001a000c7306 */ /* 0x000e620000200c00 */
[----:B----4-:R-:W-:Y:S01]  /*3a60*/  HADD2.F32 R16, -RZ, R16.H0_H0 ;  /* 0x20000010ff107230 */ /* 0x010fe20000004100 */
[----:B------:R-:W-:-:S04]  /*3a70*/  FFMA.FTZ R8, R8, R15, R42 ;  /* 0x0000000f08087223 */ /* 0x000fc8000001002a */
[----:B------:R-:W-:Y:S02]  /*3a80*/  FFMA.FTZ R16, R13, R16, R24 ;  /* 0x000000100d107223 */ /* 0x000fe40000010018 */
[----:B------:R-:W2:Y:S01]  /*3a90*/  I2F.F16 R22, R22 ;  /* 0x0000001600167306 */ /* 0x000ea20000200c00 */
[----:B0-----:R-:W-:Y:S01]  /*3aa0*/  HADD2.F32 R20, -RZ, R20.H0_H0 ;  /* 0x20000014ff147230 */ /* 0x001fe20000004100 */
[----:B------:R-:W-:-:S04]  /*3ab0*/  FMUL.FTZ R8, R35, R8 ;  /* 0x0000000823087220 */ /* 0x000fc80000410000 */
[----:B------:R-:W-:Y:S01]  /*3ac0*/  FFMA.FTZ R20, R13, R20, R10 ;  /* 0x000000140d147223 */ /* 0x000fe2000001000a */
[----:B------:R-:W-:Y:S01]  /*3ad0*/  F2FP.PACK_AB R8, RZ, R8 ;  /* 0x00000008ff08723e */ /* 0x000fe200000000ff */
[----:B------:R-:W0:Y:S01]  /*3ae0*/  I2F.F16 R21, R21 ;  /* 0x0000001500157306 */ /* 0x000e220000200c00 */
[----:B-1----:R-:W-:-:S05]  /*3af0*/  HADD2.F32 R12, -RZ, R12.H0_H0 ;  /* 0x2000000cff0c7230 */ /* 0x002fca0000004100 */
[----:B------:R-:W-:Y:S02]  /*3b00*/  FFMA.FTZ R12, R13, R12, R38 ;  /* 0x0000000c0d0c7223 */ /* 0x000fe40000010026 */
[----:B------:R-:W1:Y:S01]  /*3b10*/  I2F.F16 R11, R11 ;  /* 0x0000000b000b7306 */ /* 0x000e620000200c00 */
[----:B--2---:R-:W-:-:S05]  /*3b20*/  HADD2.F32 R22, -RZ, R22.H0_H0 ;  /* 0x20000016ff167230 */ /* 0x004fca0000004100 */
[----:B------:R-:W-:Y:S01]  /*3b30*/  FFMA.FTZ R9, R15, R22, R16 ;  /* 0x000000160f097223 */ /* 0x000fe20000010010 */
[----:B0-----:R-:W-:-:S03]  /*3b40*/  HADD2.F32 R10, -RZ, R21.H0_H0 ;  /* 0x20000015ff0a7230 */ /* 0x001fc60000004100 */
[----:B------:R-:W-:-:S05]  /*3b50*/  FMUL.FTZ R9, R34, R9 ;  /* 0x0000000922097220 */ /* 0x000fca0000410000 */
[----:B------:R-:W-:Y:S01]  /*3b60*/  F2FP.PACK_AB R9, RZ, R9 ;  /* 0x00000009ff09723e */ /* 0x000fe200000000ff */
[----:B-1----:R-:W-:Y:S01]  /*3b70*/  HADD2.F32 R14, -RZ, R11.H0_H0 ;  /* 0x2000000bff0e7230 */ /* 0x002fe20000004100 */
[C---:B------:R-:W-:Y:S02]  /*3b80*/  FFMA.FTZ R11, R15.reuse, R10, R20 ;  /* 0x0000000a0f0b7223 */ /* 0x040fe40000010014 */
        /* <DEDUP_REMOVED lines=9> */
.L_x_4505:
[----:B------:R-:W-:Y:S01]  /*3c20*/  IADD3 R29, R29, 0x20, RZ ;  /* 0x000000201d1d7810 */ /* 0x000fe20007ffe0ff */
[----:B------:R-:W-:Y:S01]  /*3c30*/  UIADD3 UR4, UR4, 0x40, URZ ;  /* 0x0000004004047890 */ /* 0x000fe2000fffe03f */
[----:B------:R-:W-:Y:S02]  /*3c40*/  IMAD.WIDE R40, R33, 0x8, R40 ;  /* 0x0000000821287825 */ /* 0x000fe400078e0228 */
[C---:B------:R-:W-:Y:S02]  /*3c50*/  ISETP.GE.AND P0, PT, R29.reuse, c[0x0][0x1a8], PT ;  /* 0x00006a001d007a0c */ /* 0x040fe40003f06270 */
[----:B------:R-:W-:Y:S01]  /*3c60*/  ISETP.LT.AND P2, PT, R29, R36, PT ;  /* 0x000000241d00720c */ /* 0x000fe20003f41270 */
[----:B------:R-:W-:-:S12]  /*3c70*/  IMAD.WIDE R24, R33, 0x8, R30 ;  /* 0x0000000821187825 */ /* 0x000fd800078e021e */
[----:B------:R-:W-:Y:S05]  /*3c80*/  @!P0 BRA P2, `(.L_x_4506) ;  /* 0xffffcec000008947 */ /* 0x000fea000103ffff */
.L_x_4501:
[----:B------:R-:W-:-:S04]  /*3c90*/  ISETP.GE.AND P0, PT, R29, R36, PT ;  /* 0x000000241d00720c */ /* 0x000fc80003f06270 */
[----:B------:R-:W-:-:S13]  /*3ca0*/  ISETP.GE.OR P0, PT, R29, c[0x0][0x1ac], P0 ;  /* 0x00006b001d007a0c */ /* 0x000fda0000706670 */
[----:B------:R-:W-:Y:S05]  /*3cb0*/  @P0 BRA `(.L_x_4507) ;  /* 0x000017a000000947 */ /* 0x000fea0003800000 */
[----:B------:R-:W-:Y:S02]  /*3cc0*/  ULDC UR5, c[0x0][0x18c] ;  /* 0x0000630000057ab9 */ /* 0x000fe40000000800 */
[----:B------:R-:W-:-:S04]  /*3cd0*/  USHF.R.S32.HI UR5, URZ, 0x1f, UR5 ;  /* 0x0000001f3f057899 */ /* 0x000fc80008011405 */
.L_x_4510:
[----:B-----5:R1:W5:Y:S01]  /*3ce0*/  LDG.E.128.CONSTANT R8, [R24.64] ;  /* 0x0000000618087981 */ /* 0x020362000c1e9d00 */
[----:B------:R-:W-:Y:S01]  /*3cf0*/  IMAD.MOV.U32 R27, RZ, RZ, c[0x0][0x18c] ;  /* 0x00006300ff1b7624 */ /* 0x000fe200078e00ff */
[----:B0-----:R-:W-:Y:S06]  /*3d00*/  @!P1 BRA `(.L_x_4508) ;  /* 0x00000b4000009947 */ /* 0x001fec0003800000 */
[C---:B------:R-:W-:Y:S01]  /*3d10*/  IMAD.WIDE R32, R27.reuse, 0x4, R24 ;  /* 0x000000041b207825 */ /* 0x040fe200078e0218 */
[----:B------:R-:W2:Y:S04]  /*3d20*/  LDS.128 R20, [UR4] ;  /* 0x00000004ff147984 */ /* 0x000ea80008000c00 */
[----:B------:R3:W4:Y:S01]  /*3d30*/  LDG.E.128.CONSTANT R12, [R32.64] ;  /* 0x00000006200c7981 */ /* 0x000722000c1e9d00 */
[----:B------:R-:W-:-:S06]  /*3d40*/  IMAD.WIDE R16, R27, 0x4, R32 ;  /* 0x000000041b107825 */ /* 0x000fcc00078e0220 */
[----:B------:R-:W4:Y:S01]  /*3d50*/  LDG.E.128.CONSTANT R16, [R16.64] ;  /* 0x0000000610107981 */ /* 0x000f22000c1e9d00 */
[----:B-----5:R-:W-:Y:S02]  /*3d60*/  LOP3.LUT R34, R8, 0x3f003f, RZ, 0xc0, !PT ;  /* 0x003f003f08227812 */ /* 0x020fe400078ec0ff */
[--C-:B0-----:R-:W-:Y:S02]  /*3d70*/  SHF.R.U32.HI R31, RZ, 0xc, R8.reuse ;  /* 0x0000000cff1f7819 */ /* 0x101fe40000011608 */
[----:B------:R-:W-:Y:S02]  /*3d80*/  SHF.R.U32.HI R8, RZ, 0x6, R8 ;  /* 0x00000006ff087819 */ /* 0x000fe40000011608 */
[----:B------:R-:W-:Y:S02]  /*3d90*/  LOP3.LUT R34, R34, 0x64006400, RZ, 0xfc, !PT ;  /* 0x6400640022227812 */ /* 0x000fe400078efcff */
[----:B---3--:R-:W-:Y:S02]  /*3da0*/  LOP3.LUT R32, R11, 0x3f003f, RZ, 0xc0, !PT ;  /* 0x003f003f0b207812 */ /* 0x008fe400078ec0ff */
[----:B------:R-:W-:Y:S01]  /*3db0*/  LOP3.LUT R8, R8, 0x3f003f, RZ, 0xc0, !PT ;  /* 0x003f003f08087812 */ /* 0x000fe200078ec0ff */
[----:B------:R-:W-:Y:S01]  /*3dc0*/  HADD2 R33, R34, -1056, -1056 ;  /* 0xe420e42022217430 */ /* 0x000fe20000000000 */
[----:B------:R-:W-:-:S02]  /*3dd0*/  LOP3.LUT R35, R9, 0x3f003f, RZ, 0xc0, !PT ;  /* 0x003f003f09237812 */ /* 0x000fc400078ec0ff */
[--C-:B------:R-:W-:Y:S02]  /*3de0*/  SHF.R.U32.HI R28, RZ, 0xc, R9.reuse ;  /* 0x0000000cff1c7819 */ /* 0x100fe40000011609 */
[----:B------:R-:W-:Y:S02]  /*3df0*/  SHF.R.U32.HI R9, RZ, 0x6, R9 ;  /* 0x00000006ff097819 */ /* 0x000fe40000011609 */
[----:B------:R-:W-:Y:S02]  /*3e00*/  LOP3.LUT R32, R32, 0x64006400, RZ, 0xfc, !PT ;  /* 0x6400640020207812 */ /* 0x000fe400078efcff */
[----:B------:R-:W-:Y:S02]  /*3e10*/  LOP3.LUT R37, R10, 0x3f003f, RZ, 0xc0, !PT ;  /* 0x003f003f0a257812 */ /* 0x000fe400078ec0ff */
[----:B------:R-:W-:Y:S01]  /*3e20*/  LOP3.LUT R8, R8, 0x64006400, RZ, 0xfc, !PT ;  /* 0x6400640008087812 */ /* 0x000fe200078efcff */
[----:B------:R-:W-:Y:S01]  /*3e30*/  HADD2 R39, R32, -1056, -1056 ;  /* 0xe420e42020277430 */ /* 0x000fe20000000000 */
[----:B------:R-:W-:-:S02]  /*3e40*/  SHF.R.U32.HI R26, RZ, 0xc, R10 ;  /* 0x0000000cff1a7819 */ /* 0x000fc4000001160a */
[----:B------:R-:W-:Y:S02]  /*3e50*/  SHF.R.U32.HI R10, RZ, 0x6, R10 ;  /* 0x00000006ff0a7819 */ /* 0x000fe4000001160a */
[----:B------:R-:W-:Y:S01]  /*3e60*/  LOP3.LUT R35, R35, 0x64006400, RZ, 0xfc, !PT ;  /* 0x6400640023237812 */ /* 0x000fe200078efcff */
[----:B--2---:R-:W-:Y:S01]  /*3e70*/  HFMA2.MMA R32, R33, R20, RZ ;  /* 0x0000001421207235 */ /* 0x004fe200000000ff */
[----:B------:R-:W-:Y:S01]  /*3e80*/  LOP3.LUT R9, R9, 0x3f003f, RZ, 0xc0, !PT ;  /* 0x003f003f09097812 */ /* 0x000fe200078ec0ff */
[----:B------:R-:W-:Y:S01]  /*3e90*/  HADD2 R33, R8, -1056, -1056 ;  /* 0xe420e42008217430 */ /* 0x000fe20000000000 */
[--C-:B------:R-:W-:Y:S01]  /*3ea0*/  SHF.R.U32.HI R30, RZ, 0xc, R11.reuse ;  /* 0x0000000cff1e7819 */ /* 0x100fe2000001160b */
[----:B------:R-:W-:Y:S01]  /*3eb0*/  HADD2 R35, R35, -1056, -1056 ;  /* 0xe420e42023237430 */ /* 0x000fe20000000000 */
[----:B------:R-:W-:Y:S02]  /*3ec0*/  SHF.R.U32.HI R11, RZ, 0x6, R11 ;  /* 0x00000006ff0b7819 */ /* 0x000fe4000001160b */
[----:B------:R-:W-:Y:S01]  /*3ed0*/  LOP3.LUT R37, R37, 0x64006400, RZ, 0xfc, !PT ;  /* 0x6400640025257812 */ /* 0x000fe200078efcff */
[----:B------:R-:W-:Y:S01]  /*3ee0*/  HFMA2 R34, R35, R20, RZ.H0_H0 ;  /* 0x0000001423227231 */ /* 0x000fe200000400ff */
[----:B------:R-:W-:Y:S01]  /*3ef0*/  LOP3.LUT R9, R9, 0x64006400, RZ, 0xfc, !PT ;  /* 0x6400640009097812 */ /* 0x000fe200078efcff */
[----:B------:R-:W-:Y:S01]  /*3f00*/  HFMA2.MMA R33, R33, R21, R32 ;  /* 0x0000001521217235 */ /* 0x000fe20000000020 */
[----:B------:R-:W-:Y:S01]  /*3f10*/  LOP3.LUT R10, R10, 0x3f003f, RZ, 0xc0, !PT ;  /* 0x003f003f0a0a7812 */ /* 0x000fe200078ec0ff */
[----:B------:R-:W-:Y:S01]  /*3f20*/  HADD2 R37, R37, -1056, -1056 ;  /* 0xe420e42025257430 */ /* 0x000fe20000000000 */
[----:B------:R-:W-:Y:S01]  /*3f30*/  LOP3.LUT R11, R11, 0x3f003f, RZ, 0xc0, !PT ;  /* 0x003f003f0b0b7812 */ /* 0x000fe200078ec0ff */
[----:B------:R-:W-:Y:S01]  /*3f40*/  HADD2 R9, R9, -1056, -1056 ;  /* 0xe420e42009097430 */ /* 0x000fe20000000000 */
[----:B------:R-:W-:-:S02]  /*3f50*/  LOP3.LUT R10, R10, 0x64006400, RZ, 0xfc, !PT ;  /* 0x640064000a0a7812 */ /* 0x000fc400078efcff */
[----:B------:R-:W-:Y:S01]  /*3f60*/  LOP3.LUT R32, R11, 0x64006400, RZ, 0xfc, !PT ;  /* 0x640064000b207812 */ /* 0x000fe200078efcff */
[----:B------:R-:W-:Y:S01]  /*3f70*/  HFMA2.MMA R35, R37, R20, RZ ;  /* 0x0000001425237235 */ /* 0x000fe200000000ff */
[----:B------:R-:W-:Y:S01]  /*3f80*/  HFMA2 R34, R9, R21, R34 ;  /* 0x0000001509227231 */ /* 0x000fe20000000022 */
[----:B------:R-:W-:Y:S01]  /*3f90*/  LOP3.LUT R41, R31, 0xf000f, RZ, 0xc0, !PT ;  /* 0x000f000f1f297812 */ /* 0x000fe200078ec0ff */
[----:B------:R-:W-:Y:S01]  /*3fa0*/  HADD2 R10, R10, -1056, -1056 ;  /* 0xe420e4200a0a7430 */ /* 0x000fe20000000000 */
[----:B------:R-:W-:Y:S01]  /*3fb0*/  LOP3.LUT R43, R28, 0xf000f, RZ, 0xc0, !PT ;  /* 0x000f000f1c2b7812 */ /* 0x000fe200078ec0ff */
[----:B------:R-:W-:Y:S01]  /*3fc0*/  HFMA2 R20, R39, R20, RZ.H0_H0 ;  /* 0x0000001427147231 */ /* 0x000fe200000400ff */
[----:B------:R-:W-:Y:S01]  /*3fd0*/  PRMT R2, R2, 0x5410, R3 ;  /* 0x0000541002027816 */ /* 0x000fe20000000003 */
[----:B------:R-:W-:Y:S01]  /*3fe0*/  HADD2 R37, R32, -1056, -1056 ;  /* 0xe420e42020257430 */ /* 0x000fe20000000000 */
[----:B------:R-:W-:Y:S01]  /*3ff0*/  PRMT R4, R4, 0x5410, R5 ;  /* 0x0000541004047816 */ /* 0x000fe20000000005 */
[----:B------:R-:W-:-:S02]  /*4000*/  HFMA2.MMA R35, R10, R21, R35 ;  /* 0x000000150a237235 */ /* 0x000fc40000000023 */
[----:B------:R-:W-:Y:S01]  /*4010*/  HFMA2 R32, R37, R21, R20 ;  /* 0x0000001525207231 */ /* 0x000fe20000000014 */
[----:B----4-:R-:W-:Y:S02]  /*4020*/  LOP3.LUT R11, R14, 0x3f003f, RZ, 0xc0, !PT ;  /* 0x003f003f0e0b7812 */ /* 0x010fe400078ec0ff */
        /* <DEDUP_REMOVED lines=8> */
[----:B------:R-:W-:Y:S01]  /*40b0*/  SHF.R.U32.HI R11, RZ, 0x6, R14 ;  /* 0x00000006ff0b7819 */ /* 0x000fe2000001160e */
[-C--:B------:R-:W-:Y:S01]  /*40c0*/  HFMA2.MMA R35, R10, R22.reuse, R35 ;  /* 0x000000160a237235 */ /* 0x080fe20000000023 */
[----:B------:R-:W-:Y:S01]  /*40d0*/  HFMA2 R34, R9, R22, R34 ;  /* 0x0000001609227231 */ /* 0x000fe20000000022 */
[----:B------:R-:W-:Y:S01]  /*40e0*/  SHF.R.U32.HI R10, RZ, 0x6, R13 ;  /* 0x00000006ff0a7819 */ /* 0x000fe2000001160d */
[----:B------:R-:W-:Y:S01]  /*40f0*/  HADD2 R8, R8, -1056, -1056 ;  /* 0xe420e42008087430 */ /* 0x000fe20000000000 */
[----:B------:R-:W-:Y:S02]  /*4100*/  SHF.R.U32.HI R9, RZ, 0x6, R12 ;  /* 0x00000006ff097819 */ /* 0x000fe4000001160c */
[----:B------:R-:W-:Y:S02]  /*4110*/  SHF.R.U32.HI R21, RZ, 0x6, R15 ;  /* 0x00000006ff157819 */ /* 0x000fe4000001160f */
[----:B------:R-:W-:Y:S01]  /*4120*/  LOP3.LUT R20, R20, 0x64006400, RZ, 0xfc, !PT ;  /* 0x6400640014147812 */ /* 0x000fe200078efcff */
[----:B------:R-:W-:Y:S01]  /*4130*/  HFMA2.MMA R8, R8, R22, R33 ;  /* 0x0000001608087235 */ /* 0x000fe20000000021 */
[----:B------:R-:W-:-:S02]  /*4140*/  LOP3.LUT R10, R10, 0x3f003f, RZ, 0xc0, !PT ;  /* 0x003f003f0a0a7812 */ /* 0x000fc400078ec0ff */
[----:B------:R-:W-:Y:S01]  /*4150*/  LOP3.LUT R9, R9, 0x3f003f, RZ, 0xc0, !PT ;  /* 0x003f003f09097812 */ /* 0x000fe200078ec0ff */
[----:B------:R-:W-:Y:S01]  /*4160*/  HADD2 R33, R20, -1056, -1056 ;  /* 0xe420e42014217430 */ /* 0x000fe20000000000 */
[----:B------:R-:W-:Y:S02]  /*4170*/  LOP3.LUT R11, R11, 0x3f003f, RZ, 0xc0, !PT ;  /* 0x003f003f0b0b7812 */ /* 0x000fe400078ec0ff */
[----:B------:R-:W-:Y:S01]  /*4180*/  LOP3.LUT R21, R21, 0x3f003f, RZ, 0xc0, !PT ;  /* 0x003f003f15157812 */ /* 0x000fe200078ec0ff */
[----:B------:R-:W-:Y:S01]  /*4190*/  HFMA2 R32, R33, R22, R32 ;  /* 0x0000001621207231 */ /* 0x000fe20000000020 */
        /* <DEDUP_REMOVED lines=11> */
[-C--:B------:R-:W-:Y:S01]  /*4250*/  HFMA2.MMA R22, R9, R23.reuse, R8 ;  /* 0x0000001709167235 */ /* 0x080fe20000000008 */
[-C--:B------:R-:W-:Y:S01]  /*4260*/  HFMA2 R20, R33, R23.reuse, R34 ;  /* 0x0000001721147231 */ /* 0x080fe20000000022 */
[----:B------:R-:W-:Y:S01]  /*4270*/  HFMA2.MMA R21, R10, R23, R35 ;  /* 0x000000170a157235 */ /* 0x000fe20000000023 */
[----:B------:R-:W-:Y:S01]  /*4280*/  HFMA2 R23, R11, R23, R32 ;  /* 0x000000170b177231 */ /* 0x000fe20000000020 */
[--C-:B------:R-:W-:Y:S01]  /*4290*/  SHF.R.U32.HI R38, RZ, 0x8, R16.reuse ;  /* 0x00000008ff267819 */ /* 0x100fe20000011610 */
[----:B------:R-:W0:Y:S01]  /*42a0*/  LDS.128 R8, [UR4+0x10] ;  /* 0x00001004ff087984 */ /* 0x000e220008000c00 */
[----:B------:R-:W-:-:S02]  /*42b0*/  SHF.R.U32.HI R40, RZ, 0xa, R16 ;  /* 0x0000000aff287819 */ /* 0x000fc40000011610 */
[--C-:B------:R-:W-:Y:S02]  /*42c0*/  SHF.R.U32.HI R44, RZ, 0x8, R18.reuse ;  /* 0x00000008ff2c7819 */ /* 0x100fe40000011612 */
[----:B------:R-:W-:Y:S02]  /*42d0*/  SHF.R.U32.HI R32, RZ, 0xa, R18 ;  /* 0x0000000aff207819 */ /* 0x000fe40000011612 */
[----:B------:R-:W-:Y:S02]  /*42e0*/  SHF.R.U32.HI R16, RZ, 0x6, R16 ;  /* 0x00000006ff107819 */ /* 0x000fe40000011610 */
[----:B------:R-:W-:Y:S02]  /*42f0*/  SHF.R.U32.HI R18, RZ, 0x6, R18 ;  /* 0x00000006ff127819 */ /* 0x000fe40000011612 */
[--C-:B------:R-:W-:Y:S02]  /*4300*/  SHF.R.U32.HI R42, RZ, 0x8, R17.reuse ;  /* 0x00000008ff2a7819 */ /* 0x100fe40000011611 */
[----:B------:R-:W-:-:S02]  /*4310*/  SHF.R.U32.HI R35, RZ, 0xa, R17 ;  /* 0x0000000aff237819 */ /* 0x000fc40000011611 */
[----:B------:R-:W-:Y:S02]  /*4320*/  LOP3.LUT R33, R17, 0x3f003f, RZ, 0xc0, !PT ;  /* 0x003f003f11217812 */ /* 0x000fe400078ec0ff */
[--C-:B------:R-:W-:Y:S02]  /*4330*/  SHF.R.U32.HI R45, RZ, 0x8, R19.reuse ;  /* 0x00000008ff2d7819 */ /* 0x100fe40000011613 */
[----:B------:R-:W-:Y:S02]  /*4340*/  SHF.R.U32.HI R34, RZ, 0xa, R19 ;  /* 0x0000000aff227819 */ /* 0x000fe40000011613 */
[----:B------:R-:W-:Y:S02]  /*4350*/  LOP3.LUT R31, R19, 0x3f003f, RZ, 0xc0, !PT ;  /* 0x003f003f131f7812 */ /* 0x000fe400078ec0ff */
[----:B------:R-:W-:Y:S02]  /*4360*/  SHF.R.U32.HI R17, RZ, 0x6, R17 ;  /* 0x00000006ff117819 */ /* 0x000fe40000011611 */
[----:B------:R-:W-:-:S02]  /*4370*/  SHF.R.U32.HI R19, RZ, 0x6, R19 ;  /* 0x00000006ff137819 */ /* 0x000fc40000011613 */
[----:B------:R-:W-:Y:S02]  /*4380*/  LOP3.LUT R37, R37, 0x64006400, RZ, 0xfc, !PT ;  /* 0x6400640025257812 */ /* 0x000fe400078efcff */
[----:B------:R-:W-:Y:S02]  /*4390*/  LOP3.LUT R12, R12, 0x64006400, RZ, 0xfc, !PT ;  /* 0x640064000c0c7812 */ /* 0x000fe400078efcff */
[----:B------:R-:W-:Y:S01]  /*43a0*/  SHF.R.U32.HI R13, RZ, 0xc, R13 ;  /* 0x0000000cff0d7819 */ /* 0x000fe2000001160d */
[----:B------:R-:W-:Y:S01]  /*43b0*/  HADD2 R37, R37, -1056, -1056 ;  /* 0xe420e42025257430 */ /* 0x000fe20000000000 */
[----:B------:R-:W-:Y:S01]  /*43c0*/  SHF.R.U32.HI R14, RZ, 0xc, R14 ;  /* 0x0000000cff0e7819 */ /* 0x000fe2000001160e */
[----:B------:R-:W-:Y:S01]  /*43d0*/  HADD2 R12, R12, -1056, -1056 ;  /* 0xe420e4200c0c7430 */ /* 0x000fe20000000000 */
[----:B------:R-:W-:Y:S02]  /*43e0*/  LOP3.LUT R16, R16, 0x3f003f, RZ, 0xc0, !PT ;  /* 0x003f003f10107812 */ /* 0x000fe400078ec0ff */
[----:B------:R-:W-:-:S02]  /*43f0*/  LOP3.LUT R18, R18, 0x3f003f, RZ, 0xc0, !PT ;  /* 0x003f003f12127812 */ /* 0x000fc400078ec0ff */
[----:B------:R-:W-:Y:S01]  /*4400*/  LOP3.LUT R28, R41, 0x300030, R38, 0xf8, !PT ;  /* 0x00300030291c7812 */ /* 0x000fe200078ef826 */
[-C--:B0-----:R-:W-:Y:S01]  /*4410*/  HFMA2.MMA R22, R37, R8.reuse, R22 ;  /* 0x0000000825167235 */ /* 0x081fe20000000016 */
[----:B------:R-:W-:Y:S01]  /*4420*/  LOP3.LUT R33, R33, 0x64006400, RZ, 0xfc, !PT ;  /* 0x6400640021217812 */ /* 0x000fe200078efcff */
[----:B------:R-:W-:Y:S01]  /*4430*/  HFMA2.MMA R21, R12, R8, R21 ;  /* 0x000000080c157235 */ /* 0x000fe20000000015 */
[----:B------:R-:W-:Y:S02]  /*4440*/  LOP3.LUT R31, R31, 0x64006400, RZ, 0xfc, !PT ;  /* 0x640064001f1f7812 */ /* 0x000fe400078efcff */
[----:B------:R-:W-:Y:S01]  /*4450*/  LOP3.LUT R38, R43, 0x300030, R42, 0xf8, !PT ;  /* 0x003000302b267812 */ /* 0x000fe200078ef82a */
[----:B------:R-:W-:Y:S01]  /*4460*/  HADD2 R33, R33, -1056, -1056 ;  /* 0xe420e42021217430 */ /* 0x000fe20000000000 */
[----:B------:R-:W-:Y:S02]  /*4470*/  LOP3.LUT R17, R17, 0x3f003f, RZ, 0xc0, !PT ;  /* 0x003f003f11117812 */ /* 0x000fe400078ec0ff */
        /* <DEDUP_REMOVED lines=8> */
[----:B------:R-:W-:Y:S02]  /*4500*/  LOP3.LUT R17, R17, 0x64006400, RZ, 0xfc, !PT ;  /* 0x6400640011117812 */ /* 0x000fe400078efcff */
[----:B------:R-:W-:Y:S01]  /*4510*/  LOP3.LUT R19, R19, 0x64006400, RZ, 0xfc, !PT ;  /* 0x6400640013137812 */ /* 0x000fe200078efcff */
[----:B------:R-:W-:Y:S01]  /*4520*/  HADD2 R18, R18, -1056, -1056 ;  /* 0xe420e42012127430 */ /* 0x000fe20000000000 */
[----:B------:R-:W-:Y:S01]  /*4530*/  LOP3.LUT R41, R26, 0xf000f, RZ, 0xc0, !PT ;  /* 0x000f000f1a297812 */ /* 0x000fe200078ec0ff */
[----:B------:R-:W-:Y:S01]  /*4540*/  HADD2 R17, R17, -1056, -1056 ;  /* 0xe420e42011117430 */ /* 0x000fe20000000000 */
[----:B------:R-:W-:Y:S01]  /*4550*/  LOP3.LUT R32, R13, 0x300030, R32, 0xf8, !PT ;  /* 0x003000300d207812 */ /* 0x000fe200078ef820 */
[----:B------:R-:W-:Y:S01]  /*4560*/  HADD2 R13, R16, -1056, -1056 ;  /* 0xe420e420100d7430 */ /* 0x000fe20000000000 */
[----:B------:R-:W-:Y:S01]  /*4570*/  LOP3.LUT R26, R30, 0xf000f, RZ, 0xc0, !PT ;  /* 0x000f000f1e1a7812 */ /* 0x000fe200078ec0ff */
[----:B------:R-:W-:Y:S01]  /*4580*/  HADD2 R8, R19, -1056, -1056 ;  /* 0xe420e42013087430 */ /* 0x000fe20000000000 */
[----:B------:R-:W-:Y:S01]  /*4590*/  LOP3.LUT R39, R39, 0xf000f, RZ, 0xc0, !PT ;  /* 0x000f000f27277812 */ /* 0x000fe200078ec0ff */
[-C--:B------:R-:W-:Y:S01]  /*45a0*/  HFMA2 R20, R17, R9.reuse, R20 ;  /* 0x0000000911147231 */ /* 0x080fe20000000014 */
[----:B------:R-:W-:Y:S01]  /*45b0*/  LOP3.LUT R30, R41, 0x300030, R44, 0xf8, !PT ;  /* 0x00300030291e7812 */ /* 0x000fe200078ef82c */
[-C--:B------:R-:W-:Y:S01]  /*45c0*/  HFMA2.MMA R22, R13, R9.reuse, R22 ;  /* 0x000000090d167235 */ /* 0x080fe20000000016 */
[----:B------:R-:W-:Y:S01]  /*45d0*/  LOP3.LUT R28, R28, 0x64006400, RZ, 0xfc, !PT ;  /* 0x640064001c1c7812 */ /* 0x000fe200078efcff */
[----:B------:R-:W-:Y:S01]  /*45e0*/  HFMA2.MMA R21, R18, R9, R21 ;  /* 0x0000000912157235 */ /* 0x000fe20000000015 */
[----:B------:R-:W-:Y:S01]  /*45f0*/  LOP3.LUT R40, R39, 0x300030, R40, 0xf8, !PT ;  /* 0x0030003027287812 */ /* 0x000fe200078ef828 */
[----:B------:R-:W-:Y:S01]  /*4600*/  HFMA2 R23, R8, R9, R23 ;  /* 0x0000000908177231 */ /* 0x000fe20000000017 */
[----:B------:R-:W-:Y:S01]  /*4610*/  LOP3.LUT R30, R30, 0x64006400, RZ, 0xfc, !PT ;  /* 0x640064001e1e7812 */ /* 0x000fe200078efcff */
[----:B------:R-:W-:Y:S01]  /*4620*/  HADD2 R9, R28, -1056, -1056 ;  /* 0xe420e4201c097430 */ /* 0x000fe20000000000 */
[----:B------:R-:W-:-:S02]  /*4630*/  SHF.R.U32.HI R15, RZ, 0xc, R15 ;  /* 0x0000000cff0f7819 */ /* 0x000fc4000001160f */
[----:B------:R-:W-:Y:S01]  /*4640*/  LOP3.LUT R40, R40, 0x64006400, RZ, 0xfc, !PT ;  /* 0x6400640028287812 */ /* 0x000fe200078efcff */
[----:B------:R-:W-:Y:S01]  /*4650*/  HADD2 R30, R30, -1056, -1056 ;  /* 0xe420e4201e1e7430 */ /* 0x000fe20000000000 */
[----:B------:R-:W-:Y:S01]  /*4660*/  LOP3.LUT R26, R26, 0x300030, R45, 0xf8, !PT ;  /* 0x003000301a1a7812 */ /* 0x000fe200078ef82d */
[-C--:B------:R-:W-:Y:S01]  /*4670*/  HFMA2.MMA R22, R9, R10.reuse, R22 ;  /* 0x0000000a09167235 */ /* 0x080fe20000000016 */
[----:B------:R-:W-:Y:S01]  /*4680*/  LOP3.LUT R15, R15, 0xf000f, RZ, 0xc0, !PT ;  /* 0x000f000f0f0f7812 */ /* 0x000fe200078ec0ff */
[----:B------:R-:W-:Y:S01]  /*4690*/  HADD2 R9, R40, -1056, -1056 ;  /* 0xe420e42028097430 */ /* 0x000fe20000000000 */
[----:B------:R-:W-:Y:S01]  /*46a0*/  LOP3.LUT R32, R32, 0x64006400, RZ, 0xfc, !PT ;  /* 0x6400640020207812 */ /* 0x000fe200078efcff */
[----:B------:R-:W-:Y:S01]  /*46b0*/  HFMA2.MMA R21, R30, R10, R21 ;  /* 0x0000000a1e157235 */ /* 0x000fe20000000015 */
[----:B------:R-:W-:Y:S02]  /*46c0*/  LOP3.LUT R35, R42, 0x300030, R35, 0xf8, !PT ;  /* 0x003000302a237812 */ /* 0x000fe400078ef823 */
        /* <DEDUP_REMOVED lines=8> */
[----:B------:R-:W-:Y:S01]  /*4750*/  LOP3.LUT R34, R34, 0x64006400, RZ, 0xfc, !PT ;  /* 0x6400640022227812 */ /* 0x000fe200078efcff */
[----:B------:R-:W-:-:S02]  /*4760*/  HADD2 R26, R26, -1056, -1056 ;  /* 0xe420e4201a1a7430 */ /* 0x000fc40000000000 */
[-C--:B------:R-:W-:Y:S02]  /*4770*/  HFMA2 R20, R13, R10.reuse, R20 ;  /* 0x0000000a0d147231 */ /* 0x080fe40000000014 */
        /* <DEDUP_REMOVED lines=13> */
.L_x_4508:
[----:B------:R-:W-:Y:S05]  /*4850*/  @!P1 BRA `(.L_x_4509) ;  /* 0x00000b8000009947 */ /* 0x000fea0003800000 */
[----:B------:R-:W-:Y:S01]  /*4860*/  UIMAD UR8, UR5, 0xc, URZ ;  /* 0x0000000c050878a4 */ /* 0x000fe2000f8e023f */
[----:B------:R-:W-:Y:S01]  /*4870*/  IMAD.WIDE.U32 R32, R27, 0xc, R24 ;  /* 0x0000000c1b207825 */ /* 0x000fe200078e0018 */
[----:B------:R-:W2:Y:S04]  /*4880*/  LDS.128 R20, [UR4+0x20] ;  /* 0x00002004ff147984 */ /* 0x000ea80008000c00 */
[----:B------:R-:W-:-:S05]  /*4890*/  IADD3 R33, R33, UR8, RZ ;  /* 0x0000000821217c10 */ /* 0x000fca000fffe0ff */
[----:B-----5:R-:W3:Y:S01]  /*48a0*/  LDG.E.128.CONSTANT R8, [R32.64] ;  /* 0x0000000620087981 */ /* 0x020ee2000c1e9d00 */
[----:B------:R-:W-:-:S05]  /*48b0*/  IMAD.WIDE R34, R27, 0x4, R32 ;  /* 0x000000041b227825 */ /* 0x000fca00078e0220 */
[----:B------:R4:W2:Y:S01]  /*48c0*/  LDG.E.128.CONSTANT R12, [R34.64] ;  /* 0x00000006220c7981 */ /* 0x0008a2000c1e9d00 */
[----:B------:R-:W-:-:S06]  /*48d0*/  IMAD.WIDE R16, R27, 0x4, R34 ;  /* 0x000000041b107825 */ /* 0x000fcc00078e0222 */
[----:B------:R-:W2:Y:S01]  /*48e0*/  LDG.E.128.CONSTANT R16, [R16.64] ;  /* 0x0000000610107981 */ /* 0x000ea2000c1e9d00 */
[----:B------:R-:W-:Y:S02]  /*48f0*/  PRMT R2, R2, 0x5410, R3 ;  /* 0x0000541002027816 */ /* 0x000fe40000000003 */
[----:B------:R-:W-:Y:S02]  /*4900*/  PRMT R4, R4, 0x5410, R5 ;  /* 0x0000541004047816 */ /* 0x000fe40000000005 */
[----:B---3--:R-:W-:Y:S02]  /*4910*/  LOP3.LUT R37, R8, 0x3f003f, RZ, 0xc0, !PT ;  /* 0x003f003f08257812 */ /* 0x008fe400078ec0ff */
[--C-:B0-----:R-:W-:Y:S02]  /*4920*/  SHF.R.U32.HI R31, RZ, 0xc, R8.reuse ;  /* 0x0000000cff1f7819 */ /* 0x101fe40000011608 */
[----:B------:R-:W-:Y:S02]  /*4930*/  SHF.R.U32.HI R8, RZ, 0x6, R8 ;  /* 0x00000006ff087819 */ /* 0x000fe40000011608 */
[----:B------:R-:W-:-:S02]  /*4940*/  LOP3.LUT R38, R9, 0x3f003f, RZ, 0xc0, !PT ;  /* 0x003f003f09267812 */ /* 0x000fc400078ec0ff */
[--C-:B------:R-:W-:Y:S02]  /*4950*/  SHF.R.U32.HI R28, RZ, 0xc, R9.reuse ;  /* 0x0000000cff1c7819 */ /* 0x100fe40000011609 */
[----:B------:R-:W-:Y:S02]  /*4960*/  SHF.R.U32.HI R9, RZ, 0x6, R9 ;  /* 0x00000006ff097819 */ /* 0x000fe40000011609 */
        /* <DEDUP_REMOVED lines=10> */
[--C-:B------:R-:W-:Y:S01]  /*4a10*/  SHF.R.U32.HI R26, RZ, 0xc, R10.reuse ;  /* 0x0000000cff1a7819 */ /* 0x100fe2000001160a */
[----:B----4-:R-:W-:Y:S01]  /*4a20*/  HADD2 R35, R38, -1056, -1056 ;  /* 0xe420e42026237430 */ /* 0x010fe20000000000 */
[----:B------:R-:W-:Y:S01]  /*4a30*/  LOP3.LUT R8, R8, 0x64006400, RZ, 0xfc, !PT ;  /* 0x6400640008087812 */ /* 0x000fe200078efcff */
[----:B------:R-:W-:Y:S01]  /*4a40*/  HADD2 R41, R33, -1056, -1056 ;  /* 0xe420e42021297430 */ /* 0x000fe20000000000 */
[----:B------:R-:W-:Y:S01]  /*4a50*/  SHF.R.U32.HI R10, RZ, 0x6, R10 ;  /* 0x00000006ff0a7819 */ /* 0x000fe2000001160a */
[-C--:B--2---:R-:W-:Y:S01]  /*4a60*/  HFMA2.MMA R34, R39, R20.reuse, RZ ;  /* 0x0000001427227235 */ /* 0x084fe200000000ff */
[----:B------:R-:W-:Y:S01]  /*4a70*/  LOP3.LUT R9, R9, 0x64006400, RZ, 0xfc, !PT ;  /* 0x6400640009097812 */ /* 0x000fe200078efcff */
[----:B------:R-:W-:Y:S01]  /*4a80*/  HADD2 R33, R8, -1056, -1056 ;  /* 0xe420e42008217430 */ /* 0x000fe20000000000 */
[--C-:B------:R-:W-:Y:S01]  /*4a90*/  SHF.R.U32.HI R30, RZ, 0xc, R11.reuse ;  /* 0x0000000cff1e7819 */ /* 0x100fe2000001160b */
[----:B------:R-:W-:Y:S01]  /*4aa0*/  HFMA2.MMA R8, R37, R20, RZ ;  /* 0x0000001425087235 */ /* 0x000fe200000000ff */
[----:B------:R-:W-:Y:S01]  /*4ab0*/  LOP3.LUT R10, R10, 0x3f003f, RZ, 0xc0, !PT ;  /* 0x003f003f0a0a7812 */ /* 0x000fe200078ec0ff */
[----:B------:R-:W-:Y:S01]  /*4ac0*/  HADD2 R38, R9, -1056, -1056 ;  /* 0xe420e42009267430 */ /* 0x000fe20000000000 */
[----:B------:R-:W-:Y:S01]  /*4ad0*/  SHF.R.U32.HI R11, RZ, 0x6, R11 ;  /* 0x00000006ff0b7819 */ /* 0x000fe2000001160b */
[-C--:B------:R-:W-:Y:S01]  /*4ae0*/  HFMA2 R9, R35, R20.reuse, RZ.H0_H0 ;  /* 0x0000001423097231 */ /* 0x080fe200000400ff */
[----:B------:R-:W-:Y:S01]  /*4af0*/  LOP3.LUT R10, R10, 0x64006400, RZ, 0xfc, !PT ;  /* 0x640064000a0a7812 */ /* 0x000fe200078efcff */
[----:B------:R-:W-:Y:S01]  /*4b00*/  HFMA2 R35, R41, R20, RZ.H0_H0 ;  /* 0x0000001429237231 */ /* 0x000fe200000400ff */
[----:B------:R-:W-:Y:S01]  /*4b10*/  LOP3.LUT R20, R11, 0x3f003f, RZ, 0xc0, !PT ;  /* 0x003f003f0b147812 */ /* 0x000fe200078ec0ff */
[----:B------:R-:W-:Y:S01]  /*4b20*/  HFMA2.MMA R32, R33, R21, R8 ;  /* 0x0000001521207235 */ /* 0x000fe20000000008 */
[----:B------:R-:W-:Y:S01]  /*4b30*/  LOP3.LUT R11, R14, 0x3f003f, RZ, 0xc0, !PT ;  /* 0x003f003f0e0b7812 */ /* 0x000fe200078ec0ff */
[----:B------:R-:W-:Y:S01]  /*4b40*/  HFMA2 R33, R38, R21, R9 ;  /* 0x0000001526217231 */ /* 0x000fe20000000009 */
[----:B------:R-:W-:Y:S01]  /*4b50*/  LOP3.LUT R9, R13, 0x3f003f, RZ, 0xc0, !PT ;  /* 0x003f003f0d097812 */ /* 0x000fe200078ec0ff */
[----:B------:R-:W-:Y:S01]  /*4b60*/  HADD2 R37, R10, -1056, -1056 ;  /* 0xe420e4200a257430 */ /* 0x000fe20000000000 */
[----:B------:R-:W-:-:S02]  /*4b70*/  LOP3.LUT R11, R11, 0x64006400, RZ, 0xfc, !PT ;  /* 0x640064000b0b7812 */ /* 0x000fc400078efcff */
[----:B------:R-:W-:Y:S02]  /*4b80*/  LOP3.LUT R9, R9, 0x64006400, RZ, 0xfc, !PT ;  /* 0x6400640009097812 */ /* 0x000fe400078efcff */
[----:B------:R-:W-:Y:S01]  /*4b90*/  LOP3.LUT R8, R12, 0x3f003f, RZ, 0xc0, !PT ;  /* 0x003f003f0c087812 */ /* 0x000fe200078ec0ff */
[----:B------:R-:W-:Y:S01]  /*4ba0*/  HFMA2.MMA R34, R37, R21, R34 ;  /* 0x0000001525227235 */ /* 0x000fe20000000022 */
[----:B------:R-:W-:Y:S01]  /*4bb0*/  HADD2 R11, R11, -1056, -1056 ;  /* 0xe420e4200b0b7430 */ /* 0x000fe20000000000 */
[----:B------:R-:W-:Y:S01]  /*4bc0*/  LOP3.LUT R20, R20, 0x64006400, RZ, 0xfc, !PT ;  /* 0x6400640014147812 */ /* 0x000fe200078efcff */
[----:B------:R-:W-:Y:S01]  /*4bd0*/  HADD2 R10, R9, -1056, -1056 ;  /* 0xe420e420090a7430 */ /* 0x000fe20000000000 */
[----:B------:R-:W-:Y:S02]  /*4be0*/  LOP3.LUT R8, R8, 0x64006400, RZ, 0xfc, !PT ;  /* 0x6400640008087812 */ /* 0x000fe400078efcff */
[----:B------:R-:W-:Y:S01]  /*4bf0*/  SHF.R.U32.HI R9, RZ, 0x6, R12 ;  /* 0x00000006ff097819 */ /* 0x000fe2000001160c */
[----:B------:R-:W-:Y:S01]  /*4c00*/  HFMA2.MMA R34, R11, R22, R34 ;  /* 0x000000160b227235 */ /* 0x000fe20000000022 */
        /* <DEDUP_REMOVED lines=9> */
[----:B------:R-:W-:Y:S01]  /*4ca0*/  HFMA2.MMA R8, R37, R22, R32 ;  /* 0x0000001625087235 */ /* 0x000fe20000000020 */
[----:B------:R-:W-:Y:S02]  /*4cb0*/  SHF.R.U32.HI R21, RZ, 0x6, R15 ;  /* 0x00000006ff157819 */ /* 0x000fe4000001160f */
        /* <DEDUP_REMOVED lines=13> */
[----:B------:R-:W-:Y:S01]  /*4d90*/  HFMA2 R35, R20, R22, R35 ;  /* 0x0000001614237231 */ /* 0x000fe20000000023 */
[-C--:B------:R-:W-:Y:S01]  /*4da0*/  HFMA2.MMA R22, R9, R23.reuse, R8 ;  /* 0x0000001709167235 */ /* 0x080fe20000000008 */
[----:B------:R-:W-:Y:S01]  /*4db0*/  HADD2 R32, R21, -1056, -1056 ;  /* 0xe420e42015207430 */ /* 0x000fe20000000000 */
[----:B------:R-:W-:Y:S01]  /*4dc0*/  HFMA2.MMA R21, R11, R23, R34 ;  /* 0x000000170b157235 */ /* 0x000fe20000000022 */
[-C--:B------:R-:W-:Y:S01]  /*4dd0*/  HFMA2 R20, R10, R23.reuse, R33 ;  /* 0x000000170a147231 */ /* 0x080fe20000000021 */
[----:B------:R-:W-:Y:S01]  /*4de0*/  LOP3.LUT R12, R18, 0x3f003f, RZ, 0xc0, !PT ;  /* 0x003f003f120c7812 */ /* 0x000fe200078ec0ff */
[----:B------:R-:W0:Y:S01]  /*4df0*/  LDS.128 R8, [UR4+0x30] ;  /* 0x00003004ff087984 */ /* 0x000e220008000c00 */
[----:B------:R-:W-:Y:S01]  /*4e00*/  HFMA2 R23, R32, R23, R35 ;  /* 0x0000001720177231 */ /* 0x000fe20000000023 */
[----:B------:R-:W-:-:S02]  /*4e10*/  SHF.R.U32.HI R38, RZ, 0x8, R16 ;  /* 0x00000008ff267819 */ /* 0x000fc40000011610 */
[----:B------:R-:W-:Y:S02]  /*4e20*/  SHF.R.U32.HI R40, RZ, 0xa, R16 ;  /* 0x0000000aff287819 */ /* 0x000fe40000011610 */
[--C-:B------:R-:W-:Y:S02]  /*4e30*/  SHF.R.U32.HI R44, RZ, 0x8, R18.reuse ;  /* 0x00000008ff2c7819 */ /* 0x100fe40000011612 */
[----:B------:R-:W-:Y:S02]  /*4e40*/  SHF.R.U32.HI R32, RZ, 0xa, R18 ;  /* 0x0000000aff207819 */ /* 0x000fe40000011612 */
[----:B------:R-:W-:Y:S02]  /*4e50*/  LOP3.LUT R41, R31, 0xf000f, RZ, 0xc0, !PT ;  /* 0x000f000f1f297812 */ /* 0x000fe400078ec0ff */
[----:B------:R-:W-:Y:S02]  /*4e60*/  SHF.R.U32.HI R16, RZ, 0x6, R16 ;  /* 0x00000006ff107819 */ /* 0x000fe40000011610 */
[----:B------:R-:W-:-:S02]  /*4e70*/  SHF.R.U32.HI R18, RZ, 0x6, R18 ;  /* 0x00000006ff127819 */ /* 0x000fc40000011612 */
[--C-:B------:R-:W-:Y:S02]  /*4e80*/  SHF.R.U32.HI R42, RZ, 0x8, R17.reuse ;  /* 0x00000008ff2a7819 */ /* 0x100fe40000011611 */
[----:B------:R-:W-:Y:S02]  /*4e90*/  SHF.R.U32.HI R35, RZ, 0xa, R17 ;  /* 0x0000000aff237819 */ /* 0x000fe40000011611 */
[----:B------:R-:W-:Y:S02]  /*4ea0*/  LOP3.LUT R33, R17, 0x3f003f, RZ, 0xc0, !PT ;  /* 0x003f003f11217812 */ /* 0x000fe400078ec0ff */
[--C-:B------:R-:W-:Y:S02]  /*4eb0*/  SHF.R.U32.HI R45, RZ, 0x8, R19.reuse ;  /* 0x00000008ff2d7819 */ /* 0x100fe40000011613 */
[----:B------:R-:W-:Y:S02]  /*4ec0*/  SHF.R.U32.HI R34, RZ, 0xa, R19 ;  /* 0x0000000aff227819 */ /* 0x000fe40000011613 */
[----:B------:R-:W-:-:S02]  /*4ed0*/  LOP3.LUT R31, R19, 0x3f003f, RZ, 0xc0, !PT ;  /* 0x003f003f131f7812 */ /* 0x000fc400078ec0ff */
[----:B------:R-:W-:Y:S02]  /*4ee0*/  SHF.R.U32.HI R17, RZ, 0x6, R17 ;  /* 0x00000006ff117819 */ /* 0x000fe40000011611 */
[----:B------:R-:W-:Y:S02]  /*4ef0*/  SHF.R.U32.HI R19, RZ, 0x6, R19 ;  /* 0x00000006ff137819 */ /* 0x000fe40000011613 */
[----:B------:R-:W-:Y:S02]  /*4f00*/  LOP3.LUT R43, R28, 0xf000f, RZ, 0xc0, !PT ;  /* 0x000f000f1c2b7812 */ /* 0x000fe400078ec0ff */
[----:B------:R-:W-:Y:S02]  /*4f10*/  LOP3.LUT R37, R37, 0x64006400, RZ, 0xfc, !PT ;  /* 0x6400640025257812 */ /* 0x000fe400078efcff */
[----:B------:R-:W-:Y:S02]  /*4f20*/  LOP3.LUT R12, R12, 0x64006400, RZ, 0xfc, !PT ;  /* 0x640064000c0c7812 */ /* 0x000fe400078efcff */
[----:B------:R-:W-:Y:S01]  /*4f30*/  SHF.R.U32.HI R13, RZ, 0xc, R13 ;  /* 0x0000000cff0d7819 */ /* 0x000fe2000001160d */
[----:B------:R-:W-:Y:S01]  /*4f40*/  HADD2 R37, R37, -1056, -1056 ;  /* 0xe420e42025257430 */ /* 0x000fe20000000000 */
[----:B------:R-:W-:Y:S01]  /*4f50*/  SHF.R.U32.HI R14, RZ, 0xc, R14 ;  /* 0x0000000cff0e7819 */ /* 0x000fe2000001160e */
[----:B------:R-:W-:Y:S01]  /*4f60*/  HADD2 R12, R12, -1056, -1056 ;  /* 0xe420e4200c0c7430 */ /* 0x000fe20000000000 */
[----:B------:R-:W-:-:S02]  /*4f70*/  LOP3.LUT R16, R16, 0x3f003f, RZ, 0xc0, !PT ;  /* 0x003f003f10107812 */ /* 0x000fc400078ec0ff */
[----:B------:R-:W-:Y:S01]  /*4f80*/  LOP3.LUT R18, R18, 0x3f003f, RZ, 0xc0, !PT ;  /* 0x003f003f12127812 */ /* 0x000fe200078ec0ff */
[-C--:B0-----:R-:W-:Y:S01]  /*4f90*/  HFMA2.MMA R22, R37, R8.reuse, R22 ;  /* 0x0000000825167235 */ /* 0x081fe20000000016 */
[----:B------:R-:W-:Y:S01]  /*4fa0*/  LOP3.LUT R28, R41, 0x300030, R38, 0xf8, !PT ;  /* 0x00300030291c7812 */ /* 0x000fe200078ef826 */
[----:B------:R-:W-:Y:S01]  /*4fb0*/  HFMA2.MMA R21, R12, R8, R21 ;  /* 0x000000080c157235 */ /* 0x000fe20000000015 */
[----:B------:R-:W-:Y:S02]  /*4fc0*/  LOP3.LUT R33, R33, 0x64006400, RZ, 0xfc, !PT ;  /* 0x6400640021217812 */ /* 0x000fe400078efcff */
[----:B------:R-:W-:Y:S02]  /*4fd0*/  LOP3.LUT R31, R31, 0x64006400, RZ, 0xfc, !PT ;  /* 0x640064001f1f7812 */ /* 0x000fe400078efcff */
[----:B------:R-:W-:Y:S01]  /*4fe0*/  LOP3.LUT R38, R43, 0x300030, R42, 0xf8, !PT ;  /* 0x003000302b267812 */ /* 0x000fe200078ef82a */
[----:B------:R-:W-:Y:S01]  /*4ff0*/  HADD2 R33, R33, -1056, -1056 ;  /* 0xe420e42021217430 */ /* 0x000fe20000000000 */
[----:B------:R-:W-:-:S02]  /*5000*/  LOP3.LUT R17, R17, 0x3f003f, RZ, 0xc0, !PT ;  /* 0x003f003f11117812 */ /* 0x000fc400078ec0ff */
[----:B------:R-:W-:Y:S01]  /*5010*/  LOP3.LUT R19, R19, 0x3f003f, RZ, 0xc0, !PT ;  /* 0x003f003f13137812 */ /* 0x000fe200078ec0ff */
[-C--:B------:R-:W-:Y:S01]  /*5020*/  HFMA2 R20, R33, R8.reuse, R20 ;  /* 0x0000000821147231 */ /* 0x080fe20000000014 */
        /* <DEDUP_REMOVED lines=59> */
.L_x_4509:
[----:B------:R-:W-:Y:S01]  /*53e0*/  IADD3 R29, R29, 0x20, RZ ;  /* 0x000000201d1d7810 */ /* 0x000fe20007ffe0ff */
[----:B------:R-:W-:Y:S01]  /*53f0*/  UIMAD UR8, UR5, 0x18, URZ ;  /* 0x00000018050878a4 */ /* 0x000fe2000f8e023f */
[----:B-1----:R-:W-:Y:S01]  /*5400*/  IMAD.WIDE.U32 R24, R27, 0x18, R24 ;  /* 0x000000181b187825 */ /* 0x002fe200078e0018 */
[----:B------:R-:W-:Y:S01]  /*5410*/  UIADD3 UR4, UR4, 0x40, URZ ;  /* 0x0000004004047890 */ /* 0x000fe2000fffe03f */
[C---:B------:R-:W-:Y:S02]  /*5420*/  ISETP.GE.AND P0, PT, R29.reuse, c[0x0][0x1ac], PT ;  /* 0x00006b001d007a0c */ /* 0x040fe40003f06270 */
[----:B------:R-:W-:Y:S02]  /*5430*/  ISETP.LT.AND P2, PT, R29, R36, PT ;  /* 0x000000241d00720c */ /* 0x000fe40003f41270 */
[----:B------:R-:W-:-:S11]  /*5440*/  IADD3 R25, R25, UR8, RZ ;  /* 0x0000000819197c10 */ /* 0x000fd6000fffe0ff */
[----:B------:R-:W-:Y:S05]  /*5450*/  @!P0 BRA P2, `(.L_x_4510) ;  /* 0xffffe88000008947 */ /* 0x000fea000103ffff */
.L_x_4507:
[----:B------:R-:W-:-:S04]  /*5460*/  ISETP.GE.AND P0, PT, R29, R36, PT ;  /* 0x000000241d00720c */ /* 0x000fc80003f06270 */
[----:B------:R-:W-:-:S13]  /*5470*/  ISETP.GE.OR P0, PT, R29, c[0x0][0x1b0], P0 ;  /* 0x00006c001d007a0c */ /* 0x000fda0000706670 */
[----:B------:R-:W-:Y:S05]  /*5480*/  @P0 BRA `(.L_x_4511) ;  /* 0x000015e000000947 */ /* 0x000fea0003800000 */
.L_x_4513:
[----:B------:R-:W-:Y:S02]  /*5490*/  IMAD.MOV.U32 R39, RZ, RZ, c[0x0][0x18c] ;  /* 0x00006300ff277624 */ /* 0x000fe400078e00ff */
[----:B-----5:R-:W-:Y:S02]  /*54a0*/  IMAD.MOV.U32 R8, RZ, RZ, R24 ;  /* 0x000000ffff087224 */ /* 0x020fe400078e0018 */
[----:B------:R-:W-:-:S04]  /*54b0*/  IMAD.MOV.U32 R9, RZ, RZ, R25 ;  /* 0x000000ffff097224 */ /* 0x000fc800078e0019 */
[C---:B------:R-:W-:Y:S02]  /*54c0*/  IMAD.WIDE R12, R39.reuse, 0x4, R8 ;  /* 0x00000004270c7825 */ /* 0x040fe400078e0208 */
[----:B------:R-:W5:Y:S04]  /*54d0*/  LDG.E.128.CONSTANT R8, [R8.64] ;  /* 0x0000000608087981 */ /* 0x000f68000c1e9d00 */
[C---:B------:R-:W-:Y:S02]  /*54e0*/  IMAD.WIDE R16, R39.reuse, 0x4, R12 ;  /* 0x0000000427107825 */ /* 0x040fe400078e020c */
[----:B------:R-:W5:Y:S04]  /*54f0*/  LDG.E.128.CONSTANT R12, [R12.64] ;  /* 0x000000060c0c7981 */ /* 0x000f68000c1e9d00 */
[----:B------:R-:W-:-:S02]  /*5500*/  IMAD.WIDE R24, R39, 0x4, R16 ;  /* 0x0000000427187825 */ /* 0x000fc400078e0210 */
[----:B------:R-:W5:Y:S04]  /*5510*/  LDG.E.128.CONSTANT R16, [R16.64] ;  /* 0x0000000610107981 */ /* 0x000f68000c1e9d00 */
[----:B------:R1:W5:Y:S01]  /*5520*/  LDG.E.128.CONSTANT R20, [R24.64] ;  /* 0x0000000618147981 */ /* 0x000362000c1e9d00 */
[----:B------:R-:W-:Y:S01]  /*5530*/  IMAD.WIDE R26, R39, 0x4, R24 ;  /* 0x00000004271a7825 */ /* 0x000fe200078e0218 */
[----:B------:R-:W-:-:S04]  /*5540*/  IADD3 R37, R29, 0x20, RZ ;  /* 0x000000201d257810 */ /* 0x000fc80007ffe0ff */
[----:B------:R-:W-:Y:S01]  /*5550*/  ISETP.GE.AND P0, PT, R37, c[0x0][0x1b0], PT ;  /* 0x00006c0025007a0c */ /* 0x000fe20003f06270 */
[----:B------:R-:W-:Y:S01]  /*5560*/  IMAD.WIDE R38, R39, 0x4, R26 ;  /* 0x0000000427267825 */ /* 0x000fe200078e021a */
[----:B0-----:R-:W-:Y:S05]  /*5570*/  @!P1 BRA `(.L_x_4512) ;  /* 0x0000149000009947 */ /* 0x001fea0003800000 */
[----:B-1----:R-:W2:Y:S01]  /*5580*/  LDG.E.128.CONSTANT R24, [R26.64] ;  /* 0x000000061a187981 */ /* 0x002ea2000c1e9d00 */
[----:B-----5:R-:W-:Y:S01]  /*5590*/  SHF.R.U32.HI R32, RZ, 0xf, R8 ;  /* 0x0000000fff207819 */ /* 0x020fe20000011608 */
[----:B------:R-:W-:Y:S01]  /*55a0*/  IMAD.MOV.U32 R33, RZ, RZ, 0x2800 ;  /* 0x00002800ff217424 */ /* 0x000fe200078e00ff */
[----:B------:R-:W-:Y:S01]  /*55b0*/  SHF.R.U32.HI R45, RZ, 0xe, R12 ;  /* 0x0000000eff2d7819 */ /* 0x000fe2000001160c */
[----:B0-----:R-:W0:Y:S01]  /*55c0*/  LDS.128 R28, [UR4] ;  /* 0x00000004ff1c7984 */ /* 0x001e220008000c00 */
[----:B------:R-:W-:Y:S02]  /*55d0*/  LOP3.LUT R32, R32, 0x10001, RZ, 0xc0, !PT ;  /* 0x0001000120207812 */ /* 0x000fe400078ec0ff */
[----:B------:R-:W-:Y:S02]  /*55e0*/  LOP3.LUT R34, R8, 0x3e003e0, RZ, 0xc0, !PT ;  /* 0x03e003e008227812 */ /* 0x000fe400078ec0ff */
[----:B------:R-:W-:-:S02]  /*55f0*/  LOP3.LUT R45, R32, 0x20002, R45, 0xf8, !PT ;  /* 0x00020002202d7812 */ /* 0x000fc400078ef82d */
[----:B------:R-:W-:Y:S02]  /*5600*/  LOP3.LUT R32, R8, 0x1f001f, RZ, 0xc0, !PT ;  /* 0x001f001f08207812 */ /* 0x000fe400078ec0ff */
[----:B------:R-:W-:Y:S02]  /*5610*/  PRMT R2, R2, 0x5410, R33 ;  /* 0x0000541002027816 */ /* 0x000fe40000000021 */
        /* <DEDUP_REMOVED lines=15> */
[----:B------:R-:W-:-:S02]  /*5710*/  SHF.R.U32.HI R42, RZ, 0xa, R10 ;  /* 0x0000000aff2a7819 */ /* 0x000fc4000001160a */
[----:B------:R-:W-:Y:S02]  /*5720*/  LOP3.LUT R50, R50, 0x1f001f, RZ, 0xc0, !PT ;  /* 0x001f001f32327812 */ /* 0x000fe400078ec0ff */
[----:B------:R-:W-:Y:S02]  /*5730*/  LOP3.LUT R42, R42, 0x1f001f, RZ, 0xc0, !PT ;  /* 0x001f001f2a2a7812 */ /* 0x000fe400078ec0ff */
[----:B------:R-:W-:Y:S02]  /*5740*/  LOP3.LUT R50, R50, 0x64006400, RZ, 0xfc, !PT ;  /* 0x6400640032327812 */ /* 0x000fe400078efcff */
[----:B------:R-:W-:Y:S01]  /*5750*/  LOP3.LUT R53, R18, 0x3e003e0, RZ, 0xc0, !PT ;  /* 0x03e003e012357812 */ /* 0x000fe200078ec0ff */
[-C--:B0-----:R-:W-:Y:S01]  /*5760*/  HFMA2.MMA R41, R35, R28.reuse, RZ ;  /* 0x0000001c23297235 */ /* 0x081fe200000000ff */
[-C--:B------:R-:W-:Y:S01]  /*5770*/  HFMA2 R34, R43, R28.reuse, RZ.H0_H0 ;  /* 0x0000001c2b227231 */ /* 0x080fe200000400ff */
[----:B------:R-:W-:Y:S01]  /*5780*/  HFMA2.MMA R40, R47, R28, RZ ;  /* 0x0000001c2f287235 */ /* 0x000fe200000000ff */
[----:B------:R-:W-:Y:S01]  /*5790*/  HFMA2 R32, R49, R28, RZ.H0_H0 ;  /* 0x0000001c31207231 */ /* 0x000fe200000400ff */
[----:B------:R-:W-:-:S02]  /*57a0*/  LOP3.LUT R35, R33, 0x64006400, RZ, 0xfc, !PT ;  /* 0x6400640021237812 */ /* 0x000fc400078efcff */
[-C--:B------:R-:W-:Y:S01]  /*57b0*/  HFMA2.MMA R28, R44, R29.reuse, R41 ;  /* 0x0000001d2c1c7235 */ /* 0x080fe20000000029 */
[----:B------:R-:W-:Y:S02]  /*57c0*/  LOP3.LUT R41, R10, 0x3e003e0, RZ, 0xc0, !PT ;  /* 0x03e003e00a297812 */ /* 0x000fe400078ec0ff */
[----:B------:R-:W-:Y:S01]  /*57d0*/  SHF.R.U32.HI R33, RZ, 0xa, R8 ;  /* 0x0000000aff217819 */ /* 0x000fe20000011608 */
[-C--:B------:R-:W-:Y:S01]  /*57e0*/  HFMA2 R47, R35, R2.reuse.H1_H1, -48, -48 ;  /* 0xd200d200232f7431 */ /* 0x080fe20000060002 */
[----:B------:R-:W-:Y:S02]  /*57f0*/  LOP3.LUT R41, R41, 0x64006400, RZ, 0xfc, !PT ;  /* 0x6400640029297812 */ /* 0x000fe400078efcff */
[----:B------:R-:W-:Y:S02]  /*5800*/  LOP3.LUT R8, R11, 0x3e003e0, RZ, 0xc0, !PT ;  /* 0x03e003e00b087812 */ /* 0x000fe400078ec0ff */
[----:B------:R-:W-:Y:S01]  /*5810*/  SHF.R.U32.HI R35, RZ, 0xa, R9 ;  /* 0x0000000aff237819 */ /* 0x000fe20000011609 */
[----:B------:R-:W-:Y:S01]  /*5820*/  HFMA2 R41, R41, R2.H1_H1, -48, -48 ;  /* 0xd200d20029297431 */ /* 0x000fe20000060002 */
[----:B------:R-:W-:Y:S01]  /*5830*/  LOP3.LUT R43, R8, 0x64006400, RZ, 0xfc, !PT ;  /* 0x64006400082b7812 */ /* 0x000fe200078efcff */
[----:B------:R-:W-:Y:S01]  /*5840*/  HFMA2.MMA R8, R47, R29, R34 ;  /* 0x0000001d2f087235 */ /* 0x000fe20000000022 */
[----:B------:R-:W-:-:S02]  /*5850*/  LOP3.LUT R35, R35, 0x1f001f, RZ, 0xc0, !PT ;  /* 0x001f001f23237812 */ /* 0x000fc400078ec0ff */
[----:B------:R-:W-:Y:S01]  /*5860*/  LOP3.LUT R33, R33, 0x1f001f, RZ, 0xc0, !PT ;  /* 0x001f001f21217812 */ /* 0x000fe200078ec0ff */
[----:B------:R-:W-:Y:S01]  /*5870*/  HFMA2.MMA R40, R41, R29, R40 ;  /* 0x0000001d29287235 */ /* 0x000fe20000000028 */
[----:B------:R-:W-:Y:S01]  /*5880*/  LOP3.LUT R41, R35, 0x64006400, RZ, 0xfc, !PT ;  /* 0x6400640023297812 */ /* 0x000fe200078efcff */
[----:B------:R-:W-:Y:S01]  /*5890*/  HFMA2 R43, R43, R2.H1_H1, -48, -48 ;  /* 0xd200d2002b2b7431 */ /* 0x000fe20000060002 */
        /* <DEDUP_REMOVED lines=8> */
[----:B------:R-:W0:Y:S01]  /*5920*/  LDS.128 R32, [UR4+0x10] ;  /* 0x00001004ff207984 */ /* 0x000e220008000c00 */
        /* <DEDUP_REMOVED lines=12> */
[----:B------:R-:W-:Y:S01]  /*59f0*/  HFMA2.MMA R47, R43, R30, R40 ;  /* 0x0000001e2b2f7235 */ /* 0x000fe20000000028 */
[----:B------:R-:W-:Y:S01]  /*5a00*/  LOP3.LUT R41, R41, 0x64006400, RZ, 0xfc, !PT ;  /* 0x6400640029297812 */ /* 0x000fe200078efcff */
[----:B------:R-:W-:Y:S01]  /*5a10*/  HADD2 R44, R44, -1040, -1040 ;  /* 0xe410e4102c2c7430 */ /* 0x000fe20000000000 */
[C---:B------:R-:W-:Y:S01]  /*5a20*/  LOP3.LUT R40, R15.reuse, 0x1f001f, RZ, 0xc0, !PT ;  /* 0x001f001f0f287812 */ /* 0x040fe200078ec0ff */
[----:B------:R-:W-:Y:S01]  /*5a30*/  HADD2 R43, R42, -1040, -1040 ;  /* 0xe410e4102a2b7430 */ /* 0x000fe20000000000 */
[----:B------:R-:W-:Y:S01]  /*5a40*/  LOP3.LUT R42, R14, 0x3e003e0, RZ, 0xc0, !PT ;  /* 0x03e003e00e2a7812 */ /* 0x000fe200078ec0ff */
[----:B------:R-:W-:Y:S01]  /*5a50*/  HADD2 R41, R41, -1040, -1040 ;  /* 0xe410e41029297430 */ /* 0x000fe20000000000 */
[----:B------:R-:W-:Y:S01]  /*5a60*/  PRMT R4, R4, 0x5410, R5 ;  /* 0x0000541004047816 */ /* 0x000fe20000000005 */
[-C--:B------:R-:W-:Y:S01]  /*5a70*/  HFMA2.MMA R47, R44, R31.reuse, R47 ;  /* 0x0000001f2c2f7235 */ /* 0x080fe2000000002f */
[----:B------:R-:W-:Y:S01]  /*5a80*/  LOP3.LUT R44, R15, 0x3e003e0, RZ, 0xc0, !PT ;  /* 0x03e003e00f2c7812 */ /* 0x000fe200078ec0ff */
[----:B------:R-:W-:Y:S01]  /*5a90*/  HFMA2 R29, R46, R30, R29 ;  /* 0x0000001e2e1d7231 */ /* 0x000fe2000000001d */
[----:B------:R-:W-:Y:S01]  /*5aa0*/  LOP3.LUT R30, R12, 0x3e003e0, RZ, 0xc0, !PT ;  /* 0x03e003e00c1e7812 */ /* 0x000fe200078ec0ff */
[----:B------:R-:W-:Y:S01]  /*5ab0*/  HFMA2 R8, R43, R31, R8 ;  /* 0x0000001f2b087231 */ /* 0x000fe20000000008 */
[----:B------:R-:W-:Y:S01]  /*5ac0*/  LOP3.LUT R43, R40, 0x64006400, RZ, 0xfc, !PT ;  /* 0x64006400282b7812 */ /* 0x000fe200078efcff */
[----:B------:R-:W-:Y:S01]  /*5ad0*/  HFMA2.MMA R28, R41, R31, R28 ;  /* 0x0000001f291c7235 */ /* 0x000fe2000000001c */
[----:B------:R-:W-:-:S02]  /*5ae0*/  LOP3.LUT R40, R13, 0x3e003e0, RZ, 0xc0, !PT ;  /* 0x03e003e00d287812 */ /* 0x000fc400078ec0ff */
        /* <DEDUP_REMOVED lines=9> */
[-C--:B------:R-:W-:Y:S01]  /*5b80*/  HFMA2 R43, R43, R2.reuse.H1_H1, -48, -48 ;  /* 0xd200d2002b2b7431 */ /* 0x080fe20000060002 */
[----:B------:R-:W-:Y:S01]  /*5b90*/  LOP3.LUT R51, R51, 0x64006400, RZ, 0xfc, !PT ;  /* 0x6400640033337812 */ /* 0x000fe200078efcff */
[----:B------:R-:W-:Y:S01]  /*5ba0*/  HFMA2 R29, R30, R31, R29 ;  /* 0x0000001f1e1d7231 */ /* 0x000fe2000000001d */
[----:B------:R-:W-:Y:S01]  /*5bb0*/  LOP3.LUT R42, R17, 0x3e003e0, RZ, 0xc0, !PT ;  /* 0x03e003e0112a7812 */ /* 0x000fe200078ec0ff */
[-C--:B0-----:R-:W-:Y:S01]  /*5bc0*/  HFMA2.MMA R48, R41, R32.reuse, R28 ;  /* 0x0000002029307235 */ /* 0x081fe2000000001c */
[-C--:B------:R-:W-:Y:S01]  /*5bd0*/  HFMA2 R30, R49, R2.reuse.H1_H1, -48, -48 ;  /* 0xd200d200311e7431 */ /* 0x080fe20000060002 */
[----:B------:R-:W-:Y:S01]  /*5be0*/  LOP3.LUT R41, R16, 0x3e003e0, RZ, 0xc0, !PT ;  /* 0x03e003e010297812 */ /* 0x000fe200078ec0ff */
[----:B------:R-:W-:Y:S01]  /*5bf0*/  HFMA2 R46, R51, R2.H1_H1, -48, -48 ;  /* 0xd200d200332e7431 */ /* 0x000fe20000060002 */
[----:B------:R-:W-:Y:S01]  /*5c00*/  LOP3.LUT R42, R42, 0x64006400, RZ, 0xfc, !PT ;  /* 0x640064002a2a7812 */ /* 0x000fe200078efcff */
[-C--:B------:R-:W-:Y:S01]  /*5c10*/  HFMA2 R49, R43, R32.reuse, R8 ;  /* 0x000000202b317231 */ /* 0x080fe20000000008 */
[----:B------:R-:W-:Y:S01]  /*5c20*/  LOP3.LUT R41, R41, 0x64006400, RZ, 0xfc, !PT ;  /* 0x6400640029297812 */ /* 0x000fe200078efcff */
[----:B------:R-:W-:Y:S01]  /*5c30*/  HFMA2 R8, R40, R32, R29 ;  /* 0x0000002028087231 */ /* 0x000fe2000000001d */
[----:B------:R-:W-:Y:S01]  /*5c40*/  HFMA2.MMA R47, R30, R32, R47 ;  /* 0x000000201e2f7235 */ /* 0x000fe2000000002f */
[-C--:B------:R-:W-:Y:S01]  /*5c50*/  HFMA2 R42, R42, R2.reuse.H1_H1, -48, -48 ;  /* 0xd200d2002a2a7431 */ /* 0x080fe20000060002 */
[----:B------:R-:W-:Y:S01]  /*5c60*/  LOP3.LUT R31, R21, 0x3e003e0, RZ, 0xc0, !PT ;  /* 0x03e003e0151f7812 */ /* 0x000fe200078ec0ff */
[----:B------:R-:W-:Y:S01]  /*5c70*/  HFMA2 R12, R41, R2.H1_H1, -48, -48 ;  /* 0xd200d200290c7431 */ /* 0x000fe20000060002 */
[----:B------:R-:W-:-:S02]  /*5c80*/  LOP3.LUT R30, R20, 0x3e003e0, RZ, 0xc0, !PT ;  /* 0x03e003e0141e7812 */ /* 0x000fc400078ec0ff */
[----:B------:R-:W-:Y:S02]  /*5c90*/  LOP3.LUT R29, R22, 0x3e003e0, RZ, 0xc0, !PT ;  /* 0x03e003e0161d7812 */ /* 0x000fe400078ec0ff */
[----:B------:R-:W-:Y:S02]  /*5ca0*/  LOP3.LUT R30, R30, 0x64006400, RZ, 0xfc, !PT ;  /* 0x640064001e1e7812 */ /* 0x000fe400078efcff */
[----:B------:R-:W-:Y:S02]  /*5cb0*/  LOP3.LUT R29, R29, 0x64006400, RZ, 0xfc, !PT ;  /* 0x640064001d1d7812 */ /* 0x000fe400078efcff */
[----:B------:R-:W-:Y:S01]  /*5cc0*/  LOP3.LUT R43, R23, 0x3e003e0, RZ, 0xc0, !PT ;  /* 0x03e003e0172b7812 */ /* 0x000fe200078ec0ff */
[-C--:B------:R-:W-:Y:S01]  /*5cd0*/  HFMA2 R41, R30, R2.reuse.H1_H1, -48, -48 ;  /* 0xd200d2001e297431 */ /* 0x080fe20000060002 */
[----:B------:R-:W-:Y:S01]  /*5ce0*/  LOP3.LUT R31, R31, 0x64006400, RZ, 0xfc, !PT ;  /* 0x640064001f1f7812 */ /* 0x000fe200078efcff */
[----:B------:R-:W-:Y:S01]  /*5cf0*/  HFMA2 R29, R29, R2.H1_H1, -48, -48 ;  /* 0xd200d2001d1d7431 */ /* 0x000fe20000060002 */
[----:B------:R-:W-:-:S03]  /*5d00*/  LOP3.LUT R43, R43, 0x64006400, RZ, 0xfc, !PT ;  /* 0x640064002b2b7812 */ /* 0x000fc600078efcff */
[-C--:B------:R-:W-:Y:S02]  /*5d10*/  HFMA2 R31, R31, R2.reuse.H1_H1, -48, -48 ;  /* 0xd200d2001f1f7431 */ /* 0x080fe40000060002 */
[-C--:B------:R-:W-:Y:S01]  /*5d20*/  HFMA2 R43, R43, R2.reuse.H1_H1, -48, -48 ;  /* 0xd200d2002b2b7431 */ /* 0x080fe20000060002 */
[----:B--2---:R-:W-:Y:S02]  /*5d30*/  LOP3.LUT R28, R24, 0x3e003e0, RZ, 0xc0, !PT ;  /* 0x03e003e0181c7812 */ /* 0x004fe400078ec0ff */
        /* <DEDUP_REMOVED lines=8> */
[----:B------:R-:W-:Y:S01]  /*5dc0*/  HADD2 R51, R50, -1040, -1040 ;  /* 0xe410e41032337430 */ /* 0x000fe20000000000 */
[----:B------:R-:W-:-:S02]  /*5dd0*/  SHF.R.U32.HI R50, RZ, 0xe, R13 ;  /* 0x0000000eff327819 */ /* 0x000fc4000001160d */
[----:B------:R-:W-:Y:S01]  /*5de0*/  SHF.R.U32.HI R13, RZ, 0xa, R13 ;  /* 0x0000000aff0d7819 */ /* 0x000fe2000001160d */
[-C--:B------:R-:W-:Y:S01]  /*5df0*/  HFMA2 R30, R53, R2.reuse.H1_H1, -48, -48 ;  /* 0xd200d200351e7431 */ /* 0x080fe20000060002 */
[----:B------:R-:W-:Y:S01]  /*5e00*/  LOP3.LUT R32, R32, 0x64006400, RZ, 0xfc, !PT ;  /* 0x6400640020207812 */ /* 0x000fe200078efcff */
[----:B------:R-:W-:Y:S01]  /*5e10*/  HFMA2.MMA R48, R51, R33, R48 ;  /* 0x0000002133307235 */ /* 0x000fe20000000030 */
[----:B------:R-:W-:Y:S02]  /*5e20*/  SHF.R.U32.HI R51, RZ, 0xf, R10 ;  /* 0x0000000fff337819 */ /* 0x000fe4000001160a */
[----:B------:R-:W-:Y:S01]  /*5e30*/  LOP3.LUT R13, R13, 0x1f001f, RZ, 0xc0, !PT ;  /* 0x001f001f0d0d7812 */ /* 0x000fe200078ec0ff */
[----:B------:R-:W-:Y:S01]  /*5e40*/  HFMA2 R32, R32, R2.H1_H1, -48, -48 ;  /* 0xd200d20020207431 */ /* 0x000fe20000060002 */
[----:B------:R-:W-:Y:S02]  /*5e50*/  LOP3.LUT R10, R9, 0x20002, R50, 0xf8, !PT ;  /* 0x00020002090a7812 */ /* 0x000fe400078ef832 */
[----:B------:R-:W-:-:S02]  /*5e60*/  SHF.R.U32.HI R50, RZ, 0xe, R14 ;  /* 0x0000000eff327819 */ /* 0x000fc4000001160e */
[----:B------:R-:W-:Y:S02]  /*5e70*/  SHF.R.U32.HI R14, RZ, 0xa, R14 ;  /* 0x0000000aff0e7819 */ /* 0x000fe4000001160e */
[----:B------:R-:W-:Y:S02]  /*5e80*/  LOP3.LUT R9, R51, 0x10001, RZ, 0xc0, !PT ;  /* 0x0001000133097812 */ /* 0x000fe400078ec0ff */
[----:B------:R-:W-:Y:S02]  /*5e90*/  LOP3.LUT R13, R13, 0x64006400, RZ, 0xfc, !PT ;  /* 0x640064000d0d7812 */ /* 0x000fe400078efcff */
[----:B------:R-:W-:Y:S02]  /*5ea0*/  LOP3.LUT R14, R14, 0x1f001f, RZ, 0xc0, !PT ;  /* 0x001f001f0e0e7812 */ /* 0x000fe400078ec0ff */
[----:B------:R-:W-:Y:S01]  /*5eb0*/  LOP3.LUT R9, R9, 0x20002, R50, 0xf8, !PT ;  /* 0x0002000209097812 */ /* 0x000fe200078ef832 */
[----:B------:R-:W-:Y:S01]  /*5ec0*/  HADD2 R50, R13, -1040, -1040 ;  /* 0xe410e4100d327430 */ /* 0x000fe20000000000 */
[----:B------:R-:W-:-:S02]  /*5ed0*/  SHF.R.U32.HI R13, RZ, 0xf, R11 ;  /* 0x0000000fff0d7819 */ /* 0x000fc4000001160b */
[----:B------:R-:W-:Y:S01]  /*5ee0*/  LOP3.LUT R11, R14, 0x64006400, RZ, 0xfc, !PT ;  /* 0x640064000e0b7812 */ /* 0x000fe200078efcff */
[----:B------:R-:W-:Y:S01]  /*5ef0*/  HFMA2 R14, R50, R33, R49 ;  /* 0x00000021320e7231 */ /* 0x000fe20000000031 */
[----:B------:R-:W-:Y:S02]  /*5f00*/  LOP3.LUT R13, R13, 0x10001, RZ, 0xc0, !PT ;  /* 0x000100010d0d7812 */ /* 0x000fe400078ec0ff */
[--C-:B------:R-:W-:Y:S01]  /*5f10*/  SHF.R.U32.HI R50, RZ, 0xe, R15.reuse ;  /* 0x0000000eff327819 */ /* 0x100fe2000001160f */
[----:B------:R-:W-:Y:S01]  /*5f20*/  HADD2 R52, R11, -1040, -1040 ;  /* 0xe410e4100b347430 */ /* 0x000fe20000000000 */
[----:B------:R-:W-:Y:S02]  /*5f30*/  SHF.R.U32.HI R15, RZ, 0xa, R15 ;  /* 0x0000000aff0f7819 */ /* 0x000fe4000001160f */
[----:B------:R-:W-:Y:S02]  /*5f40*/  LOP3.LUT R11, R13, 0x20002, R50, 0xf8, !PT ;  /* 0x000200020d0b7812 */ /* 0x000fe400078ef832 */
[----:B------:R-:W-:Y:S01]  /*5f50*/  SHF.R.U32.HI R50, RZ, 0xd, R16 ;  /* 0x0000000dff327819 */ /* 0x000fe20000011610 */
[----:B------:R-:W-:Y:S01]  /*5f60*/  HFMA2.MMA R13, R52, R33, R47 ;  /* 0x00000021340d7235 */ /* 0x000fe2000000002f */
[----:B------:R-:W-:-:S02]  /*5f70*/  SHF.R.U32.HI R47, RZ, 0xd, R17 ;  /* 0x0000000dff2f7819 */ /* 0x000fc40000011611 */
[----:B------:R-:W-:Y:S02]  /*5f80*/  LOP3.LUT R49, R45, 0x40004, R50, 0xf8, !PT ;  /* 0x000400042d317812 */ /* 0x000fe400078ef832 */
[----:B------:R-:W-:Y:S02]  /*5f90*/  LOP3.LUT R45, R15, 0x1f001f, RZ, 0xc0, !PT ;  /* 0x001f001f0f2d7812 */ /* 0x000fe400078ec0ff */
[----:B------:R-:W-:Y:S02]  /*5fa0*/  LOP3.LUT R15, R16, 0x1f001f, RZ, 0xc0, !PT ;  /* 0x001f001f100f7812 */ /* 0x000fe400078ec0ff */
[----:B------:R-:W-:Y:S02]  /*5fb0*/  LOP3.LUT R10, R10, 0x40004, R47, 0xf8, !PT ;  /* 0x000400040a0a7812 */ /* 0x000fe400078ef82f */
[----:B------:R-:W-:Y:S02]  /*5fc0*/  LOP3.LUT R47, R45, 0x64006400, RZ, 0xfc, !PT ;  /* 0x640064002d2f7812 */ /* 0x000fe400078efcff */
[----:B------:R-:W-:-:S02]  /*5fd0*/  SHF.R.U32.HI R50, RZ, 0xd, R18 ;  /* 0x0000000dff327819 */ /* 0x000fc40000011612 */
[----:B------:R-:W-:Y:S01]  /*5fe0*/  LOP3.LUT R45, R15, 0x64006400, RZ, 0xfc, !PT ;  /* 0x640064000f2d7812 */ /* 0x000fe200078efcff */
[----:B------:R-:W-:Y:S01]  /*5ff0*/  HADD2 R47, R47, -1040, -1040 ;  /* 0xe410e4102f2f7430 */ /* 0x000fe20000000000 */
[----:B------:R-:W-:Y:S02]  /*6000*/  LOP3.LUT R15, R9, 0x40004, R50, 0xf8, !PT ;  /* 0x00040004090f7812 */ /* 0x000fe400078ef832 */
[----:B------:R-:W-:Y:S01]  /*6010*/  SHF.R.U32.HI R50, RZ, 0xd, R19 ;  /* 0x0000000dff327819 */ /* 0x000fe20000011613 */
[----:B------:R-:W-:Y:S01]  /*6020*/  HADD2 R9, R45, -1040, -1040 ;  /* 0xe410e4102d097430 */ /* 0x000fe20000000000 */
[----:B------:R-:W-:Y:S01]  /*6030*/  SHF.R.U32.HI R16, RZ, 0xa, R16 ;  /* 0x0000000aff107819 */ /* 0x000fe20000011610 */
[----:B------:R-:W-:Y:S01]  /*6040*/  HFMA2 R8, R47, R33, R8 ;  /* 0x000000212f087231 */ /* 0x000fe20000000008 */
[----:B------:R-:W-:Y:S02]  /*6050*/  LOP3.LUT R33, R19, 0x1f001f, RZ, 0xc0, !PT ;  /* 0x001f001f13217812 */ /* 0x000fe400078ec0ff */
[----:B------:R-:W-:Y:S01]  /*6060*/  LOP3.LUT R45, R11, 0x40004, R50, 0xf8, !PT ;  /* 0x000400040b2d7812 */ /* 0x000fe200078ef832 */
[----:B------:R-:W-:Y:S01]  /*6070*/  HFMA2.MMA R48, R9, R34, R48 ;  /* 0x0000002209307235 */ /* 0x000fe20000000030 */
[----:B------:R-:W-:-:S02]  /*6080*/  LOP3.LUT R9, R17, 0x1f001f, RZ, 0xc0, !PT ;  /* 0x001f001f11097812 */ /* 0x000fc400078ec0ff */
[----:B------:R-:W-:Y:S02]  /*6090*/  LOP3.LUT R11, R18, 0x1f001f, RZ, 0xc0, !PT ;  /* 0x001f001f120b7812 */ /* 0x000fe400078ec0ff */
[----:B------:R-:W-:Y:S01]  /*60a0*/  LOP3.LUT R9, R9, 0x64006400, RZ, 0xfc, !PT ;  /* 0x6400640009097812 */ /* 0x000fe200078efcff */
[----:B------:R-:W-:Y:S01]  /*60b0*/  HFMA2.MMA R48, R12, R35, R48 ;  /* 0x000000230c307235 */ /* 0x000fe20000000030 */
[----:B------:R-:W-:Y:S02]  /*60c0*/  LOP3.LUT R47, R33, 0x64006400, RZ, 0xfc, !PT ;  /* 0x64006400212f7812 */ /* 0x000fe400078efcff */
[----:B------:R-:W-:Y:S01]  /*60d0*/  SHF.R.U32.HI R50, RZ, 0xc, R20 ;  /* 0x0000000cff327819 */ /* 0x000fe20000011614 */
[----:B------:R-:W-:Y:S01]  /*60e0*/  HADD2 R9, R9, -1040, -1040 ;  /* 0xe410e41009097430 */ /* 0x000fe20000000000 */
[----:B------:R-:W-:Y:S01]  /*60f0*/  LOP3.LUT R11, R11, 0x64006400, RZ, 0xfc, !PT ;  /* 0x640064000b0b7812 */ /* 0x000fe200078efcff */
[----:B------:R-:W-:Y:S01]  /*6100*/  HADD2 R47, R47, -1040, -1040 ;  /* 0xe410e4102f2f7430 */ /* 0x000fe20000000000 */
[----:B------:R-:W-:Y:S01]  /*6110*/  SHF.R.U32.HI R33, RZ, 0xc, R21 ;  /* 0x0000000cff217819 */ /* 0x000fe20000011615 */
[-C--:B------:R-:W-:Y:S01]  /*6120*/  HFMA2 R14, R9, R34.reuse, R14 ;  /* 0x00000022090e7231 */ /* 0x080fe2000000000e */
[----:B------:R-:W-:Y:S01]  /*6130*/  LOP3.LUT R49, R49, 0x80008, R50, 0xf8, !PT ;  /* 0x0008000831317812 */ /* 0x000fe200078ef832 */
[----:B------:R-:W-:Y:S01]  /*6140*/  HADD2 R50, R11, -1040, -1040 ;  /* 0xe410e4100b327430 */ /* 0x000fe20000000000 */
[----:B------:R-:W-:Y:S01]  /*6150*/  LOP3.LUT R33, R10, 0x80008, R33, 0xf8, !PT ;  /* 0x000800080a217812 */ /* 0x000fe200078ef821 */
[----:B------:R-:W-:Y:S01]  /*6160*/  HFMA2 R47, R47, R34, R8 ;  /* 0x000000222f2f7231 */ /* 0x000fe20000000008 */
[----:B------:R-:W-:Y:S01]  /*6170*/  SHF.R.U32.HI R17, RZ, 0xa, R17 ;  /* 0x0000000aff117819 */ /* 0x000fe20000011611 */
[----:B------:R-:W0:Y:S01]  /*6180*/  LDS.128 R8, [UR4+0x20] ;  /* 0x00002004ff087984 */ /* 0x000e220008000c00 */
[-C--:B------:R-:W-:Y:S01]  /*6190*/  HFMA2 R14, R42, R35.reuse, R14 ;  /* 0x000000232a0e7231 */ /* 0x080fe2000000000e */
[----:B------:R-:W-:Y:S01]  /*61a0*/  HFMA2.MMA R13, R50, R34, R13 ;  /* 0x00000022320d7235 */ /* 0x000fe2000000000d */
[----:B------:R-:W-:Y:S01]  /*61b0*/  SHF.R.U32.HI R50, RZ, 0xc, R23 ;  /* 0x0000000cff327819 */ /* 0x000fe20000011617 */
[----:B------:R-:W-:Y:S01]  /*61c0*/  HFMA2 R47, R46, R35, R47 ;  /* 0x000000232e2f7231 */ /* 0x000fe2000000002f */
[----:B------:R-:W-:-:S02]  /*61d0*/  SHF.R.U32.HI R34, RZ, 0xc, R22 ;  /* 0x0000000cff227819 */ /* 0x000fc40000011616 */
[----:B------:R-:W-:Y:S01]  /*61e0*/  LOP3.LUT R45, R45, 0x80008, R50, 0xf8, !PT ;  /* 0x000800082d2d7812 */ /* 0x000fe200078ef832 */
[----:B------:R-:W-:Y:S01]  /*61f0*/  HFMA2.MMA R13, R44, R35, R13 ;  /* 0x000000232c0d7235 */ /* 0x000fe2000000000d */
[----:B------:R-:W-:Y:S02]  /*6200*/  SHF.R.U32.HI R50, RZ, 0xb, R25 ;  /* 0x0000000bff327819 */ /* 0x000fe40000011619 */
[----:B------:R-:W-:Y:S02]  /*6210*/  LOP3.LUT R42, R16, 0x1f001f, RZ, 0xc0, !PT ;  /* 0x001f001f102a7812 */ /* 0x000fe400078ec0ff */
[----:B------:R-:W-:Y:S02]  /*6220*/  SHF.R.U32.HI R18, RZ, 0xa, R18 ;  /* 0x0000000aff127819 */ /* 0x000fe40000011612 */
[----:B------:R-:W-:Y:S02]  /*6230*/  LOP3.LUT R33, R33, 0x100010, R50, 0xf8, !PT ;  /* 0x0010001021217812 */ /* 0x000fe400078ef832 */
[----:B------:R-:W-:-:S02]  /*6240*/  LOP3.LUT R15, R15, 0x80008, R34, 0xf8, !PT ;  /* 0x000800080f0f7812 */ /* 0x000fc400078ef822 */
[----:B------:R-:W-:Y:S02]  /*6250*/  SHF.R.U32.HI R19, RZ, 0xa, R19 ;  /* 0x0000000aff137819 */ /* 0x000fe40000011613 */
[----:B------:R-:W-:Y:S02]  /*6260*/  SHF.R.U32.HI R50, RZ, 0xb, R26 ;  /* 0x0000000bff327819 */ /* 0x000fe4000001161a */
[----:B------:R-:W-:Y:S02]  /*6270*/  LOP3.LUT R46, R42, 0x64006400, RZ, 0xfc, !PT ;  /* 0x640064002a2e7812 */ /* 0x000fe400078efcff */
[----:B------:R-:W-:Y:S02]  /*6280*/  LOP3.LUT R17, R17, 0x1f001f, RZ, 0xc0, !PT ;  /* 0x001f001f11117812 */ /* 0x000fe400078ec0ff */
[----:B------:R-:W-:Y:S02]  /*6290*/  LOP3.LUT R18, R18, 0x1f001f, RZ, 0xc0, !PT ;  /* 0x001f001f12127812 */ /* 0x000fe400078ec0ff */
[----:B------:R-:W-:-:S02]  /*62a0*/  LOP3.LUT R12, R20, 0x1f001f, RZ, 0xc0, !PT ;  /* 0x001f001f140c7812 */ /* 0x000fc400078ec0ff */
[----:B------:R-:W-:Y:S01]  /*62b0*/  LOP3.LUT R42, R15, 0x100010, R50, 0xf8, !PT ;  /* 0x001000100f2a7812 */ /* 0x000fe200078ef832 */
[----:B------:R-:W-:Y:S01]  /*62c0*/  HADD2 R15, R46, -1040, -1040 ;  /* 0xe410e4102e0f7430 */ /* 0x000fe20000000000 */
[----:B------:R-:W-:Y:S02]  /*62d0*/  LOP3.LUT R17, R17, 0x64006400, RZ, 0xfc, !PT ;  /* 0x6400640011117812 */ /* 0x000fe400078efcff */
[----:B------:R-:W-:Y:S02]  /*62e0*/  LOP3.LUT R19, R19, 0x1f001f, RZ, 0xc0, !PT ;  /* 0x001f001f13137812 */ /* 0x000fe400078ec0ff */
[----:B------:R-:W-:Y:S01]  /*62f0*/  LOP3.LUT R44, R21, 0x1f001f, RZ, 0xc0, !PT ;  /* 0x001f001f152c7812 */ /* 0x000fe200078ec0ff */
[----:B------:R-:W-:Y:S01]  /*6300*/  HADD2 R17, R17, -1040, -1040 ;  /* 0xe410e41011117430 */ /* 0x000fe20000000000 */
[----:B------:R-:W-:Y:S01]  /*6310*/  LOP3.LUT R18, R18, 0x64006400, RZ, 0xfc, !PT ;  /* 0x6400640012127812 */ /* 0x000fe200078efcff */
[-C--:B0-----:R-:W-:Y:S01]  /*6320*/  HFMA2.MMA R48, R15, R8.reuse, R48 ;  /* 0x000000080f307235 */ /* 0x081fe20000000030 */
[----:B------:R-:W-:Y:S01]  /*6330*/  LOP3.LUT R12, R12, 0x64006400, RZ, 0xfc, !PT ;  /* 0x640064000c0c7812 */ /* 0x000fe200078efcff */
[-C--:B------:R-:W-:Y:S01]  /*6340*/  HFMA2 R14, R17, R8.reuse, R14 ;  /* 0x00000008110e7231 */ /* 0x080fe2000000000e */
        /* <DEDUP_REMOVED lines=8> */
[----:B------:R-:W-:Y:S01]  /*63d0*/  HFMA2.MMA R17, R18, R8, R13 ;  /* 0x0000000812117235 */ /* 0x000fe2000000000d */
[----:B------:R-:W-:Y:S01]  /*63e0*/  LOP3.LUT R16, R23, 0x1f001f, RZ, 0xc0, !PT ;  /* 0x001f001f17107812 */ /* 0x000fe200078ec0ff */
[----:B------:R-:W-:Y:S01]  /*63f0*/  HFMA2.MMA R44, R15, R9, R48 ;  /* 0x000000090f2c7235 */ /* 0x000fe20000000030 */
[-C--:B------:R-:W-:Y:S01]  /*6400*/  HFMA2 R18, R19, R9.reuse, R14 ;  /* 0x0000000913127231 */ /* 0x080fe2000000000e */
[----:B------:R-:W-:Y:S01]  /*6410*/  SHF.R.U32.HI R20, RZ, 0xa, R20 ;  /* 0x0000000aff147819 */ /* 0x000fe20000011614 */
[----:B------:R-:W0:Y:S01]  /*6420*/  LDS.128 R12, [UR4+0x30] ;  /* 0x00003004ff0c7984 */ /* 0x000e220008000c00 */
[----:B------:R-:W-:Y:S01]  /*6430*/  LOP3.LUT R21, R21, 0x64006400, RZ, 0xfc, !PT ;  /* 0x6400640015157812 */ /* 0x000fe200078efcff */
[----:B------:R-:W-:Y:S01]  /*6440*/  HFMA2 R47, R46, R8, R47 ;  /* 0x000000082e2f7231 */ /* 0x000fe2000000002f */
[----:B------:R-:W-:Y:S01]  /*6450*/  LOP3.LUT R46, R16, 0x64006400, RZ, 0xfc, !PT ;  /* 0x64006400102e7812 */ /* 0x000fe200078efcff */
[----:B------:R-:W-:Y:S01]  /*6460*/  HFMA2.MMA R44, R41, R10, R44 ;  /* 0x0000000a292c7235 */ /* 0x000fe2000000002c */
[----:B------:R-:W-:Y:S01]  /*6470*/  LOP3.LUT R20, R20, 0x1f001f, RZ, 0xc0, !PT ;  /* 0x001f001f14147812 */ /* 0x000fe200078ec0ff */
[----:B------:R-:W-:Y:S01]  /*6480*/  HADD2 R48, R21, -1040, -1040 ;  /* 0xe410e41015307430 */ /* 0x000fe20000000000 */
[----:B------:R-:W-:Y:S01]  /*6490*/  SHF.R.U32.HI R22, RZ, 0xa, R22 ;  /* 0x0000000aff167819 */ /* 0x000fe20000011616 */
[----:B------:R-:W-:Y:S01]  /*64a0*/  HADD2 R46, R46, -1040, -1040 ;  /* 0xe410e4102e2e7430 */ /* 0x000fe20000000000 */
[----:B------:R-:W-:Y:S01]  /*64b0*/  LOP3.LUT R20, R20, 0x64006400, RZ, 0xfc, !PT ;  /* 0x6400640014147812 */ /* 0x000fe200078efcff */
[-C--:B------:R-:W-:Y:S01]  /*64c0*/  HFMA2 R18, R31, R10.reuse, R18 ;  /* 0x0000000a1f127231 */ /* 0x080fe20000000012 */
[----:B------:R-:W-:Y:S01]  /*64d0*/  LOP3.LUT R22, R22, 0x1f001f, RZ, 0xc0, !PT ;  /* 0x001f001f16167812 */ /* 0x000fe200078ec0ff */
[----:B------:R-:W-:Y:S01]  /*64e0*/  HFMA2.MMA R17, R48, R9, R17 ;  /* 0x0000000930117235 */ /* 0x000fe20000000011 */
        /* <DEDUP_REMOVED lines=8> */
[----:B------:R-:W-:Y:S01]  /*6570*/  SHF.R.U32.HI R23, RZ, 0xa, R23 ;  /* 0x0000000aff177819 */ /* 0x000fe20000011617 */
[-C--:B------:R-:W-:Y:S01]  /*6580*/  HFMA2.MMA R44, R9, R11.reuse, R44 ;  /* 0x0000000b092c7235 */ /* 0x080fe2000000002c */
[--C-:B------:R-:W-:Y:S01]  /*6590*/  SHF.R.U32.HI R34, RZ, 0xb, R24.reuse ;  /* 0x0000000bff227819 */ /* 0x100fe20000011618 */
[----:B------:R-:W-:Y:S01]  /*65a0*/  HADD2 R9, R8, -1040, -1040 ;  /* 0xe410e41008097430 */ /* 0x000fe20000000000 */
[----:B------:R-:W-:Y:S01]  /*65b0*/  SHF.R.U32.HI R24, RZ, 0xa, R24 ;  /* 0x0000000aff187819 */ /* 0x000fe20000011618 */
[----:B------:R-:W-:Y:S01]  /*65c0*/  HFMA2.MMA R17, R22, R11, R17 ;  /* 0x0000000b16117235 */ /* 0x000fe20000000011 */
[----:B------:R-:W-:Y:S01]  /*65d0*/  LOP3.LUT R19, R19, 0x64006400, RZ, 0xfc, !PT ;  /* 0x6400640013137812 */ /* 0x000fe200078efcff */
[----:B------:R-:W-:Y:S01]  /*65e0*/  HFMA2 R47, R43, R10, R47 ;  /* 0x0000000a2b2f7231 */ /* 0x000fe2000000002f */
[----:B------:R-:W-:-:S02]  /*65f0*/  LOP3.LUT R35, R35, 0x1f001f, RZ, 0xc0, !PT ;  /* 0x001f001f23237812 */ /* 0x000fc400078ec0ff */
[----:B------:R-:W-:Y:S01]  /*6600*/  LOP3.LUT R23, R23, 0x1f001f, RZ, 0xc0, !PT ;  /* 0x001f001f17177812 */ /* 0x000fe200078ec0ff */
[----:B------:R-:W-:Y:S01]  /*6610*/  HADD2 R8, R19, -1040, -1040 ;  /* 0xe410e41013087430 */ /* 0x000fe20000000000 */
[----:B------:R-:W-:Y:S02]  /*6620*/  SHF.R.U32.HI R26, RZ, 0xa, R26 ;  /* 0x0000000aff1a7819 */ /* 0x000fe4000001161a */
[----:B------:R-:W-:Y:S02]  /*6630*/  LOP3.LUT R24, R24, 0x1f001f, RZ, 0xc0, !PT ;  /* 0x001f001f18187812 */ /* 0x000fe400078ec0ff */
[----:B------:R-:W-:Y:S02]  /*6640*/  LOP3.LUT R35, R35, 0x64006400, RZ, 0xfc, !PT ;  /* 0x6400640023237812 */ /* 0x000fe400078efcff */
[----:B------:R-:W-:Y:S01]  /*6650*/  LOP3.LUT R23, R23, 0x64006400, RZ, 0xfc, !PT ;  /* 0x6400640017177812 */ /* 0x000fe200078efcff */
[-C--:B0-----:R-:W-:Y:S01]  /*6660*/  HFMA2.MMA R20, R9, R12.reuse, R44 ;  /* 0x0000000c09147235 */ /* 0x081fe2000000002c */
[----:B------:R-:W-:Y:S01]  /*6670*/  LOP3.LUT R16, R25, 0x1f001f, RZ, 0xc0, !PT ;  /* 0x001f001f19107812 */ /* 0x000fe200078ec0ff */
[----:B------:R-:W-:Y:S01]  /*6680*/  HADD2 R35, R35, -1040, -1040 ;  /* 0xe410e41023237430 */ /* 0x000fe20000000000 */
[----:B------:R-:W-:Y:S01]  /*6690*/  LOP3.LUT R26, R26, 0x1f001f, RZ, 0xc0, !PT ;  /* 0x001f001f1a1a7812 */ /* 0x000fe200078ec0ff */
[----:B------:R-:W-:Y:S01]  /*66a0*/  HADD2 R10, R23, -1040, -1040 ;  /* 0xe410e410170a7430 */ /* 0x000fe20000000000 */
[----:B------:R-:W-:Y:S01]  /*66b0*/  LOP3.LUT R24, R24, 0x64006400, RZ, 0xfc, !PT ;  /* 0x6400640018187812 */ /* 0x000fe200078efcff */
[----:B------:R-:W-:Y:S01]  /*66c0*/  HFMA2.MMA R17, R8, R12, R17 ;  /* 0x0000000c08117235 */ /* 0x000fe20000000011 */
[----:B------:R-:W-:Y:S01]  /*66d0*/  LOP3.LUT R21, R27, 0x1f001f, RZ, 0xc0, !PT ;  /* 0x001f001f1b157812 */ /* 0x000fe200078ec0ff */
[-C--:B------:R-:W-:Y:S01]  /*66e0*/  HFMA2.MMA R20, R40, R13.reuse, R20 ;  /* 0x0000000d28147235 */ /* 0x080fe20000000014 */
[----:B------:R-:W-:Y:S01]  /*66f0*/  LOP3.LUT R34, R49, 0x100010, R34, 0xf8, !PT ;  /* 0x0010001031227812 */ /* 0x000fe200078ef822 */
[----:B------:R-:W-:Y:S01]  /*6700*/  HADD2 R9, R24, -1040, -1040 ;  /* 0xe410e41018097430 */ /* 0x000fe20000000000 */
[----:B------:R-:W-:Y:S01]  /*6710*/  SHF.R.U32.HI R25, RZ, 0xa, R25 ;  /* 0x0000000aff197819 */ /* 0x000fe20000011619 */
[-C--:B------:R-:W-:Y:S01]  /*6720*/  HFMA2 R18, R35, R11.reuse, R18 ;  /* 0x0000000b23127231 */ /* 0x080fe20000000012 */
[----:B------:R-:W-:Y:S01]  /*6730*/  LOP3.LUT R16, R16, 0x64006400, RZ, 0xfc, !PT ;  /* 0x6400640010107812 */ /* 0x000fe200078efcff */
[----:B------:R-:W-:Y:S01]  /*6740*/  HFMA2 R47, R10, R11, R47 ;  /* 0x0000000b0a2f7231 */ /* 0x000fe2000000002f */
[--C-:B------:R-:W-:Y:S01]  /*6750*/  SHF.R.U32.HI R50, RZ, 0xb, R27.reuse ;  /* 0x0000000bff327819 */ /* 0x100fe2000001161b */
[----:B------:R-:W-:Y:S01]  /*6760*/  HFMA2.MMA R17, R30, R13, R17 ;  /* 0x0000000d1e117235 */ /* 0x000fe20000000011 */
[----:B------:R-:W-:Y:S01]  /*6770*/  LOP3.LUT R26, R26, 0x64006400, RZ, 0xfc, !PT ;  /* 0x640064001a1a7812 */ /* 0x000fe200078efcff */
[----:B------:R-:W-:Y:S01]  /*6780*/  HADD2 R11, R16, -1040, -1040 ;  /* 0xe410e410100b7430 */ /* 0x000fe20000000000 */
[----:B------:R-:W-:Y:S01]  /*6790*/  SHF.R.U32.HI R27, RZ, 0xa, R27 ;  /* 0x0000000aff1b7819 */ /* 0x000fe2000001161b */
[-C--:B------:R-:W-:Y:S01]  /*67a0*/  HFMA2.MMA R20, R9, R14.reuse, R20 ;  /* 0x0000000e09147235 */ /* 0x080fe20000000014 */
[----:B------:R-:W-:Y:S01]  /*67b0*/  LOP3.LUT R21, R21, 0x64006400, RZ, 0xfc, !PT ;  /* 0x6400640015157812 */ /* 0x000fe200078efcff */
[----:B------:R-:W-:Y:S01]  /*67c0*/  HADD2 R26, R26, -1040, -1040 ;  /* 0xe410e4101a1a7430 */ /* 0x000fe20000000000 */
[----:B------:R-:W-:Y:S01]  /*67d0*/  LOP3.LUT R25, R25, 0x1f001f, RZ, 0xc0, !PT ;  /* 0x001f001f19197812 */ /* 0x000fe200078ec0ff */
[-C--:B------:R-:W-:Y:S01]  /*67e0*/  HFMA2 R16, R11, R12.reuse, R18 ;  /* 0x0000000c0b107231 */ /* 0x080fe20000000012 */
[----:B------:R-:W-:Y:S01]  /*67f0*/  LOP3.LUT R34, R34, 0x64006400, RZ, 0xfc, !PT ;  /* 0x6400640022227812 */ /* 0x000fe200078efcff */
[----:B------:R-:W-:Y:S01]  /*6800*/  HADD2 R10, R21, -1040, -1040 ;  /* 0xe410e410150a7430 */ /* 0x000fe20000000000 */
[----:B------:R-:W-:Y:S01]  /*6810*/  LOP3.LUT R27, R27, 0x1f001f, RZ, 0xc0, !PT ;  /* 0x001f001f1b1b7812 */ /* 0x000fe200078ec0ff */
[----:B------:R-:W-:Y:S01]  /*6820*/  HFMA2.MMA R17, R26, R14, R17 ;  /* 0x0000000e1a117235 */ /* 0x000fe20000000011 */
[----:B------:R-:W-:Y:S01]  /*6830*/  LOP3.LUT R42, R42, 0x64006400, RZ, 0xfc, !PT ;  /* 0x640064002a2a7812 */ /* 0x000fe200078efcff */
[----:B------:R-:W-:Y:S01]  /*6840*/  HADD2 R9, R34, -1040, -1040 ;  /* 0xe410e41022097430 */ /* 0x000fe20000000000 */
[----:B------:R-:W-:Y:S01]  /*6850*/  LOP3.LUT R25, R25, 0x64006400, RZ, 0xfc, !PT ;  /* 0x6400640019197812 */ /* 0x000fe200078efcff */
[----:B------:R-:W-:Y:S01]  /*6860*/  HFMA2 R47, R10, R12, R47 ;  /* 0x0000000c0a2f7231 */ /* 0x000fe2000000002f */
[----:B------:R-:W-:Y:S01]  /*6870*/  LOP3.LUT R27, R27, 0x64006400, RZ, 0xfc, !PT ;  /* 0x640064001b1b7812 */ /* 0x000fe200078efcff */
[----:B------:R-:W-:Y:S01]  /*6880*/  HADD2 R42, R42, -1040, -1040 ;  /* 0xe410e4102a2a7430 */ /* 0x000fe20000000000 */
[----:B------:R-:W-:Y:S01]  /*6890*/  LOP3.LUT R45, R45, 0x100010, R50, 0xf8, !PT ;  /* 0x001000102d2d7812 */ /* 0x000fe200078ef832 */
[-C--:B------:R-:W-:Y:S01]  /*68a0*/  HFMA2 R16, R32, R13.reuse, R16 ;  /* 0x0000000d20107231 */ /* 0x080fe20000000010 */
[----:B------:R-:W-:Y:S01]  /*68b0*/  LOP3.LUT R33, R33, 0x64006400, RZ, 0xfc, !PT ;  /* 0x6400640021217812 */ /* 0x000fe200078efcff */
[----:B------:R-:W-:Y:S01]  /*68c0*/  HADD2 R25, R25, -1040, -1040 ;  /* 0xe410e41019197430 */ /* 0x000fe20000000000 */
[----:B------:R-:W-:Y:S01]  /*68d0*/  LOP3.LUT R45, R45, 0x64006400, RZ, 0xfc, !PT ;  /* 0x640064002d2d7812 */ /* 0x000fe200078efcff */
[----:B------:R-:W-:Y:S01]  /*68e0*/  HFMA2 R47, R28, R13, R47 ;  /* 0x0000000d1c2f7231 */ /* 0x000fe2000000002f */
[-C--:B------:R-:W-:Y:S01]  /*68f0*/  HFMA2.MMA R20, R9, R15.reuse, R20 ;  /* 0x0000000f09147235 */ /* 0x080fe20000000014 */
[----:B------:R-:W-:Y:S01]  /*6900*/  HADD2 R8, R27, -1040, -1040 ;  /* 0xe410e4101b087430 */ /* 0x000fe20000000000 */
[----:B------:R-:W-:Y:S01]  /*6910*/  HFMA2.MMA R17, R42, R15, R17 ;  /* 0x0000000f2a117235 */ /* 0x000fe20000000011 */
[----:B------:R-:W-:Y:S01]  /*6920*/  HFMA2 R16, R25, R14, R16 ;  /* 0x0000000e19107231 */ /* 0x000fe20000000010 */
[----:B------:R-:W-:Y:S01]  /*6930*/  PRMT R2, R2, 0x5410, R3 ;  /* 0x0000541002027816 */ /* 0x000fe20000000003 */
[----:B------:R-:W-:-:S02]  /*6940*/  HADD2 R33, R33, -1040, -1040 ;  /* 0xe410e41021217430 */ /* 0x000fc40000000000 */
[----:B------:R-:W-:Y:S02]  /*6950*/  HFMA2 R47, R8, R14, R47 ;  /* 0x0000000e082f7231 */ /* 0x000fe4000000002f */
        /* <DEDUP_REMOVED lines=11> */
.L_x_4512:
[----:B------:R-:W-:Y:S01]  /*6a10*/  ISETP.LT.AND P2, PT, R37, R36, PT ;  /* 0x000000242500720c */ /* 0x000fe20003f41270 */
[----:B------:R-:W-:Y:S01]  /*6a20*/  UIADD3 UR4, UR4, 0x40, URZ ;  /* 0x0000004004047890 */ /* 0x000fe2000fffe03f */
[----:B-1----:R-:W-:Y:S02]  /*6a30*/  IMAD.MOV.U32 R24, RZ, RZ, R38 ;  /* 0x000000ffff187224 */ /* 0x002fe400078e0026 */
[----:B------:R-:W-:Y:S02]  /*6a40*/  IMAD.MOV.U32 R25, RZ, RZ, R39 ;  /* 0x000000ffff197224 */ /* 0x000fe400078e0027 */
[----:B------:R-:W-:-:S07]  /*6a50*/  IMAD.MOV.U32 R29, RZ, RZ, R37 ;  /* 0x000000ffff1d7224 */ /* 0x000fce00078e0025 */
[----:B------:R-:W-:Y:S05]  /*6a60*/  @!P0 BRA P2, `(.L_x_4513) ;  /* 0xffffea2000008947 */ /* 0x000fea000103ffff */
.L_x_4511:
[----:B------:R-:W-:-:S04]  /*6a70*/  ISETP.GE.AND P0, PT, R29, R36, PT ;  /* 0x000000241d00720c */ /* 0x000fc80003f06270 */
[----:B------:R-:W-:-:S13]  /*6a80*/  ISETP.GE.OR P0, PT, R29, c[0x0][0x1b4], P0 ;  /* 0x00006d001d007a0c */ /* 0x000fda0000706670 */
[----:B------:R-:W-:Y:S05]  /*6a90*/  @P0 BRA `(.L_x_4514) ;  /* 0x0000244000000947 */ /* 0x000fea0003800000 */
[----:B------:R-:W-:Y:S01]  /*6aa0*/  IMAD.MOV.U32 R32, RZ, RZ, c[0x0][0x18c] ;  /* 0x00006300ff207624 */ /* 0x000fe200078e00ff */
[----:B------:R-:W-:Y:S02]  /*6ab0*/  HADD2.F32 R26, -RZ, R2.H0_H0 ;  /* 0x20000002ff1a7230 */ /* 0x000fe40000004100 */
[----:B------:R-:W-:Y:S02]  /*6ac0*/  HADD2.F32 R27, -RZ, R3.H0_H0 ;  /* 0x20000003ff1b7230 */ /* 0x000fe40000004100 */
[----:B------:R-:W-:Y:S01]  /*6ad0*/  HADD2.F32 R28, -RZ, R4.H0_H0 ;  /* 0x20000004ff1c7230 */ /* 0x000fe20000004100 */
[----:B------:R-:W-:Y:S01]  /*6ae0*/  SHF.R.S32.HI R32, RZ, 0x1f, R32 ;  /* 0x0000001fff207819 */ /* 0x000fe20000011420 */
[----:B0-----:R-:W-:Y:S02]  /*6af0*/  HADD2.F32 R30, -RZ, R5.H0_H0 ;  /* 0x20000005ff1e7230 */ /* 0x001fe40000004100 */
.L_x_4516:
[----:B------:R-:W-:Y:S01]  /*6b00*/  IADD3 R31, R29, 0x20, RZ ;  /* 0x000000201d1f7810 */ /* 0x000fe20007ffe0ff */
[----:B------:R-:W-:-:S03]  /*6b10*/  IMAD.MOV.U32 R29, RZ, RZ, c[0x0][0x18c] ;  /* 0x00006300ff1d7624 */ /* 0x000fc600078e00ff */
[C---:B------:R-:W-:Y:S02]  /*6b20*/  ISETP.GE.AND P0, PT, R31.reuse, c[0x0][0x1b4], PT ;  /* 0x00006d001f007a0c */ /* 0x040fe40003f06270 */
[----:B------:R-:W-:Y:S01]  /*6b30*/  ISETP.LT.AND P3, PT, R31, R36, PT ;  /* 0x000000241f00720c */ /* 0x000fe20003f61270 */
[----:B------:R-:W-:Y:S06]  /*6b40*/  @!P1 BRA `(.L_x_4515) ;  /* 0x0000234000009947 */ /* 0x000fec0003800000 */
[----:B-----5:R-:W2:Y:S01]  /*6b50*/  LDG.E.128.CONSTANT R16, [R24.64] ;  /* 0x0000000618107981 */ /* 0x020ea2000c1e9d00 */
[----:B------:R-:W-:-:S03]  /*6b60*/  IMAD.MOV.U32 R23, RZ, RZ, c[0x0][0x18c] ;  /* 0x00006300ff177624 */ /* 0x000fc600078e00ff */
[----:B------:R-:W0:Y:S02]  /*6b70*/  LDS.64 R20, [UR4] ;  /* 0x00000004ff147984 */ /* 0x000e240008000a00 */
[----:B------:R-:W-:-:S04]  /*6b80*/  LEA R38, P2, R23, R24, 0x2 ;  /* 0x0000001817267211 */ /* 0x000fc800078410ff */
[----:B------:R-:W-:-:S05]  /*6b90*/  LEA.HI.X R39, R23, R25, R32, 0x2, P2 ;  /* 0x0000001917277211 */ /* 0x000fca00010f1420 */
[----:B------:R1:W3:Y:S01]  /*6ba0*/  LDG.E.128.CONSTANT R8, [R38.64] ;  /* 0x0000000626087981 */ /* 0x0002e2000c1e9d00 */
[----:B------:R-:W-:-:S05]  /*6bb0*/  IMAD.WIDE R40, R23, 0x4, R38 ;  /* 0x0000000417287825 */ /* 0x000fca00078e0226 */
[----:B------:R4:W3:Y:S01]  /*6bc0*/  LDG.E.128.CONSTANT R12, [R40.64] ;  /* 0x00000006280c7981 */ /* 0x0008e2000c1e9d00 */
[----:B------:R-:W-:-:S05]  /*6bd0*/  IMAD.MOV.U32 R22, RZ, RZ, 0x2c00 ;  /* 0x00002c00ff167424 */ /* 0x000fca00078e00ff */
[----:B------:R-:W-:Y:S01]  /*6be0*/  PRMT R2, R2, 0x5410, R22 ;  /* 0x0000541002027816 */ /* 0x000fe20000000016 */
[----:B------:R-:W-:Y:S01]  /*6bf0*/  IMAD.WIDE R22, R23, 0x4, R40 ;  /* 0x0000000417167825 */ /* 0x000fe200078e0228 */
[--C-:B0-----:R-:W-:Y:S02]  /*6c00*/  HADD2.F32 R43, -RZ, R20.reuse.H0_H0 ;  /* 0x20000014ff2b7230 */ /* 0x101fe40000004100 */
[----:B------:R-:W-:Y:S02]  /*6c10*/  HADD2.F32 R20, -RZ, R20.H1_H1 ;  /* 0x30000014ff147230 */ /* 0x000fe40000004100 */
[--C-:B----4-:R-:W-:Y:S02]  /*6c20*/  HADD2.F32 R40, -RZ, R21.reuse.H0_H0 ;  /* 0x20000015ff287230 */ /* 0x110fe40000004100 */
[----:B------:R-:W-:Y:S01]  /*6c30*/  HADD2.F32 R21, -RZ, R21.H1_H1 ;  /* 0x30000015ff157230 */ /* 0x000fe20000004100 */
[C---:B--2---:R-:W-:Y:S02]  /*6c40*/  LOP3.LUT R42, R16.reuse, 0xf000f, RZ, 0xc0, !PT ;  /* 0x000f000f102a7812 */ /* 0x044fe400078ec0ff */
[----:B------:R-:W-:-:S02]  /*6c50*/  LOP3.LUT R35, R16, 0xf000f0, RZ, 0xc0, !PT ;  /* 0x00f000f010237812 */ /* 0x000fc400078ec0ff */
[----:B------:R-:W-:Y:S02]  /*6c60*/  SHF.R.U32.HI R33, RZ, 0x8, R16 ;  /* 0x00000008ff217819 */ /* 0x000fe40000011610 */
[C---:B------:R-:W-:Y:S02]  /*6c70*/  LOP3.LUT R16, R17.reuse, 0xf000f, RZ, 0xc0, !PT ;  /* 0x000f000f11107812 */ /* 0x040fe400078ec0ff */
[----:B-1----:R-:W-:Y:S02]  /*6c80*/  LOP3.LUT R38, R17, 0xf000f0, RZ, 0xc0, !PT ;  /* 0x00f000f011267812 */ /* 0x002fe400078ec0ff */
[----:B------:R-:W-:Y:S02]  /*6c90*/  SHF.R.U32.HI R34, RZ, 0x8, R17 ;  /* 0x00000008ff227819 */ /* 0x000fe40000011611 */
        /* <DEDUP_REMOVED lines=10> */
[----:B------:R-:W0:Y:S01]  /*6d40*/  LDS.64 R16, [UR4+0x8] ;  /* 0x00000804ff107984 */ /* 0x000e220008000a00 */
[--C-:B------:R-:W-:Y:S01]  /*6d50*/  HADD2.F32 R46, -RZ, R45.reuse.H0_H0 ;  /* 0x2000002dff2e7230 */ /* 0x100fe20000004100 */
[----:B------:R-:W-:Y:S01]  /*6d60*/  LOP3.LUT R35, R35, 0x64006400, RZ, 0xfc, !PT ;  /* 0x6400640023237812 */ /* 0x000fe200078efcff */
[----:B------:R-:W-:Y:S01]  /*6d70*/  HADD2.F32 R50, -RZ, R44.H0_H0 ;  /* 0x2000002cff327230 */ /* 0x000fe20000004100 */
[----:B------:R-:W-:Y:S01]  /*6d80*/  LOP3.LUT R39, R19, 0xf000f0, RZ, 0xc0, !PT ;  /* 0x00f000f013277812 */ /* 0x000fe200078ec0ff */
[----:B------:R-:W-:Y:S01]  /*6d90*/  HADD2 R41, R41, -1032, -1032 ;  /* 0xe408e40829297430 */ /* 0x000fe20000000000 */
[----:B------:R-:W-:Y:S01]  /*6da0*/  LOP3.LUT R53, R37, 0x64006400, RZ, 0xfc, !PT ;  /* 0x6400640025357812 */ /* 0x000fe200078efcff */
[----:B------:R-:W-:Y:S01]  /*6db0*/  HADD2.F32 R45, -RZ, R45.H1_H1 ;  /* 0x3000002dff2d7230 */ /* 0x000fe20000004100 */
[----:B------:R-:W-:Y:S01]  /*6dc0*/  FFMA.FTZ R46, R46, R43, RZ ;  /* 0x0000002b2e2e7223 */ /* 0x000fe200000100ff */
[----:B------:R-:W-:Y:S01]  /*6dd0*/  HADD2.F32 R52, -RZ, R42.H0_H0 ;  /* 0x2000002aff347230 */ /* 0x000fe20000004100 */
[----:B------:R-:W-:Y:S01]  /*6de0*/  LOP3.LUT R51, R38, 0x64006400, RZ, 0xfc, !PT ;  /* 0x6400640026337812 */ /* 0x000fe200078efcff */
[--C-:B------:R-:W-:Y:S01]  /*6df0*/  HADD2.F32 R48, -RZ, R41.reuse.H0_H0 ;  /* 0x20000029ff307230 */ /* 0x100fe20000004100 */
[----:B------:R-:W-:Y:S01]  /*6e00*/  LOP3.LUT R39, R39, 0x64006400, RZ, 0xfc, !PT ;  /* 0x6400640027277812 */ /* 0x000fe200078efcff */
[-C--:B------:R-:W-:Y:S01]  /*6e10*/  HFMA2 R35, R35, R2.reuse.H1_H1, -72, -72 ;  /* 0xd480d48023237431 */ /* 0x080fe20000060002 */
[----:B------:R-:W-:Y:S01]  /*6e20*/  FFMA.FTZ R49, R43, R50, RZ ;  /* 0x000000322b317223 */ /* 0x000fe200000100ff */
[----:B------:R-:W-:Y:S01]  /*6e30*/  HADD2.F32 R44, -RZ, R44.H1_H1 ;  /* 0x3000002cff2c7230 */ /* 0x000fe20000004100 */
[----:B------:R-:W-:Y:S01]  /*6e40*/  FFMA.FTZ R45, R45, R20, R46 ;  /* 0x000000142d2d7223 */ /* 0x000fe2000001002e */
[----:B------:R-:W-:Y:S01]  /*6e50*/  HADD2.F32 R42, -RZ, R42.H1_H1 ;  /* 0x3000002aff2a7230 */ /* 0x000fe20000004100 */
[C---:B------:R-:W-:Y:S01]  /*6e60*/  FFMA.FTZ R47, R43.reuse, R52, RZ ;  /* 0x000000342b2f7223 */ /* 0x040fe200000100ff */
[-C--:B------:R-:W-:Y:S01]  /*6e70*/  HFMA2 R38, R53, R2.reuse.H1_H1, -72, -72 ;  /* 0xd480d48035267431 */ /* 0x080fe20000060002 */
[----:B------:R-:W-:Y:S01]  /*6e80*/  FFMA.FTZ R43, R43, R48, RZ ;  /* 0x000000302b2b7223 */ /* 0x000fe200000100ff */
[-C--:B------:R-:W-:Y:S01]  /*6e90*/  HFMA2 R37, R51, R2.reuse.H1_H1, -72, -72 ;  /* 0xd480d48033257431 */ /* 0x080fe20000060002 */
[C---:B------:R-:W-:Y:S01]  /*6ea0*/  FFMA.FTZ R49, R20.reuse, R44, R49 ;  /* 0x0000002c14317223 */ /* 0x040fe20000010031 */
[----:B------:R-:W-:Y:S01]  /*6eb0*/  HADD2.F32 R46, -RZ, R41.H1_H1 ;  /* 0x30000029ff2e7230 */ /* 0x000fe20000004100 */
[C---:B------:R-:W-:Y:S01]  /*6ec0*/  FFMA.FTZ R47, R20.reuse, R42, R47 ;  /* 0x0000002a142f7223 */ /* 0x040fe2000001002f */
[----:B------:R-:W-:Y:S01]  /*6ed0*/  HADD2.F32 R41, -RZ, R35.H0_H0 ;  /* 0x20000023ff297230 */ /* 0x000fe20000004100 */
[----:B------:R-:W-:Y:S01]  /*6ee0*/  SHF.R.U32.HI R18, RZ, 0x8, R18 ;  /* 0x00000008ff127819 */ /* 0x000fe20000011612 */
[----:B------:R-:W-:Y:S01]  /*6ef0*/  HFMA2 R39, R39, R2.H1_H1, -72, -72 ;  /* 0xd480d48027277431 */ /* 0x000fe20000060002 */
[----:B------:R-:W-:Y:S01]  /*6f00*/  FFMA.FTZ R43, R20, R46, R43 ;  /* 0x0000002e142b7223 */ /* 0x000fe2000001002b */
[--C-:B------:R-:W-:Y:S01]  /*6f10*/  HADD2.F32 R44, -RZ, R38.reuse.H0_H0 ;  /* 0x20000026ff2c7230 */ /* 0x100fe20000004100 */
[----:B------:R-:W-:Y:S01]  /*6f20*/  FFMA.FTZ R20, R41, R40, R45 ;  /* 0x0000002829147223 */ /* 0x000fe2000001002d */
[----:B------:R-:W-:Y:S01]  /*6f30*/  HADD2.F32 R42, -RZ, R37.H0_H0 ;  /* 0x20000025ff2a7230 */ /* 0x000fe20000004100 */
[----:B------:R-:W-:Y:S01]  /*6f40*/  SHF.R.U32.HI R19, RZ, 0x8, R19 ;  /* 0x00000008ff137819 */ /* 0x000fe20000011613 */
        /* <DEDUP_REMOVED lines=9> */
[C---:B------:R-:W-:Y:S01]  /*6fe0*/  FFMA.FTZ R40, R21.reuse, R38, R44 ;  /* 0x0000002615287223 */ /* 0x040fe2000001002c */
[----:B------:R-:W-:Y:S01]  /*6ff0*/  LOP3.LUT R38, R18, 0xf000f, RZ, 0xc0, !PT ;  /* 0x000f000f12267812 */ /* 0x000fe200078ec0ff */
        /* <DEDUP_REMOVED lines=18> */
[----:B------:R-:W-:Y:S02]  /*7120*/  HADD2.F32 R37, -RZ, R17.H1_H1 ;  /* 0x30000011ff257230 */ /* 0x000fe40000004100 */
[----:B------:R-:W-:Y:S01]  /*7130*/  HADD2 R16, R16, -1032, -1032 ;  /* 0xe408e40810107430 */ /* 0x000fe20000000000 */
[----:B------:R-:W-:Y:S01]  /*7140*/  FFMA.FTZ R20, R45, R41, R20 ;  /* 0x000000292d147223 */ /* 0x000fe20000010014 */
[--C-:B------:R-:W-:Y:S02]  /*7150*/  HADD2.F32 R17, -RZ, R43.reuse.H0_H0 ;  /* 0x2000002bff117230 */ /* 0x100fe40000004100 */
[----:B------:R-:W-:Y:S02]  /*7160*/  HADD2.F32 R46, -RZ, R44.H0_H0 ;  /* 0x2000002cff2e7230 */ /* 0x000fe40000004100 */
[----:B------:R-:W-:Y:S01]  /*7170*/  HADD2.F32 R48, -RZ, R16.H0_H0 ;  /* 0x20000010ff307230 */ /* 0x000fe20000004100 */
[----:B------:R-:W-:Y:S01]  /*7180*/  FFMA.FTZ R45, R41, R17, R40 ;  /* 0x00000011292d7223 */ /* 0x000fe20000010028 */
[----:B------:R-:W-:Y:S01]  /*7190*/  HADD2.F32 R42, -RZ, R42.H1_H1 ;  /* 0x3000002aff2a7230 */ /* 0x000fe20000004100 */
[----:B------:R-:W-:Y:S01]  /*71a0*/  LOP3.LUT R17, R33, 0xf000f0, RZ, 0xc0, !PT ;  /* 0x00f000f021117812 */ /* 0x000fe200078ec0ff */
[C---:B------:R-:W-:Y:S01]  /*71b0*/  FFMA.FTZ R39, R41.reuse, R46, R39 ;  /* 0x0000002e29277223 */ /* 0x040fe20000010027 */
[----:B------:R-:W-:Y:S01]  /*71c0*/  HADD2.F32 R46, -RZ, R43.H1_H1 ;  /* 0x3000002bff2e7230 */ /* 0x000fe20000004100 */
[----:B------:R-:W-:Y:S01]  /*71d0*/  FFMA.FTZ R40, R41, R48, R21 ;  /* 0x0000003029287223 */ /* 0x000fe20000010015 */
[----:B------:R-:W-:Y:S01]  /*71e0*/  LOP3.LUT R17, R17, 0x64006400, RZ, 0xfc, !PT ;  /* 0x6400640011117812 */ /* 0x000fe200078efcff */
[----:B------:R-:W-:Y:S01]  /*71f0*/  FFMA.FTZ R41, R42, R35, R20 ;  /* 0x000000232a297223 */ /* 0x000fe20000010014 */
[----:B------:R-:W-:Y:S01]  /*7200*/  LOP3.LUT R42, R19, 0xf000f0, RZ, 0xc0, !PT ;  /* 0x00f000f0132a7812 */ /* 0x000fe200078ec0ff */
[----:B------:R-:W-:Y:S01]  /*7210*/  HADD2.F32 R44, -RZ, R44.H1_H1 ;  /* 0x3000002cff2c7230 */ /* 0x000fe20000004100 */
[----:B------:R-:W-:Y:S01]  /*7220*/  LOP3.LUT R19, R18, 0x64006400, RZ, 0xfc, !PT ;  /* 0x6400640012137812 */ /* 0x000fe200078efcff */
[-C--:B------:R-:W-:Y:S01]  /*7230*/  HFMA2 R43, R17, R2.reuse.H1_H1, -72, -72 ;  /* 0xd480d480112b7431 */ /* 0x080fe20000060002 */
[----:B------:R-:W-:Y:S01]  /*7240*/  LOP3.LUT R17, R42, 0x64006400, RZ, 0xfc, !PT ;  /* 0x640064002a117812 */ /* 0x000fe200078efcff */
[----:B------:R-:W-:Y:S01]  /*7250*/  HADD2.F32 R47, -RZ, R16.H1_H1 ;  /* 0x30000010ff2f7230 */ /* 0x000fe20000004100 */
[C---:B------:R-:W-:Y:S01]  /*7260*/  FFMA.FTZ R39, R35.reuse, R44, R39 ;  /* 0x0000002c23277223 */ /* 0x040fe20000010027 */
[-C--:B------:R-:W-:Y:S01]  /*7270*/  HFMA2 R44, R19, R2.reuse.H1_H1, -72, -72 ;  /* 0xd480d480132c7431 */ /* 0x080fe20000060002 */
[----:B------:R-:W0:Y:S01]  /*7280*/  LDS.64 R20, [UR4+0x10] ;  /* 0x00001004ff147984 */ /* 0x000e220008000a00 */
[-C--:B------:R-:W-:Y:S01]  /*7290*/  HFMA2 R42, R17, R2.reuse.H1_H1, -72, -72 ;  /* 0xd480d480112a7431 */ /* 0x080fe20000060002 */
[----:B------:R-:W-:Y:S01]  /*72a0*/  FFMA.FTZ R33, R35, R46, R45 ;  /* 0x0000002e23217223 */ /* 0x000fe2000001002d */
[----:B------:R-:W-:Y:S01]  /*72b0*/  LOP3.LUT R45, R34, 0x64006400, RZ, 0xfc, !PT ;  /* 0x64006400222d7812 */ /* 0x000fe200078efcff */
[----:B------:R3:W2:Y:S04]  /*72c0*/  LDG.E.128.CONSTANT R16, [R22.64] ;  /* 0x0000000616107981 */ /* 0x0006a8000c1e9d00 */
[----:B------:R-:W-:-:S02]  /*72d0*/  HFMA2 R34, R45, R2.H1_H1, -72, -72 ;  /* 0xd480d4802d227431 */ /* 0x000fc40000060002 */
[--C-:B------:R-:W-:Y:S01]  /*72e0*/  HADD2.F32 R45, -RZ, R43.reuse.H0_H0 ;  /* 0x2000002bff2d7230 */ /* 0x100fe20000004100 */
[----:B------:R-:W-:Y:S02]  /*72f0*/  FFMA.FTZ R47, R35, R47, R40 ;  /* 0x0000002f232f7223 */ /* 0x000fe40000010028 */
[----:B------:R-:W-:Y:S02]  /*7300*/  HADD2.F32 R46, -RZ, R34.H0_H0 ;  /* 0x20000022ff2e7230 */ /* 0x000fe40000004100 */
[----:B------:R-:W-:Y:S01]  /*7310*/  HADD2.F32 R35, -RZ, R44.H0_H0 ;  /* 0x2000002cff237230 */ /* 0x000fe20000004100 */
[----:B------:R-:W-:Y:S01]  /*7320*/  FFMA.FTZ R41, R45, R38, R41 ;  /* 0x000000262d297223 */ /* 0x000fe20000010029 */
[----:B------:R-:W-:Y:S01]  /*7330*/  HADD2.F32 R40, -RZ, R43.H1_H1 ;  /* 0x3000002bff287230 */ /* 0x000fe20000004100 */
[----:B------:R-:W-:Y:S01]  /*7340*/  FFMA.FTZ R39, R38, R46, R39 ;  /* 0x0000002e26277223 */ /* 0x000fe20000010027 */
[----:B------:R-:W-:Y:S01]  /*7350*/  HADD2.F32 R34, -RZ, R34.H1_H1 ;  /* 0x30000022ff227230 */ /* 0x000fe20000004100 */
[----:B---3--:R-:W-:Y:S01]  /*7360*/  LOP3.LUT R22, R8, 0xf000f, RZ, 0xc0, !PT ;  /* 0x000f000f08167812 */ /* 0x008fe200078ec0ff */
[----:B------:R-:W-:Y:S01]  /*7370*/  FFMA.FTZ R35, R38, R35, R33 ;  /* 0x0000002326237223 */ /* 0x000fe20000010021 */
[----:B------:R-:W-:Y:S01]  /*7380*/  LOP3.LUT R23, R9, 0xf000f, RZ, 0xc0, !PT ;  /* 0x000f000f09177812 */ /* 0x000fe200078ec0ff */
[----:B------:R-:W-:Y:S01]  /*7390*/  HADD2.F32 R45, -RZ, R42.H0_H0 ;  /* 0x2000002aff2d7230 */ /* 0x000fe20000004100 */
[----:B------:R-:W-:Y:S01]  /*73a0*/  FFMA.FTZ R33, R40, R37, R41 ;  /* 0x0000002528217223 */ /* 0x000fe20000010029 */
[----:B------:R-:W-:Y:S01]  /*73b0*/  LOP3.LUT R40, R10, 0xf000f, RZ, 0xc0, !PT ;  /* 0x000f000f0a287812 */ /* 0x000fe200078ec0ff */
[----:B------:R-:W-:Y:S01]  /*73c0*/  FFMA.FTZ R34, R37, R34, R39 ;  /* 0x0000002225227223 */ /* 0x000fe20000010027 */
[----:B------:R-:W-:-:S02]  /*73d0*/  LOP3.LUT R41, R11, 0xf000f, RZ, 0xc0, !PT ;  /* 0x000f000f0b297812 */ /* 0x000fc400078ec0ff */
[----:B------:R-:W-:Y:S01]  /*73e0*/  LOP3.LUT R22, R22, 0x64006400, RZ, 0xfc, !PT ;  /* 0x6400640016167812 */ /* 0x000fe200078efcff */
[----:B------:R-:W-:Y:S01]  /*73f0*/  HADD2.F32 R44, -RZ, R44.H1_H1 ;  /* 0x3000002cff2c7230 */ /* 0x000fe20000004100 */
[----:B------:R-:W-:Y:S01]  /*7400*/  LOP3.LUT R39, R23, 0x64006400, RZ, 0xfc, !PT ;  /* 0x6400640017277812 */ /* 0x000fe200078efcff */
[----:B------:R-:W-:Y:S01]  /*7410*/  HADD2.F32 R42, -RZ, R42.H1_H1 ;  /* 0x3000002aff2a7230 */ /* 0x000fe20000004100 */
[----:B------:R-:W-:Y:S01]  /*7420*/  FFMA.FTZ R38, R38, R45, R47 ;  /* 0x0000002d26267223 */ /* 0x000fe2000001002f */
[----:B------:R-:W-:Y:S01]  /*7430*/  LOP3.LUT R40, R40, 0x64006400, RZ, 0xfc, !PT ;  /* 0x6400640028287812 */ /* 0x000fe200078efcff */
[----:B------:R-:W-:Y:S01]  /*7440*/  HADD2 R23, R22, -1032, -1032 ;  /* 0xe408e40816177430 */ /* 0x000fe20000000000 */
[----:B------:R-:W-:Y:S01]  /*7450*/  LOP3.LUT R41, R41, 0x64006400, RZ, 0xfc, !PT ;  /* 0x6400640029297812 */ /* 0x000fe200078efcff */
[----:B------:R-:W-:Y:S01]  /*7460*/  HADD2 R22, R39, -1032, -1032 ;  /* 0xe408e40827167430 */ /* 0x000fe20000000000 */
[C---:B------:R-:W-:Y:S01]  /*7470*/  FFMA.FTZ R35, R37.reuse, R44, R35 ;  /* 0x0000002c25237223 */ /* 0x040fe20000010023 */
[----:B------:R-:W-:Y:S01]  /*7480*/  HADD2 R39, R40, -1032, -1032 ;  /* 0xe408e40828277430 */ /* 0x000fe20000000000 */
[----:B------:R-:W-:Y:S01]  /*7490*/  FFMA.FTZ R37, R37, R42, R38 ;  /* 0x0000002a25257223 */ /* 0x000fe20000010026 */
[----:B------:R-:W-:-:S02]  /*74a0*/  HADD2 R42, R41, -1032, -1032 ;  /* 0xe408e408292a7430 */ /* 0x000fc40000000000 */
[--C-:B------:R-:W-:Y:S02]  /*74b0*/  HADD2.F32 R38, -RZ, R23.reuse.H0_H0 ;  /* 0x20000017ff267230 */ /* 0x100fe40000004100 */
[----:B------:R-:W-:Y:S02]  /*74c0*/  HADD2.F32 R48, -RZ, R23.H1_H1 ;  /* 0x30000017ff307230 */ /* 0x000fe40000004100 */
[----:B0-----:R-:W-:Y:S02]  /*74d0*/  HADD2.F32 R23, -RZ, R20.H0_H0 ;  /* 0x20000014ff177230 */ /* 0x001fe40000004100 */
[----:B------:R-:W-:Y:S02]  /*74e0*/  HADD2.F32 R46, -RZ, R22.H0_H0 ;  /* 0x20000016ff2e7230 */ /* 0x000fe40000004100 */
[----:B------:R-:W-:Y:S02]  /*74f0*/  HADD2.F32 R44, -RZ, R39.H0_H0 ;  /* 0x20000027ff2c7230 */ /* 0x000fe40000004100 */
[----:B------:R-:W-:Y:S01]  /*7500*/  HADD2.F32 R40, -RZ, R42.H0_H0 ;  /* 0x2000002aff287230 */ /* 0x000fe20000004100 */
[----:B------:R-:W-:Y:S01]  /*7510*/  FFMA.FTZ R46, R23, R46, RZ ;  /* 0x0000002e172e7223 */ /* 0x000fe200000100ff */
[----:B------:R-:W-:-:S02]  /*7520*/  HADD2.F32 R41, -RZ, R20.H1_H1 ;  /* 0x30000014ff297230 */ /* 0x000fc40000004100 */
[----:B------:R-:W-:Y:S01]  /*7530*/  HADD2.F32 R43, -RZ, R22.H1_H1 ;  /* 0x30000016ff2b7230 */ /* 0x000fe20000004100 */
[----:B------:R-:W-:Y:S01]  /*7540*/  FFMA.FTZ R20, R38, R23, RZ ;  /* 0x0000001726147223 */ /* 0x000fe200000100ff */
[----:B------:R-:W-:Y:S01]  /*7550*/  LOP3.LUT R45, R8, 0xf000f0, RZ, 0xc0, !PT ;  /* 0x00f000f0082d7812 */ /* 0x000fe200078ec0ff */
[----:B------:R-:W-:Y:S01]  /*7560*/  FFMA.FTZ R44, R23, R44, RZ ;  /* 0x0000002c172c7223 */ /* 0x000fe200000100ff */
[----:B------:R-:W-:Y:S01]  /*7570*/  LOP3.LUT R47, R9, 0xf000f0, RZ, 0xc0, !PT ;  /* 0x00f000f0092f7812 */ /* 0x000fe200078ec0ff */
[----:B------:R-:W-:Y:S02]  /*7580*/  FFMA.FTZ R40, R23, R40, RZ ;  /* 0x0000002817287223 */ /* 0x000fe400000100ff */
[----:B------:R-:W0:Y:S01]  /*7590*/  LDS.64 R22, [UR4+0x18] ;  /* 0x00001804ff167984 */ /* 0x000e220008000a00 */
[----:B------:R-:W-:Y:S01]  /*75a0*/  FFMA.FTZ R43, R41, R43, R46 ;  /* 0x0000002b292b7223 */ /* 0x000fe2000001002e */
[----:B------:R-:W-:Y:S01]  /*75b0*/  HADD2.F32 R46, -RZ, R39.H1_H1 ;  /* 0x30000027ff2e7230 */ /* 0x000fe20000004100 */
[----:B------:R-:W-:Y:S01]  /*75c0*/  FFMA.FTZ R20, R48, R41, R20 ;  /* 0x0000002930147223 */ /* 0x000fe20000010014 */
[----:B------:R-:W-:Y:S01]  /*75d0*/  LOP3.LUT R48, R10, 0xf000f0, RZ, 0xc0, !PT ;  /* 0x00f000f00a307812 */ /* 0x000fe200078ec0ff */
[----:B------:R-:W-:Y:S01]  /*75e0*/  HADD2.F32 R42, -RZ, R42.H1_H1 ;  /* 0x3000002aff2a7230 */ /* 0x000fe20000004100 */
[----:B------:R-:W-:-:S02]  /*75f0*/  LOP3.LUT R39, R45, 0x64006400, RZ, 0xfc, !PT ;  /* 0x640064002d277812 */ /* 0x000fc400078efcff */
[----:B------:R-:W-:Y:S02]  /*7600*/  LOP3.LUT R47, R47, 0x64006400, RZ, 0xfc, !PT ;  /* 0x640064002f2f7812 */ /* 0x000fe400078efcff */
[----:B------:R-:W-:Y:S01]  /*7610*/  LOP3.LUT R38, R11, 0xf000f0, RZ, 0xc0, !PT ;  /* 0x00f000f00b267812 */ /* 0x000fe200078ec0ff */
[C---:B------:R-:W-:Y:S01]  /*7620*/  FFMA.FTZ R44, R41.reuse, R46, R44 ;  /* 0x0000002e292c7223 */ /* 0x040fe2000001002c */
[----:B------:R-:W-:Y:S01]  /*7630*/  LOP3.LUT R45, R48, 0x64006400, RZ, 0xfc, !PT ;  /* 0x64006400302d7812 */ /* 0x000fe200078efcff */
[----:B------:R-:W-:Y:S01]  /*7640*/  FFMA.FTZ R40, R41, R42, R40 ;  /* 0x0000002a29287223 */ /* 0x000fe20000010028 */
[-C--:B------:R-:W-:Y:S02]  /*7650*/  HFMA2 R39, R39, R2.reuse.H1_H1, -72, -72 ;  /* 0xd480d48027277431 */ /* 0x080fe40000060002 */
[-C--:B------:R-:W-:Y:S01]  /*7660*/  HFMA2 R41, R47, R2.reuse.H1_H1, -72, -72 ;  /* 0xd480d4802f297431 */ /* 0x080fe20000060002 */
[----:B------:R-:W-:Y:S01]  /*7670*/  LOP3.LUT R47, R38, 0x64006400, RZ, 0xfc, !PT ;  /* 0x64006400262f7812 */ /* 0x000fe200078efcff */
[----:B------:R-:W-:-:S02]  /*7680*/  HFMA2 R42, R45, R2.H1_H1, -72, -72 ;  /* 0xd480d4802d2a7431 */ /* 0x000fc40000060002 */
[----:B------:R-:W-:Y:S02]  /*7690*/  HADD2.F32 R45, -RZ, R21.H0_H0 ;  /* 0x20000015ff2d7230 */ /* 0x000fe40000004100 */
[----:B------:R-:W-:Y:S02]  /*76a0*/  HADD2.F32 R46, -RZ, R39.H0_H0 ;  /* 0x20000027ff2e7230 */ /* 0x000fe40000004100 */
[----:B------:R-:W-:Y:S02]  /*76b0*/  HADD2.F32 R48, -RZ, R41.H0_H0 ;  /* 0x20000029ff307230 */ /* 0x000fe40000004100 */
[----:B------:R-:W-:Y:S01]  /*76c0*/  HFMA2 R38, R47, R2.H1_H1, -72, -72 ;  /* 0xd480d4802f267431 */ /* 0x000fe20000060002 */
[----:B------:R-:W-:Y:S01]  /*76d0*/  FFMA.FTZ R20, R46, R45, R20 ;  /* 0x0000002d2e147223 */ /* 0x000fe20000010014 */
[----:B------:R-:W-:Y:S01]  /*76e0*/  HADD2.F32 R49, -RZ, R42.H0_H0 ;  /* 0x2000002aff317230 */ /* 0x000fe20000004100 */
[----:B------:R-:W-:Y:S01]  /*76f0*/  FFMA.FTZ R46, R45, R48, R43 ;  /* 0x000000302d2e7223 */ /* 0x000fe2000001002b */
[----:B------:R-:W-:-:S02]  /*7700*/  HADD2.F32 R21, -RZ, R21.H1_H1 ;  /* 0x30000015ff157230 */ /* 0x000fc40000004100 */
[----:B------:R-:W-:Y:S02]  /*7710*/  HADD2.F32 R43, -RZ, R38.H0_H0 ;  /* 0x20000026ff2b7230 */ /* 0x000fe40000004100 */
[----:B------:R-:W-:Y:S01]  /*7720*/  HADD2.F32 R39, -RZ, R39.H1_H1 ;  /* 0x30000027ff277230 */ /* 0x000fe20000004100 */
[----:B------:R-:W-:Y:S01]  /*7730*/  SHF.R.U32.HI R8, RZ, 0x8, R8 ;  /* 0x00000008ff087819 */ /* 0x000fe20000011608 */
[----:B------:R-:W-:Y:S01]  /*7740*/  HADD2.F32 R41, -RZ, R41.H1_H1 ;  /* 0x30000029ff297230 */ /* 0x000fe20000004100 */
[C---:B------:R-:W-:Y:S01]  /*7750*/  FFMA.FTZ R44, R45.reuse, R49, R44 ;  /* 0x000000312d2c7223 */ /* 0x040fe2000001002c */
[----:B------:R-:W-:Y:S01]  /*7760*/  HADD2.F32 R42, -RZ, R42.H1_H1 ;  /* 0x3000002aff2a7230 */ /* 0x000fe20000004100 */
[----:B------:R-:W-:Y:S01]  /*7770*/  FFMA.FTZ R43, R45, R43, R40 ;  /* 0x0000002b2d2b7223 */ /* 0x000fe20000010028 */
[----:B------:R-:W-:Y:S01]  /*7780*/  HADD2.F32 R48, -RZ, R38.H1_H1 ;  /* 0x30000026ff307230 */ /* 0x000fe20000004100 */
[----:B------:R-:W-:Y:S01]  /*7790*/  SHF.R.U32.HI R9, RZ, 0x8, R9 ;  /* 0x00000008ff097819 */ /* 0x000fe20000011609 */
[----:B------:R-:W-:Y:S01]  /*77a0*/  FFMA.FTZ R38, R39, R21, R20 ;  /* 0x0000001527267223 */ /* 0x000fe20000010014 */
[----:B------:R-:W-:Y:S01]  /*77b0*/  LOP3.LUT R20, R8, 0xf000f, RZ, 0xc0, !PT ;  /* 0x000f000f08147812 */ /* 0x000fe200078ec0ff */
[C---:B------:R-:W-:Y:S01]  /*77c0*/  FFMA.FTZ R39, R21.reuse, R41, R46 ;  /* 0x0000002915277223 */ /* 0x040fe2000001002e */
[----:B------:R-:W-:Y:S01]  /*77d0*/  SHF.R.U32.HI R10, RZ, 0x8, R10 ;  /* 0x00000008ff0a7819 */ /* 0x000fe2000001160a */
[----:B------:R-:W-:-:S02]  /*77e0*/  FFMA.FTZ R40, R21, R42, R44 ;  /* 0x0000002a15287223 */ /* 0x000fc4000001002c */
[----:B------:R-:W-:Y:S01]  /*77f0*/  FFMA.FTZ R41, R21, R48, R43 ;  /* 0x0000003015297223 */ /* 0x000fe2000001002b */
[----:B------:R-:W-:Y:S02]  /*7800*/  LOP3.LUT R21, R9, 0xf000f, RZ, 0xc0, !PT ;  /* 0x000f000f09157812 */ /* 0x000fe400078ec0ff */
[----:B------:R-:W-:Y:S02]  /*7810*/  LOP3.LUT R45, R20, 0x64006400, RZ, 0xfc, !PT ;  /* 0x64006400142d7812 */ /* 0x000fe400078efcff */
[----:B------:R-:W-:Y:S02]  /*7820*/  LOP3.LUT R43, R10, 0xf000f, RZ, 0xc0, !PT ;  /* 0x000f000f0a2b7812 */ /* 0x000fe400078ec0ff */
[----:B------:R-:W-:Y:S01]  /*7830*/  LOP3.LUT R21, R21, 0x64006400, RZ, 0xfc, !PT ;  /* 0x6400640015157812 */ /* 0x000fe200078efcff */
[----:B------:R-:W-:Y:S01]  /*7840*/  HADD2 R45, R45, -1032, -1032 ;  /* 0xe408e4082d2d7430 */ /* 0x000fe20000000000 */
[----:B------:R-:W-:Y:S02]  /*7850*/  LOP3.LUT R44, R43, 0x64006400, RZ, 0xfc, !PT ;  /* 0x640064002b2c7812 */ /* 0x000fe400078efcff */
[----:B------:R-:W-:Y:S01]  /*7860*/  SHF.R.U32.HI R11, RZ, 0x8, R11 ;  /* 0x00000008ff0b7819 */ /* 0x000fe2000001160b */
[----:B------:R-:W-:-:S02]  /*7870*/  HADD2 R43, R21, -1032, -1032 ;  /* 0xe408e408152b7430 */ /* 0x000fc40000000000 */
[--C-:B0-----:R-:W-:Y:S02]  /*7880*/  HADD2.F32 R42, -RZ, R22.reuse.H0_H0 ;  /* 0x20000016ff2a7230 */ /* 0x101fe40000004100 */
[----:B------:R-:W-:Y:S01]  /*7890*/  HADD2.F32 R47, -RZ, R45.H0_H0 ;  /* 0x2000002dff2f7230 */ /* 0x000fe20000004100 */
[----:B------:R-:W-:Y:S01]  /*78a0*/  LOP3.LUT R46, R11, 0xf000f, RZ, 0xc0, !PT ;  /* 0x000f000f0b2e7812 */ /* 0x000fe200078ec0ff */
[----:B------:R-:W-:Y:S02]  /*78b0*/  HADD2.F32 R48, -RZ, R43.H0_H0 ;  /* 0x2000002bff307230 */ /* 0x000fe40000004100 */
[----:B------:R-:W-:Y:S01]  /*78c0*/  HADD2.F32 R22, -RZ, R22.H1_H1 ;  /* 0x30000016ff167230 */ /* 0x000fe20000004100 */
[----:B------:R-:W-:Y:S01]  /*78d0*/  FFMA.FTZ R38, R47, R42, R38 ;  /* 0x0000002a2f267223 */ /* 0x000fe20000010026 */
[----:B------:R-:W-:Y:S01]  /*78e0*/  HADD2.F32 R49, -RZ, R45.H1_H1 ;  /* 0x3000002dff317230 */ /* 0x000fe20000004100 */
[----:B------:R-:W-:Y:S01]  /*78f0*/  LOP3.LUT R46, R46, 0x64006400, RZ, 0xfc, !PT ;  /* 0x640064002e2e7812 */ /* 0x000fe200078efcff */
[----:B------:R-:W-:Y:S01]  /*7900*/  FFMA.FTZ R47, R42, R48, R39 ;  /* 0x000000302a2f7223 */ /* 0x000fe20000010027 */
[----:B------:R-:W-:Y:S01]  /*7910*/  HADD2.F32 R43, -RZ, R43.H1_H1 ;  /* 0x3000002bff2b7230 */ /* 0x000fe20000004100 */
[----:B------:R-:W-:Y:S01]  /*7920*/  LOP3.LUT R8, R8, 0xf000f0, RZ, 0xc0, !PT ;  /* 0x00f000f008087812 */ /* 0x000fe200078ec0ff */
[----:B------:R-:W-:Y:S01]  /*7930*/  FFMA.FTZ R39, R49, R22, R38 ;  /* 0x0000001631277223 */ /* 0x000fe20000010026 */
[----:B------:R-:W-:Y:S01]  /*7940*/  LOP3.LUT R38, R9, 0xf000f0, RZ, 0xc0, !PT ;  /* 0x00f000f009267812 */ /* 0x000fe200078ec0ff */
[----:B------:R-:W-:Y:S01]  /*7950*/  HADD2 R44, R44, -1032, -1032 ;  /* 0xe408e4082c2c7430 */ /* 0x000fe20000000000 */
[----:B------:R-:W-:Y:S01]  /*7960*/  LOP3.LUT R10, R10, 0xf000f0, RZ, 0xc0, !PT ;  /* 0x00f000f00a0a7812 */ /* 0x000fe200078ec0ff */
[----:B------:R-:W-:Y:S01]  /*7970*/  HADD2 R21, R46, -1032, -1032 ;  /* 0xe408e4082e157430 */ /* 0x000fe20000000000 */
[----:B------:R-:W-:Y:S01]  /*7980*/  FFMA.FTZ R9, R22, R43, R47 ;  /* 0x0000002b16097223 */ /* 0x000fe2000001002f */
[----:B------:R-:W-:-:S02]  /*7990*/  LOP3.LUT R43, R8, 0x64006400, RZ, 0xfc, !PT ;  /* 0x64006400082b7812 */ /* 0x000fc400078efcff */
[----:B------:R-:W-:Y:S01]  /*79a0*/  LOP3.LUT R47, R38, 0x64006400, RZ, 0xfc, !PT ;  /* 0x64006400262f7812 */ /* 0x000fe200078efcff */
[--C-:B------:R-:W-:Y:S01]  /*79b0*/  HADD2.F32 R51, -RZ, R44.reuse.H0_H0 ;  /* 0x2000002cff337230 */ /* 0x100fe20000004100 */
[----:B------:R-:W-:Y:S01]  /*79c0*/  LOP3.LUT R49, R10, 0x64006400, RZ, 0xfc, !PT ;  /* 0x640064000a317812 */ /* 0x000fe200078efcff */
[--C-:B------:R-:W-:Y:S01]  /*79d0*/  HADD2.F32 R46, -RZ, R21.reuse.H0_H0 ;  /* 0x20000015ff2e7230 */ /* 0x100fe20000004100 */
[----:B------:R-:W-:Y:S01]  /*79e0*/  LOP3.LUT R38, R11, 0xf000f0, RZ, 0xc0, !PT ;  /* 0x00f000f00b267812 */ /* 0x000fe200078ec0ff */
[-C--:B------:R-:W-:Y:S02]  /*79f0*/  HFMA2 R11, R43, R2.reuse.H1_H1, -72, -72 ;  /* 0xd480d4802b0b7431 */ /* 0x080fe40000060002 */
[-C--:B------:R-:W-:Y:S01]  /*7a00*/  HFMA2 R10, R47, R2.reuse.H1_H1, -72, -72 ;  /* 0xd480d4802f0a7431 */ /* 0x080fe20000060002 */
[C---:B------:R-:W-:Y:S01]  /*7a10*/  FFMA.FTZ R45, R42.reuse, R51, R40 ;  /* 0x000000332a2d7223 */ /* 0x040fe20000010028 */
[----:B------:R-:W-:Y:S01]  /*7a20*/  HFMA2 R8, R49, R2.H1_H1, -72, -72 ;  /* 0xd480d48031087431 */ /* 0x000fe20000060002 */
[----:B------:R-:W-:Y:S01]  /*7a30*/  FFMA.FTZ R41, R42, R46, R41 ;  /* 0x0000002e2a297223 */ /* 0x000fe20000010029 */
[----:B------:R-:W-:Y:S01]  /*7a40*/  HADD2.F32 R44, -RZ, R44.H1_H1 ;  /* 0x3000002cff2c7230 */ /* 0x000fe20000004100 */
[----:B------:R-:W-:Y:S01]  /*7a50*/  LOP3.LUT R43, R38, 0x64006400, RZ, 0xfc, !PT ;  /* 0x64006400262b7812 */ /* 0x000fe200078efcff */
[----:B------:R-:W-:-:S02]  /*7a60*/  HADD2.F32 R42, -RZ, R21.H1_H1 ;  /* 0x30000015ff2a7230 */ /* 0x000fc40000004100 */
[----:B------:R-:W-:Y:S02]  /*7a70*/  HADD2.F32 R20, -RZ, R23.H0_H0 ;  /* 0x20000017ff147230 */ /* 0x000fe40000004100 */
[----:B------:R-:W-:Y:S02]  /*7a80*/  HADD2.F32 R21, -RZ, R11.H0_H0 ;  /* 0x2000000bff157230 */ /* 0x000fe40000004100 */
        /* <DEDUP_REMOVED lines=8> */
[----:B------:R-:W-:Y:S01]  /*7b10*/  HFMA2 R43, R43, R2.H1_H1, -72, -72 ;  /* 0xd480d4802b2b7431 */ /* 0x000fe20000060002 */
[----:B------:R-:W-:Y:S01]  /*7b20*/  FFMA.FTZ R40, R20, R40, R45 ;  /* 0x0000002814287223 */ /* 0x000fe2000001002d */
[----:B------:R-:W-:-:S02]  /*7b30*/  HADD2.F32 R10, -RZ, R10.H1_H1 ;  /* 0x3000000aff0a7230 */ /* 0x000fc40000004100 */
[----:B------:R-:W-:Y:S01]  /*7b40*/  HADD2.F32 R8, -RZ, R8.H1_H1 ;  /* 0x30000008ff087230 */ /* 0x000fe20000004100 */
[----:B------:R-:W-:Y:S01]  /*7b50*/  FFMA.FTZ R11, R22, R23, R21 ;  /* 0x00000017160b7223 */ /* 0x000fe20000010015 */
[----:B------:R-:W-:Y:S01]  /*7b60*/  HADD2.F32 R38, -RZ, R43.H0_H0 ;  /* 0x2000002bff267230 */ /* 0x000fe20000004100 */
[C---:B------:R-:W-:Y:S02]  /*7b70*/  FFMA.FTZ R10, R23.reuse, R10, R9 ;  /* 0x0000000a170a7223 */ /* 0x040fe40000010009 */
[----:B------:R-:W-:Y:S02]  /*7b80*/  FFMA.FTZ R21, R23, R8, R40 ;  /* 0x0000000817157223 */ /* 0x000fe40000010028 */
[----:B------:R-:W0:Y:S01]  /*7b90*/  LDS.64 R8, [UR4+0x20] ;  /* 0x00002004ff087984 */ /* 0x000e220008000a00 */
[----:B------:R-:W-:Y:S02]  /*7ba0*/  FMUL.FTZ R33, R26, R33 ;  /* 0x000000211a217220 */ /* 0x000fe40000410000 */
[----:B------:R-:W-:-:S02]  /*7bb0*/  FMUL.FTZ R34, R27, R34 ;  /* 0x000000221b227220 */ /* 0x000fc40000410000 */
[----:B------:R-:W-:Y:S01]  /*7bc0*/  FFMA.FTZ R38, R20, R38, R41 ;  /* 0x0000002614267223 */ /* 0x000fe20000010029 */
[----:B------:R-:W-:Y:S01]  /*7bd0*/  F2FP.PACK_AB R33, RZ, R33 ;  /* 0x00000021ff21723e */ /* 0x000fe200000000ff */
[----:B------:R-:W-:Y:S01]  /*7be0*/  IMAD.MOV.U32 R20, RZ, RZ, R6 ;  /* 0x000000ffff147224 */ /* 0x000fe200078e0006 */
[----:B------:R-:W-:Y:S01]  /*7bf0*/  F2FP.PACK_AB R34, RZ, R34 ;  /* 0x00000022ff22723e */ /* 0x000fe200000000ff */
[----:B------:R-:W-:Y:S02]  /*7c00*/  FMUL.FTZ R6, R26, R11 ;  /* 0x0000000b1a067220 */ /* 0x000fe40000410000 */
[----:B------:R-:W-:Y:S01]  /*7c10*/  FMUL.FTZ R10, R27, R10 ;  /* 0x0000000a1b0a7220 */ /* 0x000fe20000410000 */
[----:B------:R-:W-:Y:S02]  /*7c20*/  PRMT R33, R33, 0x5410, R34 ;  /* 0x0000541021217816 */ /* 0x000fe40000000022 */
[----:B------:R-:W-:Y:S02]  /*7c30*/  F2FP.PACK_AB R6, RZ, R6 ;  /* 0x00000006ff06723e */ /* 0x000fe400000000ff */
[----:B------:R-:W-:Y:S01]  /*7c40*/  F2FP.PACK_AB R10, RZ, R10 ;  /* 0x0000000aff0a723e */ /* 0x000fe200000000ff */
[----:B------:R-:W-:Y:S01]  /*7c50*/  FMUL.FTZ R35, R28, R35 ;  /* 0x000000231c237220 */ /* 0x000fe20000410000 */
[----:B------:R-:W-:Y:S01]  /*7c60*/  HFMA2.MMA R11, R33, 1, 1, R7 ;  /* 0x3c003c00210b7835 */ /* 0x000fe20000000007 */
[----:B------:R-:W-:Y:S01]  /*7c70*/  FMUL.FTZ R37, R30, R37 ;  /* 0x000000251e257220 */ /* 0x000fe20000410000 */
[----:B------:R-:W-:-:S02]  /*7c80*/  PRMT R6, R6, 0x5410, R10 ;  /* 0x0000541006067816 */ /* 0x000fc4000000000a */
[----:B------:R-:W-:Y:S02]  /*7c90*/  F2FP.PACK_AB R35, RZ, R35 ;  /* 0x00000023ff23723e */ /* 0x000fe400000000ff */
[----:B------:R-:W-:Y:S02]  /*7ca0*/  F2FP.PACK_AB R37, RZ, R37 ;  /* 0x00000025ff25723e */ /* 0x000fe400000000ff */
[----:B------:R-:W-:Y:S01]  /*7cb0*/  HFMA2.MMA R11, R6, 1, 1, R11 ;  /* 0x3c003c00060b7835 */ /* 0x000fe2000000000b */
[----:B------:R-:W-:Y:S01]  /*7cc0*/  LOP3.LUT R6, R12, 0xf000f, RZ, 0xc0, !PT ;  /* 0x000f000f0c067812 */ /* 0x000fe200078ec0ff */
[----:B------:R-:W-:Y:S01]  /*7cd0*/  HADD2.F32 R42, -RZ, R43.H1_H1 ;  /* 0x3000002bff2a7230 */ /* 0x000fe20000004100 */
[----:B------:R-:W-:Y:S02]  /*7ce0*/  PRMT R35, R35, 0x5410, R37 ;  /* 0x0000541023237816 */ /* 0x000fe40000000025 */
[----:B------:R-:W-:Y:S02]  /*7cf0*/  LOP3.LUT R34, R14, 0xf000f, RZ, 0xc0, !PT ;  /* 0x000f000f0e227812 */ /* 0x000fe400078ec0ff */
[----:B------:R-:W-:-:S02]  /*7d00*/  LOP3.LUT R7, R13, 0xf000f, RZ, 0xc0, !PT ;  /* 0x000f000f0d077812 */ /* 0x000fc400078ec0ff */
[----:B------:R-:W-:Y:S02]  /*7d10*/  LOP3.LUT R37, R15, 0xf000f, RZ, 0xc0, !PT ;  /* 0x000f000f0f257812 */ /* 0x000fe400078ec0ff */
[----:B------:R-:W-:Y:S01]  /*7d20*/  LOP3.LUT R6, R6, 0x64006400, RZ, 0xfc, !PT ;  /* 0x6400640006067812 */ /* 0x000fe200078efcff */
[----:B------:R-:W-:Y:S01]  /*7d30*/  FFMA.FTZ R23, R23, R42, R38 ;  /* 0x0000002a17177223 */ /* 0x000fe20000010026 */
[----:B------:R-:W-:Y:S02]  /*7d40*/  LOP3.LUT R34, R34, 0x64006400, RZ, 0xfc, !PT ;  /* 0x6400640022227812 */ /* 0x000fe400078efcff */
[----:B------:R-:W-:Y:S01]  /*7d50*/  LOP3.LUT R7, R7, 0x64006400, RZ, 0xfc, !PT ;  /* 0x6400640007077812 */ /* 0x000fe200078efcff */
[----:B------:R-:W-:Y:S01]  /*7d60*/  HADD2 R6, R6, -1032, -1032 ;  /* 0xe408e40806067430 */ /* 0x000fe20000000000 */
[----:B------:R-:W-:Y:S01]  /*7d70*/  LOP3.LUT R38, R37, 0x64006400, RZ, 0xfc, !PT ;  /* 0x6400640025267812 */ /* 0x000fe200078efcff */
[----:B------:R-:W-:Y:S01]  /*7d80*/  FMUL.FTZ R21, R28, R21 ;  /* 0x000000151c157220 */ /* 0x000fe20000410000 */
[----:B------:R-:W-:Y:S01]  /*7d90*/  HADD2 R39, R34, -1032, -1032 ;  /* 0xe408e40822277430 */ /* 0x000fe20000000000 */
[----:B------:R-:W-:Y:S01]  /*7da0*/  FMUL.FTZ R23, R30, R23 ;  /* 0x000000171e177220 */ /* 0x000fe20000410000 */
[----:B------:R-:W-:-:S02]  /*7db0*/  HADD2 R37, R7, -1032, -1032 ;  /* 0xe408e40807257430 */ /* 0x000fc40000000000 */
[----:B------:R-:W-:Y:S02]  /*7dc0*/  HADD2 R34, R38, -1032, -1032 ;  /* 0xe408e40826227430 */ /* 0x000fe40000000000 */
[--C-:B------:R-:W-:Y:S02]  /*7dd0*/  HADD2.F32 R38, -RZ, R6.reuse.H0_H0 ;  /* 0x20000006ff267230 */ /* 0x100fe40000004100 */
[----:B------:R-:W-:Y:S01]  /*7de0*/  HADD2.F32 R41, -RZ, R6.H1_H1 ;  /* 0x30000006ff297230 */ /* 0x000fe20000004100 */
[----:B------:R-:W-:Y:S01]  /*7df0*/  F2FP.PACK_AB R21, RZ, R21 ;  /* 0x00000015ff15723e */ /* 0x000fe200000000ff */
[----:B------:R-:W1:Y:S01]  /*7e00*/  LDS.64 R6, [UR4+0x28] ;  /* 0x00002804ff067984 */ /* 0x000e620008000a00 */
[----:B------:R-:W-:Y:S01]  /*7e10*/  F2FP.PACK_AB R23, RZ, R23 ;  /* 0x00000017ff17723e */ /* 0x000fe200000000ff */
[----:B------:R-:W-:Y:S02]  /*7e20*/  HADD2 R10, R35, R20 ;  /* 0x00000014230a7230 */ /* 0x000fe40000000000 */
[----:B0-----:R-:W-:-:S02]  /*7e30*/  HADD2.F32 R35, -RZ, R8.H0_H0 ;  /* 0x20000008ff237230 */ /* 0x001fc40000004100 */
[--C-:B------:R-:W-:Y:S01]  /*7e40*/  HADD2.F32 R40, -RZ, R37.reuse.H0_H0 ;  /* 0x20000025ff287230 */ /* 0x100fe20000004100 */
[----:B------:R-:W-:Y:S01]  /*7e50*/  PRMT R21, R21, 0x5410, R23 ;  /* 0x0000541015157816 */ /* 0x000fe20000000017 */
[----:B------:R-:W-:Y:S01]  /*7e60*/  HADD2.F32 R8, -RZ, R8.H1_H1 ;  /* 0x30000008ff087230 */ /* 0x000fe20000004100 */
[----:B------:R-:W-:Y:S01]  /*7e70*/  LOP3.LUT R23, R12, 0xf000f0, RZ, 0xc0, !PT ;  /* 0x00f000f00c177812 */ /* 0x000fe200078ec0ff */
[----:B------:R-:W-:Y:S01]  /*7e80*/  HADD2.F32 R37, -RZ, R37.H1_H1 ;  /* 0x30000025ff257230 */ /* 0x000fe20000004100 */
[----:B------:R-:W-:Y:S01]  /*7e90*/  FFMA.FTZ R38, R38, R35, RZ ;  /* 0x0000002326267223 */ /* 0x000fe200000100ff */
[----:B------:R-:W-:Y:S01]  /*7ea0*/  LOP3.LUT R22, R13, 0xf000f0, RZ, 0xc0, !PT ;  /* 0x00f000f00d167812 */ /* 0x000fe200078ec0ff */
[----:B------:R-:W-:Y:S01]  /*7eb0*/  FFMA.FTZ R40, R35, R40, RZ ;  /* 0x0000002823287223 */ /* 0x000fe200000100ff */
[--C-:B------:R-:W-:Y:S01]  /*7ec0*/  HADD2.F32 R42, -RZ, R39.reuse.H0_H0 ;  /* 0x20000027ff2a7230 */ /* 0x100fe20000004100 */
[----:B------:R-:W-:Y:S01]  /*7ed0*/  LOP3.LUT R20, R14, 0xf000f0, RZ, 0xc0, !PT ;  /* 0x00f000f00e147812 */ /* 0x000fe200078ec0ff */
[----:B------:R-:W-:Y:S01]  /*7ee0*/  HADD2 R10, R21, R10 ;  /* 0x0000000a150a7230 */ /* 0x000fe20000000000 */
[----:B------:R-:W-:Y:S01]  /*7ef0*/  LOP3.LUT R21, R15, 0xf000f0, RZ, 0xc0, !PT ;  /* 0x00f000f00f157812 */ /* 0x000fe200078ec0ff */
[----:B------:R-:W-:Y:S01]  /*7f00*/  FFMA.FTZ R38, R41, R8, R38 ;  /* 0x0000000829267223 */ /* 0x000fe20000010026 */
[----:B------:R-:W-:Y:S01]  /*7f10*/  LOP3.LUT R23, R23, 0x64006400, RZ, 0xfc, !PT ;  /* 0x6400640017177812 */ /* 0x000fe200078efcff */
[----:B------:R-:W-:Y:S01]  /*7f20*/  FFMA.FTZ R40, R8, R37, R40 ;  /* 0x0000002508287223 */ /* 0x000fe20000010028 */
[----:B------:R-:W-:Y:S01]  /*7f30*/  HADD2.F32 R41, -RZ, R39.H1_H1 ;  /* 0x30000027ff297230 */ /* 0x000fe20000004100 */
[----:B------:R-:W-:Y:S01]  /*7f40*/  LOP3.LUT R37, R22, 0x64006400, RZ, 0xfc, !PT ;  /* 0x6400640016257812 */ /* 0x000fe200078efcff */
[----:B------:R-:W-:Y:S01]  /*7f50*/  FFMA.FTZ R42, R35, R42, RZ ;  /* 0x0000002a232a7223 */ /* 0x000fe200000100ff */
[----:B------:R-:W-:Y:S01]  /*7f60*/  LOP3.LUT R39, R20, 0x64006400, RZ, 0xfc, !PT ;  /* 0x6400640014277812 */ /* 0x000fe200078efcff */
[----:B------:R-:W-:Y:S01]  /*7f70*/  HADD2.F32 R44, -RZ, R34.H0_H0 ;  /* 0x20000022ff2c7230 */ /* 0x000fe20000004100 */
[----:B------:R-:W-:Y:S01]  /*7f80*/  LOP3.LUT R21, R21, 0x64006400, RZ, 0xfc, !PT ;  /* 0x6400640015157812 */ /* 0x000fe200078efcff */
[-C--:B------:R-:W-:Y:S01]  /*7f90*/  HFMA2 R23, R23, R2.reuse.H1_H1, -72, -72 ;  /* 0xd480d48017177431 */ /* 0x080fe20000060002 */
[----:B------:R-:W-:Y:S01]  /*7fa0*/  FFMA.FTZ R42, R8, R41, R42 ;  /* 0x00000029082a7223 */ /* 0x000fe2000001002a */
[-C--:B------:R-:W-:Y:S01]  /*7fb0*/  HFMA2 R37, R37, R2.reuse.H1_H1, -72, -72 ;  /* 0xd480d48025257431 */ /* 0x080fe20000060002 */
[----:B------:R-:W-:Y:S01]  /*7fc0*/  FFMA.FTZ R35, R35, R44, RZ ;  /* 0x0000002c23237223 */ /* 0x000fe200000100ff */
[----:B------:R-:W-:-:S02]  /*7fd0*/  HFMA2 R39, R39, R2.H1_H1, -72, -72 ;  /* 0xd480d48027277431 */ /* 0x000fc40000060002 */
[----:B------:R-:W-:Y:S02]  /*7fe0*/  HADD2.F32 R41, -RZ, R34.H1_H1 ;  /* 0x30000022ff297230 */ /* 0x000fe40000004100 */
[----:B------:R-:W-:Y:S02]  /*7ff0*/  HFMA2 R21, R21, R2.H1_H1, -72, -72 ;  /* 0xd480d48015157431 */ /* 0x000fe40000060002 */
[----:B------:R-:W-:Y:S02]  /*8000*/  HADD2.F32 R33, -RZ, R9.H0_H0 ;  /* 0x20000009ff217230 */ /* 0x000fe40000004100 */
[----:B------:R-:W-:Y:S01]  /*8010*/  HADD2.F32 R20, -RZ, R23.H0_H0 ;  /* 0x20000017ff147230 */ /* 0x000fe20000004100 */
[----:B------:R-:W-:Y:S01]  /*8020*/  FFMA.FTZ R44, R8, R41, R35 ;  /* 0x00000029082c7223 */ /* 0x000fe20000010023 */
[----:B------:R-:W-:Y:S02]  /*8030*/  HADD2.F32 R22, -RZ, R37.H0_H0 ;  /* 0x20000025ff167230 */ /* 0x000fe40000004100 */
[----:B------:R-:W-:-:S02]  /*8040*/  HADD2.F32 R34, -RZ, R39.H0_H0 ;  /* 0x20000027ff227230 */ /* 0x000fc40000004100 */
[----:B------:R-:W-:Y:S01]  /*8050*/  HADD2.F32 R35, -RZ, R21.H0_H0 ;  /* 0x20000015ff237230 */ /* 0x000fe20000004100 */
[----:B------:R-:W-:Y:S01]  /*8060*/  FFMA.FTZ R20, R20, R33, R38 ;  /* 0x0000002114147223 */ /* 0x000fe20000010026 */
[----:B------:R-:W-:Y:S02]  /*8070*/  HADD2.F32 R9, -RZ, R9.H1_H1 ;  /* 0x30000009ff097230 */ /* 0x000fe40000004100 */
[----:B------:R-:W-:Y:S01]  /*8080*/  HADD2.F32 R8, -RZ, R23.H1_H1 ;  /* 0x30000017ff087230 */ /* 0x000fe20000004100 */
[----:B------:R-:W-:Y:S01]  /*8090*/  SHF.R.U32.HI R12, RZ, 0x8, R12 ;  /* 0x00000008ff0c7819 */ /* 0x000fe2000001160c */
[C---:B------:R-:W-:Y:S01]  /*80a0*/  FFMA.FTZ R40, R33.reuse, R22, R40 ;  /* 0x0000001621287223 */ /* 0x040fe20000010028 */
        /* <DEDUP_REMOVED lines=10> */
[C---:B------:R-:W-:Y:S01]  /*8150*/  FFMA.FTZ R22, R9.reuse, R34, R42 ;  /* 0x0000002209167223 */ /* 0x040fe2000001002a */
[----:B------:R-:W-:Y:S01]  /*8160*/  LOP3.LUT R21, R14, 0xf000f, RZ, 0xc0, !PT ;  /* 0x000f000f0e157812 */ /* 0x000fe200078ec0ff */
[----:B------:R-:W-:Y:S01]  /*8170*/  FFMA.FTZ R33, R9, R38, R33 ;  /* 0x0000002609217223 */ /* 0x000fe20000010021 */
[----:B------:R-:W-:Y:S01]  /*8180*/  LOP3.LUT R9, R8, 0x64006400, RZ, 0xfc, !PT ;  /* 0x6400640008097812 */ /* 0x000fe200078efcff */
[--C-:B-1----:R-:W-:Y:S01]  /*8190*/  HADD2.F32 R34, -RZ, R6.reuse.H0_H0 ;  /* 0x20000006ff227230 */ /* 0x102fe20000004100 */
[----:B------:R-:W-:Y:S01]  /*81a0*/  SHF.R.U32.HI R15, RZ, 0x8, R15 ;  /* 0x00000008ff0f7819 */ /* 0x000fe2000001160f */
[----:B------:R-:W-:Y:S01]  /*81b0*/  HADD2.F32 R8, -RZ, R6.H1_H1 ;  /* 0x30000006ff087230 */ /* 0x000fe20000004100 */
[----:B------:R-:W-:-:S02]  /*81c0*/  LOP3.LUT R20, R13, 0xf000f, RZ, 0xc0, !PT ;  /* 0x000f000f0d147812 */ /* 0x000fc400078ec0ff */
[----:B------:R-:W-:Y:S01]  /*81d0*/  LOP3.LUT R21, R21, 0x64006400, RZ, 0xfc, !PT ;  /* 0x6400640015157812 */ /* 0x000fe200078efcff */
[----:B------:R-:W-:Y:S01]  /*81e0*/  HADD2 R6, R9, -1032, -1032 ;  /* 0xe408e40809067430 */ /* 0x000fe20000000000 */
[----:B------:R-:W-:Y:S02]  /*81f0*/  LOP3.LUT R37, R15, 0xf000f, RZ, 0xc0, !PT ;  /* 0x000f000f0f257812 */ /* 0x000fe400078ec0ff */
[----:B------:R-:W-:Y:S01]  /*8200*/  LOP3.LUT R20, R20, 0x64006400, RZ, 0xfc, !PT ;  /* 0x6400640014147812 */ /* 0x000fe200078efcff */
[----:B------:R-:W-:Y:S01]  /*8210*/  HADD2 R38, R21, -1032, -1032 ;  /* 0xe408e40815267430 */ /* 0x000fe20000000000 */
[----:B------:R-:W-:Y:S01]  /*8220*/  LOP3.LUT R39, R37, 0x64006400, RZ, 0xfc, !PT ;  /* 0x6400640025277812 */ /* 0x000fe200078efcff */
[----:B------:R-:W-:Y:S02]  /*8230*/  HADD2.F32 R40, -RZ, R6.H0_H0 ;  /* 0x20000006ff287230 */ /* 0x000fe40000004100 */
[----:B------:R-:W-:Y:S02]  /*8240*/  HADD2 R37, R20, -1032, -1032 ;  /* 0xe408e40814257430 */ /* 0x000fe40000000000 */
[----:B------:R-:W-:-:S02]  /*8250*/  HADD2.F32 R9, -RZ, R7.H0_H0 ;  /* 0x20000007ff097230 */ /* 0x000fc40000004100 */
[----:B------:R-:W-:Y:S02]  /*8260*/  HADD2.F32 R20, -RZ, R7.H1_H1 ;  /* 0x30000007ff147230 */ /* 0x000fe40000004100 */
[----:B------:R-:W-:Y:S01]  /*8270*/  HADD2.F32 R41, -RZ, R38.H0_H0 ;  /* 0x20000026ff297230 */ /* 0x000fe20000004100 */
[----:B------:R-:W-:Y:S01]  /*8280*/  FFMA.FTZ R35, R40, R34, R35 ;  /* 0x0000002228237223 */ /* 0x000fe20000010023 */
[----:B------:R-:W-:-:S03]  /*8290*/  HADD2.F32 R7, -RZ, R6.H1_H1 ;  /* 0x30000006ff077230 */ /* 0x000fc60000004100 */
[C---:B------:R-:W-:Y:S01]  /*82a0*/  FFMA.FTZ R41, R34.reuse, R41, R22 ;  /* 0x0000002922297223 */ /* 0x040fe20000010016 */
[----:B------:R-:W-:Y:S01]  /*82b0*/  HADD2 R21, R39, -1032, -1032 ;  /* 0xe408e40827157430 */ /* 0x000fe20000000000 */
[----:B------:R-:W-:Y:S02]  /*82c0*/  FFMA.FTZ R22, R7, R8, R35 ;  /* 0x0000000807167223 */ /* 0x000fe40000010023 */
[----:B------:R-:W0:Y:S01]  /*82d0*/  LDS.64 R6, [UR4+0x30] ;  /* 0x00003004ff067984 */ /* 0x000e220008000a00 */
[----:B------:R-:W-:Y:S02]  /*82e0*/  HADD2.F32 R39, -RZ, R37.H0_H0 ;  /* 0x20000025ff277230 */ /* 0x000fe40000004100 */
[----:B------:R-:W-:Y:S02]  /*82f0*/  HADD2.F32 R40, -RZ, R21.H0_H0 ;  /* 0x20000015ff287230 */ /* 0x000fe40000004100 */
[----:B------:R-:W-:Y:S01]  /*8300*/  HADD2.F32 R37, -RZ, R37.H1_H1 ;  /* 0x30000025ff257230 */ /* 0x000fe20000004100 */
[----:B------:R-:W-:-:S02]  /*8310*/  FFMA.FTZ R23, R34, R39, R23 ;  /* 0x0000002722177223 */ /* 0x000fc40000010017 */
[----:B------:R-:W-:Y:S02]  /*8320*/  FFMA.FTZ R33, R34, R40, R33 ;  /* 0x0000002822217223 */ /* 0x000fe40000010021 */
[----:B------:R-:W-:Y:S01]  /*8330*/  FFMA.FTZ R34, R8, R37, R23 ;  /* 0x0000002508227223 */ /* 0x000fe20000010017 */
[----:B------:R-:W-:Y:S02]  /*8340*/  LOP3.LUT R23, R13, 0xf000f0, RZ, 0xc0, !PT ;  /* 0x00f000f00d177812 */ /* 0x000fe400078ec0ff */
[----:B------:R-:W-:Y:S02]  /*8350*/  LOP3.LUT R14, R14, 0xf000f0, RZ, 0xc0, !PT ;  /* 0x00f000f00e0e7812 */ /* 0x000fe400078ec0ff */
[----:B------:R-:W-:Y:S01]  /*8360*/  LOP3.LUT R23, R23, 0x64006400, RZ, 0xfc, !PT ;  /* 0x6400640017177812 */ /* 0x000fe200078efcff */
[----:B------:R-:W-:Y:S01]  /*8370*/  HADD2.F32 R37, -RZ, R38.H1_H1 ;  /* 0x30000026ff257230 */ /* 0x000fe20000004100 */
[----:B------:R-:W-:Y:S02]  /*8380*/  LOP3.LUT R12, R12, 0xf000f0, RZ, 0xc0, !PT ;  /* 0x00f000f00c0c7812 */ /* 0x000fe400078ec0ff */
[----:B------:R-:W-:-:S02]  /*8390*/  LOP3.LUT R15, R15, 0xf000f0, RZ, 0xc0, !PT ;  /* 0x00f000f00f0f7812 */ /* 0x000fc400078ec0ff */
[----:B------:R-:W-:Y:S01]  /*83a0*/  LOP3.LUT R35, R14, 0x64006400, RZ, 0xfc, !PT ;  /* 0x640064000e237812 */ /* 0x000fe200078efcff */
[-C--:B------:R-:W-:Y:S01]  /*83b0*/  HFMA2 R23, R23, R2.reuse.H1_H1, -72, -72 ;  /* 0xd480d48017177431 */ /* 0x080fe20000060002 */
[----:B------:R-:W-:Y:S02]  /*83c0*/  LOP3.LUT R13, R12, 0x64006400, RZ, 0xfc, !PT ;  /* 0x640064000c0d7812 */ /* 0x000fe400078efcff */
[----:B------:R-:W-:Y:S01]  /*83d0*/  LOP3.LUT R15, R15, 0x64006400, RZ, 0xfc, !PT ;  /* 0x640064000f0f7812 */ /* 0x000fe200078efcff */
[----:B------:R-:W-:Y:S01]  /*83e0*/  FFMA.FTZ R38, R8, R37, R41 ;  /* 0x0000002508267223 */ /* 0x000fe20000010029 */
[----:B------:R-:W-:Y:S02]  /*83f0*/  HFMA2 R35, R35, R2.H1_H1, -72, -72 ;  /* 0xd480d48023237431 */ /* 0x000fe40000060002 */
[----:B------:R-:W-:Y:S02]  /*8400*/  HADD2.F32 R37, -RZ, R21.H1_H1 ;  /* 0x30000015ff257230 */ /* 0x000fe40000004100 */
[----:B------:R-:W-:-:S02]  /*8410*/  HADD2.F32 R14, -RZ, R23.H0_H0 ;  /* 0x20000017ff0e7230 */ /* 0x000fc40000004100 */
[-C--:B------:R-:W-:Y:S02]  /*8420*/  HFMA2 R13, R13, R2.reuse.H1_H1, -72, -72 ;  /* 0xd480d4800d0d7431 */ /* 0x080fe40000060002 */
[----:B------:R-:W-:Y:S01]  /*8430*/  HFMA2 R15, R15, R2.H1_H1, -72, -72 ;  /* 0xd480d4800f0f7431 */ /* 0x000fe20000060002 */
[----:B------:R-:W-:Y:S01]  /*8440*/  FFMA.FTZ R40, R8, R37, R33 ;  /* 0x0000002508287223 */ /* 0x000fe20000010021 */
[----:B------:R-:W-:Y:S01]  /*8450*/  HADD2.F32 R21, -RZ, R35.H0_H0 ;  /* 0x20000023ff157230 */ /* 0x000fe20000004100 */
[C---:B------:R-:W-:Y:S01]  /*8460*/  FFMA.FTZ R8, R9.reuse, R14, R34 ;  /* 0x0000000e09087223 */ /* 0x040fe20000010022 */
[----:B------:R-:W-:Y:S02]  /*8470*/  HADD2.F32 R12, -RZ, R13.H0_H0 ;  /* 0x2000000dff0c7230 */ /* 0x000fe40000004100 */
[----:B------:R-:W-:Y:S01]  /*8480*/  HADD2.F32 R14, -RZ, R15.H0_H0 ;  /* 0x2000000fff0e7230 */ /* 0x000fe20000004100 */
[C---:B------:R-:W-:Y:S01]  /*8490*/  FFMA.FTZ R21, R9.reuse, R21, R38 ;  /* 0x0000001509157223 */ /* 0x040fe20000010026 */
[----:B------:R-:W-:Y:S01]  /*84a0*/  HADD2.F32 R35, -RZ, R35.H1_H1 ;  /* 0x30000023ff237230 */ /* 0x000fe20000004100 */
[----:B------:R-:W-:Y:S01]  /*84b0*/  FFMA.FTZ R12, R12, R9, R22 ;  /* 0x000000090c0c7223 */ /* 0x000fe20000010016 */
[----:B--2---:R-:W-:Y:S01]  /*84c0*/  LOP3.LUT R33, R16, 0xf000f, RZ, 0xc0, !PT ;  /* 0x000f000f10217812 */ /* 0x004fe200078ec0ff */
[----:B------:R-:W-:-:S02]  /*84d0*/  FFMA.FTZ R14, R9, R14, R40 ;  /* 0x0000000e090e7223 */ /* 0x000fc40000010028 */
[----:B------:R-:W-:Y:S01]  /*84e0*/  FFMA.FTZ R9, R20, R35, R21 ;  /* 0x0000002314097223 */ /* 0x000fe20000010015 */
[----:B------:R-:W-:Y:S01]  /*84f0*/  LOP3.LUT R35, R17, 0xf000f, RZ, 0xc0, !PT ;  /* 0x000f000f11237812 */ /* 0x000fe200078ec0ff */
[--C-:B0-----:R-:W-:Y:S01]  /*8500*/  HADD2.F32 R34, -RZ, R6.reuse.H0_H0 ;  /* 0x20000006ff227230 */ /* 0x101fe20000004100 */
[----:B------:R-:W-:Y:S01]  /*8510*/  LOP3.LUT R37, R18, 0xf000f, RZ, 0xc0, !PT ;  /* 0x000f000f12257812 */ /* 0x000fe200078ec0ff */
[----:B------:R-:W-:Y:S01]  /*8520*/  HADD2.F32 R21, -RZ, R6.H1_H1 ;  /* 0x30000006ff157230 */ /* 0x000fe20000004100 */
[----:B------:R-:W-:Y:S02]  /*8530*/  LOP3.LUT R39, R19, 0xf000f, RZ, 0xc0, !PT ;  /* 0x000f000f13277812 */ /* 0x000fe400078ec0ff */
[----:B------:R-:W-:Y:S02]  /*8540*/  LOP3.LUT R6, R33, 0x64006400, RZ, 0xfc, !PT ;  /* 0x6400640021067812 */ /* 0x000fe400078efcff */
[----:B------:R-:W-:Y:S02]  /*8550*/  LOP3.LUT R35, R35, 0x64006400, RZ, 0xfc, !PT ;  /* 0x6400640023237812 */ /* 0x000fe400078efcff */
[----:B------:R-:W-:Y:S01]  /*8560*/  LOP3.LUT R38, R37, 0x64006400, RZ, 0xfc, !PT ;  /* 0x6400640025267812 */ /* 0x000fe200078efcff */
[----:B------:R-:W-:Y:S01]  /*8570*/  HADD2 R37, R6, -1032, -1032 ;  /* 0xe408e40806257430 */ /* 0x000fe20000000000 */
[----:B------:R-:W-:Y:S01]  /*8580*/  LOP3.LUT R41, R39, 0x64006400, RZ, 0xfc, !PT ;  /* 0x6400640027297812 */ /* 0x000fe200078efcff */
[----:B------:R-:W-:-:S02]  /*8590*/  HADD2 R39, R35, -1032, -1032 ;  /* 0xe408e40823277430 */ /* 0x000fc40000000000 */
[----:B------:R-:W-:Y:S02]  /*85a0*/  HADD2.F32 R23, -RZ, R23.H1_H1 ;  /* 0x30000017ff177230 */ /* 0x000fe40000004100 */
[----:B------:R-:W-:Y:S02]  /*85b0*/  HADD2.F32 R15, -RZ, R15.H1_H1 ;  /* 0x3000000fff0f7230 */ /* 0x000fe40000004100 */
[----:B------:R-:W-:Y:S02]  /*85c0*/  HADD2 R35, R41, -1032, -1032 ;  /* 0xe408e40829237430 */ /* 0x000fe40000000000 */
[----:B------:R-:W-:Y:S02]  /*85d0*/  HADD2.F32 R13, -RZ, R13.H1_H1 ;  /* 0x3000000dff0d7230 */ /* 0x000fe40000004100 */
[----:B------:R-:W-:Y:S01]  /*85e0*/  HADD2.F32 R41, -RZ, R37.H0_H0 ;  /* 0x20000025ff297230 */ /* 0x000fe20000004100 */
[C---:B------:R-:W-:Y:S01]  /*85f0*/  FFMA.FTZ R8, R20.reuse, R23, R8 ;  /* 0x0000001714087223 */ /* 0x040fe20000010008 */
[----:B------:R-:W-:Y:S01]  /*8600*/  HADD2.F32 R43, -RZ, R39.H0_H0 ;  /* 0x20000027ff2b7230 */ /* 0x000fe20000004100 */
[----:B------:R-:W-:Y:S01]  /*8610*/  FFMA.FTZ R15, R20, R15, R14 ;  /* 0x0000000f140f7223 */ /* 0x000fe2000001000e */
[----:B------:R-:W-:Y:S01]  /*8620*/  HADD2 R40, R38, -1032, -1032 ;  /* 0xe408e40826287430 */ /* 0x000fe20000000000 */
[----:B------:R-:W-:Y:S01]  /*8630*/  FFMA.FTZ R13, R13, R20, R12 ;  /* 0x000000140d0d7223 */ /* 0x000fe2000001000c */
[--C-:B------:R-:W-:Y:S01]  /*8640*/  HADD2.F32 R23, -RZ, R7.reuse.H0_H0 ;  /* 0x20000007ff177230 */ /* 0x100fe20000004100 */
[----:B------:R-:W-:Y:S01]  /*8650*/  LOP3.LUT R14, R17, 0xf000f0, RZ, 0xc0, !PT ;  /* 0x00f000f0110e7812 */ /* 0x000fe200078ec0ff */
[----:B------:R-:W-:Y:S01]  /*8660*/  HADD2.F32 R33, -RZ, R7.H1_H1 ;  /* 0x30000007ff217230 */ /* 0x000fe20000004100 */
[----:B------:R-:W-:Y:S01]  /*8670*/  FFMA.FTZ R41, R41, R34, RZ ;  /* 0x0000002229297223 */ /* 0x000fe200000100ff */
[----:B------:R-:W-:Y:S01]  /*8680*/  HADD2.F32 R38, -RZ, R37.H1_H1 ;  /* 0x30000025ff267230 */ /* 0x000fe20000004100 */
[----:B------:R-:W0:Y:S01]  /*8690*/  LDS.64 R6, [UR4+0x38] ;  /* 0x00003804ff067984 */ /* 0x000e220008000a00 */
[----:B------:R-:W-:Y:S01]  /*86a0*/  LOP3.LUT R22, R16, 0xf000f0, RZ, 0xc0, !PT ;  /* 0x00f000f010167812 */ /* 0x000fe200078ec0ff */
[----:B------:R-:W-:Y:S01]  /*86b0*/  HADD2.F32 R42, -RZ, R39.H1_H1 ;  /* 0x30000027ff2a7230 */ /* 0x000fe20000004100 */
[----:B------:R-:W-:Y:S01]  /*86c0*/  LOP3.LUT R20, R18, 0xf000f0, RZ, 0xc0, !PT ;  /* 0x00f000f012147812 */ /* 0x000fe200078ec0ff */
[----:B------:R-:W-:Y:S01]  /*86d0*/  FFMA.FTZ R43, R34, R43, RZ ;  /* 0x0000002b222b7223 */ /* 0x000fe200000100ff */
[----:B------:R-:W-:Y:S01]  /*86e0*/  LOP3.LUT R12, R19, 0xf000f0, RZ, 0xc0, !PT ;  /* 0x00f000f0130c7812 */ /* 0x000fe200078ec0ff */
[----:B------:R-:W-:Y:S01]  /*86f0*/  FFMA.FTZ R38, R38, R21, R41 ;  /* 0x0000001526267223 */ /* 0x000fe20000010029 */
[----:B------:R-:W-:Y:S01]  /*8700*/  LOP3.LUT R39, R14, 0x64006400, RZ, 0xfc, !PT ;  /* 0x640064000e277812 */ /* 0x000fe200078efcff */
[----:B------:R-:W-:Y:S01]  /*8710*/  HADD2.F32 R45, -RZ, R40.H0_H0 ;  /* 0x20000028ff2d7230 */ /* 0x000fe20000004100 */
[----:B------:R-:W-:Y:S01]  /*8720*/  LOP3.LUT R37, R22, 0x64006400, RZ, 0xfc, !PT ;  /* 0x6400640016257812 */ /* 0x000fe200078efcff */
[----:B------:R-:W-:Y:S01]  /*8730*/  FFMA.FTZ R42, R21, R42, R43 ;  /* 0x0000002a152a7223 */ /* 0x000fe2000001002b */
[----:B------:R-:W-:Y:S01]  /*8740*/  LOP3.LUT R41, R20, 0x64006400, RZ, 0xfc, !PT ;  /* 0x6400640014297812 */ /* 0x000fe200078efcff */
[----:B------:R-:W-:Y:S01]  /*8750*/  HADD2.F32 R47, -RZ, R35.H0_H0 ;  /* 0x20000023ff2f7230 */ /* 0x000fe20000004100 */
[----:B------:R-:W-:Y:S01]  /*8760*/  LOP3.LUT R43, R12, 0x64006400, RZ, 0xfc, !PT ;  /* 0x640064000c2b7812 */ /* 0x000fe200078efcff */
[-C--:B------:R-:W-:Y:S01]  /*8770*/  HFMA2 R39, R39, R2.reuse.H1_H1, -72, -72 ;  /* 0xd480d48027277431 */ /* 0x080fe20000060002 */
[----:B------:R-:W-:Y:S01]  /*8780*/  FFMA.FTZ R45, R34, R45, RZ ;  /* 0x0000002d222d7223 */ /* 0x000fe200000100ff */
[----:B------:R-:W-:-:S02]  /*8790*/  HFMA2 R37, R37, R2.H1_H1, -72, -72 ;  /* 0xd480d48025257431 */ /* 0x000fc40000060002 */
[-C--:B------:R-:W-:Y:S01]  /*87a0*/  HFMA2 R41, R41, R2.reuse.H1_H1, -72, -72 ;  /* 0xd480d48029297431 */ /* 0x080fe20000060002 */
[----:B------:R-:W-:Y:S01]  /*87b0*/  FFMA.FTZ R34, R34, R47, RZ ;  /* 0x0000002f22227223 */ /* 0x000fe200000100ff */
[----:B------:R-:W-:Y:S02]  /*87c0*/  HADD2.F32 R40, -RZ, R40.H1_H1 ;  /* 0x30000028ff287230 */ /* 0x000fe40000004100 */
[----:B------:R-:W-:Y:S02]  /*87d0*/  HADD2.F32 R35, -RZ, R35.H1_H1 ;  /* 0x30000023ff237230 */ /* 0x000fe40000004100 */
[----:B------:R-:W-:Y:S02]  /*87e0*/  HFMA2 R43, R43, R2.H1_H1, -72, -72 ;  /* 0xd480d4802b2b7431 */ /* 0x000fe40000060002 */
[----:B------:R-:W-:Y:S01]  /*87f0*/  HADD2.F32 R14, -RZ, R39.H0_H0 ;  /* 0x20000027ff0e7230 */ /* 0x000fe20000004100 */
[C---:B------:R-:W-:Y:S01]  /*8800*/  FFMA.FTZ R40, R21.reuse, R40, R45 ;  /* 0x0000002815287223 */ /* 0x040fe2000001002d */
        /* <DEDUP_REMOVED lines=8> */
[C---:B------:R-:W-:Y:S01]  /*8890*/  FFMA.FTZ R40, R23.reuse, R20, R40 ;  /* 0x0000001417287223 */ /* 0x040fe20000010028 */
[----:B------:R-:W-:Y:S01]  /*88a0*/  HADD2.F32 R20, -RZ, R37.H1_H1 ;  /* 0x30000025ff147230 */ /* 0x000fe20000004100 */
[----:B------:R-:W-:Y:S01]  /*88b0*/  SHF.R.U32.HI R17, RZ, 0x8, R17 ;  /* 0x00000008ff117819 */ /* 0x000fe20000011611 */
[----:B------:R-:W-:Y:S01]  /*88c0*/  HADD2.F32 R38, -RZ, R43.H1_H1 ;  /* 0x3000002bff267230 */ /* 0x000fe20000004100 */
[----:B------:R-:W-:Y:S01]  /*88d0*/  FFMA.FTZ R34, R23, R35, R34 ;  /* 0x0000002317227223 */ /* 0x000fe20000010022 */
[----:B------:R-:W-:-:S02]  /*88e0*/  SHF.R.U32.HI R16, RZ, 0x8, R16 ;  /* 0x00000008ff107819 */ /* 0x000fc40000011610 */
[----:B------:R-:W-:Y:S02]  /*88f0*/  SHF.R.U32.HI R18, RZ, 0x8, R18 ;  /* 0x00000008ff127819 */ /* 0x000fe40000011612 */
[----:B------:R-:W-:Y:S01]  /*8900*/  SHF.R.U32.HI R19, RZ, 0x8, R19 ;  /* 0x00000008ff137819 */ /* 0x000fe20000011613 */
[----:B------:R-:W-:Y:S01]  /*8910*/  FFMA.FTZ R21, R33, R14, R21 ;  /* 0x0000000e21157223 */ /* 0x000fe20000010015 */
[----:B------:R-:W-:Y:S01]  /*8920*/  LOP3.LUT R14, R17, 0xf000f, RZ, 0xc0, !PT ;  /* 0x000f000f110e7812 */ /* 0x000fe200078ec0ff */
[----:B------:R-:W-:Y:S01]  /*8930*/  FFMA.FTZ R20, R20, R33, R12 ;  /* 0x0000002114147223 */ /* 0x000fe2000001000c */
[----:B------:R-:W-:Y:S01]  /*8940*/  LOP3.LUT R12, R16, 0xf000f, RZ, 0xc0, !PT ;  /* 0x000f000f100c7812 */ /* 0x000fe200078ec0ff */
[----:B------:R-:W-:Y:S01]  /*8950*/  FFMA.FTZ R22, R33, R22, R40 ;  /* 0x0000001621167223 */ /* 0x000fe20000010028 */
[----:B------:R-:W-:Y:S01]  /*8960*/  LOP3.LUT R35, R19, 0xf000f, RZ, 0xc0, !PT ;  /* 0x000f000f13237812 */ /* 0x000fe200078ec0ff */
[----:B------:R-:W-:Y:S01]  /*8970*/  FFMA.FTZ R34, R33, R38, R34 ;  /* 0x0000002621227223 */ /* 0x000fe20000010022 */
        /* <DEDUP_REMOVED lines=9> */
[----:B0-----:R-:W-:Y:S02]  /*8a10*/  HADD2.F32 R23, -RZ, R6.H0_H0 ;  /* 0x20000006ff177230 */ /* 0x001fe40000004100 */
[----:B------:R-:W-:Y:S02]  /*8a20*/  HADD2.F32 R40, -RZ, R35.H0_H0 ;  /* 0x20000023ff287230 */ /* 0x000fe40000004100 */
[----:B------:R-:W-:Y:S02]  /*8a30*/  HADD2.F32 R38, -RZ, R33.H0_H0 ;  /* 0x20000021ff267230 */ /* 0x000fe40000004100 */
[----:B------:R-:W-:Y:S02]  /*8a40*/  HADD2.F32 R39, -RZ, R37.H0_H0 ;  /* 0x20000025ff277230 */ /* 0x000fe40000004100 */
[----:B------:R-:W-:Y:S01]  /*8a50*/  HADD2.F32 R41, -RZ, R14.H0_H0 ;  /* 0x2000000eff297230 */ /* 0x000fe20000004100 */
[----:B------:R-:W-:Y:S01]  /*8a60*/  FFMA.FTZ R40, R23, R40, R21 ;  /* 0x0000002817287223 */ /* 0x000fe20000010015 */
[----:B------:R-:W-:Y:S01]  /*8a70*/  HADD2.F32 R6, -RZ, R6.H1_H1 ;  /* 0x30000006ff067230 */ /* 0x000fe20000004100 */
[----:B------:R-:W-:-:S02]  /*8a80*/  FFMA.FTZ R38, R38, R23, R20 ;  /* 0x0000001726267223 */ /* 0x000fc40000010014 */
[C---:B------:R-:W-:Y:S02]  /*8a90*/  FFMA.FTZ R22, R23.reuse, R39, R22 ;  /* 0x0000002717167223 */ /* 0x040fe40000010016 */
[----:B------:R-:W-:Y:S01]  /*8aa0*/  FFMA.FTZ R21, R23, R41, R34 ;  /* 0x0000002917157223 */ /* 0x000fe20000010022 */
[----:B------:R-:W-:Y:S01]  /*8ab0*/  HADD2.F32 R23, -RZ, R35.H1_H1 ;  /* 0x30000023ff177230 */ /* 0x000fe20000004100 */
[----:B------:R-:W-:Y:S02]  /*8ac0*/  LOP3.LUT R16, R16, 0xf000f0, RZ, 0xc0, !PT ;  /* 0x00f000f010107812 */ /* 0x000fe400078ec0ff */
[----:B------:R-:W-:Y:S01]  /*8ad0*/  LOP3.LUT R20, R17, 0xf000f0, RZ, 0xc0, !PT ;  /* 0x00f000f011147812 */ /* 0x000fe200078ec0ff */
[----:B------:R-:W-:Y:S01]  /*8ae0*/  HADD2.F32 R39, -RZ, R37.H1_H1 ;  /* 0x30000025ff277230 */ /* 0x000fe20000004100 */
[----:B------:R-:W-:Y:S01]  /*8af0*/  FFMA.FTZ R37, R6, R23, R40 ;  /* 0x0000001706257223 */ /* 0x000fe20000010028 */
[----:B------:R-:W-:Y:S01]  /*8b00*/  HADD2.F32 R33, -RZ, R33.H1_H1 ;  /* 0x30000021ff217230 */ /* 0x000fe20000004100 */
[----:B------:R-:W-:-:S02]  /*8b10*/  LOP3.LUT R17, R16, 0x64006400, RZ, 0xfc, !PT ;  /* 0x6400640010117812 */ /* 0x000fc400078efcff */
[----:B------:R-:W-:Y:S02]  /*8b20*/  LOP3.LUT R23, R20, 0x64006400, RZ, 0xfc, !PT ;  /* 0x6400640014177812 */ /* 0x000fe400078efcff */
[----:B------:R-:W-:Y:S02]  /*8b30*/  LOP3.LUT R18, R18, 0xf000f0, RZ, 0xc0, !PT ;  /* 0x00f000f012127812 */ /* 0x000fe400078ec0ff */
[----:B------:R-:W-:Y:S01]  /*8b40*/  LOP3.LUT R16, R19, 0xf000f0, RZ, 0xc0, !PT ;  /* 0x00f000f013107812 */ /* 0x000fe200078ec0ff */
[----:B------:R-:W-:Y:S01]  /*8b50*/  FFMA.FTZ R35, R33, R6, R38 ;  /* 0x0000000621237223 */ /* 0x000fe20000010026 */
[-C--:B------:R-:W-:Y:S01]  /*8b60*/  HFMA2 R17, R17, R2.reuse.H1_H1, -72, -72 ;  /* 0xd480d48011117431 */ /* 0x080fe20000060002 */
[----:B------:R-:W-:Y:S01]  /*8b70*/  LOP3.LUT R19, R18, 0x64006400, RZ, 0xfc, !PT ;  /* 0x6400640012137812 */ /* 0x000fe200078efcff */
[----:B------:R-:W-:Y:S01]  /*8b80*/  HFMA2 R23, R23, R2.H1_H1, -72, -72 ;  /* 0xd480d48017177431 */ /* 0x000fe20000060002 */
[----:B------:R-:W-:Y:S01]  /*8b90*/  LOP3.LUT R33, R16, 0x64006400, RZ, 0xfc, !PT ;  /* 0x6400640010217812 */ /* 0x000fe200078efcff */
[----:B------:R-:W-:-:S02]  /*8ba0*/  HADD2.F32 R18, -RZ, R14.H1_H1 ;  /* 0x3000000eff127230 */ /* 0x000fc40000004100 */
[----:B------:R-:W-:Y:S02]  /*8bb0*/  HADD2.F32 R12, -RZ, R7.H0_H0 ;  /* 0x20000007ff0c7230 */ /* 0x000fe40000004100 */
[----:B------:R-:W-:Y:S02]  /*8bc0*/  HADD2.F32 R14, -RZ, R17.H0_H0 ;  /* 0x20000011ff0e7230 */ /* 0x000fe40000004100 */
[----:B------:R-:W-:Y:S02]  /*8bd0*/  HADD2.F32 R16, -RZ, R23.H0_H0 ;  /* 0x20000017ff107230 */ /* 0x000fe40000004100 */
[-C--:B------:R-:W-:Y:S02]  /*8be0*/  HFMA2 R19, R19, R2.reuse.H1_H1, -72, -72 ;  /* 0xd480d48013137431 */ /* 0x080fe40000060002 */
[----:B------:R-:W-:Y:S01]  /*8bf0*/  HFMA2 R33, R33, R2.H1_H1, -72, -72 ;  /* 0xd480d48021217431 */ /* 0x000fe20000060002 */
[C---:B------:R-:W-:Y:S01]  /*8c00*/  FFMA.FTZ R39, R6.reuse, R39, R22 ;  /* 0x0000002706277223 */ /* 0x040fe20000010016 */
[----:B------:R-:W-:Y:S01]  /*8c10*/  HADD2.F32 R7, -RZ, R7.H1_H1 ;  /* 0x30000007ff077230 */ /* 0x000fe20000004100 */
[----:B------:R-:W-:Y:S01]  /*8c20*/  FFMA.FTZ R21, R6, R18, R21 ;  /* 0x0000001206157223 */ /* 0x000fe20000010015 */
[----:B------:R-:W-:Y:S01]  /*8c30*/  HADD2.F32 R6, -RZ, R17.H1_H1 ;  /* 0x30000011ff067230 */ /* 0x000fe20000004100 */
[----:B------:R-:W-:Y:S01]  /*8c40*/  FFMA.FTZ R14, R14, R12, R35 ;  /* 0x0000000c0e0e7223 */ /* 0x000fe20000010023 */
[----:B------:R-:W-:Y:S01]  /*8c50*/  HADD2.F32 R18, -RZ, R19.H0_H0 ;  /* 0x20000013ff127230 */ /* 0x000fe20000004100 */
[----:B------:R-:W-:Y:S01]  /*8c60*/  FFMA.FTZ R37, R12, R16, R37 ;  /* 0x000000100c257223 */ /* 0x000fe20000010025 */
[----:B------:R-:W-:-:S02]  /*8c70*/  HADD2.F32 R22, -RZ, R33.H0_H0 ;  /* 0x20000021ff167230 */ /* 0x000fc40000004100 */
[----:B------:R-:W-:Y:S01]  /*8c80*/  HADD2.F32 R16, -RZ, R23.H1_H1 ;  /* 0x30000017ff107230 */ /* 0x000fe20000004100 */
[----:B------:R-:W-:Y:S01]  /*8c90*/  FFMA.FTZ R17, R6, R7, R14 ;  /* 0x0000000706117223 */ /* 0x000fe2000001000e */
[----:B------:R-:W-:Y:S01]  /*8ca0*/  HADD2.F32 R20, -RZ, R19.H1_H1 ;  /* 0x30000013ff147230 */ /* 0x000fe20000004100 */
[----:B------:R-:W-:Y:S01]  /*8cb0*/  FMUL.FTZ R13, R26, R13 ;  /* 0x0000000d1a0d7220 */ /* 0x000fe20000410000 */
[----:B------:R-:W-:Y:S01]  /*8cc0*/  HADD2.F32 R6, -RZ, R33.H1_H1 ;  /* 0x30000021ff067230 */ /* 0x000fe20000004100 */
[----:B------:R-:W-:Y:S02]  /*8cd0*/  FMUL.FTZ R8, R27, R8 ;  /* 0x000000081b087220 */ /* 0x000fe40000410000 */
[C---:B------:R-:W-:Y:S02]  /*8ce0*/  FFMA.FTZ R18, R12.reuse, R18, R39 ;  /* 0x000000120c127223 */ /* 0x040fe40000010027 */
[----:B------:R-:W-:Y:S02]  /*8cf0*/  FFMA.FTZ R21, R12, R22, R21 ;  /* 0x000000160c157223 */ /* 0x000fe40000010015 */
[C---:B------:R-:W-:Y:S01]  /*8d00*/  FFMA.FTZ R16, R7.reuse, R16, R37 ;  /* 0x0000001007107223 */ /* 0x040fe20000010025 */
[----:B------:R-:W-:Y:S01]  /*8d10*/  F2FP.PACK_AB R13, RZ, R13 ;  /* 0x0000000dff0d723e */ /* 0x000fe200000000ff */
[----:B------:R-:W-:Y:S01]  /*8d20*/  FFMA.FTZ R19, R7, R20, R18 ;  /* 0x0000001407137223 */ /* 0x000fe20000010012 */
[----:B------:R-:W-:Y:S01]  /*8d30*/  F2FP.PACK_AB R8, RZ, R8 ;  /* 0x00000008ff08723e */ /* 0x000fe200000000ff */
[----:B------:R-:W-:-:S02]  /*8d40*/  FMUL.FTZ R9, R28, R9 ;  /* 0x000000091c097220 */ /* 0x000fc40000410000 */
[----:B------:R-:W-:Y:S02]  /*8d50*/  FMUL.FTZ R15, R30, R15 ;  /* 0x0000000f1e0f7220 */ /* 0x000fe40000410000 */
[----:B------:R-:W-:Y:S02]  /*8d60*/  FFMA.FTZ R21, R7, R6, R21 ;  /* 0x0000000607157223 */ /* 0x000fe40000010015 */
        /* <DEDUP_REMOVED lines=18> */
.L_x_4515:
[----:B------:R-:W-:Y:S01]  /*8e90*/  LEA R24, P2, R29, R24, 0x4 ;  /* 0x000000181d187211 */ /* 0x000fe200078420ff */
[----:B------:R-:W-:-:S03]  /*8ea0*/  UIADD3 UR4, UR4, 0x40, URZ ;  /* 0x0000004004047890 */ /* 0x000fc6000fffe03f */
[----:B------:R-:W-:Y:S01]  /*8eb0*/  LEA.HI.X R25, R29, R25, R32, 0x4, P2 ;  /* 0x000000191d197211 */ /* 0x000fe200010f2420 */
[----:B------:R-:W-:Y:S01]  /*8ec0*/  IMAD.MOV.U32 R29, RZ, RZ, R31 ;  /* 0x000000ffff1d7224 */ /* 0x000fe200078e001f */
[----:B------:R-:W-:Y:S05]  /*8ed0*/  @!P0 BRA P3, `(.L_x_4516) ;  /* 0xffffdc2000008947 */ /* 0x000fea000183ffff */
.L_x_4514:
[----:B------:R-:W-:-:S04]  /*8ee0*/  ISETP.GE.AND P0, PT, R29, R36, PT ;  /* 0x000000241d00720c */ /* 0x000fc80003f06270 */
[----:B------:R-:W-:-:S13]  /*8ef0*/  ISETP.GE.OR P0, PT, R29, c[0x0][0x1b8], P0 ;  /* 0x00006e001d007a0c */ /* 0x000fda0000706670 */
[----:B------:R-:W-:Y:S05]  /*8f00*/  @P0 BRA `(.L_x_4517) ;  /* 0x000013f000000947 */ /* 0x000fea0003800000 */
.L_x_4519:
[----:B-----5:R-:W-:Y:S01]  /*8f10*/  IMAD.MOV.U32 R19, RZ, RZ, c[0x0][0x18c] ;  /* 0x00006300ff137624 */ /* 0x020fe200078e00ff */
[----:B------:R1:W5:Y:S03]  /*8f20*/  LDG.E.128.CONSTANT R8, [R24.64] ;  /* 0x0000000618087981 */ /* 0x000366000c1e9d00 */
[----:B--2---:R-:W-:-:S05]  /*8f30*/  IMAD.WIDE R16, R19, 0x4, R24 ;  /* 0x0000000413107825 */ /* 0x004fca00078e0218 */
[----:B------:R2:W5:Y:S01]  /*8f40*/  LDG.E.128.CONSTANT R12, [R16.64] ;  /* 0x00000006100c7981 */ /* 0x000562000c1e9d00 */
[----:B------:R-:W-:Y:S01]  /*8f50*/  IMAD.WIDE R20, R19, 0x4, R16 ;  /* 0x0000000413147825 */ /* 0x000fe200078e0210 */
[----:B------:R-:W-:-:S04]  /*8f60*/  IADD3 R29, R29, 0x20, RZ ;  /* 0x000000201d1d7810 */ /* 0x000fc80007ffe0ff */
[----:B------:R-:W-:Y:S01]  /*8f70*/  ISETP.GE.AND P0, PT, R29, c[0x0][0x1b8], PT ;  /* 0x00006e001d007a0c */ /* 0x000fe20003f06270 */
[----:B-1----:R-:W-:Y:S01]  /*8f80*/  IMAD.WIDE R24, R19, 0x4, R20 ;  /* 0x0000000413187825 */ /* 0x002fe200078e0214 */
[----:B0-----:R-:W-:Y:S05]  /*8f90*/  @!P1 BRA `(.L_x_4518) ;  /* 0x0000133000009947 */ /* 0x001fea0003800000 */
[----:B------:R-:W3:Y:S01]  /*8fa0*/  LDG.E.128.CONSTANT R20, [R20.64] ;  /* 0x0000000614147981 */ /* 0x000ee2000c1e9d00 */
[----:B------:R-:W-:Y:S01]  /*8fb0*/  IMAD.MOV.U32 R27, RZ, RZ, 0x3000 ;  /* 0x00003000ff1b7424 */ /* 0x000fe200078e00ff */
[----:B-----5:R-:W-:Y:S01]  /*8fc0*/  SHF.R.U32.HI R26, RZ, 0xf, R8 ;  /* 0x0000000fff1a7819 */ /* 0x020fe20000011608 */
[----:B------:R-:W-:Y:S01]  /*8fd0*/  IMAD.MOV.U32 R40, RZ, RZ, 0x2400 ;  /* 0x00002400ff287424 */ /* 0x000fe200078e00ff */
[----:B--2---:R-:W1:Y:S01]  /*8fe0*/  LDS.128 R16, [UR4] ;  /* 0x00000004ff107984 */ /* 0x004e620008000c00 */
[----:B0-----:R-:W-:Y:S02]  /*8ff0*/  SHF.R.U32.HI R30, RZ, 0xf, R10 ;  /* 0x0000000fff1e7819 */ /* 0x001fe4000001160a */
[----:B------:R-:W-:Y:S02]  /*9000*/  PRMT R3, R3, 0x5410, R27 ;  /* 0x0000541003037816 */ /* 0x000fe4000000001b */
[----:B------:R-:W-:-:S02]  /*9010*/  PRMT R2, R2, 0x5410, R40 ;  /* 0x0000541002027816 */ /* 0x000fc40000000028 */
[----:B------:R-:W-:Y:S02]  /*9020*/  SHF.R.U32.HI R27, RZ, 0xe, R12 ;  /* 0x0000000eff1b7819 */ /* 0x000fe4000001160c */
[----:B------:R-:W-:Y:S02]  /*9030*/  LOP3.LUT R26, R26, 0x10001, RZ, 0xc0, !PT ;  /* 0x000100011a1a7812 */ /* 0x000fe400078ec0ff */
[----:B------:R-:W-:Y:S02]  /*9040*/  SHF.R.U32.HI R43, RZ, 0xe, R14 ;  /* 0x0000000eff2b7819 */ /* 0x000fe4000001160e */
[----:B------:R-:W-:Y:S02]  /*9050*/  LOP3.LUT R40, R30, 0x10001, RZ, 0xc0, !PT ;  /* 0x000100011e287812 */ /* 0x000fe400078ec0ff */
[----:B------:R-:W-:Y:S02]  /*9060*/  LOP3.LUT R39, R9, 0x380038, RZ, 0xc0, !PT ;  /* 0x0038003809277812 */ /* 0x000fe400078ec0ff */
[----:B------:R-:W-:-:S02]  /*9070*/  SHF.R.U32.HI R42, RZ, 0xf, R11 ;  /* 0x0000000fff2a7819 */ /* 0x000fc4000001160b */
[----:B------:R-:W-:Y:S02]  /*9080*/  LOP3.LUT R38, R9, 0x70007, RZ, 0xc0, !PT ;  /* 0x0007000709267812 */ /* 0x000fe400078ec0ff */
[----:B------:R-:W-:Y:S02]  /*9090*/  LOP3.LUT R30, R26, 0x20002, R27, 0xf8, !PT ;  /* 0x000200021a1e7812 */ /* 0x000fe400078ef81b */
[----:B------:R-:W-:Y:S02]  /*90a0*/  LOP3.LUT R26, R40, 0x20002, R43, 0xf8, !PT ;  /* 0x00020002281a7812 */ /* 0x000fe400078ef82b */
[--C-:B------:R-:W-:Y:S02]  /*90b0*/  SHF.R.U32.HI R28, RZ, 0xf, R9.reuse ;  /* 0x0000000fff1c7819 */ /* 0x100fe40000011609 */
[----:B------:R-:W-:Y:S02]  /*90c0*/  SHF.R.U32.HI R31, RZ, 0x6, R9 ;  /* 0x00000006ff1f7819 */ /* 0x000fe40000011609 */
[----:B------:R-:W-:-:S02]  /*90d0*/  SHF.R.U32.HI R45, RZ, 0xe, R15 ;  /* 0x0000000eff2d7819 */ /* 0x000fc4000001160f */
[----:B------:R-:W-:Y:S02]  /*90e0*/  LOP3.LUT R42, R42, 0x10001, RZ, 0xc0, !PT ;  /* 0x000100012a2a7812 */ /* 0x000fe400078ec0ff */
[----:B------:R-:W-:Y:S02]  /*90f0*/  LOP3.LUT R40, R39, 0x64006400, RZ, 0xfc, !PT ;  /* 0x6400640027287812 */ /* 0x000fe400078efcff */
[----:B------:R-:W-:Y:S02]  /*9100*/  LOP3.LUT R9, R10, 0x380038, RZ, 0xc0, !PT ;  /* 0x003800380a097812 */ /* 0x000fe400078ec0ff */
[----:B------:R-:W-:Y:S01]  /*9110*/  LOP3.LUT R39, R38, 0x64006400, RZ, 0xfc, !PT ;  /* 0x6400640026277812 */ /* 0x000fe200078efcff */
[----:B------:R-:W-:Y:S01]  /*9120*/  HFMA2 R44, R40, R3.H1_H1, -132, -132 ;  /* 0xd820d820282c7431 */ /* 0x000fe20000060003 */
[----:B------:R-:W-:Y:S02]  /*9130*/  LOP3.LUT R35, R8, 0x70007, RZ, 0xc0, !PT ;  /* 0x0007000708237812 */ /* 0x000fe400078ec0ff */
[----:B------:R-:W-:-:S02]  /*9140*/  LOP3.LUT R27, R42, 0x20002, R45, 0xf8, !PT ;  /* 0x000200022a1b7812 */ /* 0x000fc400078ef82d */
[----:B------:R-:W-:Y:S01]  /*9150*/  LOP3.LUT R42, R9, 0x64006400, RZ, 0xfc, !PT ;  /* 0x64006400092a7812 */ /* 0x000fe200078efcff */
[----:B------:R-:W-:Y:S01]  /*9160*/  HADD2 R9, R39, -1028, -1028 ;  /* 0xe404e40427097430 */ /* 0x000fe20000000000 */
[----:B------:R-:W-:Y:S02]  /*9170*/  SHF.R.U32.HI R33, RZ, 0x6, R10 ;  /* 0x00000006ff217819 */ /* 0x000fe4000001160a */
[----:B------:R-:W-:Y:S01]  /*9180*/  LOP3.LUT R10, R10, 0x70007, RZ, 0xc0, !PT ;  /* 0x000700070a0a7812 */ /* 0x000fe200078ec0ff */
[----:B------:R-:W-:Y:S01]  /*9190*/  HFMA2 R42, R42, R3.H1_H1, -132, -132 ;  /* 0xd820d8202a2a7431 */ /* 0x000fe20000060003 */
[----:B------:R-:W-:Y:S01]  /*91a0*/  LOP3.LUT R37, R8, 0x380038, RZ, 0xc0, !PT ;  /* 0x0038003808257812 */ /* 0x000fe200078ec0ff */
[----:B-1----:R-:W-:Y:S01]  /*91b0*/  HFMA2.MMA R9, R9, R16, RZ ;  /* 0x0000001009097235 */ /* 0x002fe200000000ff */
[----:B------:R-:W-:Y:S02]  /*91c0*/  SHF.R.U32.HI R32, RZ, 0x6, R8 ;  /* 0x00000006ff207819 */ /* 0x000fe40000011608 */
[----:B------:R-:W-:-:S02]  /*91d0*/  LOP3.LUT R35, R35, 0x64006400, RZ, 0xfc, !PT ;  /* 0x6400640023237812 */ /* 0x000fc400078efcff */
[C---:B------:R-:W-:Y:S02]  /*91e0*/  LOP3.LUT R8, R11.reuse, 0x380038, RZ, 0xc0, !PT ;  /* 0x003800380b087812 */ /* 0x040fe400078ec0ff */
[----:B------:R-:W-:Y:S01]  /*91f0*/  SHF.R.U32.HI R34, RZ, 0x6, R11 ;  /* 0x00000006ff227819 */ /* 0x000fe2000001160b */
[----:B------:R-:W-:Y:S01]  /*9200*/  HADD2 R35, R35, -1028, -1028 ;  /* 0xe404e40423237430 */ /* 0x000fe20000000000 */
[----:B------:R-:W-:Y:S02]  /*9210*/  LOP3.LUT R11, R11, 0x70007, RZ, 0xc0, !PT ;  /* 0x000700070b0b7812 */ /* 0x000fe400078ec0ff */
[----:B------:R-:W-:Y:S01]  /*9220*/  LOP3.LUT R10, R10, 0x64006400, RZ, 0xfc, !PT ;  /* 0x640064000a0a7812 */ /* 0x000fe200078efcff */
[-C--:B------:R-:W-:Y:S01]  /*9230*/  HFMA2 R40, R35, R16.reuse, RZ.H0_H0 ;  /* 0x0000001023287231 */ /* 0x080fe200000400ff */
[----:B------:R-:W-:Y:S01]  /*9240*/  LOP3.LUT R11, R11, 0x64006400, RZ, 0xfc, !PT ;  /* 0x640064000b0b7812 */ /* 0x000fe200078efcff */
[----:B------:R-:W-:Y:S01]  /*9250*/  HFMA2.MMA R35, R44, R17, R9 ;  /* 0x000000112c237235 */ /* 0x000fe20000000009 */
[----:B------:R-:W-:Y:S01]  /*9260*/  LOP3.LUT R38, R37, 0x64006400, RZ, 0xfc, !PT ;  /* 0x6400640025267812 */ /* 0x000fe200078efcff */
[----:B------:R-:W-:Y:S01]  /*9270*/  HADD2 R39, R10, -1028, -1028 ;  /* 0xe404e4040a277430 */ /* 0x000fe20000000000 */
[----:B------:R-:W-:Y:S01]  /*9280*/  LOP3.LUT R9, R31, 0x70007, RZ, 0xc0, !PT ;  /* 0x000700071f097812 */ /* 0x000fe200078ec0ff */
[----:B------:R-:W-:Y:S01]  /*9290*/  HADD2 R11, R11, -1028, -1028 ;  /* 0xe404e4040b0b7430 */ /* 0x000fe20000000000 */
[----:B------:R-:W-:Y:S01]  /*92a0*/  LOP3.LUT R10, R33, 0x70007, RZ, 0xc0, !PT ;  /* 0x00070007210a7812 */ /* 0x000fe200078ec0ff */
[----:B------:R-:W-:Y:S01]  /*92b0*/  HFMA2 R37, R38, R3.H1_H1, -132, -132 ;  /* 0xd820d82026257431 */ /* 0x000fe20000060003 */
[----:B------:R-:W-:Y:S01]  /*92c0*/  LOP3.LUT R38, R8, 0x64006400, RZ, 0xfc, !PT ;  /* 0x6400640008267812 */ /* 0x000fe200078efcff */
[----:B------:R-:W-:Y:S01]  /*92d0*/  HFMA2.MMA R39, R39, R16, RZ ;  /* 0x0000001027277235 */ /* 0x000fe200000000ff */
[----:B------:R-:W-:Y:S01]  /*92e0*/  HFMA2 R16, R11, R16, RZ.H0_H0 ;  /* 0x000000100b107231 */ /* 0x000fe200000400ff */
[----:B------:R-:W-:Y:S01]  /*92f0*/  LOP3.LUT R9, R9, 0x64006400, RZ, 0xfc, !PT ;  /* 0x6400640009097812 */ /* 0x000fe200078efcff */
[----:B------:R-:W-:Y:S01]  /*9300*/  HFMA2 R40, R37, R17, R40 ;  /* 0x0000001125287231 */ /* 0x000fe20000000028 */
[----:B------:R-:W-:Y:S01]  /*9310*/  LOP3.LUT R8, R32, 0x70007, RZ, 0xc0, !PT ;  /* 0x0007000720087812 */ /* 0x000fe200078ec0ff */
[-C--:B------:R-:W-:Y:S01]  /*9320*/  HFMA2 R37, R38, R3.reuse.H1_H1, -132, -132 ;  /* 0xd820d82026257431 */ /* 0x080fe20000060003 */
[----:B------:R-:W-:Y:S01]  /*9330*/  LOP3.LUT R11, R34, 0x70007, RZ, 0xc0, !PT ;  /* 0x00070007220b7812 */ /* 0x000fe200078ec0ff */
[----:B------:R-:W-:Y:S01]  /*9340*/  HADD2 R38, R9, -1028, -1028 ;  /* 0xe404e40409267430 */ /* 0x000fe20000000000 */
[----:B------:R-:W-:Y:S01]  /*9350*/  LOP3.LUT R8, R8, 0x64006400, RZ, 0xfc, !PT ;  /* 0x6400640008087812 */ /* 0x000fe200078efcff */
[-C--:B------:R-:W-:Y:S01]  /*9360*/  HFMA2.MMA R39, R42, R17.reuse, R39 ;  /* 0x000000112a277235 */ /* 0x080fe20000000027 */
        /* <DEDUP_REMOVED lines=9> */
[----:B------:R-:W-:Y:S01]  /*9400*/  HADD2 R35, R11, -1028, -1028 ;  /* 0xe404e4040b237430 */ /* 0x000fe20000000000 */
[----:B------:R-:W-:Y:S01]  /*9410*/  LOP3.LUT R46, R45, 0x64006400, RZ, 0xfc, !PT ;  /* 0x640064002d2e7812 */ /* 0x000fe200078efcff */
[----:B------:R-:W0:Y:S01]  /*9420*/  LDS.128 R8, [UR4+0x10] ;  /* 0x00001004ff087984 */ /* 0x000e220008000c00 */
[----:B------:R-:W-:Y:S01]  /*9430*/  SHF.R.U32.HI R41, RZ, 0xe, R13 ;  /* 0x0000000eff297819 */ /* 0x000fe2000001160d */
[-C--:B------:R-:W-:Y:S01]  /*9440*/  HFMA2 R45, R48, R3.reuse.H1_H1, -132, -132 ;  /* 0xd820d820302d7431 */ /* 0x080fe20000060003 */
[----:B------:R-:W-:Y:S01]  /*9450*/  LOP3.LUT R28, R28, 0x10001, RZ, 0xc0, !PT ;  /* 0x000100011c1c7812 */ /* 0x000fe200078ec0ff */
[----:B------:R-:W-:Y:S01]  /*9460*/  HFMA2 R39, R42, R18, R39 ;  /* 0x000000122a277231 */ /* 0x000fe20000000027 */
[-C--:B------:R-:W-:Y:S01]  /*9470*/  HFMA2.MMA R40, R17, R18.reuse, R40 ;  /* 0x0000001211287235 */ /* 0x080fe20000000028 */
[----:B------:R-:W-:Y:S01]  /*9480*/  LOP3.LUT R17, R12, 0x380038, RZ, 0xc0, !PT ;  /* 0x003800380c117812 */ /* 0x000fe200078ec0ff */
[----:B------:R-:W-:Y:S01]  /*9490*/  HFMA2.MMA R42, R35, R18, R16 ;  /* 0x00000012232a7235 */ /* 0x000fe20000000010 */
[----:B------:R-:W-:Y:S01]  /*94a0*/  LOP3.LUT R28, R28, 0x20002, R41, 0xf8, !PT ;  /* 0x000200021c1c7812 */ /* 0x000fe200078ef829 */
[----:B------:R-:W-:Y:S01]  /*94b0*/  HFMA2.MMA R38, R45, R19, R38 ;  /* 0x000000132d267235 */ /* 0x000fe20000000026 */
[----:B------:R-:W-:Y:S01]  /*94c0*/  SHF.R.U32.HI R16, RZ, 0x6, R12 ;  /* 0x00000006ff107819 */ /* 0x000fe2000001160c */
[----:B------:R-:W-:Y:S01]  /*94d0*/  HFMA2 R47, R46, R3.H1_H1, -132, -132 ;  /* 0xd820d8202e2f7431 */ /* 0x000fe20000060003 */
[----:B------:R-:W-:-:S02]  /*94e0*/  LOP3.LUT R35, R12, 0x70007, RZ, 0xc0, !PT ;  /* 0x000700070c237812 */ /* 0x000fc400078ec0ff */
[C---:B------:R-:W-:Y:S02]  /*94f0*/  LOP3.LUT R18, R13.reuse, 0x380038, RZ, 0xc0, !PT ;  /* 0x003800380d127812 */ /* 0x040fe400078ec0ff */
[----:B------:R-:W-:Y:S01]  /*9500*/  SHF.R.U32.HI R12, RZ, 0x6, R13 ;  /* 0x00000006ff0c7819 */ /* 0x000fe2000001160d */
[----:B------:R-:W-:Y:S01]  /*9510*/  HFMA2.MMA R40, R47, R19, R40 ;  /* 0x000000132f287235 */ /* 0x000fe20000000028 */
        /* <DEDUP_REMOVED lines=12> */
[----:B------:R-:W-:-:S02]  /*95e0*/  LOP3.LUT R32, R32, 0x1c001c0, RZ, 0xc0, !PT ;  /* 0x01c001c020207812 */ /* 0x000fc400078ec0ff */
[----:B------:R-:W-:Y:S01]  /*95f0*/  LOP3.LUT R33, R33, 0x1c001c0, RZ, 0xc0, !PT ;  /* 0x01c001c021217812 */ /* 0x000fe200078ec0ff */
[----:B------:R-:W-:Y:S01]  /*9600*/  HFMA2 R39, R48, R19, R39 ;  /* 0x0000001330277231 */ /* 0x000fe20000000027 */
[----:B------:R-:W-:Y:S01]  /*9610*/  HFMA2.MMA R42, R47, R19, R42 ;  /* 0x000000132f2a7235 */ /* 0x000fe2000000002a */
[----:B------:R-:W-:Y:S02]  /*9620*/  LOP3.LUT R31, R31, 0x64006400, RZ, 0xfc, !PT ;  /* 0x640064001f1f7812 */ /* 0x000fe400078efcff */
[----:B------:R-:W-:Y:S02]  /*9630*/  LOP3.LUT R19, R34, 0x64006400, RZ, 0xfc, !PT ;  /* 0x6400640022137812 */ /* 0x000fe400078efcff */
[C---:B------:R-:W-:Y:S01]  /*9640*/  LOP3.LUT R44, R15.reuse, 0x380038, RZ, 0xc0, !PT ;  /* 0x003800380f2c7812 */ /* 0x040fe200078ec0ff */
[-C--:B------:R-:W-:Y:S01]  /*9650*/  HFMA2 R31, R31, R2.reuse.H1_H1, -20, -20 ;  /* 0xcd00cd001f1f7431 */ /* 0x080fe20000060002 */
[----:B------:R-:W-:Y:S01]  /*9660*/  SHF.R.U32.HI R14, RZ, 0x6, R15 ;  /* 0x00000006ff0e7819 */ /* 0x000fe2000001160f */
[----:B------:R-:W-:Y:S01]  /*9670*/  HFMA2 R19, R19, R2.H1_H1, -20, -20 ;  /* 0xcd00cd0013137431 */ /* 0x000fe20000060002 */
[----:B------:R-:W-:-:S02]  /*9680*/  LOP3.LUT R15, R15, 0x70007, RZ, 0xc0, !PT ;  /* 0x000700070f0f7812 */ /* 0x000fc400078ec0ff */
[----:B------:R-:W-:Y:S01]  /*9690*/  LOP3.LUT R45, R32, 0x64006400, RZ, 0xfc, !PT ;  /* 0x64006400202d7812 */ /* 0x000fe200078efcff */
[-C--:B0-----:R-:W-:Y:S01]  /*96a0*/  HFMA2.MMA R38, R31, R8.reuse, R38 ;  /* 0x000000081f267235 */ /* 0x081fe20000000026 */
[----:B------:R-:W-:Y:S01]  /*96b0*/  LOP3.LUT R33, R33, 0x64006400, RZ, 0xfc, !PT ;  /* 0x6400640021217812 */ /* 0x000fe200078efcff */
[----:B------:R-:W-:Y:S01]  /*96c0*/  HFMA2.MMA R42, R19, R8, R42 ;  /* 0x00000008132a7235 */ /* 0x000fe2000000002a */
        /* <DEDUP_REMOVED lines=9> */
[-C--:B------:R-:W-:Y:S01]  /*9760*/  HFMA2 R40, R45, R8.reuse, R40 ;  /* 0x000000082d287231 */ /* 0x080fe20000000028 */
[----:B------:R-:W-:Y:S01]  /*9770*/  LOP3.LUT R44, R44, 0x64006400, RZ, 0xfc, !PT ;  /* 0x640064002c2c7812 */ /* 0x000fe200078efcff */
[----:B------:R-:W-:Y:S01]  /*9780*/  HFMA2 R39, R32, R8, R39 ;  /* 0x0000000820277231 */ /* 0x000fe20000000027 */
[----:B------:R-:W-:Y:S01]  /*9790*/  LOP3.LUT R8, R17, 0x64006400, RZ, 0xfc, !PT ;  /* 0x6400640011087812 */ /* 0x000fe200078efcff */
[----:B------:R-:W-:Y:S01]  /*97a0*/  HADD2 R35, R35, -1028, -1028 ;  /* 0xe404e40423237430 */ /* 0x000fe20000000000 */
[-C--:B------:R-:W-:Y:S01]  /*97b0*/  HFMA2.MMA R38, R41, R9.reuse, R38 ;  /* 0x0000000929267235 */ /* 0x080fe20000000026 */
[----:B------:R-:W-:Y:S01]  /*97c0*/  HADD2 R34, R43, -1028, -1028 ;  /* 0xe404e4042b227430 */ /* 0x000fe20000000000 */
[----:B------:R-:W-:Y:S01]  /*97d0*/  LOP3.LUT R32, R37, 0x64006400, RZ, 0xfc, !PT ;  /* 0x6400640025207812 */ /* 0x000fe200078efcff */
[-C--:B------:R-:W-:Y:S01]  /*97e0*/  HFMA2 R40, R35, R9.reuse, R40 ;  /* 0x0000000923287231 */ /* 0x080fe20000000028 */
[----:B------:R-:W-:Y:S01]  /*97f0*/  HFMA2.MMA R42, R15, R9, R42 ;  /* 0x000000090f2a7235 */ /* 0x000fe2000000002a */
[----:B------:R-:W-:Y:S01]  /*9800*/  HFMA2 R39, R34, R9, R39 ;  /* 0x0000000922277231 */ /* 0x000fe20000000027 */
        /* <DEDUP_REMOVED lines=9> */
[-C--:B------:R-:W-:Y:S01]  /*98a0*/  HFMA2 R35, R35, R10.reuse, R40 ;  /* 0x0000000a23237231 */ /* 0x080fe20000000028 */
[----:B------:R-:W-:Y:S01]  /*98b0*/  LOP3.LUT R17, R17, 0x64006400, RZ, 0xfc, !PT ;  /* 0x6400640011117812 */ /* 0x000fe200078efcff */
[-C--:B------:R-:W-:Y:S01]  /*98c0*/  HFMA2.MMA R33, R33, R10.reuse, R38 ;  /* 0x0000000a21217235 */ /* 0x080fe20000000026 */
        /* <DEDUP_REMOVED lines=12> */
[-C--:B------:R-:W-:Y:S01]  /*9990*/  HFMA2 R35, R8, R11.reuse, R35 ;  /* 0x0000000b08237231 */ /* 0x080fe20000000023 */
[----:B------:R-:W-:Y:S01]  /*99a0*/  HFMA2.MMA R37, R32, R11, R37 ;  /* 0x0000000b20257235 */ /* 0x000fe20000000025 */
[----:B------:R-:W-:Y:S01]  /*99b0*/  HFMA2 R15, R18, R11, R39 ;  /* 0x0000000b120f7231 */ /* 0x000fe20000000027 */
[----:B------:R-:W-:Y:S01]  /*99c0*/  LOP3.LUT R45, R13, 0x380038, RZ, 0xc0, !PT ;  /* 0x003800380d2d7812 */ /* 0x000fe200078ec0ff */
[----:B------:R-:W0:Y:S01]  /*99d0*/  LDS.128 R8, [UR4+0x20] ;  /* 0x00002004ff087984 */ /* 0x000e220008000c00 */
[----:B------:R-:W-:Y:S01]  /*99e0*/  HFMA2 R41, R48, R3.H1_H1, -132, -132 ;  /* 0xd820d82030297431 */ /* 0x000fe20000060003 */
[----:B------:R-:W-:-:S02]  /*99f0*/  LOP3.LUT R52, R52, 0x64006400, RZ, 0xfc, !PT ;  /* 0x6400640034347812 */ /* 0x000fc400078efcff */
[----:B------:R-:W-:Y:S02]  /*9a00*/  LOP3.LUT R45, R45, 0x64006400, RZ, 0xfc, !PT ;  /* 0x640064002d2d7812 */ /* 0x000fe400078efcff */
[----:B------:R-:W-:Y:S01]  /*9a10*/  LOP3.LUT R50, R14, 0x380038, RZ, 0xc0, !PT ;  /* 0x003800380e327812 */ /* 0x000fe200078ec0ff */
[-C--:B------:R-:W-:Y:S01]  /*9a20*/  HFMA2 R39, R52, R3.reuse.H1_H1, -132, -132 ;  /* 0xd820d82034277431 */ /* 0x080fe20000060003 */
[----:B------:R-:W-:Y:S01]  /*9a30*/  LOP3.LUT R13, R13, 0x1c001c0, RZ, 0xc0, !PT ;  /* 0x01c001c00d0d7812 */ /* 0x000fe200078ec0ff */
[----:B------:R-:W-:Y:S01]  /*9a40*/  HFMA2 R52, R45, R3.H1_H1, -132, -132 ;  /* 0xd820d8202d347431 */ /* 0x000fe20000060003 */
[----:B------:R-:W-:Y:S02]  /*9a50*/  LOP3.LUT R16, R16, 0x1c001c0, RZ, 0xc0, !PT ;  /* 0x01c001c010107812 */ /* 0x000fe400078ec0ff */
[----:B------:R-:W-:Y:S02]  /*9a60*/  LOP3.LUT R14, R14, 0x1c001c0, RZ, 0xc0, !PT ;  /* 0x01c001c00e0e7812 */ /* 0x000fe400078ec0ff */
[----:B------:R-:W-:-:S02]  /*9a70*/  LOP3.LUT R12, R12, 0x1c001c0, RZ, 0xc0, !PT ;  /* 0x01c001c00c0c7812 */ /* 0x000fc400078ec0ff */
[----:B------:R-:W-:Y:S02]  /*9a80*/  LOP3.LUT R47, R13, 0x64006400, RZ, 0xfc, !PT ;  /* 0x640064000d2f7812 */ /* 0x000fe400078efcff */
[----:B------:R-:W-:Y:S02]  /*9a90*/  LOP3.LUT R13, R14, 0x64006400, RZ, 0xfc, !PT ;  /* 0x640064000e0d7812 */ /* 0x000fe400078efcff */
[----:B------:R-:W-:Y:S02]  /*9aa0*/  LOP3.LUT R45, R12, 0x64006400, RZ, 0xfc, !PT ;  /* 0x640064000c2d7812 */ /* 0x000fe400078efcff */
[----:B------:R-:W-:Y:S02]  /*9ab0*/  LOP3.LUT R50, R50, 0x64006400, RZ, 0xfc, !PT ;  /* 0x6400640032327812 */ /* 0x000fe400078efcff */
[----:B------:R-:W-:Y:S01]  /*9ac0*/  PRMT R4, R4, 0x5410, R5 ;  /* 0x0000541004047816 */ /* 0x000fe20000000005 */
[----:B------:R-:W-:Y:S02]  /*9ad0*/  HFMA2 R12, R45, R2.H1_H1, -20, -20 ;  /* 0xcd00cd002d0c7431 */ /* 0x000fe40000060002 */
[----:B------:R-:W-:Y:S01]  /*9ae0*/  HFMA2 R50, R50, R3.H1_H1, -132, -132 ;  /* 0xd820d82032327431 */ /* 0x000fe20000060003 */
[-C--:B0-----:R-:W-:Y:S01]  /*9af0*/  HFMA2.MMA R35, R41, R8.reuse, R35 ;  /* 0x0000000829237235 */ /* 0x081fe20000000023 */
[-C--:B------:R-:W-:Y:S01]  /*9b00*/  HFMA2 R33, R39, R8.reuse, R33 ;  /* 0x0000000827217231 */ /* 0x080fe20000000021 */
[----:B------:R-:W-:Y:S01]  /*9b10*/  HFMA2.MMA R52, R52, R8, R15 ;  /* 0x0000000834347235 */ /* 0x000fe2000000000f */
[----:B------:R-:W-:-:S02]  /*9b20*/  HFMA2 R8, R50, R8, R37 ;  /* 0x0000000832087231 */ /* 0x000fc40000000025 */
[----:B------:R-:W-:Y:S01]  /*9b30*/  HFMA2 R33, R12, R9, R33 ;  /* 0x000000090c217231 */ /* 0x000fe20000000021 */
[----:B---3--:R-:W-:Y:S02]  /*9b40*/  SHF.R.U32.HI R19, RZ, 0x6, R21 ;  /* 0x00000006ff137819 */ /* 0x008fe40000011615 */
[----:B------:R-:W-:Y:S02]  /*9b50*/  SHF.R.U32.HI R31, RZ, 0x6, R23 ;  /* 0x00000006ff1f7819 */ /* 0x000fe40000011617 */
[----:B------:R-:W-:Y:S02]  /*9b60*/  LOP3.LUT R43, R19, 0x380038, RZ, 0xc0, !PT ;  /* 0x00380038132b7812 */ /* 0x000fe400078ec0ff */
[----:B------:R-:W-:Y:S02]  /*9b70*/  LOP3.LUT R34, R31, 0x380038, RZ, 0xc0, !PT ;  /* 0x003800381f227812 */ /* 0x000fe400078ec0ff */
[----:B------:R-:W-:Y:S02]  /*9b80*/  LOP3.LUT R48, R43, 0x64006400, RZ, 0xfc, !PT ;  /* 0x640064002b307812 */ /* 0x000fe400078efcff */
[----:B------:R-:W-:-:S02]  /*9b90*/  LOP3.LUT R43, R34, 0x64006400, RZ, 0xfc, !PT ;  /* 0x64006400222b7812 */ /* 0x000fc400078efcff */
[----:B------:R-:W-:Y:S01]  /*9ba0*/  SHF.R.U32.HI R15, RZ, 0xd, R21 ;  /* 0x0000000dff0f7819 */ /* 0x000fe20000011615 */
[-C--:B------:R-:W-:Y:S01]  /*9bb0*/  HFMA2 R34, R48, R3.reuse.H1_H1, -132, -132 ;  /* 0xd820d82030227431 */ /* 0x080fe20000060003 */
[----:B------:R-:W-:Y:S01]  /*9bc0*/  LOP3.LUT R46, R20, 0x380038, RZ, 0xc0, !PT ;  /* 0x00380038142e7812 */ /* 0x000fe200078ec0ff */
[----:B------:R-:W-:Y:S01]  /*9bd0*/  HFMA2 R48, R43, R3.H1_H1, -132, -132 ;  /* 0xd820d8202b307431 */ /* 0x000fe20000060003 */
[----:B------:R-:W-:Y:S01]  /*9be0*/  LOP3.LUT R43, R16, 0x64006400, RZ, 0xfc, !PT ;  /* 0x64006400102b7812 */ /* 0x000fe200078efcff */
[-C--:B------:R-:W-:Y:S01]  /*9bf0*/  HFMA2 R16, R13, R2.reuse.H1_H1, -20, -20 ;  /* 0xcd00cd000d107431 */ /* 0x080fe20000060002 */
[--C-:B------:R-:W-:Y:S02]  /*9c00*/  SHF.R.U32.HI R13, RZ, 0xd, R20.reuse ;  /* 0x0000000dff0d7819 */ /* 0x100fe40000011614 */
[----:B------:R-:W-:Y:S01]  /*9c10*/  LOP3.LUT R28, R28, 0x40004, R15, 0xf8, !PT ;  /* 0x000400041c1c7812 */ /* 0x000fe200078ef80f */
[-C--:B------:R-:W-:Y:S01]  /*9c20*/  HFMA2 R14, R43, R2.reuse.H1_H1, -20, -20 ;  /* 0xcd00cd002b0e7431 */ /* 0x080fe20000060002 */
[----:B------:R-:W-:Y:S01]  /*9c30*/  LOP3.LUT R30, R30, 0x40004, R13, 0xf8, !PT ;  /* 0x000400041e1e7812 */ /* 0x000fe200078ef80d */
[----:B------:R-:W-:Y:S01]  /*9c40*/  HFMA2 R43, R47, R2.H1_H1, -20, -20 ;  /* 0xcd00cd002f2b7431 */ /* 0x000fe20000060002 */
[----:B------:R-:W-:Y:S01]  /*9c50*/  SHF.R.U32.HI R18, RZ, 0x6, R20 ;  /* 0x00000006ff127819 */ /* 0x000fe20000011614 */
[----:B------:R-:W-:Y:S01]  /*9c60*/  HFMA2 R8, R16, R9, R8 ;  /* 0x0000000910087231 */ /* 0x000fe20000000008 */
[----:B------:R-:W-:Y:S01]  /*9c70*/  LOP3.LUT R20, R20, 0x70007, RZ, 0xc0, !PT ;  /* 0x0007000714147812 */ /* 0x000fe200078ec0ff */
[-C--:B------:R-:W-:Y:S01]  /*9c80*/  HFMA2.MMA R35, R14, R9.reuse, R35 ;  /* 0x000000090e237235 */ /* 0x080fe20000000023 */
[----:B------:R-:W-:Y:S01]  /*9c90*/  LOP3.LUT R44, R21, 0x380038, RZ, 0xc0, !PT ;  /* 0x00380038152c7812 */ /* 0x000fe200078ec0ff */
[----:B------:R-:W0:Y:S01]  /*9ca0*/  LDS.128 R12, [UR4+0x30] ;  /* 0x00003004ff0c7984 */ /* 0x000e220008000c00 */
[----:B------:R-:W-:Y:S01]  /*9cb0*/  LOP3.LUT R42, R22, 0x380038, RZ, 0xc0, !PT ;  /* 0x00380038162a7812 */ /* 0x000fe200078ec0ff */
[----:B------:R-:W-:Y:S01]  /*9cc0*/  HFMA2.MMA R52, R43, R9, R52 ;  /* 0x000000092b347235 */ /* 0x000fe20000000034 */
[----:B------:R-:W-:-:S02]  /*9cd0*/  SHF.R.U32.HI R17, RZ, 0x6, R22 ;  /* 0x00000006ff117819 */ /* 0x000fc40000011616 */
        /* <DEDUP_REMOVED lines=14> */
[C---:B------:R-:W-:Y:S01]  /*9dc0*/  LOP3.LUT R38, R18.reuse, 0x380038, RZ, 0xc0, !PT ;  /* 0x0038003812267812 */ /* 0x040fe200078ec0ff */
[----:B------:R-:W-:Y:S01]  /*9dd0*/  HADD2 R9, R23, -1028, -1028 ;  /* 0xe404e40417097430 */ /* 0x000fe20000000000 */
[C---:B------:R-:W-:Y:S01]  /*9de0*/  LOP3.LUT R49, R18.reuse, 0x1c001c0, RZ, 0xc0, !PT ;  /* 0x01c001c012317812 */ /* 0x040fe200078ec0ff */
[-C--:B------:R-:W-:Y:S01]  /*9df0*/  HFMA2 R46, R46, R3.reuse.H1_H1, -132, -132 ;  /* 0xd820d8202e2e7431 */ /* 0x080fe20000060003 */
[----:B------:R-:W-:Y:S01]  /*9e00*/  LOP3.LUT R18, R18, 0x70007, RZ, 0xc0, !PT ;  /* 0x0007000712127812 */ /* 0x000fe200078ec0ff */
[-C--:B------:R-:W-:Y:S01]  /*9e10*/  HFMA2.MMA R23, R20, R10.reuse, R35 ;  /* 0x0000000a14177235 */ /* 0x080fe20000000023 */
[----:B------:R-:W-:Y:S01]  /*9e20*/  LOP3.LUT R42, R42, 0x64006400, RZ, 0xfc, !PT ;  /* 0x640064002a2a7812 */ /* 0x000fe200078efcff */
[----:B------:R-:W-:Y:S01]  /*9e30*/  HFMA2.MMA R21, R21, R10, R52 ;  /* 0x0000000a15157235 */ /* 0x000fe20000000034 */
[C---:B------:R-:W-:Y:S01]  /*9e40*/  LOP3.LUT R32, R17.reuse, 0x380038, RZ, 0xc0, !PT ;  /* 0x0038003811207812 */ /* 0x040fe200078ec0ff */
[-C--:B------:R-:W-:Y:S01]  /*9e50*/  HFMA2 R20, R9, R10.reuse, R8 ;  /* 0x0000000a09147231 */ /* 0x080fe20000000008 */
[C---:B------:R-:W-:Y:S01]  /*9e60*/  LOP3.LUT R45, R17.reuse, 0x1c001c0, RZ, 0xc0, !PT ;  /* 0x01c001c0112d7812 */ /* 0x040fe200078ec0ff */
[-C--:B------:R-:W-:Y:S01]  /*9e70*/  HFMA2 R42, R42, R3.reuse.H1_H1, -132, -132 ;  /* 0xd820d8202a2a7431 */ /* 0x080fe20000060003 */
[----:B------:R-:W-:Y:S01]  /*9e80*/  LOP3.LUT R17, R17, 0x70007, RZ, 0xc0, !PT ;  /* 0x0007000711117812 */ /* 0x000fe200078ec0ff */
[----:B------:R-:W-:Y:S01]  /*9e90*/  HFMA2 R22, R16, R10, R33 ;  /* 0x0000000a10167231 */ /* 0x000fe20000000021 */
[----:B------:R-:W-:Y:S01]  /*9ea0*/  LOP3.LUT R44, R44, 0x64006400, RZ, 0xfc, !PT ;  /* 0x640064002c2c7812 */ /* 0x000fe200078efcff */
[-C--:B------:R-:W-:Y:S01]  /*9eb0*/  HFMA2.MMA R46, R46, R11.reuse, R23 ;  /* 0x0000000b2e2e7235 */ /* 0x080fe20000000017 */
[----:B------:R-:W-:Y:S01]  /*9ec0*/  LOP3.LUT R40, R40, 0x64006400, RZ, 0xfc, !PT ;  /* 0x6400640028287812 */ /* 0x000fe200078efcff */
[----:B------:R-:W-:Y:S01]  /*9ed0*/  HFMA2.MMA R21, R42, R11, R21 ;  /* 0x0000000b2a157235 */ /* 0x000fe20000000015 */
[C---:B------:R-:W-:Y:S01]  /*9ee0*/  LOP3.LUT R47, R19.reuse, 0x1c001c0, RZ, 0xc0, !PT ;  /* 0x01c001c0132f7812 */ /* 0x040fe200078ec0ff */
[-C--:B------:R-:W-:Y:S01]  /*9ef0*/  HFMA2 R44, R44, R3.reuse.H1_H1, -132, -132 ;  /* 0xd820d8202c2c7431 */ /* 0x080fe20000060003 */
[----:B------:R-:W-:Y:S01]  /*9f00*/  LOP3.LUT R18, R18, 0x64006400, RZ, 0xfc, !PT ;  /* 0x6400640012127812 */ /* 0x000fe200078efcff */
[----:B------:R-:W-:Y:S01]  /*9f10*/  HFMA2 R40, R40, R3.H1_H1, -132, -132 ;  /* 0xd820d82028287431 */ /* 0x000fe20000060003 */
[----:B------:R-:W-:Y:S01]  /*9f20*/  LOP3.LUT R19, R19, 0x70007, RZ, 0xc0, !PT ;  /* 0x0007000713137812 */ /* 0x000fe200078ec0ff */
[-C--:B------:R-:W-:Y:S01]  /*9f30*/  HFMA2 R22, R44, R11.reuse, R22 ;  /* 0x0000000b2c167231 */ /* 0x080fe20000000016 */
        /* <DEDUP_REMOVED lines=8> */
[-C--:B0-----:R-:W-:Y:S01]  /*9fc0*/  HFMA2.MMA R19, R9, R12.reuse, R46 ;  /* 0x0000000c09137235 */ /* 0x081fe2000000002e */
[-C--:B------:R-:W-:Y:S01]  /*9fd0*/  HFMA2 R38, R38, R3.reuse.H1_H1, -132, -132 ;  /* 0xd820d82026267431 */ /* 0x080fe20000060003 */
[----:B------:R-:W-:Y:S01]  /*9fe0*/  LOP3.LUT R49, R49, 0x64006400, RZ, 0xfc, !PT ;  /* 0x6400640031317812 */ /* 0x000fe200078efcff */
[----:B------:R-:W-:Y:S01]  /*9ff0*/  HFMA2 R32, R32, R3.H1_H1, -132, -132 ;  /* 0xd820d82020207431 */ /* 0x000fe20000060003 */
[C---:B------:R-:W-:Y:S01]  /*a000*/  LOP3.LUT R51, R31.reuse, 0x1c001c0, RZ, 0xc0, !PT ;  /* 0x01c001c01f337812 */ /* 0x040fe200078ec0ff */
[----:B------:R-:W-:Y:S01]  /*a010*/  HFMA2.MMA R16, R16, R12, R21 ;  /* 0x0000000c10107235 */ /* 0x000fe20000000015 */
[----:B------:R-:W-:Y:S01]  /*a020*/  LOP3.LUT R31, R31, 0x70007, RZ, 0xc0, !PT ;  /* 0x000700071f1f7812 */ /* 0x000fe200078ec0ff */
[-C--:B------:R-:W-:Y:S01]  /*a030*/  HFMA2 R49, R49, R2.reuse.H1_H1, -20, -20 ;  /* 0xcd00cd0031317431 */ /* 0x080fe20000060002 */
[----:B------:R-:W-:Y:S01]  /*a040*/  LOP3.LUT R45, R45, 0x64006400, RZ, 0xfc, !PT ;  /* 0x640064002d2d7812 */ /* 0x000fe200078efcff */
[-C--:B------:R-:W-:Y:S01]  /*a050*/  HFMA2.MMA R19, R38, R13.reuse, R19 ;  /* 0x0000000d26137235 */ /* 0x080fe20000000013 */
[----:B------:R-:W-:Y:S01]  /*a060*/  LOP3.LUT R26, R26, 0x40004, R37, 0xf8, !PT ;  /* 0x000400041a1a7812 */ /* 0x000fe200078ef825 */
[----:B------:R-:W-:Y:S01]  /*a070*/  HFMA2.MMA R16, R32, R13, R16 ;  /* 0x0000000d20107235 */ /* 0x000fe20000000010 */
[----:B------:R-:W-:Y:S01]  /*a080*/  LOP3.LUT R31, R31, 0x64006400, RZ, 0xfc, !PT ;  /* 0x640064001f1f7812 */ /* 0x000fe200078efcff */
[----:B------:R-:W-:Y:S01]  /*a090*/  HFMA2 R45, R45, R2.H1_H1, -20, -20 ;  /* 0xcd00cd002d2d7431 */ /* 0x000fe20000060002 */
[----:B------:R-:W-:Y:S01]  /*a0a0*/  LOP3.LUT R30, R30, 0x64006400, RZ, 0xfc, !PT ;  /* 0x640064001e1e7812 */ /* 0x000fe200078efcff */
[-C--:B------:R-:W-:Y:S01]  /*a0b0*/  HFMA2 R17, R11, R12.reuse, R22 ;  /* 0x0000000c0b117231 */ /* 0x080fe20000000016 */
[----:B------:R-:W-:Y:S01]  /*a0c0*/  LOP3.LUT R26, R26, 0x64006400, RZ, 0xfc, !PT ;  /* 0x640064001a1a7812 */ /* 0x000fe200078efcff */
[----:B------:R-:W-:Y:S01]  /*a0d0*/  HADD2 R31, R31, -1028, -1028 ;  /* 0xe404e4041f1f7430 */ /* 0x000fe20000000000 */
[----:B------:R-:W-:Y:S01]  /*a0e0*/  LOP3.LUT R47, R47, 0x64006400, RZ, 0xfc, !PT ;  /* 0x640064002f2f7812 */ /* 0x000fe200078efcff */
[-C--:B------:R-:W-:Y:S01]  /*a0f0*/  HFMA2.MMA R19, R49, R14.reuse, R19 ;  /* 0x0000000e31137235 */ /* 0x080fe20000000013 */
[----:B------:R-:W-:Y:S01]  /*a100*/  HADD2 R30, R30, -1028, -1028 ;  /* 0xe404e4041e1e7430 */ /* 0x000fe20000000000 */
[----:B------:R-:W-:Y:S01]  /*a110*/  LOP3.LUT R51, R51, 0x64006400, RZ, 0xfc, !PT ;  /* 0x6400640033337812 */ /* 0x000fe200078efcff */
[----:B------:R-:W-:Y:S01]  /*a120*/  HFMA2 R20, R31, R12, R20 ;  /* 0x0000000c1f147231 */ /* 0x000fe20000000014 */
[----:B------:R-:W-:Y:S01]  /*a130*/  LOP3.LUT R27, R27, 0x40004, R50, 0xf8, !PT ;  /* 0x000400041b1b7812 */ /* 0x000fe200078ef832 */
[----:B------:R-:W-:Y:S01]  /*a140*/  HFMA2.MMA R16, R45, R14, R16 ;  /* 0x0000000e2d107235 */ /* 0x000fe20000000010 */
[----:B------:R-:W-:Y:S01]  /*a150*/  LOP3.LUT R28, R28, 0x64006400, RZ, 0xfc, !PT ;  /* 0x640064001c1c7812 */ /* 0x000fe200078efcff */
[----:B------:R-:W-:Y:S01]  /*a160*/  HADD2 R9, R26, -1028, -1028 ;  /* 0xe404e4041a097430 */ /* 0x000fe20000000000 */
[----:B------:R-:W-:Y:S01]  /*a170*/  LOP3.LUT R27, R27, 0x64006400, RZ, 0xfc, !PT ;  /* 0x640064001b1b7812 */ /* 0x000fe200078efcff */
[----:B------:R-:W-:Y:S01]  /*a180*/  HFMA2 R47, R47, R2.H1_H1, -20, -20 ;  /* 0xcd00cd002f2f7431 */ /* 0x000fe20000060002 */
[----:B------:R-:W-:Y:S01]  /*a190*/  HFMA2.MMA R19, R30, R15, R19 ;  /* 0x0000000f1e137235 */ /* 0x000fe20000000013 */
[----:B------:R-:W-:-:S02]  /*a1a0*/  HFMA2 R17, R34, R13, R17 ;  /* 0x0000000d22117231 */ /* 0x000fc40000000011 */
[----:B------:R-:W-:Y:S01]  /*a1b0*/  HFMA2 R51, R51, R2.H1_H1, -20, -20 ;  /* 0xcd00cd0033337431 */ /* 0x000fe20000060002 */
[----:B------:R-:W-:Y:S01]  /*a1c0*/  HFMA2.MMA R16, R9, R15, R16 ;  /* 0x0000000f09107235 */ /* 0x000fe20000000010 */
[----:B------:R-:W-:Y:S01]  /*a1d0*/  HFMA2 R20, R48, R13, R20 ;  /* 0x0000000d30147231 */ /* 0x000fe20000000014 */
[----:B------:R-:W-:Y:S01]  /*a1e0*/  PRMT R2, R2, 0x5410, R3 ;  /* 0x0000541002027816 */ /* 0x000fe20000000003 */
[-C--:B------:R-:W-:Y:S02]  /*a1f0*/  HFMA2 R17, R47, R14.reuse, R17 ;  /* 0x0000000e2f117231 */ /* 0x080fe40000000011 */
[----:B------:R-:W-:Y:S02]  /*a200*/  HADD2 R28, R28, -1028, -1028 ;  /* 0xe404e4041c1c7430 */ /* 0x000fe40000000000 */
[----:B------:R-:W-:Y:S02]  /*a210*/  HFMA2 R20, R51, R14, R20 ;  /* 0x0000000e33147231 */ /* 0x000fe40000000014 */
[----:B------:R-:W-:-:S02]  /*a220*/  HADD2 R27, R27, -1028, -1028 ;  /* 0xe404e4041b1b7430 */ /* 0x000fc40000000000 */
[-C--:B------:R-:W-:Y:S02]  /*a230*/  HFMA2 R17, R28, R15.reuse, R17 ;  /* 0x0000000f1c117231 */ /* 0x080fe40000000011 */
        /* <DEDUP_REMOVED lines=9> */
.L_x_4518:
[----:B------:R-:W-:Y:S01]  /*a2d0*/  ISETP.LT.AND P2, PT, R29, R36, PT ;  /* 0x000000241d00720c */ /* 0x000fe20003f41270 */
[----:B------:R-:W-:-:S12]  /*a2e0*/  UIADD3 UR4, UR4, 0x40, URZ ;  /* 0x0000004004047890 */ /* 0x000fd8000fffe03f */
[----:B------:R-:W-:Y:S05]  /*a2f0*/  @!P0 BRA P2, `(.L_x_4519) ;  /* 0xffffec1000008947 */ /* 0x000fea000103ffff */
.L_x_4517:
[----:B------:R-:W-:-:S04]  /*a300*/  ISETP.GE.AND P0, PT, R29, R36, PT ;  /* 0x000000241d00720c */ /* 0x000fc80003f06270 */
[----:B------:R-:W-:-:S13]  /*a310*/  ISETP.GE.OR P0, PT, R29, c[0x0][0x1bc], P0 ;  /* 0x00006f001d007a0c */ /* 0x000fda0000706670 */
[----:B------:R-:W-:Y:S05]  /*a320*/  @P0 BRA `(.L_x_4520) ;  /* 0x00000a0000000947 */ /* 0x000fea0003800000 */
[----:B--2--5:R-:W-:-:S05]  /*a330*/  IMAD.MOV.U32 R17, RZ, RZ, c[0x0][0x18c] ;  /* 0x00006300ff117624 */ /* 0x024fca00078e00ff */
[----:B------:R-:W-:-:S04]  /*a340*/  SHF.R.S32.HI R16, RZ, 0x1f, R17 ;  /* 0x0000001fff107819 */ /* 0x000fc80000011411 */
[----:B------:R-:W-:Y:S02]  /*a350*/  SHF.L.U64.HI R16, R17, 0x2, R16 ;  /* 0x0000000211107819 */ /* 0x000fe40000010210 */
.L_x_4522:
[----:B------:R-:W-:-:S04]  /*a360*/  IADD3 R29, R29, 0x10, RZ ;  /* 0x000000101d1d7810 */ /* 0x000fc80007ffe0ff */
[C---:B------:R-:W-:Y:S02]  /*a370*/  ISETP.GE.AND P0, PT, R29.reuse, c[0x0][0x1bc], PT ;  /* 0x00006f001d007a0c */ /* 0x040fe40003f06270 */
[----:B------:R-:W-:Y:S01]  /*a380*/  ISETP.LT.AND P3, PT, R29, R36, PT ;  /* 0x000000241d00720c */ /* 0x000fe20003f61270 */
[----:B0-----:R-:W-:Y:S06]  /*a390*/  @!P1 BRA `(.L_x_4521) ;  /* 0x0000095000009947 */ /* 0x001fec0003800000 */
[----:B------:R-:W2:Y:S01]  /*a3a0*/  LDG.E.128.CONSTANT R8, [R24.64] ;  /* 0x0000000618087981 */ /* 0x000ea2000c1e9d00 */
[----:B------:R-:W-:Y:S01]  /*a3b0*/  IMAD.MOV.U32 R12, RZ, RZ, 0x2400 ;  /* 0x00002400ff0c7424 */ /* 0x000fe200078e00ff */
[----:B------:R-:W-:Y:S01]  /*a3c0*/  PRMT R4, R4, 0x5410, R5 ;  /* 0x0000541004047816 */ /* 0x000fe20000000005 */
[----:B------:R-:W-:Y:S02]  /*a3d0*/  IMAD.MOV.U32 R34, RZ, RZ, 0x3400 ;  /* 0x00003400ff227424 */ /* 0x000fe400078e00ff */
[----:B------:R-:W-:Y:S01]  /*a3e0*/  IMAD.MOV.U32 R45, RZ, RZ, 0x2c00 ;  /* 0x00002c00ff2d7424 */ /* 0x000fe200078e00ff */
[----:B------:R-:W-:Y:S02]  /*a3f0*/  PRMT R2, R2, 0x5410, R12 ;  /* 0x0000541002027816 */ /* 0x000fe4000000000c */
[----:B--2---:R-:W-:-:S02]  /*a400*/  LOP3.LUT R12, R8, 0xc000c, RZ, 0xc0, !PT ;  /* 0x000c000c080c7812 */ /* 0x004fc400078ec0ff */
[C---:B------:R-:W-:Y:S02]  /*a410*/  LOP3.LUT R39, R8.reuse, 0x300030, RZ, 0xc0, !PT ;  /* 0x0030003008277812 */ /* 0x040fe400078ec0ff */
[C---:B------:R-:W-:Y:S02]  /*a420*/  LOP3.LUT R13, R8.reuse, 0x30003, RZ, 0xc0, !PT ;  /* 0x00030003080d7812 */ /* 0x040fe400078ec0ff */
[----:B------:R-:W-:Y:S02]  /*a430*/  LOP3.LUT R18, R8, 0xc000c0, RZ, 0xc0, !PT ;  /* 0x00c000c008127812 */ /* 0x000fe400078ec0ff */
[----:B------:R-:W-:Y:S02]  /*a440*/  SHF.R.U32.HI R19, RZ, 0x8, R8 ;  /* 0x00000008ff137819 */ /* 0x000fe40000011608 */
[C---:B------:R-:W-:Y:S02]  /*a450*/  LOP3.LUT R14, R9.reuse, 0xc000c, RZ, 0xc0, !PT ;  /* 0x000c000c090e7812 */ /* 0x040fe400078ec0ff */
[----:B------:R-:W-:-:S02]  /*a460*/  LOP3.LUT R15, R9, 0x30003, RZ, 0xc0, !PT ;  /* 0x00030003090f7812 */ /* 0x000fc400078ec0ff */
[C---:B------:R-:W-:Y:S02]  /*a470*/  LOP3.LUT R33, R9.reuse, 0x300030, RZ, 0xc0, !PT ;  /* 0x0030003009217812 */ /* 0x040fe400078ec0ff */
[----:B------:R-:W-:Y:S02]  /*a480*/  LOP3.LUT R20, R9, 0xc000c0, RZ, 0xc0, !PT ;  /* 0x00c000c009147812 */ /* 0x000fe400078ec0ff */
[----:B------:R-:W-:Y:S02]  /*a490*/  SHF.R.U32.HI R23, RZ, 0x8, R9 ;  /* 0x00000008ff177819 */ /* 0x000fe40000011609 */
[C---:B------:R-:W-:Y:S02]  /*a4a0*/  LOP3.LUT R28, R10.reuse, 0xc000c, RZ, 0xc0, !PT ;  /* 0x000c000c0a1c7812 */ /* 0x040fe400078ec0ff */
[C---:B------:R-:W-:Y:S02]  /*a4b0*/  LOP3.LUT R37, R10.reuse, 0x300030, RZ, 0xc0, !PT ;  /* 0x003000300a257812 */ /* 0x040fe400078ec0ff */
[----:B------:R-:W-:-:S02]  /*a4c0*/  LOP3.LUT R22, R10, 0xc000c0, RZ, 0xc0, !PT ;  /* 0x00c000c00a167812 */ /* 0x000fc400078ec0ff */
[----:B------:R-:W-:Y:S02]  /*a4d0*/  SHF.R.U32.HI R21, RZ, 0x8, R10 ;  /* 0x00000008ff157819 */ /* 0x000fe4000001160a */
[----:B------:R-:W-:Y:S02]  /*a4e0*/  LOP3.LUT R42, R10, 0x30003, RZ, 0xc0, !PT ;  /* 0x000300030a2a7812 */ /* 0x000fe400078ec0ff */
[C---:B0-----:R-:W-:Y:S02]  /*a4f0*/  LOP3.LUT R30, R11.reuse, 0xc000c, RZ, 0xc0, !PT ;  /* 0x000c000c0b1e7812 */ /* 0x041fe400078ec0ff */
[C---:B------:R-:W-:Y:S02]  /*a500*/  LOP3.LUT R31, R11.reuse, 0x300030, RZ, 0xc0, !PT ;  /* 0x003000300b1f7812 */ /* 0x040fe400078ec0ff */
[----:B------:R-:W-:Y:S02]  /*a510*/  LOP3.LUT R26, R11, 0xc000c0, RZ, 0xc0, !PT ;  /* 0x00c000c00b1a7812 */ /* 0x000fe400078ec0ff */
[----:B------:R-:W-:-:S02]  /*a520*/  SHF.R.U32.HI R27, RZ, 0x8, R11 ;  /* 0x00000008ff1b7819 */ /* 0x000fc4000001160b */
[----:B------:R-:W-:Y:S02]  /*a530*/  LOP3.LUT R35, R11, 0x30003, RZ, 0xc0, !PT ;  /* 0x000300030b237812 */ /* 0x000fe400078ec0ff */
[----:B------:R-:W0:Y:S01]  /*a540*/  LDS.128 R8, [UR4] ;  /* 0x00000004ff087984 */ /* 0x000e220008000c00 */
        /* <DEDUP_REMOVED lines=43> */
[-C--:B------:R-:W-:Y:S01]  /*a800*/  HFMA2 R43, R46, R45.reuse.H0_H0, -66, -66 ;  /* 0xd420d4202e2b7431 */ /* 0x080fe2000004002d */
[----:B------:R-:W-:Y:S01]  /*a810*/  LOP3.LUT R53, R22, 0x64006400, RZ, 0xfc, !PT ;  /* 0x6400640016357812 */ /* 0x000fe200078efcff */
[----:B------:R-:W-:Y:S01]  /*a820*/  HFMA2 R45, R47, R45.H0_H0, -66, -66 ;  /* 0xd420d4202f2d7431 */ /* 0x000fe2000004002d */
[----:B0-----:R-:W-:Y:S01]  /*a830*/  HFMA2.MMA R13, R13, R8, RZ ;  /* 0x000000080d0d7235 */ /* 0x001fe200000000ff */
[----:B------:R-:W-:Y:S01]  /*a840*/  HADD2 R47, R42, -1026, -1026 ;  /* 0xe402e4022a2f7430 */ /* 0x000fe20000000000 */
[C---:B------:R-:W-:Y:S01]  /*a850*/  LOP3.LUT R22, R23.reuse, 0xc000c0, RZ, 0xc0, !PT ;  /* 0x00c000c017167812 */ /* 0x040fe200078ec0ff */
[----:B------:R-:W-:Y:S01]  /*a860*/  HADD2 R15, R15, -1026, -1026 ;  /* 0xe402e4020f0f7430 */ /* 0x000fe20000000000 */
[----:B------:R-:W-:Y:S01]  /*a870*/  LOP3.LUT R23, R23, 0x30003, RZ, 0xc0, !PT ;  /* 0x0003000317177812 */ /* 0x000fe200078ec0ff */
[-C--:B------:R-:W-:Y:S01]  /*a880*/  HFMA2 R44, R49, R8.reuse, RZ.H0_H0 ;  /* 0x00000008312c7231 */ /* 0x080fe200000400ff */
[----:B------:R-:W-:Y:S01]  /*a890*/  HFMA2.MMA R40, R40, R9, R13 ;  /* 0x0000000928287235 */ /* 0x000fe2000000000d */
[----:B------:R-:W-:Y:S01]  /*a8a0*/  HFMA2 R15, R15, R8, RZ.H0_H0 ;  /* 0x000000080f0f7231 */ /* 0x000fe200000400ff */
[----:B------:R-:W-:Y:S01]  /*a8b0*/  HFMA2.MMA R42, R47, R8, RZ ;  /* 0x000000082f2a7235 */ /* 0x000fe200000000ff */
[----:B------:R-:W-:Y:S01]  /*a8c0*/  HFMA2 R34, R51, R34.H0_H0, -258, -258 ;  /* 0xdc08dc0833227431 */ /* 0x000fe20000040022 */
[----:B------:R-:W-:Y:S01]  /*a8d0*/  LOP3.LUT R49, R18, 0x64006400, RZ, 0xfc, !PT ;  /* 0x6400640012317812 */ /* 0x000fe200078efcff */
[-C--:B------:R-:W-:Y:S01]  /*a8e0*/  HFMA2 R38, R38, R9.reuse, R15 ;  /* 0x0000000926267231 */ /* 0x080fe2000000000f */
[----:B------:R-:W-:Y:S01]  /*a8f0*/  LOP3.LUT R51, R20, 0x64006400, RZ, 0xfc, !PT ;  /* 0x6400640014337812 */ /* 0x000fe200078efcff */
[----:B------:R-:W-:Y:S01]  /*a900*/  HFMA2.MMA R40, R31, R10, R40 ;  /* 0x0000000a1f287235 */ /* 0x000fe20000000028 */
[C---:B------:R-:W-:Y:S01]  /*a910*/  LOP3.LUT R20, R19.reuse, 0xc000c0, RZ, 0xc0, !PT ;  /* 0x00c000c013147812 */ /* 0x040fe200078ec0ff */
[----:B------:R-:W-:Y:S01]  /*a920*/  HFMA2.MMA R8, R14, R9, R42 ;  /* 0x000000090e087235 */ /* 0x000fe2000000002a */
[----:B------:R-:W-:Y:S01]  /*a930*/  HFMA2 R9, R12, R9, R44 ;  /* 0x000000090c097231 */ /* 0x000fe2000000002c */
[----:B------:R-:W-:Y:S01]  /*a940*/  LOP3.LUT R19, R19, 0x30003, RZ, 0xc0, !PT ;  /* 0x0003000313137812 */ /* 0x000fe200078ec0ff */
[----:B------:R-:W0:Y:S01]  /*a950*/  LDS.128 R12, [UR4+0x10] ;  /* 0x00001004ff0c7984 */ /* 0x000e220008000c00 */
[----:B------:R-:W-:Y:S01]  /*a960*/  LOP3.LUT R47, R26, 0x64006400, RZ, 0xfc, !PT ;  /* 0x640064001a2f7812 */ /* 0x000fe200078efcff */
[-C--:B------:R-:W-:Y:S01]  /*a970*/  HFMA2 R44, R49, R2.reuse.H1_H1, -18, -18 ;  /* 0xcc80cc80312c7431 */ /* 0x080fe20000060002 */
[C---:B------:R-:W-:Y:S01]  /*a980*/  LOP3.LUT R26, R21.reuse, 0xc000c0, RZ, 0xc0, !PT ;  /* 0x00c000c0151a7812 */ /* 0x040fe200078ec0ff */
[-C--:B------:R-:W-:Y:S01]  /*a990*/  HFMA2 R48, R53, R2.reuse.H1_H1, -18, -18 ;  /* 0xcc80cc8035307431 */ /* 0x080fe20000060002 */
[----:B------:R-:W-:Y:S01]  /*a9a0*/  LOP3.LUT R21, R21, 0x30003, RZ, 0xc0, !PT ;  /* 0x0003000315157812 */ /* 0x000fe200078ec0ff */
[----:B------:R-:W-:Y:S01]  /*a9b0*/  HFMA2.MMA R8, R35, R10, R8 ;  /* 0x0000000a23087235 */ /* 0x000fe20000000008 */
[----:B------:R-:W-:Y:S01]  /*a9c0*/  LOP3.LUT R19, R19, 0x64006400, RZ, 0xfc, !PT ;  /* 0x6400640013137812 */ /* 0x000fe200078efcff */
[-C--:B------:R-:W-:Y:S01]  /*a9d0*/  HFMA2.MMA R44, R44, R11.reuse, R40 ;  /* 0x0000000b2c2c7235 */ /* 0x080fe20000000028 */
[----:B------:R-:W-:Y:S01]  /*a9e0*/  LOP3.LUT R21, R21, 0x64006400, RZ, 0xfc, !PT ;  /* 0x6400640015157812 */ /* 0x000fe200078efcff */
[-C--:B------:R-:W-:Y:S01]  /*a9f0*/  HFMA2 R46, R51, R2.reuse.H1_H1, -18, -18 ;  /* 0xcc80cc80332e7431 */ /* 0x080fe20000060002 */
[C---:B------:R-:W-:Y:S01]  /*aa00*/  LOP3.LUT R18, R27.reuse, 0xc000c0, RZ, 0xc0, !PT ;  /* 0x00c000c01b127812 */ /* 0x040fe200078ec0ff */
[----:B------:R-:W-:Y:S01]  /*aa10*/  HADD2 R19, R19, -1026, -1026 ;  /* 0xe402e40213137430 */ /* 0x000fe20000000000 */
[----:B------:R-:W-:Y:S01]  /*aa20*/  LOP3.LUT R27, R27, 0x30003, RZ, 0xc0, !PT ;  /* 0x000300031b1b7812 */ /* 0x000fe200078ec0ff */
[----:B------:R-:W-:Y:S01]  /*aa30*/  HFMA2.MMA R48, R48, R11, R8 ;  /* 0x0000000b30307235 */ /* 0x000fe20000000008 */
[----:B------:R-:W-:Y:S01]  /*aa40*/  HADD2 R21, R21, -1026, -1026 ;  /* 0xe402e40215157430 */ /* 0x000fe20000000000 */
[----:B------:R-:W-:Y:S01]  /*aa50*/  LOP3.LUT R42, R18, 0x64006400, RZ, 0xfc, !PT ;  /* 0x64006400122a7812 */ /* 0x000fe200078efcff */
[----:B------:R-:W-:Y:S01]  /*aa60*/  HFMA2 R18, R47, R2.H1_H1, -18, -18 ;  /* 0xcc80cc802f127431 */ /* 0x000fe20000060002 */
[----:B------:R-:W-:Y:S01]  /*aa70*/  LOP3.LUT R23, R23, 0x64006400, RZ, 0xfc, !PT ;  /* 0x6400640017177812 */ /* 0x000fe200078efcff */
[-C--:B------:R-:W-:Y:S01]  /*aa80*/  HFMA2 R38, R33, R10.reuse, R38 ;  /* 0x0000000a21267231 */ /* 0x080fe20000000026 */
[----:B------:R-:W-:Y:S01]  /*aa90*/  LOP3.LUT R27, R27, 0x64006400, RZ, 0xfc, !PT ;  /* 0x640064001b1b7812 */ /* 0x000fe200078efcff */
[----:B------:R-:W-:Y:S01]  /*aaa0*/  HFMA2 R9, R37, R10, R9 ;  /* 0x0000000a25097231 */ /* 0x000fe20000000009 */
[----:B------:R-:W-:Y:S01]  /*aab0*/  LOP3.LUT R49, R20, 0x64006400, RZ, 0xfc, !PT ;  /* 0x6400640014317812 */ /* 0x000fe200078efcff */
[-C--:B------:R-:W-:Y:S01]  /*aac0*/  HFMA2 R46, R46, R11.reuse, R38 ;  /* 0x0000000b2e2e7231 */ /* 0x080fe20000000026 */
[----:B------:R-:W-:Y:S01]  /*aad0*/  LOP3.LUT R53, R26, 0x64006400, RZ, 0xfc, !PT ;  /* 0x640064001a357812 */ /* 0x000fe200078efcff */
[----:B------:R-:W-:Y:S01]  /*aae0*/  HFMA2 R9, R18, R11, R9 ;  /* 0x0000000b12097231 */ /* 0x000fe20000000009 */
[----:B------:R-:W-:Y:S01]  /*aaf0*/  LOP3.LUT R51, R22, 0x64006400, RZ, 0xfc, !PT ;  /* 0x6400640016337812 */ /* 0x000fe200078efcff */
[----:B------:R-:W-:-:S02]  /*ab00*/  HADD2 R23, R23, -1026, -1026 ;  /* 0xe402e40217177430 */ /* 0x000fc40000000000 */
[----:B------:R-:W-:Y:S02]  /*ab10*/  HADD2 R8, R27, -1026, -1026 ;  /* 0xe402e4021b087430 */ /* 0x000fe40000000000 */
[-C--:B------:R-:W-:Y:S02]  /*ab20*/  HFMA2 R26, R49, R2.reuse.H1_H1, -18, -18 ;  /* 0xcc80cc80311a7431 */ /* 0x080fe40000060002 */
[-C--:B------:R-:W-:Y:S02]  /*ab30*/  HFMA2 R20, R53, R2.reuse.H1_H1, -18, -18 ;  /* 0xcc80cc8035147431 */ /* 0x080fe40000060002 */
[-C--:B------:R-:W-:Y:S02]  /*ab40*/  HFMA2 R22, R51, R2.reuse.H1_H1, -18, -18 ;  /* 0xcc80cc8033167431 */ /* 0x080fe40000060002 */
[----:B------:R-:W-:Y:S01]  /*ab50*/  HFMA2 R42, R42, R2.H1_H1, -18, -18 ;  /* 0xcc80cc802a2a7431 */ /* 0x000fe20000060002 */
[----:B------:R-:W-:Y:S01]  /*ab60*/  PRMT R2, R2, 0x5410, R3 ;  /* 0x0000541002027816 */ /* 0x000fe20000000003 */
        /* <DEDUP_REMOVED lines=24> */
.L_x_4521:
[----:B------:R-:W-:Y:S01]  /*acf0*/  LEA R24, P2, R17, R24, 0x2 ;  /* 0x0000001811187211 */ /* 0x000fe200078410ff */
[----:B------:R-:W-:-:S04]  /*ad00*/  UIADD3 UR4, UR4, 0x20, URZ ;  /* 0x0000002004047890 */ /* 0x000fc8000fffe03f */
[----:B------:R-:W-:Y:S01]  /*ad10*/  IMAD.X R25, R25, 0x1, R16, P2 ;  /* 0x0000000119197824 */ /* 0x000fe200010e0610 */
[----:B------:R-:W-:Y:S05]  /*ad20*/  @!P0 BRA P3, `(.L_x_4522) ;  /* 0xfffff63000008947 */ /* 0x000fea000183ffff */
.L_x_4520:
[----:B------:R-:W-:Y:S05]  /*ad30*/  @!P1 EXIT ;  /* 0x000000000000994d */ /* 0x000fea0003800000 */
[----:B------:R-:W1:Y:S01]  /*ad40*/  S2R R2, SR_CTAID.X ;  /* 0x0000000000027919 */ /* 0x000e620000002500 */
[----:B------:R-:W-:-:S03]  /*ad50*/  HMUL2 R7, R7, R0.H0_H0 ;  /* 0x2000000007077232 */ /* 0x000fc60000000000 */
[----:B------:R-:W1:Y:S04]  /*ad60*/  S2R R3, SR_TID.X ;  /* 0x0000000000037919 */ /* 0x000e680000002100 */
[----:B------:R-:W3:Y:S01]  /*ad70*/  S2R R5, SR_CTAID.Y ;  /* 0x0000000000057919 */ /* 0x000ee20000002600 */
[----:B-1----:R-:W-:Y:S02]  /*ad80*/  IMAD R2, R2, 0x20, R3 ;  /* 0x0000002002027824 */ /* 0x002fe400078e0203 */
[----:B------:R-:W-:Y:S02]  /*ad90*/  IMAD.MOV.U32 R3, RZ, RZ, 0x2 ;  /* 0x00000002ff037424 */ /* 0x000fe400078e00ff */
[----:B------:R-:W-:-:S04]  /*ada0*/  IMAD.SHL.U32 R2, R2, 0x4, RZ ;  /* 0x0000000402027824 */ /* 0x000fc800078e00ff */
[----:B---3--:R-:W-:-:S04]  /*adb0*/  IMAD R2, R5, c[0x0][0x18c], R2 ;  /* 0x0000630005027a24 */ /* 0x008fc800078e0202 */
[----:B------:R-:W-:-:S05]  /*adc0*/  IMAD.WIDE R2, R3, R2, c[0x0][0x180] ;  /* 0x0000600003027625 */ /* 0x000fca00078e0202 */
[----:B------:R-:W3:Y:S01]  /*add0*/  ATOM.E.ADD.F16x2.RN.STRONG.GPU P0, RZ, [R2.64], R7 ;  /* 0x0000000702ff798a */ /* 0x000ee2000810e9c6 */
[----:B------:R-:W-:Y:S01]  /*ade0*/  BSSY B0, `(.L_x_4523) ;  /* 0x000000f000007945 */ /* 0x000fe20003800000 */
[----:B-----5:R-:W-:Y:S01]  /*adf0*/  HMUL2 R9, R6, R0.H0_H0 ;  /* 0x2000000006097232 */ /* 0x020fe20000000000 */
[----:B---3--:R-:W-:Y:S05]  /*ae00*/  @P0 BRA `(.L_x_4524) ;  /* 0x000000c000000947 */ /* 0x008fea0003800000 */
[----:B------:R-:W1:Y:S02]  /*ae10*/  QSPC.E.S P0, RZ, [R2] ;  /* 0x0000000002ff73aa */ /* 0x000e640000000500 */
[----:B-1----:R-:W-:Y:S05]  /*ae20*/  @!P0 BRA `(.L_x_4525) ;  /* 0x0000007000008947 */ /* 0x002fea0003800000 */
[----:B------:R-:W-:-:S05]  /*ae30*/  LOP3.LUT R0, R2, 0xffffff, RZ, 0xc0, !PT ;  /* 0x00ffffff02007812 */ /* 0x000fca00078ec0ff */
.L_x_4526:
[----:B------:R-:W1:Y:S02]  /*ae40*/  LDS R4, [R0] ;  /* 0x0000000000047984 */ /* 0x000e640000000800 */
[----:B-1----:R-:W-:-:S06]  /*ae50*/  HADD2 R5, R4, R7 ;  /* 0x0000000704057230 */ /* 0x002fcc0000000000 */
[----:B------:R-:W1:Y:S02]  /*ae60*/  ATOMS.CAST.SPIN R5, [R0], R4, R5 ;  /* 0x000000040005738d */ /* 0x000e640001800005 */
[----:B-1----:R-:W-:-:S13]  /*ae70*/  ISETP.EQ.U32.AND P0, PT, R5, 0x1, PT ;  /* 0x000000010500780c */ /* 0x002fda0003f02070 */
[----:B------:R-:W-:Y:S05]  /*ae80*/  @!P0 BRA `(.L_x_4526) ;  /* 0xffffffb000008947 */ /* 0x000fea000383ffff */
[----:B------:R-:W-:Y:S05]  /*ae90*/  BRA `(.L_x_4524) ;  /* 0x0000003000007947 */ /* 0x000fea0003800000 */
.L_x_4525:
[----:B------:R-:W3:Y:S02]  /*aea0*/  LD.E R0, [R2.64] ;  /* 0x0000000602007980 */ /* 0x000ee4000c101900 */
[----:B---3--:R-:W-:-:S05]  /*aeb0*/  IMAD.IADD R5, R7, 0x1, R0 ;  /* 0x0000000107057824 */ /* 0x008fca00078e0200 */
[----:B------:R1:W-:Y:S02]  /*aec0*/  ST.E [R2.64], R5 ;  /* 0x0000000502007985 */ /* 0x0003e4000c101906 */
.L_x_4524:
[----:B------:R-:W-:Y:S05]  /*aed0*/  BSYNC B0 ;  /* 0x0000000000007941 */ /* 0x000fea0003800000 */
.L_x_4523:
[----:B------:R-:W3:Y:S02]  /*aee0*/  ATOM.E.ADD.F16x2.RN.STRONG.GPU P0, RZ, [R2.64+0x4], R9 ;  /* 0x0000040902ff798a */ /* 0x000ee4000810e9c6 */
[----:B---3--:R-:W-:Y:S05]  /*aef0*/  @P0 EXIT ;  /* 0x000000000000094d */ /* 0x008fea0003800000 */
[----:B------:R-:W3:Y:S02]  /*af00*/  QSPC.E.S P0, RZ, [R2+0x4] ;  /* 0x0000040002ff73aa */ /* 0x000ee40000000500 */
[----:B---3--:R-:W-:Y:S05]  /*af10*/  @!P0 BRA `(.L_x_4527) ;  /* 0x0000008000008947 */ /* 0x008fea0003800000 */
[----:B-1----:R-:W-:-:S04]  /*af20*/  IADD3 R2, R2, 0x4, RZ ;  /* 0x0000000402027810 */ /* 0x002fc80007ffe0ff */
[----:B------:R-:W-:-:S05]  /*af30*/  LOP3.LUT R2, R2, 0xffffff, RZ, 0xc0, !PT ;  /* 0x00ffffff02027812 */ /* 0x000fca00078ec0ff */
.L_x_4528:
[----:B------:R-:W1:Y:S02]  /*af40*/  LDS R4, [R2] ;  /* 0x0000000002047984 */ /* 0x000e640000000800 */
[----:B-1----:R-:W-:-:S10]  /*af50*/  HFMA2.MMA R5, R4, 1, 1, R9 ;  /* 0x3c003c0004057835 */ /* 0x002fd40000000009 */
[----:B------:R-:W1:Y:S02]  /*af60*/  ATOMS.CAST.SPIN R5, [R2], R4, R5 ;  /* 0x000000040205738d */ /* 0x000e640001800005 */
[----:B-1----:R-:W-:-:S13]  /*af70*/  ISETP.EQ.U32.AND P0, PT, R5, 0x1, PT ;  /* 0x000000010500780c */ /* 0x002fda0003f02070 */
[----:B------:R-:W-:Y:S05]  /*af80*/  @!P0 BRA `(.L_x_4528) ;  /* 0xffffffb000008947 */ /* 0x000fea000383ffff */
[----:B------:R-:W-:Y:S05]  /*af90*/  EXIT ;  /* 0x000000000000794d */ /* 0x000fea0003800000 */
.L_x_4527:
[----:B------:R-:W3:Y:S02]  /*afa0*/  LD.E R0, [R2.64+0x4] ;  /* 0x0000040602007980 */ /* 0x000ee4000c101900 */
[----:B-1-3--:R-:W-:-:S05]  /*afb0*/  IMAD.IADD R5, R9, 0x1, R0 ;  /* 0x0000000109057824 */ /* 0x00afca00078e0200 */
[----:B------:R-:W-:Y:S01]  /*afc0*/  ST.E [R2.64+0x4], R5 ;  /* 0x0000040502007985 */ /* 0x000fe2000c101906 */
[----:B------:R-:W-:Y:S05]  /*afd0*/  EXIT ;  /* 0x000000000000794d */ /* 0x000fea0003800000 */
.L_x_4529:
        /* <DEDUP_REMOVED lines=10> */
.L_x_4821:


//--------------------- .text._Z23gemm_half_q_half_kernelILi1ELi160ELb1ELb1ELi32EEvPK6__halfPKjS4_S2_PS0_iiiiPKtS7_iiiiiibS2_i --------------------------
	.section	.text._Z23gemm_half_q_half_kernelILi1ELi160ELb1ELb1ELi32EEvPK6__halfPKjS4_S2_PS0_iiiiPKtS7_iiiiiibS2_i,"ax",@progbits
	.sectioninfo	@"SHI_REGISTERS=40"
	.align	128
        .global         _Z23gemm_half_q_half_kernelILi1ELi160ELb1ELb1ELi32EEvPK6__halfPKjS4_S2_PS0_iiiiPKtS7_iiiiiibS2_i
        .type           _Z23gemm_half_q_half_kernelILi1ELi160ELb1ELb1ELi32EEvPK6__halfPKjS4_S2_PS0_iiiiPKtS7_iiiiiibS2_i,@function
        .size           _Z23gemm_half_q_half_kernelILi1ELi160ELb1ELb1ELi32EEvPK6__halfPKjS4_S2_PS0_iiiiPKtS7_iiiiiibS2_i,(.L_x_4822 - _Z23gemm_half_q_half_kernelILi1ELi160ELb1ELb1ELi32EEvPK6__halfPKjS4_S2_PS0_iiiiPKtS7_iiiiiibS2_i)
        .other          _Z23gemm_half_q_half_kernelILi1ELi160ELb1ELb1ELi32EEvPK6__halfPKjS4_S2_PS0_iiiiPKtS7_iiiiiibS2_i,@"STO_CUDA_ENTRY STV_DEFAULT"
_Z23gemm_half_q_half_kernelILi1ELi160ELb1ELb1ELi32EEvPK6__halfPKjS4_S2_PS0_iiiiPKtS7_iiiiiibS2_i:
.text._Z23gemm_half_q_half_kernelILi1ELi160ELb1ELb1ELi32EEvPK6__halfPKjS4_S2_PS0_iiiiPKtS7_iiiiiibS2_i:
[----:B------:R-:W-:Y:S02]  /*0000*/  IMAD.MOV.U32 R1, RZ, RZ, c[0x0][0x28] ;  /* 0x00000a00ff017624 */ /* 0x000fe400078e00ff */
[----:B------:R-:W0:Y:S01]  /*0010*/  S2R R3, SR_CTAID.Y ;  /* 0x0000000000037919 */ /* 0x000e220000002600 */
[----:B------:R-:W-:Y:S01]  /*0020*/  PRMT R27, RZ, 0x7610, R27 ;  /* 0x00007610ff1b7816 */ /* 0x000fe2000000001b */
[----:B------:R-:W-:Y:S01]  /*0030*/  ULDC.64 UR6, c[0x0][0x118] ;  /* 0x0000460000067ab9 */ /* 0x000fe20000000a00 */
        /* <DEDUP_REMOVED lines=40> */
.L_x_4531:
[----:B------:R-:W-:Y:S05]  /*02c0*/  BSYNC B0 ;  /* 0x0000000000007941 */ /* 0x000fea0003800000 */
.L_x_4530:
[----:B------:R-:W-:Y:S05]  /*02d0*/  @P2 EXIT ;  /* 0x000000000000294d */ /* 0x000fea0003800000 */
[C---:B------:R-:W-:Y:S01]  /*02e0*/  ISETP.GT.AND P5, PT, R28.reuse, c[0x0][0x1a8], PT ;  /* 0x00006a001c007a0c */ /* 0x040fe20003fa4270 */
[----:B------:R-:W1:Y:S01]  /*02f0*/  LDC.S8 R15, c[0x0][0x1c0] ;  /* 0x00007000ff0f7b82 */ /* 0x000e620000000200 */
[C---:B------:R-:W-:Y:S02]  /*0300*/  ISETP.GT.AND P4, PT, R28.reuse, c[0x0][0x1b0], PT ;  /* 0x00006c001c007a0c */ /* 0x040fe40003f84270 */
[C---:B------:R-:W-:Y:S02]  /*0310*/  ISETP.GT.AND P3, PT, R28.reuse, c[0x0][0x1b8], PT ;  /* 0x00006e001c007a0c */ /* 0x040fe40003f64270 */
[----:B------:R-:W-:-:S02]  /*0320*/  IMNMX R6, R28, c[0x0][0x1a8], PT ;  /* 0x00006a001c067a17 */ /* 0x000fc40003800200 */
[C---:B------:R-:W-:Y:S02]  /*0330*/  ISETP.GT.AND P6, PT, R28.reuse, c[0x0][0x1ac], PT ;  /* 0x00006b001c007a0c */ /* 0x040fe40003fc4270 */
[----:B------:R-:W-:Y:S02]  /*0340*/  SHF.R.S32.HI R7, RZ, 0x1f, R6 ;  /* 0x0000001fff077819 */ /* 0x000fe40000011406 */
[C---:B------:R-:W-:Y:S02]  /*0350*/  ISETP.GT.AND P2, PT, R28.reuse, c[0x0][0x1b4], PT ;  /* 0x00006d001c007a0c */ /* 0x040fe40003f44270 */
[----:B0-----:R-:W-:Y:S02]  /*0360*/  @P5 IMNMX R2, R28, c[0x0][0x1ac], PT ;  /* 0x00006b001c025a17 */ /* 0x001fe40003800200 */
[----:B------:R-:W-:Y:S02]  /*0370*/  LEA.HI R14, R7, R6, RZ, 0x5 ;  /* 0x00000006070e7211 */ /* 0x000fe400078f28ff */
[----:B------:R-:W-:-:S02]  /*0380*/  @P5 IADD3 R2, R2, -c[0x0][0x1a8], RZ ;  /* 0x80006a0002025a10 */ /* 0x000fc40007ffe0ff */
[C---:B------:R-:W-:Y:S02]  /*0390*/  @P3 IMNMX R9, R28.reuse, c[0x0][0x1bc], PT ;  /* 0x00006f001c093a17 */ /* 0x040fe40003800200 */
[----:B------:R-:W-:Y:S02]  /*03a0*/  @P5 SHF.R.S32.HI R5, RZ, 0x1f, R2 ;  /* 0x0000001fff055819 */ /* 0x000fe40000011402 */
[----:B------:R-:W-:Y:S02]  /*03b0*/  @P3 IADD3 R12, R9, -c[0x0][0x1b8], RZ ;  /* 0x80006e00090c3a10 */ /* 0x000fe40007ffe0ff */
[----:B------:R-:W-:Y:S02]  /*03c0*/  @P5 LEA.HI R6, R5, R2, RZ, 0x5 ;  /* 0x0000000205065211 */ /* 0x000fe400078f28ff */
[C---:B------:R-:W-:Y:S02]  /*03d0*/  @P4 IMNMX R5, R28.reuse, c[0x0][0x1b4], PT ;  /* 0x00006d001c054a17 */ /* 0x040fe40003800200 */
[----:B------:R-:W-:-:S02]  /*03e0*/  @P6 IMNMX R2, R28, c[0x0][0x1b0], PT ;  /* 0x00006c001c026a17 */ /* 0x000fc40003800200 */
[----:B------:R-:W-:Y:S02]  /*03f0*/  @P4 IADD3 R8, R5, -c[0x0][0x1b0], RZ ;  /* 0x80006c0005084a10 */ /* 0x000fe40007ffe0ff */
[----:B------:R-:W-:Y:S02]  /*0400*/  @P2 IMNMX R7, R28, c[0x0][0x1b8], PT ;  /* 0x00006e001c072a17 */ /* 0x000fe40003800200 */
[----:B------:R-:W-:Y:S02]  /*0410*/  @P4 SHF.R.S32.HI R9, RZ, 0x1f, R8 ;  /* 0x0000001fff094819 */ /* 0x000fe40000011408 */
[----:B------:R-:W-:Y:S02]  /*0420*/  @P6 IADD3 R2, R2, -c[0x0][0x1ac], RZ ;  /* 0x80006b0002026a10 */ /* 0x000fe40007ffe0ff */
[----:B------:R-:W-:Y:S01]  /*0430*/  @P4 LEA.HI R8, R9, R8, RZ, 0x5 ;  /* 0x0000000809084211 */ /* 0x000fe200078f28ff */
[----:B-1----:R-:W-:Y:S01]  /*0440*/  IMAD.MOV.U32 R9, RZ, RZ, R15 ;  /* 0x000000ffff097224 */ /* 0x002fe200078e000f */
[----:B------:R-:W-:-:S02]  /*0450*/  @P2 IADD3 R10, R7, -c[0x0][0x1b4], RZ ;  /* 0x80006d00070a2a10 */ /* 0x000fc40007ffe0ff */
[----:B------:R-:W-:Y:S02]  /*0460*/  @P6 SHF.R.S32.HI R5, RZ, 0x1f, R2 ;  /* 0x0000001fff056819 */ /* 0x000fe40000011402 */
[----:B------:R-:W-:Y:S01]  /*0470*/  ISETP.NE.AND P1, PT, R9, RZ, PT ;  /* 0x000000ff0900720c */ /* 0x000fe20003f25270 */
[----:B------:R-:W-:Y:S01]  /*0480*/  IMAD.MOV.U32 R9, RZ, RZ, RZ ;  /* 0x000000ffff097224 */ /* 0x000fe200078e00ff */
[----:B------:R-:W-:Y:S02]  /*0490*/  @P2 SHF.R.S32.HI R11, RZ, 0x1f, R10 ;  /* 0x0000001fff0b2819 */ /* 0x000fe4000001140a */
[----:B------:R-:W-:Y:S02]  /*04a0*/  @P3 SHF.R.S32.HI R13, RZ, 0x1f, R12 ;  /* 0x0000001fff0d3819 */ /* 0x000fe4000001140c */
[----:B------:R-:W-:Y:S01]  /*04b0*/  @P6 LEA.HI R7, R5, R2, RZ, 0x5 ;  /* 0x0000000205076211 */ /* 0x000fe200078f28ff */
[----:B------:R-:W-:Y:S01]  /*04c0*/  IMAD.MOV.U32 R5, RZ, RZ, RZ ;  /* 0x000000ffff057224 */ /* 0x000fe200078e00ff */
[----:B------:R-:W-:Y:S01]  /*04d0*/  @P5 SHF.R.S32.HI R6, RZ, 0x5, R6 ;  /* 0x00000005ff065819 */ /* 0x000fe20000011406 */
[----:B------:R-:W-:Y:S01]  /*04e0*/  IMAD.MOV.U32 R2, RZ, RZ, RZ ;  /* 0x000000ffff027224 */ /* 0x000fe200078e00ff */
[----:B------:R-:W-:-:S02]  /*04f0*/  ISETP.NE.OR P1, PT, R0, RZ, !P1 ;  /* 0x000000ff0000720c */ /* 0x000fc40004f25670 */
[----:B------:R-:W-:Y:S01]  /*0500*/  @P2 LEA.HI R11, R11, R10, RZ, 0x5 ;  /* 0x0000000a0b0b2211 */ /* 0x000fe200078f28ff */
[----:B------:R-:W-:Y:S01]  /*0510*/  @P5 IMAD R5, R6, 0x6, RZ ;  /* 0x0000000606055824 */ /* 0x000fe200078e02ff */
[----:B------:R-:W-:Y:S02]  /*0520*/  @P3 LEA.HI R13, R13, R12, RZ, 0x5 ;  /* 0x0000000c0d0d3211 */ /* 0x000fe400078f28ff */
[----:B------:R-:W-:Y:S02]  /*0530*/  @P6 SHF.R.S32.HI R7, RZ, 0x5, R7 ;  /* 0x00000005ff076819 */ /* 0x000fe40000011407 */
[----:B------:R-:W-:Y:S02]  /*0540*/  @P4 SHF.R.S32.HI R8, RZ, 0x5, R8 ;  /* 0x00000005ff084819 */ /* 0x000fe40000011408 */
[----:B------:R-:W-:Y:S01]  /*0550*/  SHF.R.S32.HI R14, RZ, 0x5, R14 ;  /* 0x00000005ff0e7819 */ /* 0x000fe2000001140e */
[----:B------:R-:W-:Y:S01]  /*0560*/  @P6 IMAD R2, R7, 0x5, RZ ;  /* 0x0000000507026824 */ /* 0x000fe200078e02ff */
[----:B------:R-:W-:Y:S01]  /*0570*/  ISETP.GE.OR P1, PT, R3, c[0x0][0x188], P1 ;  /* 0x0000620003007a0c */ /* 0x000fe20000f26670 */
[----:B------:R-:W-:Y:S01]  /*0580*/  @P4 IMAD.SHL.U32 R9, R8, 0x4, RZ ;  /* 0x0000000408094824 */ /* 0x000fe200078e00ff */
[----:B------:R-:W-:Y:S01]  /*0590*/  @P2 SHF.R.S32.HI R11, RZ, 0x5, R11 ;  /* 0x00000005ff0b2819 */ /* 0x000fe2000001140b */
[----:B------:R-:W-:Y:S01]  /*05a0*/  IMAD R5, R14, 0x8, R5 ;  /* 0x000000080e057824 */ /* 0x000fe200078e0205 */
[----:B------:R-:W-:Y:S01]  /*05b0*/  @P3 SHF.R.S32.HI R13, RZ, 0x5, R13 ;  /* 0x00000005ff0d3819 */ /* 0x000fe2000001140d */
[----:B------:R-:W-:Y:S01]  /*05c0*/  CS2R R6, SRZ ;  /* 0x0000000000067805 */ /* 0x000fe2000001ff00 */
[----:B------:R-:W-:Y:S01]  /*05d0*/  ISETP.GE.AND P4, PT, R28, R29, PT ;  /* 0x0000001d1c00720c */ /* 0x000fe20003f86270 */
[----:B------:R-:W-:Y:S01]  /*05e0*/  @P2 IMAD R6, R11, 0x3, RZ ;  /* 0x000000030b062824 */ /* 0x000fe200078e02ff */
[----:B------:R-:W-:Y:S01]  /*05f0*/  IADD3 R2, R9, R5, R2 ;  /* 0x0000000509027210 */ /* 0x000fe20007ffe002 */
[----:B------:R-:W-:-:S04]  /*0600*/  @P3 IMAD.SHL.U32 R7, R13, 0x2, RZ ;  /* 0x000000020d073824 */ /* 0x000fc800078e00ff */
[----:B------:R-:W-:Y:S01]  /*0610*/  @!P1 IMAD R3, R3, c[0x0][0x18c], R4 ;  /* 0x0000630003039a24 */ /* 0x000fe200078e0204 */
[----:B------:R-:W-:Y:S01]  /*0620*/  IADD3 R2, R7, R2, R6 ;  /* 0x0000000207027210 */ /* 0x000fe20007ffe006 */
[----:B------:R-:W-:Y:S01]  /*0630*/  @!P1 IMAD.MOV.U32 R6, RZ, RZ, 0x2 ;  /* 0x00000002ff069424 */ /* 0x000fe200078e00ff */
[----:B------:R-:W-:-:S03]  /*0640*/  SHF.R.S32.HI R7, RZ, 0x1f, R4 ;  /* 0x0000001fff077819 */ /* 0x000fc60000011404 */
        /* <DEDUP_REMOVED lines=21> */
.L_x_4533:
[----:B-----5:R-:W-:Y:S02]  /*07a0*/  IMAD.IADD R13, R11, 0x1, R14 ;  /* 0x000000010b0d7824 */ /* 0x020fe400078e020e */
[----:B------:R-:W-:-:S02]  /*07b0*/  IMAD.MOV.U32 R19, RZ, RZ, 0x4 ;  /* 0x00000004ff137424 */ /* 0x000fc400078e00ff */
[----:B------:R-:W-:-:S05]  /*07c0*/  IMAD R0, R13, c[0x0][0x18c], RZ ;  /* 0x000063000d007a24 */ /* 0x000fca00078e02ff */
[----:B0-----:R-:W-:-:S04]  /*07d0*/  SHF.R.S32.HI R3, RZ, 0x1f, R0 ;  /* 0x0000001fff037819 */ /* 0x001fc80000011400 */
[----:B------:R-:W-:-:S04]  /*07e0*/  LEA.HI R0, R3, R0, RZ, 0x3 ;  /* 0x0000000003007211 */ /* 0x000fc800078f18ff */
        /* <DEDUP_REMOVED lines=36> */
.L_x_4532:
[----:B0-----:R-:W-:Y:S01]  /*0a30*/  UMOV UR4, URZ ;  /* 0x0000003f00047c82 */ /* 0x001fe20008000000 */
[----:B------:R-:W-:Y:S02]  /*0a40*/  LEA.HI.X R23, R6, c[0x0][0x16c], R9, 0x2, P3 ;  /* 0x00005b0006177a11 */ /* 0x000fe400018f1409 */
[----:B------:R-:W-:Y:S02]  /*0a50*/  PRMT R26, RZ, 0x5410, RZ ;  /* 0x00005410ff1a7816 */ /* 0x000fe400000000ff */
[----:B------:R-:W-:Y:S01]  /*0a60*/  PRMT R25, RZ, 0x5410, RZ ;  /* 0x00005410ff197816 */ /* 0x000fe200000000ff */
[----:B------:R-:W-:Y:S05]  /*0a70*/  @P1 BRA `(.L_x_4534) ;  /* 0x0000322000001947 */ /* 0x000fea0003800000 */
[----:B------:R-:W-:Y:S01]  /*0a80*/  ULDC UR4, c[0x0][0x18c] ;  /* 0x0000630000047ab9 */ /* 0x000fe20000000800 */
[----:B------:R-:W-:Y:S01]  /*0a90*/  PRMT R6, R27, 0x9910, RZ ;  /* 0x000099101b067816 */ /* 0x000fe200000000ff */
[----:B------:R-:W-:Y:S01]  /*0aa0*/  USHF.R.S32.HI UR4, URZ, 0x1f, UR4 ;  /* 0x0000001f3f047899 */ /* 0x000fe20008011404 */
[----:B------:R-:W-:Y:S01]  /*0ab0*/  IADD3 R5, P1, P2, R4, c[0x0][0x18c], R5 ;  /* 0x0000630004057a10 */ /* 0x000fe20007a3e005 */
[----:B------:R-:W-:Y:S01]  /*0ac0*/  HADD2.F32 R15, -RZ, R24.H0_H0 ;  /* 0x20000018ff0f7230 */ /* 0x000fe20000004100 */
[----:B------:R-:W-:Y:S01]  /*0ad0*/  PRMT R25, RZ, 0x5410, RZ ;  /* 0x00005410ff197816 */ /* 0x000fe200000000ff */
[----:B------:R-:W-:Y:S01]  /*0ae0*/  IMAD.MOV.U32 R4, RZ, RZ, R6 ;  /* 0x000000ffff047224 */ /* 0x000fe200078e0006 */
[----:B------:R-:W-:Y:S01]  /*0af0*/  LEA R20, P3, R5, c[0x0][0x168], 0x2 ;  /* 0x00005a0005147a11 */ /* 0x000fe200078610ff */
[----:B------:R-:W-:Y:S01]  /*0b00*/  HADD2.F32 R14, -RZ, R0.H0_H0 ;  /* 0x20000000ff0e7230 */ /* 0x000fe20000004100 */
[----:B------:R-:W-:Y:S01]  /*0b10*/  IADD3.X R8, R7, UR4, R8, P1, P2 ;  /* 0x0000000407087c10 */ /* 0x000fe20008fe4408 */
[----:B------:R-:W-:Y:S01]  /*0b20*/  HADD2.F32 R13, -RZ, R2.H0_H0 ;  /* 0x20000002ff0d7230 */ /* 0x000fe20000004100 */
[----:B------:R-:W-:Y:S01]  /*0b30*/  ISETP.EQ.OR P0, PT, R4, RZ, P0 ;  /* 0x000000ff0400720c */ /* 0x000fe20000702670 */
[----:B------:R-:W-:Y:S01]  /*0b40*/  HADD2.F32 R12, -RZ, R3.H0_H0 ;  /* 0x20000003ff0c7230 */ /* 0x000fe20000004100 */
[----:B------:R-:W-:Y:S01]  /*0b50*/  LEA.HI.X R21, R5, c[0x0][0x16c], R8, 0x2, P3 ;  /* 0x00005b0005157a11 */ /* 0x000fe200018f1408 */
[----:B------:R-:W-:Y:S01]  /*0b60*/  UMOV UR4, URZ ;  /* 0x0000003f00047c82 */ /* 0x000fe20008000000 */
[----:B------:R-:W-:-:S09]  /*0b70*/  PRMT R26, RZ, 0x5410, RZ ;  /* 0x00005410ff1a7816 */ /* 0x000fd200000000ff */
.L_x_4539:
[----:B0----5:R-:W-:Y:S05]  /*0b80*/  @P0 BRA `(.L_x_4535) ;  /* 0x00000c0000000947 */ /* 0x021fea0003800000 */
[----:B------:R-:W2:Y:S04]  /*0b90*/  LDG.E.128.CONSTANT R4, [R22.64] ;  /* 0x0000000616047981 */ /* 0x000ea8000c1e9d00 */
[----:B------:R-:W3:Y:S01]  /*0ba0*/  LDG.E.128.CONSTANT R8, [R20.64] ;  /* 0x0000000614087981 */ /* 0x000ee2000c1e9d00 */
[----:B--2---:R-:W-:-:S02]  /*0bb0*/  LOP3.LUT R16, R4, 0xff, RZ, 0xc0, !PT ;  /* 0x000000ff04107812 */ /* 0x004fc400078ec0ff */
[----:B------:R-:W-:Y:S02]  /*0bc0*/  LOP3.LUT R18, R5, 0xff, RZ, 0xc0, !PT ;  /* 0x000000ff05127812 */ /* 0x000fe400078ec0ff */
[----:B------:R-:W-:Y:S02]  /*0bd0*/  IADD3 R32, R16, -0x80, RZ ;  /* 0xffffff8010207810 */ /* 0x000fe40007ffe0ff */
[----:B------:R-:W0:Y:S01]  /*0be0*/  LDS.64 R16, [UR4] ;  /* 0x00000004ff107984 */ /* 0x000e220008000a00 */
[----:B------:R-:W-:Y:S02]  /*0bf0*/  IADD3 R34, R18, -0x80, RZ ;  /* 0xffffff8012227810 */ /* 0x000fe40007ffe0ff */
[----:B------:R-:W-:Y:S01]  /*0c00*/  LOP3.LUT R18, R6, 0xff, RZ, 0xc0, !PT ;  /* 0x000000ff06127812 */ /* 0x000fe200078ec0ff */
[----:B------:R-:W1:Y:S01]  /*0c10*/  I2F.F16 R32, R32 ;  /* 0x0000002000207306 */ /* 0x000e620000200c00 */
[----:B------:R-:W-:Y:S02]  /*0c20*/  LOP3.LUT R19, R7, 0xff, RZ, 0xc0, !PT ;  /* 0x000000ff07137812 */ /* 0x000fe400078ec0ff */
[----:B------:R-:W-:-:S02]  /*0c30*/  IADD3 R35, R18, -0x80, RZ ;  /* 0xffffff8012237810 */ /* 0x000fc40007ffe0ff */
[----:B------:R-:W-:Y:S02]  /*0c40*/  SHF.R.U32.HI R18, RZ, 0x8, R4 ;  /* 0x00000008ff127819 */ /* 0x000fe40000011604 */
[----:B------:R-:W-:Y:S01]  /*0c50*/  IADD3 R36, R19, -0x80, RZ ;  /* 0xffffff8013247810 */ /* 0x000fe20007ffe0ff */
[----:B------:R-:W2:Y:S01]  /*0c60*/  I2F.F16 R34, R34 ;  /* 0x0000002200227306 */ /* 0x000ea20000200c00 */
[----:B------:R-:W-:Y:S02]  /*0c70*/  LOP3.LUT R18, R18, 0xff, RZ, 0xc0, !PT ;  /* 0x000000ff12127812 */ /* 0x000fe400078ec0ff */
[----:B------:R-:W-:Y:S02]  /*0c80*/  SHF.R.U32.HI R19, RZ, 0x8, R5 ;  /* 0x00000008ff137819 */ /* 0x000fe40000011605 */
[----:B------:R-:W-:Y:S02]  /*0c90*/  IADD3 R31, R18, -0x80, RZ ;  /* 0xffffff80121f7810 */ /* 0x000fe40007ffe0ff */
[----:B------:R-:W-:Y:S01]  /*0ca0*/  LOP3.LUT R19, R19, 0xff, RZ, 0xc0, !PT ;  /* 0x000000ff13137812 */ /* 0x000fe200078ec0ff */
[----:B-1----:R-:W-:Y:S01]  /*0cb0*/  HADD2.F32 R32, -RZ, R32.H0_H0 ;  /* 0x20000020ff207230 */ /* 0x002fe20000004100 */
[----:B------:R-:W-:Y:S01]  /*0cc0*/  SHF.R.U32.HI R18, RZ, 0x8, R6 ;  /* 0x00000008ff127819 */ /* 0x000fe20000011606 */
[----:B------:R-:W1:Y:S01]  /*0cd0*/  I2F.F16 R35, R35 ;  /* 0x0000002300237306 */ /* 0x000e620000200c00 */
[----:B------:R-:W-:-:S02]  /*0ce0*/  IADD3 R33, R19, -0x80, RZ ;  /* 0xffffff8013217810 */ /* 0x000fc40007ffe0ff */
[----:B------:R-:W-:Y:S02]  /*0cf0*/  LOP3.LUT R18, R18, 0xff, RZ, 0xc0, !PT ;  /* 0x000000ff12127812 */ /* 0x000fe400078ec0ff */
[----:B------:R-:W-:Y:S01]  /*0d00*/  SHF.R.U32.HI R30, RZ, 0x8, R7 ;  /* 0x00000008ff1e7819 */ /* 0x000fe20000011607 */
[----:B--2---:R-:W-:Y:S01]  /*0d10*/  HADD2.F32 R34, -RZ, R34.H0_H0 ;  /* 0x20000022ff227230 */ /* 0x004fe20000004100 */
[----:B------:R-:W-:Y:S01]  /*0d20*/  IADD3 R18, R18, -0x80, RZ ;  /* 0xffffff8012127810 */ /* 0x000fe20007ffe0ff */
[----:B------:R-:W2:Y:S01]  /*0d30*/  I2F.F16 R31, R31 ;  /* 0x0000001f001f7306 */ /* 0x000ea20000200c00 */
[----:B------:R-:W-:Y:S02]  /*0d40*/  LOP3.LUT R30, R30, 0xff, RZ, 0xc0, !PT ;  /* 0x000000ff1e1e7812 */ /* 0x000fe400078ec0ff */
[----:B---3--:R-:W-:Y:S02]  /*0d50*/  LOP3.LUT R37, R11, 0xff, RZ, 0xc0, !PT ;  /* 0x000000ff0b257812 */ /* 0x008fe400078ec0ff */
[----:B------:R-:W-:-:S02]  /*0d60*/  IADD3 R30, R30, -0x80, RZ ;  /* 0xffffff801e1e7810 */ /* 0x000fc40007ffe0ff */
[----:B------:R-:W-:Y:S01]  /*0d70*/  IADD3 R37, R37, -0x80, RZ ;  /* 0xffffff8025257810 */ /* 0x000fe20007ffe0ff */
[----:B------:R-:W3:Y:S01]  /*0d80*/  I2F.F16 R33, R33 ;  /* 0x0000002100217306 */ /* 0x000ee20000200c00 */
[----:B-1----:R-:W-:Y:S02]  /*0d90*/  HADD2.F32 R35, -RZ, R35.H0_H0 ;  /* 0x20000023ff237230 */ /* 0x002fe40000004100 */
[--C-:B0-----:R-:W-:Y:S02]  /*0da0*/  HADD2.F32 R19, -RZ, R16.reuse.H0_H0 ;  /* 0x20000010ff137230 */ /* 0x101fe40000004100 */
[----:B------:R-:W-:-:S03]  /*0db0*/  HADD2.F32 R16, -RZ, R16.H1_H1 ;  /* 0x30000010ff107230 */ /* 0x000fc60000004100 */
[----:B------:R-:W0:Y:S01]  /*0dc0*/  I2F.F16 R18, R18 ;  /* 0x0000001200127306 */ /* 0x000e220000200c00 */
[----:B--2---:R-:W-:Y:S01]  /*0dd0*/  HADD2.F32 R31, -RZ, R31.H0_H0 ;  /* 0x2000001fff1f7230 */ /* 0x004fe20000004100 */
[----:B------:R-:W-:Y:S02]  /*0de0*/  FFMA.FTZ R32, R32, R19, RZ ;  /* 0x0000001320207223 */ /* 0x000fe400000100ff */
[----:B------:R-:W-:Y:S02]  /*0df0*/  FFMA.FTZ R34, R19, R34, RZ ;  /* 0x0000002213227223 */ /* 0x000fe400000100ff */
[----:B------:R-:W-:Y:S01]  /*0e00*/  FFMA.FTZ R31, R31, R16, R32 ;  /* 0x000000101f1f7223 */ /* 0x000fe20000010020 */
[----:B------:R-:W-:Y:S01]  /*0e10*/  SHF.R.U32.HI R32, RZ, 0x10, R4 ;  /* 0x00000010ff207819 */ /* 0x000fe20000011604 */
[----:B------:R-:W1:Y:S01]  /*0e20*/  I2F.F16 R36, R36 ;  /* 0x0000002400247306 */ /* 0x000e620000200c00 */
[----:B---3--:R-:W-:Y:S01]  /*0e30*/  HADD2.F32 R33, -RZ, R33.H0_H0 ;  /* 0x20000021ff217230 */ /* 0x008fe20000004100 */
[----:B------:R-:W-:Y:S01]  /*0e40*/  FFMA.FTZ R35, R19, R35, RZ ;  /* 0x0000002313237223 */ /* 0x000fe200000100ff */
[----:B------:R-:W-:-:S03]  /*0e50*/  LOP3.LUT R32, R32, 0xff, RZ, 0xc0, !PT ;  /* 0x000000ff20207812 */ /* 0x000fc600078ec0ff */
[----:B------:R-:W-:Y:S02]  /*0e60*/  FFMA.FTZ R33, R16, R33, R34 ;  /* 0x0000002110217223 */ /* 0x000fe40000010022 */
[----:B------:R-:W2:Y:S01]  /*0e70*/  I2F.F16 R30, R30 ;  /* 0x0000001e001e7306 */ /* 0x000ea20000200c00 */
[----:B0-----:R-:W-:Y:S01]  /*0e80*/  HADD2.F32 R34, -RZ, R18.H0_H0 ;  /* 0x20000012ff227230 */ /* 0x001fe20000004100 */
[----:B------:R-:W-:Y:S02]  /*0e90*/  LEA.HI R18, R4, 0xffffff80, RZ, 0x8 ;  /* 0xffffff8004127811 */ /* 0x000fe400078f40ff */
[----:B------:R-:W-:Y:S02]  /*0ea0*/  IADD3 R4, R32, -0x80, RZ ;  /* 0xffffff8020047810 */ /* 0x000fe40007ffe0ff */
[----:B------:R-:W-:Y:S01]  /*0eb0*/  SHF.R.U32.HI R32, RZ, 0x10, R5 ;  /* 0x00000010ff207819 */ /* 0x000fe20000011605 */
[----:B------:R-:W-:Y:S01]  /*0ec0*/  FFMA.FTZ R35, R16, R34, R35 ;  /* 0x0000002210237223 */ /* 0x000fe20000010023 */
[----:B-1----:R-:W-:Y:S01]  /*0ed0*/  HADD2.F32 R36, -RZ, R36.H0_H0 ;  /* 0x20000024ff247230 */ /* 0x002fe20000004100 */
[----:B------:R-:W0:Y:S01]  /*0ee0*/  I2F.F16 R18, R18 ;  /* 0x0000001200127306 */ /* 0x000e220000200c00 */
[----:B------:R-:W-:-:S03]  /*0ef0*/  LOP3.LUT R32, R32, 0xff, RZ, 0xc0, !PT ;  /* 0x000000ff20207812 */ /* 0x000fc600078ec0ff */
[----:B------:R-:W-:Y:S01]  /*0f00*/  FFMA.FTZ R19, R19, R36, RZ ;  /* 0x0000002413137223 */ /* 0x000fe200000100ff */
[----:B------:R-:W-:Y:S01]  /*0f10*/  IADD3 R34, R32, -0x80, RZ ;  /* 0xffffff8020227810 */ /* 0x000fe20007ffe0ff */
[----:B------:R-:W-:Y:S01]  /*0f20*/  HADD2.F32 R32, -RZ, R17.H0_H0 ;  /* 0x20000011ff207230 */ /* 0x000fe20000004100 */
[----:B------:R-:W-:Y:S01]  /*0f30*/  LEA.HI R36, R5, 0xffffff80, RZ, 0x8 ;  /* 0xffffff8005247811 */ /* 0x000fe200078f40ff */
[----:B--2---:R-:W-:Y:S01]  /*0f40*/  HADD2.F32 R30, -RZ, R30.H0_H0 ;  /* 0x2000001eff1e7230 */ /* 0x004fe20000004100 */
[----:B------:R-:W1:Y:S04]  /*0f50*/  I2F.F16 R4, R4 ;  /* 0x0000000400047306 */ /* 0x000e680000200c00 */
[----:B------:R-:W-:Y:S01]  /*0f60*/  FFMA.FTZ R19, R16, R30, R19 ;  /* 0x0000001e10137223 */ /* 0x000fe20000010013 */
[----:B------:R-:W-:-:S02]  /*0f70*/  SHF.R.U32.HI R30, RZ, 0x10, R7 ;  /* 0x00000010ff1e7819 */ /* 0x000fc40000011607 */
        /* <DEDUP_REMOVED lines=8> */
[----:B------:R-:W-:-:S02]  /*1000*/  LEA.HI R6, R6, 0xffffff80, RZ, 0x8 ;  /* 0xffffff8006067811 */ /* 0x000fc400078f40ff */
[----:B------:R-:W0:Y:S01]  /*1010*/  I2F.F16 R30, R30 ;  /* 0x0000001e001e7306 */ /* 0x000e220000200c00 */
[----:B------:R-:W-:Y:S01]  /*1020*/  LEA.HI R7, R7, 0xffffff80, RZ, 0x8 ;  /* 0xffffff8007077811 */ /* 0x000fe200078f40ff */
[----:B------:R-:W-:Y:S01]  /*1030*/  FFMA.FTZ R31, R4, R32, R31 ;  /* 0x00000020041f7223 */ /* 0x000fe2000001001f */
[----:B--2---:R-:W-:-:S05]  /*1040*/  HADD2.F32 R5, -RZ, R34.H0_H0 ;  /* 0x20000022ff057230 */ /* 0x004fca0000004100 */
[----:B------:R-:W1:Y:S01]  /*1050*/  I2F.F16 R16, R16 ;  /* 0x0000001000107306 */ /* 0x000e620000200c00 */
[----:B------:R-:W-:Y:S02]  /*1060*/  FFMA.FTZ R33, R32, R5, R33 ;  /* 0x0000000520217223 */ /* 0x000fe40000010021 */
[----:B------:R-:W2:Y:S01]  /*1070*/  LDS.64 R4, [UR4+0x8] ;  /* 0x00000804ff047984 */ /* 0x000ea20008000a00 */
[----:B0-----:R-:W-:-:S04]  /*1080*/  HADD2.F32 R30, -RZ, R30.H0_H0 ;  /* 0x2000001eff1e7230 */ /* 0x001fc80000004100 */
[----:B------:R-:W0:Y:S01]  /*1090*/  I2F.F16 R6, R6 ;  /* 0x0000000600067306 */ /* 0x000e220000200c00 */
[----:B------:R-:W-:Y:S01]  /*10a0*/  FFMA.FTZ R19, R32, R30, R19 ;  /* 0x0000001e20137223 */ /* 0x000fe20000010013 */
[----:B------:R-:W-:Y:S01]  /*10b0*/  HADD2.F32 R30, -RZ, R17.H1_H1 ;  /* 0x30000011ff1e7230 */ /* 0x000fe20000004100 */
[----:B------:R-:W-:Y:S01]  /*10c0*/  LOP3.LUT R17, R8, 0xff, RZ, 0xc0, !PT ;  /* 0x000000ff08117812 */ /* 0x000fe200078ec0ff */
[----:B-1----:R-:W-:-:S04]  /*10d0*/  HADD2.F32 R16, -RZ, R16.H0_H0 ;  /* 0x20000010ff107230 */ /* 0x002fc80000004100 */
[----:B------:R-:W1:Y:S01]  /*10e0*/  I2F.F16 R7, R7 ;  /* 0x0000000700077306 */ /* 0x000e620000200c00 */
[----:B------:R-:W-:Y:S01]  /*10f0*/  IADD3 R17, R17, -0x80, RZ ;  /* 0xffffff8011117810 */ /* 0x000fe20007ffe0ff */
[----:B------:R-:W-:Y:S01]  /*1100*/  FFMA.FTZ R31, R18, R30, R31 ;  /* 0x0000001e121f7223 */ /* 0x000fe2000001001f */
[----:B------:R-:W-:Y:S01]  /*1110*/  LOP3.LUT R18, R9, 0xff, RZ, 0xc0, !PT ;  /* 0x000000ff09127812 */ /* 0x000fe200078ec0ff */
[----:B------:R-:W-:Y:S01]  /*1120*/  FFMA.FTZ R35, R32, R16, R35 ;  /* 0x0000001020237223 */ /* 0x000fe20000010023 */
[----:B------:R-:W-:-:S03]  /*1130*/  LEA.HI R16, R8, 0xffffff80, RZ, 0x8 ;  /* 0xffffff8008107811 */ /* 0x000fc600078f40ff */
[----:B------:R3:W4:Y:S01]  /*1140*/  I2F.F16 R34, R36 ;  /* 0x0000002400227306 */ /* 0x0007220000200c00 */
[----:B------:R-:W-:Y:S01]  /*1150*/  IADD3 R32, R18, -0x80, RZ ;  /* 0xffffff8012207810 */ /* 0x000fe20007ffe0ff */
[----:B0-----:R-:W-:-:S05]  /*1160*/  HADD2.F32 R18, -RZ, R6.H0_H0 ;  /* 0x20000006ff127230 */ /* 0x001fca0000004100 */
[----:B------:R-:W-:Y:S01]  /*1170*/  FFMA.FTZ R35, R30, R18, R35 ;  /* 0x000000121e237223 */ /* 0x000fe20000010023 */
[----:B------:R-:W0:Y:S01]  /*1180*/  I2F.F16 R17, R17 ;  /* 0x0000001100117306 */ /* 0x000e220000200c00 */
[----:B-1----:R-:W-:Y:S01]  /*1190*/  HADD2.F32 R6, -RZ, R7.H0_H0 ;  /* 0x20000007ff067230 */ /* 0x002fe20000004100 */
[----:B---3--:R-:W-:-:S04]  /*11a0*/  LEA.HI R36, R10, 0xffffff80, RZ, 0x8 ;  /* 0xffffff800a247811 */ /* 0x008fc800078f40ff */
[----:B------:R-:W-:Y:S01]  /*11b0*/  FFMA.FTZ R19, R30, R6, R19 ;  /* 0x000000061e137223 */ /* 0x000fe20000010013 */
[----:B----4-:R-:W-:Y:S01]  /*11c0*/  HADD2.F32 R34, -RZ, R34.H0_H0 ;  /* 0x20000022ff227230 */ /* 0x010fe20000004100 */
[----:B------:R1:W3:Y:S01]  /*11d0*/  I2F.F16 R7, R32 ;  /* 0x0000002000077306 */ /* 0x0002e20000200c00 */
[----:B--2---:R-:W-:-:S03]  /*11e0*/  HADD2.F32 R18, -RZ, R4.H0_H0 ;  /* 0x20000004ff127230 */ /* 0x004fc60000004100 */
[----:B------:R-:W-:Y:S01]  /*11f0*/  FFMA.FTZ R33, R30, R34, R33 ;  /* 0x000000221e217223 */ /* 0x000fe20000010021 */
[----:B------:R-:W-:Y:S01]  /*1200*/  LOP3.LUT R30, R10, 0xff, RZ, 0xc0, !PT ;  /* 0x000000ff0a1e7812 */ /* 0x000fe200078ec0ff */
[----:B------:R-:W-:Y:S01]  /*1210*/  HADD2.F32 R4, -RZ, R4.H1_H1 ;  /* 0x30000004ff047230 */ /* 0x000fe20000004100 */
[----:B------:R-:W-:Y:S01]  /*1220*/  LEA.HI R34, R9, 0xffffff80, RZ, 0x8 ;  /* 0xffffff8009227811 */ /* 0x000fe200078f40ff */
[----:B0-----:R-:W-:Y:S01]  /*1230*/  HADD2.F32 R17, -RZ, R17.H0_H0 ;  /* 0x20000011ff117230 */ /* 0x001fe20000004100 */
[----:B------:R-:W-:Y:S01]  /*1240*/  IADD3 R30, R30, -0x80, RZ ;  /* 0xffffff801e1e7810 */ /* 0x000fe20007ffe0ff */
[----:B------:R-:W0:Y:S01]  /*1250*/  I2F.F16 R16, R16 ;  /* 0x0000001000107306 */ /* 0x000e220000200c00 */
[----:B-1----:R-:W-:Y:S02]  /*1260*/  SHF.R.U32.HI R32, RZ, 0x8, R8 ;  /* 0x00000008ff207819 */ /* 0x002fe40000011608 */
[----:B------:R-:W-:Y:S01]  /*1270*/  FFMA.FTZ R31, R17, R18, R31 ;  /* 0x00000012111f7223 */ /* 0x000fe2000001001f */
[----:B---3--:R-:W-:-:S04]  /*1280*/  HADD2.F32 R17, -RZ, R7.H0_H0 ;  /* 0x20000007ff117230 */ /* 0x008fc80000004100 */
[----:B------:R-:W1:Y:S01]  /*1290*/  I2F.F16 R30, R30 ;  /* 0x0000001e001e7306 */ /* 0x000e620000200c00 */
[----:B------:R-:W-:Y:S01]  /*12a0*/  FFMA.FTZ R17, R18, R17, R33 ;  /* 0x0000001112117223 */ /* 0x000fe20000010021 */
[----:B------:R-:W-:-:S06]  /*12b0*/  LOP3.LUT R33, R32, 0xff, RZ, 0xc0, !PT ;  /* 0x000000ff20217812 */ /* 0x000fcc00078ec0ff */
[----:B------:R-:W-:Y:S01]  /*12c0*/  I2F.F16 R32, R37 ;  /* 0x0000002500207306 */ /* 0x000fe20000200c00 */
[----:B0-----:R-:W-:-:S07]  /*12d0*/  HADD2.F32 R16, -RZ, R16.H0_H0 ;  /* 0x20000010ff107230 */ /* 0x001fce0000004100 */
[----:B------:R0:W2:Y:S01]  /*12e0*/  I2F.F16 R6, R34 ;  /* 0x0000002200067306 */ /* 0x0000a20000200c00 */
[----:B-1----:R-:W-:-:S05]  /*12f0*/  HADD2.F32 R30, -RZ, R30.H0_H0 ;  /* 0x2000001eff1e7230 */ /* 0x002fca0000004100 */
[----:B------:R-:W-:Y:S02]  /*1300*/  FFMA.FTZ R35, R18, R30, R35 ;  /* 0x0000001e12237223 */ /* 0x000fe40000010023 */
[----:B------:R-:W-:Y:S01]  /*1310*/  I2F.F16 R7, R36 ;  /* 0x0000002400077306 */ /* 0x000fe20000200c00 */
[----:B0-----:R-:W-:Y:S02]  /*1320*/  SHF.R.U32.HI R34, RZ, 0x10, R8 ;  /* 0x00000010ff227819 */ /* 0x001fe40000011608 */
[----:B------:R-:W-:Y:S02]  /*1330*/  IADD3 R8, R33, -0x80, RZ ;  /* 0xffffff8021087810 */ /* 0x000fe40007ffe0ff */
[----:B------:R-:W-:Y:S02]  /*1340*/  LOP3.LUT R34, R34, 0xff, RZ, 0xc0, !PT ;  /* 0x000000ff22227812 */ /* 0x000fe400078ec0ff */
[--C-:B------:R-:W-:Y:S01]  /*1350*/  SHF.R.U32.HI R33, RZ, 0x8, R9.reuse ;  /* 0x00000008ff217819 */ /* 0x100fe20000011609 */
[----:B--2---:R-:W-:Y:S01]  /*1360*/  HADD2.F32 R6, -RZ, R6.H0_H0 ;  /* 0x20000006ff067230 */ /* 0x004fe20000004100 */
[----:B------:R-:W-:Y:S01]  /*1370*/  IADD3 R30, R34, -0x80, RZ ;  /* 0xffffff80221e7810 */ /* 0x000fe20007ffe0ff */
[----:B------:R-:W-:Y:S01]  /*1380*/  HADD2.F32 R34, -RZ, R32.H0_H0 ;  /* 0x20000020ff227230 */ /* 0x000fe20000004100 */
[----:B------:R-:W-:Y:S01]  /*1390*/  LOP3.LUT R33, R33, 0xff, RZ, 0xc0, !PT ;  /* 0x000000ff21217812 */ /* 0x000fe200078ec0ff */
[----:B------:R-:W0:Y:S01]  /*13a0*/  I2F.F16 R8, R8 ;  /* 0x0000000800087306 */ /* 0x000e220000200c00 */
[----:B------:R-:W-:-:S02]  /*13b0*/  SHF.R.U32.HI R32, RZ, 0x10, R9 ;  /* 0x00000010ff207819 */ /* 0x000fc40000011609 */
[----:B------:R-:W-:Y:S01]  /*13c0*/  IADD3 R9, R33, -0x80, RZ ;  /* 0xffffff8021097810 */ /* 0x000fe20007ffe0ff */
[----:B------:R-:W-:Y:S01]  /*13d0*/  FFMA.FTZ R19, R18, R34, R19 ;  /* 0x0000002212137223 */ /* 0x000fe20000010013 */
[--C-:B------:R-:W-:Y:S02]  /*13e0*/  SHF.R.U32.HI R33, RZ, 0x8, R10.reuse ;  /* 0x00000008ff217819 */ /* 0x100fe4000001160a */
[----:B------:R-:W-:Y:S01]  /*13f0*/  SHF.R.U32.HI R10, RZ, 0x10, R10 ;  /* 0x00000010ff0a7819 */ /* 0x000fe2000001160a */
[----:B------:R-:W1:Y:S01]  /*1400*/  I2F.F16 R30, R30 ;  /* 0x0000001e001e7306 */ /* 0x000e620000200c00 */
[----:B------:R-:W-:Y:S02]  /*1410*/  SHF.R.U32.HI R34, RZ, 0x8, R11 ;  /* 0x00000008ff227819 */ /* 0x000fe4000001160b */
[----:B------:R-:W-:Y:S02]  /*1420*/  LOP3.LUT R32, R32, 0xff, RZ, 0xc0, !PT ;  /* 0x000000ff20207812 */ /* 0x000fe400078ec0ff */
[----:B------:R-:W-:-:S02]  /*1430*/  LOP3.LUT R10, R10, 0xff, RZ, 0xc0, !PT ;  /* 0x000000ff0a0a7812 */ /* 0x000fc400078ec0ff */
[----:B------:R-:W-:Y:S01]  /*1440*/  LOP3.LUT R34, R34, 0xff, RZ, 0xc0, !PT ;  /* 0x000000ff22227812 */ /* 0x000fe200078ec0ff */
[----:B------:R-:W2:Y:S01]  /*1450*/  I2F.F16 R9, R9 ;  /* 0x0000000900097306 */ /* 0x000ea20000200c00 */
[----:B------:R-:W-:Y:S01]  /*1460*/  IADD3 R18, R32, -0x80, RZ ;  /* 0xffffff8020127810 */ /* 0x000fe20007ffe0ff */
[----:B0-----:R-:W-:Y:S01]  /*1470*/  HADD2.F32 R36, -RZ, R8.H0_H0 ;  /* 0x20000008ff247230 */ /* 0x001fe20000004100 */
[----:B------:R-:W-:Y:S02]  /*1480*/  IADD3 R32, R10, -0x80, RZ ;  /* 0xffffff800a207810 */ /* 0x000fe40007ffe0ff */
[----:B------:R-:W-:Y:S02]  /*1490*/  LOP3.LUT R33, R33, 0xff, RZ, 0xc0, !PT ;  /* 0x000000ff21217812 */ /* 0x000fe400078ec0ff */
[----:B------:R-:W-:Y:S01]  /*14a0*/  IADD3 R10, R34, -0x80, RZ ;  /* 0xffffff80220a7810 */ /* 0x000fe20007ffe0ff */
[----:B------:R-:W0:Y:S01]  /*14b0*/  I2F.F16 R18, R18 ;  /* 0x0000001200127306 */ /* 0x000e220000200c00 */
[----:B------:R-:W-:Y:S01]  /*14c0*/  SHF.R.U32.HI R34, RZ, 0x10, R11 ;  /* 0x00000010ff227819 */ /* 0x000fe2000001160b */
[----:B-1----:R-:W-:Y:S01]  /*14d0*/  HADD2.F32 R30, -RZ, R30.H0_H0 ;  /* 0x2000001eff1e7230 */ /* 0x002fe20000004100 */
[----:B------:R-:W-:Y:S01]  /*14e0*/  IADD3 R33, R33, -0x80, RZ ;  /* 0xffffff8021217810 */ /* 0x000fe20007ffe0ff */
[----:B------:R-:W-:Y:S01]  /*14f0*/  FFMA.FTZ R31, R36, R4, R31 ;  /* 0x00000004241f7223 */ /* 0x000fe2000001001f */
[----:B------:R-:W-:-:S03]  /*1500*/  LOP3.LUT R34, R34, 0xff, RZ, 0xc0, !PT ;  /* 0x000000ff22227812 */ /* 0x000fc600078ec0ff */
[----:B------:R-:W1:Y:S01]  /*1510*/  I2F.F16 R10, R10 ;  /* 0x0000000a000a7306 */ /* 0x000e620000200c00 */
[----:B------:R-:W-:Y:S01]  /*1520*/  IADD3 R8, R34, -0x80, RZ ;  /* 0xffffff8022087810 */ /* 0x000fe20007ffe0ff */
[----:B--2---:R-:W-:Y:S01]  /*1530*/  HADD2.F32 R34, -RZ, R9.H0_H0 ;  /* 0x20000009ff227230 */ /* 0x004fe20000004100 */
[----:B------:R-:W-:-:S04]  /*1540*/  LEA.HI R9, R11, 0xffffff80, RZ, 0x8 ;  /* 0xffffff800b097811 */ /* 0x000fc800078f40ff */
[----:B------:R-:W-:Y:S01]  /*1550*/  FFMA.FTZ R17, R4, R34, R17 ;  /* 0x0000002204117223 */ /* 0x000fe20000010011 */
[----:B------:R-:W2:Y:S01]  /*1560*/  I2F.F16 R33, R33 ;  /* 0x0000002100217306 */ /* 0x000ea20000200c00 */
[--C-:B------:R-:W-:Y:S02]  /*1570*/  HADD2.F32 R34, -RZ, R5.reuse.H0_H0 ;  /* 0x20000005ff227230 */ /* 0x100fe40000004100 */
[----:B0-----:R-:W-:Y:S02]  /*1580*/  HADD2.F32 R18, -RZ, R18.H0_H0 ;  /* 0x20000012ff127230 */ /* 0x001fe40000004100 */
[----:B------:R-:W-:-:S03]  /*1590*/  HADD2.F32 R5, -RZ, R5.H1_H1 ;  /* 0x30000005ff057230 */ /* 0x000fc60000004100 */
[----:B------:R-:W0:Y:S01]  /*15a0*/  I2F.F16 R32, R32 ;  /* 0x0000002000207306 */ /* 0x000e220000200c00 */
[----:B-1----:R-:W-:Y:S01]  /*15b0*/  HADD2.F32 R10, -RZ, R10.H0_H0 ;  /* 0x2000000aff0a7230 */ /* 0x002fe20000004100 */
[----:B------:R-:W-:-:S04]  /*15c0*/  FFMA.FTZ R17, R34, R18, R17 ;  /* 0x0000001222117223 */ /* 0x000fc80000010011 */
        /* <DEDUP_REMOVED lines=11> */
[----:B------:R-:W-:Y:S01]  /*1680*/  FFMA.FTZ R4, R16, R5, R4 ;  /* 0x0000000510047223 */ /* 0x000fe20000010004 */
[----:B------:R-:W-:Y:S01]  /*1690*/  HADD2.F32 R8, -RZ, R7.H0_H0 ;  /* 0x20000007ff087230 */ /* 0x000fe20000004100 */
[----:B------:R-:W-:-:S02]  /*16a0*/  F2FP.PACK_AB R17, RZ, R17 ;  /* 0x00000011ff11723e */ /* 0x000fc400000000ff */
[----:B------:R-:W-:Y:S02]  /*16b0*/  FFMA.FTZ R10, R34, R10, R19 ;  /* 0x0000000a220a7223 */ /* 0x000fe40000010013 */
[----:B------:R-:W-:Y:S01]  /*16c0*/  FFMA.FTZ R8, R5, R8, R32 ;  /* 0x0000000805087223 */ /* 0x000fe20000010020 */
[----:B--2---:R-:W-:Y:S01]  /*16d0*/  HADD2.F32 R18, -RZ, R9.H0_H0 ;  /* 0x20000009ff127230 */ /* 0x004fe20000004100 */
[----:B------:R-:W-:Y:S02]  /*16e0*/  FMUL.FTZ R4, R15, R4 ;  /* 0x000000040f047220 */ /* 0x000fe40000410000 */
[----:B------:R-:W-:Y:S02]  /*16f0*/  FMUL.FTZ R8, R13, R8 ;  /* 0x000000080d087220 */ /* 0x000fe40000410000 */
[----:B------:R-:W-:Y:S01]  /*1700*/  FFMA.FTZ R5, R5, R18, R10 ;  /* 0x0000001205057223 */ /* 0x000fe2000001000a */
[----:B------:R-:W-:Y:S02]  /*1710*/  F2FP.PACK_AB R4, RZ, R4 ;  /* 0x00000004ff04723e */ /* 0x000fe400000000ff */
[----:B------:R-:W-:Y:S01]  /*1720*/  F2FP.PACK_AB R8, RZ, R8 ;  /* 0x00000008ff08723e */ /* 0x000fe200000000ff */
[----:B------:R-:W-:Y:S01]  /*1730*/  FMUL.FTZ R5, R12, R5 ;  /* 0x000000050c057220 */ /* 0x000fe20000410000 */
[----:B------:R-:W-:-:S04]  /*1740*/  PRMT R4, R4, 0x5410, R17 ;  /* 0x0000541004047816 */ /* 0x000fc80000000011 */
[----:B------:R-:W-:Y:S02]  /*1750*/  F2FP.PACK_AB R5, RZ, R5 ;  /* 0x00000005ff05723e */ /* 0x000fe400000000ff */
[----:B------:R-:W-:Y:S02]  /*1760*/  HFMA2.MMA R26, R4, 1, 1, R26 ;  /* 0x3c003c00041a7835 */ /* 0x000fe4000000001a */
[----:B------:R-:W-:-:S05]  /*1770*/  PRMT R8, R8, 0x5410, R5 ;  /* 0x0000541008087816 */ /* 0x000fca0000000005 */
[----:B------:R-:W-:Y:S02]  /*1780*/  HADD2 R25, R8, R25 ;  /* 0x0000001908197230 */ /* 0x000fe40000000000 */
.L_x_4535:
[----:B------:R-:W-:-:S04]  /*1790*/  IMAD.MOV.U32 R18, RZ, RZ, c[0x0][0x18c] ;  /* 0x00006300ff127624 */ /* 0x000fc800078e00ff */
[----:B------:R-:W-:-:S04]  /*17a0*/  IMAD.WIDE R4, R18, 0x8, R22 ;  /* 0x0000000812047825 */ /* 0x000fc800078e0216 */
[----:B------:R-:W-:-:S04]  /*17b0*/  IMAD.WIDE R8, R18, 0x8, R20 ;  /* 0x0000000812087825 */ /* 0x000fc800078e0214 */
[C---:B------:R-:W-:Y:S02]  /*17c0*/  IMAD.WIDE R30, R18.reuse, 0x8, R4 ;  /* 0x00000008121e7825 */ /* 0x040fe400078e0204 */
[----:B------:R-:W5:Y:S02]  /*17d0*/  LDG.E.128.CONSTANT R4, [R4.64] ;  /* 0x0000000604047981 */ /* 0x000f64000c1e9d00 */
[----:B------:R-:W-:Y:S01]  /*17e0*/  IMAD.WIDE R20, R18, 0x8, R8 ;  /* 0x0000000812147825 */ /* 0x000fe200078e0208 */
[----:B------:R-:W-:Y:S05]  /*17f0*/  @P0 BRA `(.L_x_4536) ;  /* 0x00000bf000000947 */ /* 0x000fea0003800000 */
[----:B------:R-:W2:Y:S01]  /*1800*/  LDG.E.128.CONSTANT R8, [R8.64] ;  /* 0x0000000608087981 */ /* 0x000ea2000c1e9d00 */
[----:B-----5:R-:W-:Y:S02]  /*1810*/  LOP3.LUT R19, R4, 0xff, RZ, 0xc0, !PT ;  /* 0x000000ff04137812 */ /* 0x020fe400078ec0ff */
[----:B------:R-:W-:Y:S01]  /*1820*/  LOP3.LUT R23, R6, 0xff, RZ, 0xc0, !PT ;  /* 0x000000ff06177812 */ /* 0x000fe200078ec0ff */
[----:B------:R-:W0:Y:S01]  /*1830*/  LDS.64 R16, [UR4+0x10] ;  /* 0x00001004ff107984 */ /* 0x000e220008000a00 */
[----:B------:R-:W-:-:S02]  /*1840*/  IADD3 R19, R19, -0x80, RZ ;  /* 0xffffff8013137810 */ /* 0x000fc40007ffe0ff */
[----:B------:R-:W-:Y:S02]  /*1850*/  LOP3.LUT R22, R5, 0xff, RZ, 0xc0, !PT ;  /* 0x000000ff05167812 */ /* 0x000fe400078ec0ff */
[----:B------:R-:W-:Y:S02]  /*1860*/  IADD3 R33, R23, -0x80, RZ ;  /* 0xffffff8017217810 */ /* 0x000fe40007ffe0ff */
[----:B------:R-:W-:Y:S01]  /*1870*/  LOP3.LUT R23, R7, 0xff, RZ, 0xc0, !PT ;  /* 0x000000ff07177812 */ /* 0x000fe200078ec0ff */
[----:B------:R-:W1:Y:S01]  /*1880*/  I2F.F16 R19, R19 ;  /* 0x0000001300137306 */ /* 0x000e620000200c00 */
[----:B------:R-:W-:Y:S02]  /*1890*/  IADD3 R22, R22, -0x80, RZ ;  /* 0xffffff8016167810 */ /* 0x000fe40007ffe0ff */
[----:B------:R-:W-:-:S05]  /*18a0*/  IADD3 R34, R23, -0x80, RZ ;  /* 0xffffff8017227810 */ /* 0x000fca0007ffe0ff */
[----:B------:R-:W3:Y:S08]  /*18b0*/  I2F.F16 R22, R22 ;  /* 0x0000001600167306 */ /* 0x000ef00000200c00 */
[----:B------:R-:W4:Y:S01]  /*18c0*/  I2F.F16 R33, R33 ;  /* 0x0000002100217306 */ /* 0x000f220000200c00 */
[----:B-1----:R-:W-:-:S07]  /*18d0*/  HADD2.F32 R32, -RZ, R19.H0_H0 ;  /* 0x20000013ff207230 */ /* 0x002fce0000004100 */
[----:B------:R-:W1:Y:S01]  /*18e0*/  I2F.F16 R34, R34 ;  /* 0x0000002200227306 */ /* 0x000e620000200c00 */
[----:B---3--:R-:W-:Y:S02]  /*18f0*/  HADD2.F32 R36, -RZ, R22.H0_H0 ;  /* 0x20000016ff247230 */ /* 0x008fe40000004100 */
[--C-:B0-----:R-:W-:Y:S02]  /*1900*/  HADD2.F32 R23, -RZ, R16.reuse.H0_H0 ;  /* 0x20000010ff177230 */ /* 0x101fe40000004100 */
[----:B----4-:R-:W-:Y:S01]  /*1910*/  HADD2.F32 R37, -RZ, R33.H0_H0 ;  /* 0x20000021ff257230 */ /* 0x010fe20000004100 */
[----:B------:R-:W-:Y:S01]  /*1920*/  SHF.R.U32.HI R33, RZ, 0x8, R5 ;  /* 0x00000008ff217819 */ /* 0x000fe20000011605 */
[----:B------:R-:W-:Y:S01]  /*1930*/  HADD2.F32 R16, -RZ, R16.H1_H1 ;  /* 0x30000010ff107230 */ /* 0x000fe20000004100 */
[----:B------:R-:W-:Y:S01]  /*1940*/  FFMA.FTZ R19, R32, R23, RZ ;  /* 0x0000001720137223 */ /* 0x000fe200000100ff */
[----:B------:R-:W-:Y:S01]  /*1950*/  SHF.R.U32.HI R32, RZ, 0x8, R4 ;  /* 0x00000008ff207819 */ /* 0x000fe20000011604 */
[C---:B------:R-:W-:Y:S01]  /*1960*/  FFMA.FTZ R35, R23.reuse, R36, RZ ;  /* 0x0000002417237223 */ /* 0x040fe200000100ff */
[----:B-1----:R-:W-:Y:S01]  /*1970*/  HADD2.F32 R34, -RZ, R34.H0_H0 ;  /* 0x20000022ff227230 */ /* 0x002fe20000004100 */
[----:B------:R-:W-:Y:S01]  /*1980*/  FFMA.FTZ R22, R23, R37, RZ ;  /* 0x0000002517167223 */ /* 0x000fe200000100ff */
[----:B------:R-:W-:-:S02]  /*1990*/  LOP3.LUT R32, R32, 0xff, RZ, 0xc0, !PT ;  /* 0x000000ff20207812 */ /* 0x000fc400078ec0ff */
[----:B------:R-:W-:Y:S01]  /*19a0*/  LOP3.LUT R33, R33, 0xff, RZ, 0xc0, !PT ;  /* 0x000000ff21217812 */ /* 0x000fe200078ec0ff */
[----:B------:R-:W-:Y:S01]  /*19b0*/  FFMA.FTZ R23, R23, R34, RZ ;  /* 0x0000002217177223 */ /* 0x000fe200000100ff */
[----:B------:R-:W-:Y:S02]  /*19c0*/  IADD3 R34, R32, -0x80, RZ ;  /* 0xffffff8020227810 */ /* 0x000fe40007ffe0ff */
[----:B------:R-:W-:Y:S02]  /*19d0*/  SHF.R.U32.HI R32, RZ, 0x8, R6 ;  /* 0x00000008ff207819 */ /* 0x000fe40000011606 */
[----:B------:R-:W-:Y:S02]  /*19e0*/  IADD3 R36, R33, -0x80, RZ ;  /* 0xffffff8021247810 */ /* 0x000fe40007ffe0ff */
[----:B------:R-:W-:Y:S01]  /*19f0*/  SHF.R.U32.HI R37, RZ, 0x8, R7 ;  /* 0x00000008ff257819 */ /* 0x000fe20000011607 */
[----:B------:R-:W0:Y:S01]  /*1a00*/  I2F.F16 R34, R34 ;  /* 0x0000002200227306 */ /* 0x000e220000200c00 */
[----:B------:R-:W-:-:S04]  /*1a10*/  LOP3.LUT R32, R32, 0xff, RZ, 0xc0, !PT ;  /* 0x000000ff20207812 */ /* 0x000fc800078ec0ff */
[----:B------:R-:W-:-:S03]  /*1a20*/  IADD3 R32, R32, -0x80, RZ ;  /* 0xffffff8020207810 */ /* 0x000fc60007ffe0ff */
[----:B------:R1:W3:Y:S01]  /*1a30*/  I2F.F16 R33, R36 ;  /* 0x0000002400217306 */ /* 0x0002e20000200c00 */
[----:B0-----:R-:W-:Y:S01]  /*1a40*/  HADD2.F32 R34, -RZ, R34.H0_H0 ;  /* 0x20000022ff227230 */ /* 0x001fe20000004100 */
[----:B-1----:R-:W-:-:S06]  /*1a50*/  LOP3.LUT R36, R37, 0xff, RZ, 0xc0, !PT ;  /* 0x000000ff25247812 */ /* 0x002fcc00078ec0ff */
[----:B------:R-:W0:Y:S01]  /*1a60*/  I2F.F16 R37, R32 ;  /* 0x0000002000257306 */ /* 0x000e220000200c00 */
[----:B------:R-:W-:Y:S01]  /*1a70*/  IADD3 R36, R36, -0x80, RZ ;  /* 0xffffff8024247810 */ /* 0x000fe20007ffe0ff */
[----:B------:R-:W-:Y:S01]  /*1a80*/  FFMA.FTZ R19, R34, R16, R19 ;  /* 0x0000001022137223 */ /* 0x000fe20000010013 */
[----:B------:R-:W-:Y:S02]  /*1a90*/  HADD2.F32 R34, -RZ, R17.H0_H0 ;  /* 0x20000011ff227230 */ /* 0x000fe40000004100 */
[----:B---3--:R-:W-:-:S03]  /*1aa0*/  HADD2.F32 R33, -RZ, R33.H0_H0 ;  /* 0x20000021ff217230 */ /* 0x008fc60000004100 */
[----:B------:R-:W1:Y:S02]  /*1ab0*/  I2F.F16 R32, R36 ;  /* 0x0000002400207306 */ /* 0x000e640000200c00 */
[----:B------:R-:W-:Y:S01]  /*1ac0*/  FFMA.FTZ R35, R16, R33, R35 ;  /* 0x0000002110237223 */ /* 0x000fe20000010023 */
[----:B0-----:R-:W-:-:S05]  /*1ad0*/  HADD2.F32 R37, -RZ, R37.H0_H0 ;  /* 0x20000025ff257230 */ /* 0x001fca0000004100 */
[----:B------:R-:W-:Y:S01]  /*1ae0*/  FFMA.FTZ R22, R16, R37, R22 ;  /* 0x0000002510167223 */ /* 0x000fe20000010016 */
[----:B-1----:R-:W-:Y:S01]  /*1af0*/  HADD2.F32 R33, -RZ, R32.H0_H0 ;  /* 0x20000020ff217230 */ /* 0x002fe20000004100 */
[----:B------:R-:W-:Y:S02]  /*1b00*/  SHF.R.U32.HI R32, RZ, 0x10, R4 ;  /* 0x00000010ff207819 */ /* 0x000fe40000011604 */
[----:B------:R-:W-:Y:S02]  /*1b10*/  LEA.HI R4, R4, 0xffffff80, RZ, 0x8 ;  /* 0xffffff8004047811 */ /* 0x000fe400078f40ff */
[----:B------:R-:W-:Y:S01]  /*1b20*/  LOP3.LUT R32, R32, 0xff, RZ, 0xc0, !PT ;  /* 0x000000ff20207812 */ /* 0x000fe200078ec0ff */
[----:B------:R-:W-:Y:S01]  /*1b30*/  FFMA.FTZ R23, R16, R33, R23 ;  /* 0x0000002110177223 */ /* 0x000fe20000010017 */
[----:B------:R-:W-:Y:S02]  /*1b40*/  SHF.R.U32.HI R33, RZ, 0x10, R5 ;  /* 0x00000010ff217819 */ /* 0x000fe40000011605 */
[----:B------:R-:W-:-:S02]  /*1b50*/  IADD3 R16, R32, -0x80, RZ ;  /* 0xffffff8020107810 */ /* 0x000fc40007ffe0ff */
[----:B------:R-:W-:Y:S02]  /*1b60*/  SHF.R.U32.HI R32, RZ, 0x10, R6 ;  /* 0x00000010ff207819 */ /* 0x000fe40000011606 */
[----:B------:R-:W-:Y:S02]  /*1b70*/  LOP3.LUT R33, R33, 0xff, RZ, 0xc0, !PT ;  /* 0x000000ff21217812 */ /* 0x000fe400078ec0ff */
[----:B------:R-:W-:Y:S01]  /*1b80*/  LOP3.LUT R32, R32, 0xff, RZ, 0xc0, !PT ;  /* 0x000000ff20207812 */ /* 0x000fe200078ec0ff */
[----:B------:R-:W0:Y:S01]  /*1b90*/  I2F.F16 R16, R16 ;  /* 0x0000001000107306 */ /* 0x000e220000200c00 */
[----:B------:R-:W-:Y:S02]  /*1ba0*/  IADD3 R36, R33, -0x80, RZ ;  /* 0xffffff8021247810 */ /* 0x000fe40007ffe0ff */
[----:B------:R-:W-:Y:S02]  /*1bb0*/  IADD3 R32, R32, -0x80, RZ ;  /* 0xffffff8020207810 */ /* 0x000fe40007ffe0ff */
[----:B------:R-:W-:-:S02]  /*1bc0*/  SHF.R.U32.HI R33, RZ, 0x10, R7 ;  /* 0x00000010ff217819 */ /* 0x000fc40000011607 */
[----:B------:R-:W-:Y:S01]  /*1bd0*/  LEA.HI R7, R7, 0xffffff80, RZ, 0x8 ;  /* 0xffffff8007077811 */ /* 0x000fe200078f40ff */
[----:B------:R-:W1:Y:S01]  /*1be0*/  I2F.F16 R36, R36 ;  /* 0x0000002400247306 */ /* 0x000e620000200c00 */
[----:B------:R-:W-:Y:S02]  /*1bf0*/  LOP3.LUT R33, R33, 0xff, RZ, 0xc0, !PT ;  /* 0x000000ff21217812 */ /* 0x000fe400078ec0ff */
[----:B------:R-:W-:Y:S02]  /*1c00*/  LEA.HI R6, R6, 0xffffff80, RZ, 0x8 ;  /* 0xffffff8006067811 */ /* 0x000fe400078f40ff */
[----:B------:R-:W-:-:S03]  /*1c10*/  IADD3 R33, R33, -0x80, RZ ;  /* 0xffffff8021217810 */ /* 0x000fc60007ffe0ff */
[----:B------:R-:W3:Y:S01]  /*1c20*/  I2F.F16 R32, R32 ;  /* 0x0000002000207306 */ /* 0x000ee20000200c00 */
[----:B0-----:R-:W-:-:S05]  /*1c30*/  HADD2.F32 R16, -RZ, R16.H0_H0 ;  /* 0x20000010ff107230 */ /* 0x001fca0000004100 */
[----:B------:R-:W-:Y:S01]  /*1c40*/  FFMA.FTZ R16, R16, R34, R19 ;  /* 0x0000002210107223 */ /* 0x000fe20000010013 */
[----:B-1----:R-:W-:Y:S01]  /*1c50*/  HADD2.F32 R37, -RZ, R36.H0_H0 ;  /* 0x20000024ff257230 */ /* 0x002fe20000004100 */
[----:B------:R-:W-:Y:S01]  /*1c60*/  LEA.HI R36, R5, 0xffffff80, RZ, 0x8 ;  /* 0xffffff8005247811 */ /* 0x000fe200078f40ff */
[----:B------:R-:W0:Y:S03]  /*1c70*/  I2F.F16 R33, R33 ;  /* 0x0000002100217306 */ /* 0x000e260000200c00 */
[----:B------:R-:W-:Y:S01]  /*1c80*/  FFMA.FTZ R35, R34, R37, R35 ;  /* 0x0000002522237223 */ /* 0x000fe20000010023 */
[----:B---3--:R-:W-:-:S04]  /*1c90*/  HADD2.F32 R5, -RZ, R32.H0_H0 ;  /* 0x20000020ff057230 */ /* 0x008fc80000004100 */
[----:B------:R1:W3:Y:S01]  /*1ca0*/  I2F.F16 R19, R4 ;  /* 0x0000000400137306 */ /* 0x0002e20000200c00 */
[----:B------:R-:W-:Y:S01]  /*1cb0*/  HADD2.F32 R32, -RZ, R17.H1_H1 ;  /* 0x30000011ff207230 */ /* 0x000fe20000004100 */
[C---:B------:R-:W-:Y:S01]  /*1cc0*/  FFMA.FTZ R22, R34.reuse, R5, R22 ;  /* 0x0000000522167223 */ /* 0x040fe20000010016 */
[----:B0-----:R-:W-:Y:S01]  /*1cd0*/  HADD2.F32 R33, -RZ, R33.H0_H0 ;  /* 0x20000021ff217230 */ /* 0x001fe20000004100 */
[----:B-1----:R-:W0:Y:S04]  /*1ce0*/  LDS.64 R4, [UR4+0x18] ;  /* 0x00001804ff047984 */ /* 0x002e280008000a00 */
[----:B------:R-:W1:Y:S01]  /*1cf0*/  I2F.F16 R7, R7 ;  /* 0x0000000700077306 */ /* 0x000e620000200c00 */
[----:B------:R-:W-:Y:S01]  /*1d00*/  FFMA.FTZ R23, R34, R33, R23 ;  /* 0x0000002122177223 */ /* 0x000fe20000010017 */
[----:B---3--:R-:W-:-:S06]  /*1d10*/  HADD2.F32 R17, -RZ, R19.H0_H0 ;  /* 0x20000013ff117230 */ /* 0x008fcc0000004100 */
[----:B------:R-:W3:Y:S01]  /*1d20*/  I2F.F16 R36, R36 ;  /* 0x0000002400247306 */ /* 0x000ee20000200c00 */
[----:B------:R-:W-:-:S07]  /*1d30*/  FFMA.FTZ R17, R17, R32, R16 ;  /* 0x0000002011117223 */ /* 0x000fce0000010010 */
[----:B------:R-:W4:Y:S01]  /*1d40*/  I2F.F16 R6, R6 ;  /* 0x0000000600067306 */ /* 0x000f220000200c00 */
[----:B-1----:R-:W-:-:S05]  /*1d50*/  HADD2.F32 R7, -RZ, R7.H0_H0 ;  /* 0x20000007ff077230 */ /* 0x002fca0000004100 */
[----:B------:R-:W-:Y:S01]  /*1d60*/  FFMA.FTZ R23, R32, R7, R23 ;  /* 0x0000000720177223 */ /* 0x000fe20000010017 */
[----:B---3--:R-:W-:-:S05]  /*1d70*/  HADD2.F32 R36, -RZ, R36.H0_H0 ;  /* 0x20000024ff247230 */ /* 0x008fca0000004100 */
[----:B------:R-:W-:Y:S01]  /*1d80*/  FFMA.FTZ R35, R32, R36, R35 ;  /* 0x0000002420237223 */ /* 0x000fe20000010023 */
[----:B----4-:R-:W-:-:S05]  /*1d90*/  HADD2.F32 R37, -RZ, R6.H0_H0 ;  /* 0x20000006ff257230 */ /* 0x010fca0000004100 */
[----:B------:R-:W-:Y:S01]  /*1da0*/  FFMA.FTZ R22, R32, R37, R22 ;  /* 0x0000002520167223 */ /* 0x000fe20000010016 */
[--C-:B0-----:R-:W-:Y:S02]  /*1db0*/  HADD2.F32 R32, -RZ, R4.reuse.H0_H0 ;  /* 0x20000004ff207230 */ /* 0x101fe40000004100 */
[----:B------:R-:W-:Y:S01]  /*1dc0*/  HADD2.F32 R4, -RZ, R4.H1_H1 ;  /* 0x30000004ff047230 */ /* 0x000fe20000004100 */
[----:B--2---:R-:W-:Y:S02]  /*1dd0*/  LOP3.LUT R33, R8, 0xff, RZ, 0xc0, !PT ;  /* 0x000000ff08217812 */ /* 0x004fe400078ec0ff */
[----:B------:R-:W-:Y:S02]  /*1de0*/  LOP3.LUT R19, R9, 0xff, RZ, 0xc0, !PT ;  /* 0x000000ff09137812 */ /* 0x000fe400078ec0ff */
[----:B------:R-:W-:Y:S02]  /*1df0*/  IADD3 R34, R33, -0x80, RZ ;  /* 0xffffff8021227810 */ /* 0x000fe40007ffe0ff */
[----:B------:R-:W-:-:S02]  /*1e00*/  IADD3 R19, R19, -0x80, RZ ;  /* 0xffffff8013137810 */ /* 0x000fc40007ffe0ff */
[----:B------:R0:W1:Y:S01]  /*1e10*/  I2F.F16 R16, R34 ;  /* 0x0000002200107306 */ /* 0x0000620000200c00 */
[----:B------:R-:W-:Y:S02]  /*1e20*/  LOP3.LUT R33, R10, 0xff, RZ, 0xc0, !PT ;  /* 0x000000ff0a217812 */ /* 0x000fe400078ec0ff */
[----:B------:R-:W-:Y:S02]  /*1e30*/  LOP3.LUT R7, R11, 0xff, RZ, 0xc0, !PT ;  /* 0x000000ff0b077812 */ /* 0x000fe400078ec0ff */
[----:B------:R-:W-:Y:S02]  /*1e40*/  IADD3 R33, R33, -0x80, RZ ;  /* 0xffffff8021217810 */ /* 0x000fe40007ffe0ff */
[----:B------:R-:W-:Y:S01]  /*1e50*/  LEA.HI R6, R8, 0xffffff80, RZ, 0x8 ;  /* 0xffffff8008067811 */ /* 0x000fe200078f40ff */
[----:B------:R-:W2:Y:S01]  /*1e60*/  I2F.F16 R19, R19 ;  /* 0x0000001300137306 */ /* 0x000ea20000200c00 */
[----:B0-----:R-:W-:Y:S02]  /*1e70*/  IADD3 R34, R7, -0x80, RZ ;  /* 0xffffff8007227810 */ /* 0x001fe40007ffe0ff */
[----:B------:R-:W-:-:S05]  /*1e80*/  LEA.HI R7, R9, 0xffffff80, RZ, 0x8 ;  /* 0xffffff8009077811 */ /* 0x000fca00078f40ff */
[----:B------:R-:W0:Y:S01]  /*1e90*/  I2F.F16 R33, R33 ;  /* 0x0000002100217306 */ /* 0x000e220000200c00 */
[----:B-1----:R-:W-:-:S05]  /*1ea0*/  HADD2.F32 R16, -RZ, R16.H0_H0 ;  /* 0x20000010ff107230 */ /* 0x002fca0000004100 */
[----:B------:R-:W-:Y:S01]  /*1eb0*/  FFMA.FTZ R17, R16, R32, R17 ;  /* 0x0000002010117223 */ /* 0x000fe20000010011 */
[--C-:B------:R-:W-:Y:S01]  /*1ec0*/  SHF.R.U32.HI R16, RZ, 0x8, R8.reuse ;  /* 0x00000008ff107819 */ /* 0x100fe20000011608 */
[----:B--2---:R-:W-:Y:S01]  /*1ed0*/  HADD2.F32 R19, -RZ, R19.H0_H0 ;  /* 0x20000013ff137230 */ /* 0x004fe20000004100 */
[----:B------:R-:W1:Y:S01]  /*1ee0*/  I2F.F16 R34, R34 ;  /* 0x0000002200227306 */ /* 0x000e620000200c00 */
[----:B------:R-:W-:-:S03]  /*1ef0*/  SHF.R.U32.HI R8, RZ, 0x10, R8 ;  /* 0x00000010ff087819 */ /* 0x000fc60000011608 */
[----:B------:R-:W-:Y:S01]  /*1f00*/  FFMA.FTZ R35, R32, R19, R35 ;  /* 0x0000001320237223 */ /* 0x000fe20000010023 */
[----:B------:R-:W-:Y:S01]  /*1f10*/  LOP3.LUT R19, R16, 0xff, RZ, 0xc0, !PT ;  /* 0x000000ff10137812 */ /* 0x000fe200078ec0ff */
[----:B0-----:R-:W-:Y:S01]  /*1f20*/  HADD2.F32 R33, -RZ, R33.H0_H0 ;  /* 0x20000021ff217230 */ /* 0x001fe20000004100 */
[----:B------:R-:W-:Y:S01]  /*1f30*/  LOP3.LUT R8, R8, 0xff, RZ, 0xc0, !PT ;  /* 0x000000ff08087812 */ /* 0x000fe200078ec0ff */
[----:B------:R-:W0:Y:S01]  /*1f40*/  I2F.F16 R6, R6 ;  /* 0x0000000600067306 */ /* 0x000e220000200c00 */
[----:B------:R-:W-:Y:S02]  /*1f50*/  IADD3 R19, R19, -0x80, RZ ;  /* 0xffffff8013137810 */ /* 0x000fe40007ffe0ff */
[----:B------:R-:W-:Y:S01]  /*1f60*/  FFMA.FTZ R22, R32, R33, R22 ;  /* 0x0000002120167223 */ /* 0x000fe20000010016 */
[----:B------:R-:W-:Y:S02]  /*1f70*/  LEA.HI R33, R10, 0xffffff80, RZ, 0x8 ;  /* 0xffffff800a217811 */ /* 0x000fe400078f40ff */
[----:B------:R-:W-:Y:S01]  /*1f80*/  IADD3 R8, R8, -0x80, RZ ;  /* 0xffffff8008087810 */ /* 0x000fe20007ffe0ff */
[----:B-1----:R-:W-:Y:S01]  /*1f90*/  HADD2.F32 R34, -RZ, R34.H0_H0 ;  /* 0x20000022ff227230 */ /* 0x002fe20000004100 */
[----:B------:R-:W1:Y:S04]  /*1fa0*/  I2F.F16 R19, R19 ;  /* 0x0000001300137306 */ /* 0x000e680000200c00 */
[----:B------:R-:W-:Y:S01]  /*1fb0*/  FFMA.FTZ R23, R32, R34, R23 ;  /* 0x0000002220177223 */ /* 0x000fe20000010017 */
[----:B------:R-:W-:-:S03]  /*1fc0*/  SHF.R.U32.HI R32, RZ, 0x8, R9 ;  /* 0x00000008ff207819 */ /* 0x000fc60000011609 */
[----:B------:R2:W3:Y:S01]  /*1fd0*/  I2F.F16 R16, R33 ;  /* 0x0000002100107306 */ /* 0x0004e20000200c00 */
[----:B------:R-:W-:Y:S01]  /*1fe0*/  LOP3.LUT R32, R32, 0xff, RZ, 0xc0, !PT ;  /* 0x000000ff20207812 */ /* 0x000fe200078ec0ff */
[----:B0-----:R-:W-:-:S06]  /*1ff0*/  HADD2.F32 R6, -RZ, R6.H0_H0 ;  /* 0x20000006ff067230 */ /* 0x001fcc0000004100 */
[----:B------:R-:W0:Y:S01]  /*2000*/  I2F.F16 R8, R8 ;  /* 0x0000000800087306 */ /* 0x000e220000200c00 */
[----:B--2---:R-:W-:Y:S02]  /*2010*/  SHF.R.U32.HI R33, RZ, 0x10, R9 ;  /* 0x00000010ff217819 */ /* 0x004fe40000011609 */
[----:B------:R-:W-:Y:S02]  /*2020*/  IADD3 R9, R32, -0x80, RZ ;  /* 0xffffff8020097810 */ /* 0x000fe40007ffe0ff */
[----:B------:R-:W-:Y:S02]  /*2030*/  LOP3.LUT R33, R33, 0xff, RZ, 0xc0, !PT ;  /* 0x000000ff21217812 */ /* 0x000fe400078ec0ff */
[--C-:B------:R-:W-:Y:S01]  /*2040*/  SHF.R.U32.HI R32, RZ, 0x8, R10.reuse ;  /* 0x00000008ff207819 */ /* 0x100fe2000001160a */
[----:B------:R-:W2:Y:S01]  /*2050*/  I2F.F16 R7, R7 ;  /* 0x0000000700077306 */ /* 0x000ea20000200c00 */
[----:B------:R-:W-:Y:S01]  /*2060*/  IADD3 R34, R33, -0x80, RZ ;  /* 0xffffff8021227810 */ /* 0x000fe20007ffe0ff */
[----:B-1----:R-:W-:Y:S01]  /*2070*/  HADD2.F32 R33, -RZ, R19.H0_H0 ;  /* 0x20000013ff217230 */ /* 0x002fe20000004100 */
[----:B------:R-:W-:Y:S01]  /*2080*/  LOP3.LUT R32, R32, 0xff, RZ, 0xc0, !PT ;  /* 0x000000ff20207812 */ /* 0x000fe200078ec0ff */
[----:B---3--:R-:W-:Y:S01]  /*2090*/  HADD2.F32 R16, -RZ, R16.H0_H0 ;  /* 0x20000010ff107230 */ /* 0x008fe20000004100 */
[----:B------:R-:W-:-:S02]  /*20a0*/  SHF.R.U32.HI R10, RZ, 0x10, R10 ;  /* 0x00000010ff0a7819 */ /* 0x000fc4000001160a */
[----:B------:R-:W-:Y:S01]  /*20b0*/  FFMA.FTZ R17, R33, R4, R17 ;  /* 0x0000000421117223 */ /* 0x000fe20000010011 */
[----:B------:R-:W1:Y:S01]  /*20c0*/  I2F.F16 R9, R9 ;  /* 0x0000000900097306 */ /* 0x000e620000200c00 */
[----:B------:R-:W-:Y:S01]  /*20d0*/  SHF.R.U32.HI R33, RZ, 0x8, R11 ;  /* 0x00000008ff217819 */ /* 0x000fe2000001160b */
[----:B0-----:R-:W-:Y:S01]  /*20e0*/  HADD2.F32 R8, -RZ, R8.H0_H0 ;  /* 0x20000008ff087230 */ /* 0x001fe20000004100 */
[----:B------:R-:W-:Y:S02]  /*20f0*/  IADD3 R32, R32, -0x80, RZ ;  /* 0xffffff8020207810 */ /* 0x000fe40007ffe0ff */
[----:B------:R-:W-:Y:S02]  /*2100*/  LOP3.LUT R33, R33, 0xff, RZ, 0xc0, !PT ;  /* 0x000000ff21217812 */ /* 0x000fe400078ec0ff */
[----:B------:R-:W-:Y:S01]  /*2110*/  LOP3.LUT R10, R10, 0xff, RZ, 0xc0, !PT ;  /* 0x000000ff0a0a7812 */ /* 0x000fe200078ec0ff */
[----:B------:R0:W3:Y:S01]  /*2120*/  I2F.F16 R19, R34 ;  /* 0x0000002200137306 */ /* 0x0000e20000200c00 */
[----:B------:R-:W-:Y:S01]  /*2130*/  IADD3 R33, R33, -0x80, RZ ;  /* 0xffffff8021217810 */ /* 0x000fe20007ffe0ff */
[----:B--2---:R-:W-:Y:S01]  /*2140*/  HADD2.F32 R7, -RZ, R7.H0_H0 ;  /* 0x20000007ff077230 */ /* 0x004fe20000004100 */
[----:B------:R-:W-:-:S05]  /*2150*/  IADD3 R10, R10, -0x80, RZ ;  /* 0xffffff800a0a7810 */ /* 0x000fca0007ffe0ff */
[----:B------:R-:W2:Y:S01]  /*2160*/  I2F.F16 R32, R32 ;  /* 0x0000002000207306 */ /* 0x000ea20000200c00 */
[----:B0-----:R-:W-:Y:S01]  /*2170*/  SHF.R.U32.HI R34, RZ, 0x10, R11 ;  /* 0x00000010ff227819 */ /* 0x001fe2000001160b */
[----:B-1----:R-:W-:Y:S01]  /*2180*/  HADD2.F32 R36, -RZ, R9.H0_H0 ;  /* 0x20000009ff247230 */ /* 0x002fe20000004100 */
[----:B------:R-:W-:Y:S02]  /*2190*/  LEA.HI R11, R11, 0xffffff80, RZ, 0x8 ;  /* 0xffffff800b0b7811 */ /* 0x000fe400078f40ff */
[----:B------:R-:W-:Y:S02]  /*21a0*/  LOP3.LUT R34, R34, 0xff, RZ, 0xc0, !PT ;  /* 0x000000ff22227812 */ /* 0x000fe400078ec0ff */
[----:B------:R-:W-:Y:S01]  /*21b0*/  FFMA.FTZ R35, R4, R36, R35 ;  /* 0x0000002404237223 */ /* 0x000fe20000010023 */
[----:B------:R-:W0:Y:S01]  /*21c0*/  I2F.F16 R33, R33 ;  /* 0x0000002100217306 */ /* 0x000e220000200c00 */
[----:B------:R-:W-:Y:S01]  /*21d0*/  IADD3 R9, R34, -0x80, RZ ;  /* 0xffffff8022097810 */ /* 0x000fe20007ffe0ff */
[----:B---3--:R-:W-:-:S06]  /*21e0*/  HADD2.F32 R19, -RZ, R19.H0_H0 ;  /* 0x20000013ff137230 */ /* 0x008fcc0000004100 */
[----:B------:R-:W1:Y:S01]  /*21f0*/  I2F.F16 R10, R10 ;  /* 0x0000000a000a7306 */ /* 0x000e620000200c00 */
[----:B--2---:R-:W-:-:S05]  /*2200*/  HADD2.F32 R37, -RZ, R32.H0_H0 ;  /* 0x20000020ff257230 */ /* 0x004fca0000004100 */
[----:B------:R-:W-:Y:S02]  /*2210*/  FFMA.FTZ R22, R4, R37, R22 ;  /* 0x0000002504167223 */ /* 0x000fe40000010016 */
[----:B------:R-:W2:Y:S01]  /*2220*/  I2F.F16 R9, R9 ;  /* 0x0000000900097306 */ /* 0x000ea20000200c00 */
[----:B0-----:R-:W-:-:S05]  /*2230*/  HADD2.F32 R33, -RZ, R33.H0_H0 ;  /* 0x20000021ff217230 */ /* 0x001fca0000004100 */
[----:B------:R-:W-:Y:S01]  /*2240*/  FFMA.FTZ R23, R4, R33, R23 ;  /* 0x0000002104177223 */ /* 0x000fe20000010017 */
[--C-:B------:R-:W-:Y:S01]  /*2250*/  HADD2.F32 R4, -RZ, R5.reuse.H0_H0 ;  /* 0x20000005ff047230 */ /* 0x100fe20000004100 */
[----:B------:R-:W0:Y:S01]  /*2260*/  I2F.F16 R11, R11 ;  /* 0x0000000b000b7306 */ /* 0x000e220000200c00 */
[----:B-1----:R-:W-:Y:S02]  /*2270*/  HADD2.F32 R33, -RZ, R10.H0_H0 ;  /* 0x2000000aff217230 */ /* 0x002fe40000004100 */
[----:B------:R-:W-:Y:S01]  /*2280*/  HADD2.F32 R5, -RZ, R5.H1_H1 ;  /* 0x30000005ff057230 */ /* 0x000fe20000004100 */
[----:B------:R-:W-:Y:S02]  /*2290*/  FFMA.FTZ R8, R8, R4, R17 ;  /* 0x0000000408087223 */ /* 0x000fe40000010011 */
[C---:B------:R-:W-:Y:S01]  /*22a0*/  FFMA.FTZ R10, R4.reuse, R19, R35 ;  /* 0x00000013040a7223 */ /* 0x040fe20000010023 */
[----:B--2---:R-:W-:Y:S01]  /*22b0*/  HADD2.F32 R9, -RZ, R9.H0_H0 ;  /* 0x20000009ff097230 */ /* 0x004fe20000004100 */
[----:B------:R-:W-:-:S02]  /*22c0*/  FFMA.FTZ R22, R4, R33, R22 ;  /* 0x0000002104167223 */ /* 0x000fc40000010016 */
[----:B------:R-:W-:Y:S02]  /*22d0*/  FFMA.FTZ R6, R6, R5, R8 ;  /* 0x0000000506067223 */ /* 0x000fe40000010008 */
[----:B------:R-:W-:Y:S02]  /*22e0*/  FFMA.FTZ R9, R4, R9, R23 ;  /* 0x0000000904097223 */ /* 0x000fe40000010017 */
[C---:B------:R-:W-:Y:S01]  /*22f0*/  FFMA.FTZ R7, R5.reuse, R7, R10 ;  /* 0x0000000705077223 */ /* 0x040fe2000001000a */
[----:B0-----:R-:W-:Y:S01]  /*2300*/  HADD2.F32 R32, -RZ, R11.H0_H0 ;  /* 0x2000000bff207230 */ /* 0x001fe20000004100 */
[----:B------:R-:W-:Y:S02]  /*2310*/  FFMA.FTZ R16, R5, R16, R22 ;  /* 0x0000001005107223 */ /* 0x000fe40000010016 */
[----:B------:R-:W-:Y:S02]  /*2320*/  FMUL.FTZ R6, R15, R6 ;  /* 0x000000060f067220 */ /* 0x000fe40000410000 */
        /* <DEDUP_REMOVED lines=12> */
.L_x_4536:
[----:B-----5:R0:W5:Y:S01]  /*23f0*/  LDG.E.128.CONSTANT R4, [R30.64] ;  /* 0x000000061e047981 */ /* 0x020162000c1e9d00 */
[----:B------:R-:W-:Y:S01]  /*2400*/  IMAD.WIDE R22, R18, 0x8, R30 ;  /* 0x0000000812167825 */ /* 0x000fe200078e021e */
[----:B------:R-:W-:Y:S06]  /*2410*/  @P0 BRA `(.L_x_4537) ;  /* 0x00000bf000000947 */ /* 0x000fec0003800000 */
[----:B------:R-:W2:Y:S01]  /*2420*/  LDG.E.128.CONSTANT R8, [R20.64] ;  /* 0x0000000614087981 */ /* 0x000ea2000c1e9d00 */
[----:B-----5:R-:W-:Y:S02]  /*2430*/  LOP3.LUT R19, R4, 0xff, RZ, 0xc0, !PT ;  /* 0x000000ff04137812 */ /* 0x020fe400078ec0ff */
[----:B0-----:R-:W-:Y:S01]  /*2440*/  LOP3.LUT R31, R6, 0xff, RZ, 0xc0, !PT ;  /* 0x000000ff061f7812 */ /* 0x001fe200078ec0ff */
[----:B------:R-:W0:Y:S01]  /*2450*/  LDS.64 R16, [UR4+0x20] ;  /* 0x00002004ff107984 */ /* 0x000e220008000a00 */
[----:B------:R-:W-:Y:S02]  /*2460*/  IADD3 R19, R19, -0x80, RZ ;  /* 0xffffff8013137810 */ /* 0x000fe40007ffe0ff */
[----:B------:R-:W-:-:S02]  /*2470*/  LOP3.LUT R30, R5, 0xff, RZ, 0xc0, !PT ;  /* 0x000000ff051e7812 */ /* 0x000fc400078ec0ff */
        /* <DEDUP_REMOVED lines=185> */
.L_x_4537:
        /* <DEDUP_REMOVED lines=11> */
[----:B------:R-:W3:Y:S01]  /*30c0*/  I2F.F16 R19, R19 ;  /* 0x0000001300137306 */ /* 0x000ee20000200c00 */
[----:B------:R-:W-:Y:S02]  /*30d0*/  IADD3 R30, R30, -0x80, RZ ;  /* 0xffffff801e1e7810 */ /* 0x000fe40007ffe0ff */
[----:B------:R-:W-:-:S05]  /*30e0*/  IADD3 R34, R31, -0x80, RZ ;  /* 0xffffff801f227810 */ /* 0x000fca0007ffe0ff */
[----:B------:R-:W4:Y:S08]  /*30f0*/  I2F.F16 R30, R30 ;  /* 0x0000001e001e7306 */ /* 0x000f300000200c00 */
[----:B------:R-:W1:Y:S01]  /*3100*/  I2F.F16 R33, R33 ;  /* 0x0000002100217306 */ /* 0x000e620000200c00 */
[----:B---3--:R-:W-:-:S07]  /*3110*/  HADD2.F32 R32, -RZ, R19.H0_H0 ;  /* 0x20000013ff207230 */ /* 0x008fce0000004100 */
[----:B------:R-:W3:Y:S01]  /*3120*/  I2F.F16 R34, R34 ;  /* 0x0000002200227306 */ /* 0x000ee20000200c00 */
[----:B----4-:R-:W-:Y:S02]  /*3130*/  HADD2.F32 R36, -RZ, R30.H0_H0 ;  /* 0x2000001eff247230 */ /* 0x010fe40000004100 */
[--C-:B0-----:R-:W-:Y:S02]  /*3140*/  HADD2.F32 R31, -RZ, R16.reuse.H0_H0 ;  /* 0x20000010ff1f7230 */ /* 0x101fe40000004100 */
[----:B-1----:R-:W-:Y:S01]  /*3150*/  HADD2.F32 R37, -RZ, R33.H0_H0 ;  /* 0x20000021ff257230 */ /* 0x002fe20000004100 */
[----:B------:R-:W-:Y:S01]  /*3160*/  SHF.R.U32.HI R33, RZ, 0x8, R5 ;  /* 0x00000008ff217819 */ /* 0x000fe20000011605 */
[----:B------:R-:W-:Y:S01]  /*3170*/  HADD2.F32 R16, -RZ, R16.H1_H1 ;  /* 0x30000010ff107230 */ /* 0x000fe20000004100 */
[----:B------:R-:W-:Y:S01]  /*3180*/  FFMA.FTZ R19, R32, R31, RZ ;  /* 0x0000001f20137223 */ /* 0x000fe200000100ff */
[----:B------:R-:W-:Y:S01]  /*3190*/  SHF.R.U32.HI R32, RZ, 0x8, R4 ;  /* 0x00000008ff207819 */ /* 0x000fe20000011604 */
[C---:B------:R-:W-:Y:S01]  /*31a0*/  FFMA.FTZ R35, R31.reuse, R36, RZ ;  /* 0x000000241f237223 */ /* 0x040fe200000100ff */
[----:B---3--:R-:W-:Y:S01]  /*31b0*/  HADD2.F32 R34, -RZ, R34.H0_H0 ;  /* 0x20000022ff227230 */ /* 0x008fe20000004100 */
        /* <DEDUP_REMOVED lines=167> */
.L_x_4538:
[----:B------:R-:W-:Y:S01]  /*3c30*/  IADD3 R28, R28, 0x20, RZ ;  /* 0x000000201c1c7810 */ /* 0x000fe20007ffe0ff */
[----:B------:R-:W-:Y:S01]  /*3c40*/  UIADD3 UR4, UR4, 0x40, URZ ;  /* 0x0000004004047890 */ /* 0x000fe2000fffe03f */
[----:B------:R-:W-:Y:S02]  /*3c50*/  IMAD.WIDE R20, R18, 0x8, R20 ;  /* 0x0000000812147825 */ /* 0x000fe400078e0214 */
[C---:B------:R-:W-:Y:S02]  /*3c60*/  ISETP.GE.AND P1, PT, R28.reuse, c[0x0][0x1a8], PT ;  /* 0x00006a001c007a0c */ /* 0x040fe40003f26270 */
[----:B------:R-:W-:Y:S01]  /*3c70*/  ISETP.LT.AND P2, PT, R28, R29, PT ;  /* 0x0000001d1c00720c */ /* 0x000fe20003f41270 */
[----:B-1----:R-:W-:-:S12]  /*3c80*/  IMAD.WIDE R22, R18, 0x8, R22 ;  /* 0x0000000812167825 */ /* 0x002fd800078e0216 */
[----:B------:R-:W-:Y:S05]  /*3c90*/  @!P1 BRA P2, `(.L_x_4539) ;  /* 0xffffcee000009947 */ /* 0x000fea000103ffff */
.L_x_4534:
[----:B------:R-:W-:-:S04]  /*3ca0*/  ISETP.GE.AND P0, PT, R28, R29, PT ;  /* 0x0000001d1c00720c */ /* 0x000fc80003f06270 */
[----:B------:R-:W-:-:S13]  /*3cb0*/  ISETP.GE.OR P0, PT, R28, c[0x0][0x1ac], P0 ;  /* 0x00006b001c007a0c */ /* 0x000fda0000706670 */
[----:B------:R-:W-:Y:S05]  /*3cc0*/  @P0 BRA `(.L_x_4540) ;  /* 0x0000180000000947 */ /* 0x000fea0003800000 */
[----:B-----5:R-:W1:Y:S01]  /*3cd0*/  S2R R5, SR_CTAID.Y ;  /* 0x0000000000057919 */ /* 0x020e620000002600 */
[----:B------:R-:W-:Y:S01]  /*3ce0*/  PRMT R4, R27, 0x9910, RZ ;  /* 0x000099101b047816 */ /* 0x000fe200000000ff */
[----:B------:R-:W-:Y:S02]  /*3cf0*/  ULDC UR5, c[0x0][0x18c] ;  /* 0x0000630000057ab9 */ /* 0x000fe40000000800 */
[----:B------:R-:W-:Y:S01]  /*3d00*/  USHF.R.S32.HI UR5, URZ, 0x1f, UR5 ;  /* 0x0000001f3f057899 */ /* 0x000fe20008011405 */
[----:B-1----:R-:W-:-:S04]  /*3d10*/  ISETP.GE.AND P0, PT, R5, c[0x0][0x188], PT ;  /* 0x0000620005007a0c */ /* 0x002fc80003f06270 */
[----:B------:R-:W-:-:S04]  /*3d20*/  ISETP.EQ.OR P0, PT, R4, RZ, P0 ;  /* 0x000000ff0400720c */ /* 0x000fc80000702670 */
.L_x_4543:
[----:B-1----:R-:W-:Y:S02]  /*3d30*/  IMAD.MOV.U32 R32, RZ, RZ, R22 ;  /* 0x000000ffff207224 */ /* 0x002fe400078e0016 */
[----:B------:R-:W-:-:S05]  /*3d40*/  IMAD.MOV.U32 R33, RZ, RZ, R23 ;  /* 0x000000ffff217224 */ /* 0x000fca00078e0017 */
[----:B-----5:R1:W5:Y:S01]  /*3d50*/  LDG.E.128.CONSTANT R4, [R32.64] ;  /* 0x0000000620047981 */ /* 0x020362000c1e9d00 */
[----:B0-----:R-:W-:Y:S01]  /*3d60*/  IMAD.MOV.U32 R30, RZ, RZ, c[0x0][0x18c] ;  /* 0x00006300ff1e7624 */ /* 0x001fe200078e00ff */
[----:B------:R-:W-:Y:S05]  /*3d70*/  @P0 BRA `(.L_x_4541) ;  /* 0x00000b4000000947 */ /* 0x000fea0003800000 */
[C---:B------:R-:W-:Y:S01]  /*3d80*/  IMAD.WIDE R20, R30.reuse, 0x4, R32 ;  /* 0x000000041e147825 */ /* 0x040fe200078e0220 */
[----:B------:R-:W0:Y:S04]  /*3d90*/  LDS.128 R16, [UR4] ;  /* 0x00000004ff107984 */ /* 0x000e280008000c00 */
[----:B------:R2:W3:Y:S01]  /*3da0*/  LDG.E.128.CONSTANT R8, [R20.64] ;  /* 0x0000000614087981 */ /* 0x0004e2000c1e9d00 */
[----:B------:R-:W-:-:S06]  /*3db0*/  IMAD.WIDE R12, R30, 0x4, R20 ;  /* 0x000000041e0c7825 */ /* 0x000fcc00078e0214 */
[----:B------:R-:W4:Y:S01]  /*3dc0*/  LDG.E.128.CONSTANT R12, [R12.64] ;  /* 0x000000060c0c7981 */ /* 0x000f22000c1e9d00 */
[----:B-----5:R-:W-:Y:S02]  /*3dd0*/  LOP3.LUT R31, R5, 0x3f003f, RZ, 0xc0, !PT ;  /* 0x003f003f051f7812 */ /* 0x020fe400078ec0ff */
[----:B------:R-:W-:Y:S02]  /*3de0*/  LOP3.LUT R22, R4, 0x3f003f, RZ, 0xc0, !PT ;  /* 0x003f003f04167812 */ /* 0x000fe400078ec0ff */
[----:B------:R-:W-:Y:S02]  /*3df0*/  LOP3.LUT R31, R31, 0x64006400, RZ, 0xfc, !PT ;  /* 0x640064001f1f7812 */ /* 0x000fe400078efcff */
[----:B------:R-:W-:Y:S02]  /*3e00*/  SHF.R.U32.HI R23, RZ, 0x6, R4 ;  /* 0x00000006ff177819 */ /* 0x000fe40000011604 */
[----:B------:R-:W-:Y:S01]  /*3e10*/  LOP3.LUT R22, R22, 0x64006400, RZ, 0xfc, !PT ;  /* 0x6400640016167812 */ /* 0x000fe200078efcff */
[----:B------:R-:W-:Y:S01]  /*3e20*/  HADD2 R31, R31, -1056, -1056 ;  /* 0xe420e4201f1f7430 */ /* 0x000fe20000000000 */
[----:B------:R-:W-:-:S02]  /*3e30*/  LOP3.LUT R34, R6, 0x3f003f, RZ, 0xc0, !PT ;  /* 0x003f003f06227812 */ /* 0x000fc400078ec0ff */
[----:B------:R-:W-:Y:S01]  /*3e40*/  LOP3.LUT R23, R23, 0x3f003f, RZ, 0xc0, !PT ;  /* 0x003f003f17177812 */ /* 0x000fe200078ec0ff */
[----:B--2---:R-:W-:Y:S01]  /*3e50*/  HADD2 R21, R22, -1056, -1056 ;  /* 0xe420e42016157430 */ /* 0x004fe20000000000 */
[----:B------:R-:W-:Y:S02]  /*3e60*/  LOP3.LUT R35, R7, 0x3f003f, RZ, 0xc0, !PT ;  /* 0x003f003f07237812 */ /* 0x000fe400078ec0ff */
[----:B------:R-:W-:Y:S02]  /*3e70*/  LOP3.LUT R34, R34, 0x64006400, RZ, 0xfc, !PT ;  /* 0x6400640022227812 */ /* 0x000fe400078efcff */
[----:B------:R-:W-:Y:S02]  /*3e80*/  LOP3.LUT R23, R23, 0x64006400, RZ, 0xfc, !PT ;  /* 0x6400640017177812 */ /* 0x000fe400078efcff */
[----:B------:R-:W-:Y:S01]  /*3e90*/  LOP3.LUT R35, R35, 0x64006400, RZ, 0xfc, !PT ;  /* 0x6400640023237812 */ /* 0x000fe200078efcff */
[----:B------:R-:W-:Y:S01]  /*3ea0*/  HADD2 R37, R34, -1056, -1056 ;  /* 0xe420e42022257430 */ /* 0x000fe20000000000 */
[----:B------:R-:W-:Y:S01]  /*3eb0*/  SHF.R.U32.HI R4, RZ, 0xc, R4 ;  /* 0x0000000cff047819 */ /* 0x000fe20000011604 */
[----:B------:R-:W-:Y:S01]  /*3ec0*/  HADD2 R34, R23, -1056, -1056 ;  /* 0xe420e42017227430 */ /* 0x000fe20000000000 */
[--C-:B------:R-:W-:Y:S01]  /*3ed0*/  SHF.R.U32.HI R23, RZ, 0x6, R6.reuse ;  /* 0x00000006ff177819 */ /* 0x100fe20000011606 */
[----:B------:R-:W-:Y:S01]  /*3ee0*/  HADD2 R35, R35, -1056, -1056 ;  /* 0xe420e42023237430 */ /* 0x000fe20000000000 */
[----:B------:R-:W-:Y:S01]  /*3ef0*/  SHF.R.U32.HI R6, RZ, 0xc, R6 ;  /* 0x0000000cff067819 */ /* 0x000fe20000011606 */
[-C--:B0-----:R-:W-:Y:S01]  /*3f00*/  HFMA2 R22, R31, R16.reuse, RZ.H0_H0 ;  /* 0x000000101f167231 */ /* 0x081fe200000400ff */
[----:B------:R-:W-:Y:S01]  /*3f10*/  SHF.R.U32.HI R31, RZ, 0x6, R5 ;  /* 0x00000006ff1f7819 */ /* 0x000fe20000011605 */
[-C--:B------:R-:W-:Y:S01]  /*3f20*/  HFMA2.MMA R21, R21, R16.reuse, RZ ;  /* 0x0000001015157235 */ /* 0x080fe200000000ff */
[----:B------:R-:W-:Y:S01]  /*3f30*/  LOP3.LUT R23, R23, 0x3f003f, RZ, 0xc0, !PT ;  /* 0x003f003f17177812 */ /* 0x000fe200078ec0ff */
[----:B------:R-:W-:Y:S01]  /*3f40*/  HFMA2.MMA R20, R37, R16, RZ ;  /* 0x0000001025147235 */ /* 0x000fe200000000ff */
[----:B------:R-:W-:Y:S01]  /*3f50*/  LOP3.LUT R31, R31, 0x3f003f, RZ, 0xc0, !PT ;  /* 0x003f003f1f1f7812 */ /* 0x000fe200078ec0ff */
[----:B------:R-:W-:Y:S01]  /*3f60*/  HFMA2 R16, R35, R16, RZ.H0_H0 ;  /* 0x0000001023107231 */ /* 0x000fe200000400ff */
[----:B------:R-:W-:Y:S01]  /*3f70*/  PRMT R24, R24, 0x5410, R0 ;  /* 0x0000541018187816 */ /* 0x000fe20000000000 */
[----:B------:R-:W-:Y:S01]  /*3f80*/  HFMA2.MMA R21, R34, R17, R21 ;  /* 0x0000001122157235 */ /* 0x000fe20000000015 */
[----:B------:R-:W-:-:S02]  /*3f90*/  LOP3.LUT R31, R31, 0x64006400, RZ, 0xfc, !PT ;  /* 0x640064001f1f7812 */ /* 0x000fc400078efcff */
[----:B------:R-:W-:Y:S02]  /*3fa0*/  SHF.R.U32.HI R34, RZ, 0x6, R7 ;  /* 0x00000006ff227819 */ /* 0x000fe40000011607 */
[----:B------:R-:W-:Y:S01]  /*3fb0*/  PRMT R2, R2, 0x5410, R3 ;  /* 0x0000541002027816 */ /* 0x000fe20000000003 */
[----:B------:R-:W-:Y:S01]  /*3fc0*/  HADD2 R35, R31, -1056, -1056 ;  /* 0xe420e4201f237430 */ /* 0x000fe20000000000 */
[----:B------:R-:W-:Y:S02]  /*3fd0*/  LOP3.LUT R31, R23, 0x64006400, RZ, 0xfc, !PT ;  /* 0x64006400171f7812 */ /* 0x000fe400078efcff */
[----:B------:R-:W-:Y:S01]  /*3fe0*/  LOP3.LUT R34, R34, 0x3f003f, RZ, 0xc0, !PT ;  /* 0x003f003f22227812 */ /* 0x000fe200078ec0ff */
[----:B------:R-:W-:Y:S02]  /*3ff0*/  HFMA2 R22, R35, R17, R22 ;  /* 0x0000001123167231 */ /* 0x000fe40000000016 */
[----:B------:R-:W-:Y:S01]  /*4000*/  HADD2 R31, R31, -1056, -1056 ;  /* 0xe420e4201f1f7430 */ /* 0x000fe20000000000 */
[----:B------:R-:W-:-:S05]  /*4010*/  LOP3.LUT R34, R34, 0x64006400, RZ, 0xfc, !PT ;  /* 0x6400640022227812 */ /* 0x000fca00078efcff */
[----:B------:R-:W-:Y:S01]  /*4020*/  HFMA2.MMA R20, R31, R17, R20 ;  /* 0x000000111f147235 */ /* 0x000fe20000000014 */
[----:B------:R-:W-:-:S04]  /*4030*/  HADD2 R31, R34, -1056, -1056 ;  /* 0xe420e420221f7430 */ /* 0x000fc80000000000 */
[----:B------:R-:W-:Y:S01]  /*4040*/  HFMA2 R31, R31, R17, R16 ;  /* 0x000000111f1f7231 */ /* 0x000fe20000000010 */
[----:B---3--:R-:W-:Y:S02]  /*4050*/  LOP3.LUT R23, R8, 0x3f003f, RZ, 0xc0, !PT ;  /* 0x003f003f08177812 */ /* 0x008fe400078ec0ff */
        /* <DEDUP_REMOVED lines=9> */
[-C--:B------:R-:W-:Y:S02]  /*40f0*/  HFMA2.MMA R21, R34, R18.reuse, R21 ;  /* 0x0000001222157235 */ /* 0x080fe40000000015 */
[----:B------:R-:W-:Y:S02]  /*4100*/  HADD2 R35, R16, -1056, -1056 ;  /* 0xe420e42010237430 */ /* 0x000fe40000000000 */
[----:B------:R-:W-:Y:S01]  /*4110*/  HFMA2.MMA R16, R37, R18, R20 ;  /* 0x0000001225107235 */ /* 0x000fe20000000014 */
[----:B------:R-:W-:Y:S01]  /*4120*/  HADD2 R34, R23, -1056, -1056 ;  /* 0xe420e42017227430 */ /* 0x000fe20000000000 */
[----:B------:R-:W-:Y:S01]  /*4130*/  SHF.R.U32.HI R20, RZ, 0x6, R8 ;  /* 0x00000006ff147819 */ /* 0x000fe20000011608 */
[-C--:B------:R-:W-:Y:S01]  /*4140*/  HFMA2 R17, R35, R18.reuse, R22 ;  /* 0x0000001223117231 */ /* 0x080fe20000000016 */
[----:B------:R-:W-:Y:S01]  /*4150*/  SHF.R.U32.HI R22, RZ, 0x6, R9 ;  /* 0x00000006ff167819 */ /* 0x000fe20000011609 */
[----:B------:R-:W-:Y:S01]  /*4160*/  HFMA2 R31, R34, R18, R31 ;  /* 0x00000012221f7231 */ /* 0x000fe2000000001f */
[----:B------:R-:W-:-:S02]  /*4170*/  LOP3.LUT R20, R20, 0x3f003f, RZ, 0xc0, !PT ;  /* 0x003f003f14147812 */ /* 0x000fc400078ec0ff */
[----:B------:R-:W-:Y:S02]  /*4180*/  SHF.R.U32.HI R18, RZ, 0x6, R10 ;  /* 0x00000006ff127819 */ /* 0x000fe4000001160a */
[----:B------:R-:W-:Y:S02]  /*4190*/  LOP3.LUT R22, R22, 0x3f003f, RZ, 0xc0, !PT ;  /* 0x003f003f16167812 */ /* 0x000fe400078ec0ff */
[----:B------:R-:W-:Y:S02]  /*41a0*/  LOP3.LUT R20, R20, 0x64006400, RZ, 0xfc, !PT ;  /* 0x6400640014147812 */ /* 0x000fe400078efcff */
[----:B------:R-:W-:Y:S02]  /*41b0*/  LOP3.LUT R18, R18, 0x3f003f, RZ, 0xc0, !PT ;  /* 0x003f003f12127812 */ /* 0x000fe400078ec0ff */
[----:B------:R-:W-:Y:S01]  /*41c0*/  LOP3.LUT R22, R22, 0x64006400, RZ, 0xfc, !PT ;  /* 0x6400640016167812 */ /* 0x000fe200078efcff */
[----:B------:R-:W-:Y:S01]  /*41d0*/  HADD2 R20, R20, -1056, -1056 ;  /* 0xe420e42014147430 */ /* 0x000fe20000000000 */
[----:B------:R-:W-:-:S02]  /*41e0*/  SHF.R.U32.HI R23, RZ, 0x6, R11 ;  /* 0x00000006ff177819 */ /* 0x000fc4000001160b */
[----:B------:R-:W-:Y:S01]  /*41f0*/  LOP3.LUT R18, R18, 0x64006400, RZ, 0xfc, !PT ;  /* 0x6400640012127812 */ /* 0x000fe200078efcff */
[----:B------:R-:W-:Y:S01]  /*4200*/  HADD2 R22, R22, -1056, -1056 ;  /* 0xe420e42016167430 */ /* 0x000fe20000000000 */
[----:B------:R-:W-:Y:S02]  /*4210*/  LOP3.LUT R23, R23, 0x3f003f, RZ, 0xc0, !PT ;  /* 0x003f003f17177812 */ /* 0x000fe400078ec0ff */
[----:B------:R-:W-:Y:S01]  /*4220*/  SHF.R.U32.HI R8, RZ, 0xc, R8 ;  /* 0x0000000cff087819 */ /* 0x000fe20000011608 */
[----:B------:R-:W-:Y:S01]  /*4230*/  HADD2 R35, R18, -1056, -1056 ;  /* 0xe420e42012237430 */ /* 0x000fe20000000000 */
[-C--:B------:R-:W-:Y:S01]  /*4240*/  HFMA2.MMA R18, R20, R19.reuse, R21 ;  /* 0x0000001314127235 */ /* 0x080fe20000000015 */
[----:B------:R-:W-:Y:S01]  /*4250*/  HFMA2 R17, R22, R19, R17 ;  /* 0x0000001316117231 */ /* 0x000fe20000000011 */
[----:B------:R-:W-:Y:S02]  /*4260*/  LOP3.LUT R34, R23, 0x64006400, RZ, 0xfc, !PT ;  /* 0x6400640017227812 */ /* 0x000fe400078efcff */
[----:B------:R-:W0:Y:S01]  /*4270*/  LDS.128 R20, [UR4+0x10] ;  /* 0x00001004ff147984 */ /* 0x000e220008000c00 */
[----:B------:R-:W-:Y:S01]  /*4280*/  HFMA2.MMA R16, R35, R19, R16 ;  /* 0x0000001323107235 */ /* 0x000fe20000000010 */
[----:B------:R-:W-:Y:S01]  /*4290*/  SHF.R.U32.HI R35, RZ, 0xc, R7 ;  /* 0x0000000cff237819 */ /* 0x000fe20000011607 */
[----:B------:R-:W-:Y:S01]  /*42a0*/  HADD2 R36, R34, -1056, -1056 ;  /* 0xe420e42022247430 */ /* 0x000fe20000000000 */
[----:B------:R-:W-:-:S02]  /*42b0*/  SHF.R.U32.HI R34, RZ, 0xc, R5 ;  /* 0x0000000cff227819 */ /* 0x000fc40000011605 */
[----:B------:R-:W-:Y:S01]  /*42c0*/  LOP3.LUT R5, R4, 0xf000f, RZ, 0xc0, !PT ;  /* 0x000f000f04057812 */ /* 0x000fe200078ec0ff */
[----:B------:R-:W-:Y:S01]  /*42d0*/  HFMA2 R19, R36, R19, R31 ;  /* 0x0000001324137231 */ /* 0x000fe2000000001f */
[----:B----4-:R-:W-:Y:S02]  /*42e0*/  SHF.R.U32.HI R4, RZ, 0x8, R12 ;  /* 0x00000008ff047819 */ /* 0x010fe4000001160c */
[----:B------:R-:W-:Y:S02]  /*42f0*/  LOP3.LUT R34, R34, 0xf000f, RZ, 0xc0, !PT ;  /* 0x000f000f22227812 */ /* 0x000fe400078ec0ff */
[----:B------:R-:W-:Y:S02]  /*4300*/  SHF.R.U32.HI R31, RZ, 0x8, R13 ;  /* 0x00000008ff1f7819 */ /* 0x000fe4000001160d */
[----:B------:R-:W-:Y:S02]  /*4310*/  LOP3.LUT R4, R5, 0x300030, R4, 0xf8, !PT ;  /* 0x0030003005047812 */ /* 0x000fe400078ef804 */
[----:B------:R-:W-:-:S02]  /*4320*/  LOP3.LUT R5, R6, 0xf000f, RZ, 0xc0, !PT ;  /* 0x000f000f06057812 */ /* 0x000fc400078ec0ff */
[----:B------:R-:W-:Y:S02]  /*4330*/  LOP3.LUT R7, R34, 0x300030, R31, 0xf8, !PT ;  /* 0x0030003022077812 */ /* 0x000fe400078ef81f */
[----:B------:R-:W-:Y:S02]  /*4340*/  SHF.R.U32.HI R6, RZ, 0x8, R14 ;  /* 0x00000008ff067819 */ /* 0x000fe4000001160e */
[----:B------:R-:W-:Y:S02]  /*4350*/  LOP3.LUT R34, R35, 0xf000f, RZ, 0xc0, !PT ;  /* 0x000f000f23227812 */ /* 0x000fe400078ec0ff */
[----:B------:R-:W-:Y:S02]  /*4360*/  SHF.R.U32.HI R31, RZ, 0x8, R15 ;  /* 0x00000008ff1f7819 */ /* 0x000fe4000001160f */
[----:B------:R-:W-:Y:S02]  /*4370*/  LOP3.LUT R6, R5, 0x300030, R6, 0xf8, !PT ;  /* 0x0030003005067812 */ /* 0x000fe400078ef806 */
[----:B------:R-:W-:-:S02]  /*4380*/  LOP3.LUT R5, R34, 0x300030, R31, 0xf8, !PT ;  /* 0x0030003022057812 */ /* 0x000fc400078ef81f */
        /* <DEDUP_REMOVED lines=8> */
[----:B------:R-:W-:-:S02]  /*4410*/  SHF.R.U32.HI R9, RZ, 0xc, R9 ;  /* 0x0000000cff097819 */ /* 0x000fc40000011609 */
[----:B------:R-:W-:Y:S01]  /*4420*/  SHF.R.U32.HI R10, RZ, 0xc, R10 ;  /* 0x0000000cff0a7819 */ /* 0x000fe2000001160a */
[----:B0-----:R-:W-:Y:S01]  /*4430*/  HFMA2.MMA R18, R31, R20, R18 ;  /* 0x000000141f127235 */ /* 0x001fe20000000012 */
[----:B------:R-:W-:Y:S01]  /*4440*/  LOP3.LUT R31, R14, 0x3f003f, RZ, 0xc0, !PT ;  /* 0x003f003f0e1f7812 */ /* 0x000fe200078ec0ff */
[----:B------:R-:W-:Y:S01]  /*4450*/  HFMA2 R17, R34, R20, R17 ;  /* 0x0000001422117231 */ /* 0x000fe20000000011 */
[----:B------:R-:W-:Y:S02]  /*4460*/  LOP3.LUT R8, R35, 0x300030, R8, 0xf8, !PT ;  /* 0x0030003023087812 */ /* 0x000fe400078ef808 */
[----:B------:R-:W-:Y:S02]  /*4470*/  LOP3.LUT R31, R31, 0x64006400, RZ, 0xfc, !PT ;  /* 0x640064001f1f7812 */ /* 0x000fe400078efcff */
[----:B------:R-:W-:Y:S02]  /*4480*/  LOP3.LUT R34, R9, 0xf000f, RZ, 0xc0, !PT ;  /* 0x000f000f09227812 */ /* 0x000fe400078ec0ff */
[----:B------:R-:W-:Y:S01]  /*4490*/  SHF.R.U32.HI R9, RZ, 0xa, R13 ;  /* 0x0000000aff097819 */ /* 0x000fe2000001160d */
[----:B------:R-:W-:Y:S01]  /*44a0*/  HADD2 R31, R31, -1056, -1056 ;  /* 0xe420e4201f1f7430 */ /* 0x000fe20000000000 */
[----:B------:R-:W-:-:S02]  /*44b0*/  LOP3.LUT R35, R10, 0xf000f, RZ, 0xc0, !PT ;  /* 0x000f000f0a237812 */ /* 0x000fc400078ec0ff */
[----:B------:R-:W-:Y:S02]  /*44c0*/  SHF.R.U32.HI R12, RZ, 0x6, R12 ;  /* 0x00000006ff0c7819 */ /* 0x000fe4000001160c */
[--C-:B------:R-:W-:Y:S01]  /*44d0*/  SHF.R.U32.HI R10, RZ, 0xa, R14.reuse ;  /* 0x0000000aff0a7819 */ /* 0x100fe2000001160e */
[----:B------:R-:W-:Y:S01]  /*44e0*/  HFMA2.MMA R16, R31, R20, R16 ;  /* 0x000000141f107235 */ /* 0x000fe20000000010 */
[----:B------:R-:W-:Y:S02]  /*44f0*/  SHF.R.U32.HI R13, RZ, 0x6, R13 ;  /* 0x00000006ff0d7819 */ /* 0x000fe4000001160d */
[----:B------:R-:W-:Y:S02]  /*4500*/  SHF.R.U32.HI R11, RZ, 0xc, R11 ;  /* 0x0000000cff0b7819 */ /* 0x000fe4000001160b */
[----:B------:R-:W-:Y:S02]  /*4510*/  SHF.R.U32.HI R14, RZ, 0x6, R14 ;  /* 0x00000006ff0e7819 */ /* 0x000fe4000001160e */
        /* <DEDUP_REMOVED lines=11> */
[----:B------:R-:W-:Y:S01]  /*45d0*/  LOP3.LUT R11, R34, 0x300030, R11, 0xf8, !PT ;  /* 0x00300030220b7812 */ /* 0x000fe200078ef80b */
[----:B------:R-:W-:Y:S01]  /*45e0*/  HADD2 R34, R31, -1056, -1056 ;  /* 0xe420e4201f227430 */ /* 0x000fe20000000000 */
[----:B------:R-:W-:Y:S01]  /*45f0*/  SHF.R.U32.HI R15, RZ, 0x6, R15 ;  /* 0x00000006ff0f7819 */ /* 0x000fe2000001160f */
[----:B------:R-:W-:Y:S01]  /*4600*/  HADD2 R31, R12, -1056, -1056 ;  /* 0xe420e4200c1f7430 */ /* 0x000fe20000000000 */
[----:B------:R-:W-:Y:S01]  /*4610*/  LOP3.LUT R4, R4, 0x64006400, RZ, 0xfc, !PT ;  /* 0x6400640004047812 */ /* 0x000fe200078efcff */
[----:B------:R-:W-:Y:S01]  /*4620*/  HADD2 R12, R13, -1056, -1056 ;  /* 0xe420e4200d0c7430 */ /* 0x000fe20000000000 */
[----:B------:R-:W-:Y:S01]  /*4630*/  LOP3.LUT R7, R7, 0x64006400, RZ, 0xfc, !PT ;  /* 0x6400640007077812 */ /* 0x000fe200078efcff */
[----:B------:R-:W-:Y:S01]  /*4640*/  HADD2 R13, R14, -1056, -1056 ;  /* 0xe420e4200e0d7430 */ /* 0x000fe20000000000 */
[----:B------:R-:W-:Y:S01]  /*4650*/  LOP3.LUT R15, R15, 0x3f003f, RZ, 0xc0, !PT ;  /* 0x003f003f0f0f7812 */ /* 0x000fe200078ec0ff */
[-C--:B------:R-:W-:Y:S01]  /*4660*/  HFMA2.MMA R18, R31, R21.reuse, R18 ;  /* 0x000000151f127235 */ /* 0x080fe20000000012 */
[----:B------:R-:W-:Y:S01]  /*4670*/  LOP3.LUT R6, R6, 0x64006400, RZ, 0xfc, !PT ;  /* 0x6400640006067812 */ /* 0x000fe200078efcff */
[-C--:B------:R-:W-:Y:S01]  /*4680*/  HFMA2 R17, R12, R21.reuse, R17 ;  /* 0x000000150c117231 */ /* 0x080fe20000000011 */
[----:B------:R-:W-:Y:S01]  /*4690*/  LOP3.LUT R10, R35, 0x300030, R10, 0xf8, !PT ;  /* 0x00300030230a7812 */ /* 0x000fe200078ef80a */
[----:B------:R-:W-:Y:S01]  /*46a0*/  HFMA2.MMA R16, R13, R21, R16 ;  /* 0x000000150d107235 */ /* 0x000fe20000000010 */
[----:B------:R-:W-:Y:S01]  /*46b0*/  HADD2 R13, R4, -1056, -1056 ;  /* 0xe420e420040d7430 */ /* 0x000fe20000000000 */
[----:B------:R-:W-:Y:S01]  /*46c0*/  LOP3.LUT R15, R15, 0x64006400, RZ, 0xfc, !PT ;  /* 0x640064000f0f7812 */ /* 0x000fe200078efcff */
        /* <DEDUP_REMOVED lines=8> */
[----:B------:R-:W-:Y:S01]  /*4750*/  HADD2 R12, R15, -1056, -1056 ;  /* 0xe420e4200f0c7430 */ /* 0x000fe20000000000 */
[----:B------:R-:W-:Y:S01]  /*4760*/  HFMA2.MMA R16, R7, R22, R16 ;  /* 0x0000001607107235 */ /* 0x000fe20000000010 */
[----:B------:R-:W-:Y:S01]  /*4770*/  HADD2 R4, R5, -1056, -1056 ;  /* 0xe420e42005047430 */ /* 0x000fe20000000000 */
[----:B------:R-:W-:Y:S01]  /*4780*/  LOP3.LUT R9, R9, 0x64006400, RZ, 0xfc, !PT ;  /* 0x6400640009097812 */ /* 0x000fe200078efcff */
[----:B------:R-:W-:Y:S01]  /*4790*/  HADD2 R5, R8, -1056, -1056 ;  /* 0xe420e42008057430 */ /* 0x000fe20000000000 */
[----:B------:R-:W-:Y:S01]  /*47a0*/  LOP3.LUT R11, R11, 0x64006400, RZ, 0xfc, !PT ;  /* 0x640064000b0b7812 */ /* 0x000fe200078efcff */
[----:B------:R-:W-:-:S02]  /*47b0*/  HFMA2 R19, R12, R21, R19 ;  /* 0x000000150c137231 */ /* 0x000fc40000000013 */
[----:B------:R-:W-:Y:S02]  /*47c0*/  HADD2 R7, R10, -1056, -1056 ;  /* 0xe420e4200a077430 */ /* 0x000fe40000000000 */
[-C--:B------:R-:W-:Y:S01]  /*47d0*/  HFMA2.MMA R18, R5, R23.reuse, R18 ;  /* 0x0000001705127235 */ /* 0x080fe20000000012 */
[----:B------:R-:W-:Y:S02]  /*47e0*/  HFMA2 R19, R4, R22, R19 ;  /* 0x0000001604137231 */ /* 0x000fe40000000013 */
[----:B------:R-:W-:Y:S01]  /*47f0*/  HADD2 R4, R9, -1056, -1056 ;  /* 0xe420e42009047430 */ /* 0x000fe20000000000 */
        /* <DEDUP_REMOVED lines=12> */
.L_x_4541:
[----:B------:R-:W-:Y:S05]  /*48c0*/  @P0 BRA `(.L_x_4542) ;  /* 0x00000b8000000947 */ /* 0x000fea0003800000 */
[----:B------:R-:W-:Y:S01]  /*48d0*/  UIMAD UR8, UR5, 0xc, URZ ;  /* 0x0000000c050878a4 */ /* 0x000fe2000f8e023f */
[----:B------:R-:W-:Y:S01]  /*48e0*/  IMAD.WIDE.U32 R20, R30, 0xc, R32 ;  /* 0x0000000c1e147825 */ /* 0x000fe200078e0020 */
[----:B------:R-:W0:Y:S04]  /*48f0*/  LDS.128 R16, [UR4+0x20] ;  /* 0x00002004ff107984 */ /* 0x000e280008000c00 */
[----:B------:R-:W-:-:S05]  /*4900*/  IADD3 R21, R21, UR8, RZ ;  /* 0x0000000815157c10 */ /* 0x000fca000fffe0ff */
[----:B-----5:R-:W2:Y:S01]  /*4910*/  LDG.E.128.CONSTANT R4, [R20.64] ;  /* 0x0000000614047981 */ /* 0x020ea2000c1e9d00 */
[----:B------:R-:W-:-:S05]  /*4920*/  IMAD.WIDE R22, R30, 0x4, R20 ;  /* 0x000000041e167825 */ /* 0x000fca00078e0214 */
[----:B------:R3:W4:Y:S01]  /*4930*/  LDG.E.128.CONSTANT R8, [R22.64] ;  /* 0x0000000616087981 */ /* 0x000722000c1e9d00 */
[----:B------:R-:W-:-:S06]  /*4940*/  IMAD.WIDE R12, R30, 0x4, R22 ;  /* 0x000000041e0c7825 */ /* 0x000fcc00078e0216 */
[----:B------:R-:W4:Y:S01]  /*4950*/  LDG.E.128.CONSTANT R12, [R12.64] ;  /* 0x000000060c0c7981 */ /* 0x000f22000c1e9d00 */
[----:B------:R-:W-:Y:S02]  /*4960*/  PRMT R24, R24, 0x5410, R0 ;  /* 0x0000541018187816 */ /* 0x000fe40000000000 */
[----:B------:R-:W-:Y:S02]  /*4970*/  PRMT R2, R2, 0x5410, R3 ;  /* 0x0000541002027816 */ /* 0x000fe40000000003 */
[----:B--2---:R-:W-:Y:S02]  /*4980*/  LOP3.LUT R31, R4, 0x3f003f, RZ, 0xc0, !PT ;  /* 0x003f003f041f7812 */ /* 0x004fe400078ec0ff */
[----:B------:R-:W-:Y:S02]  /*4990*/  LOP3.LUT R36, R6, 0x3f003f, RZ, 0xc0, !PT ;  /* 0x003f003f06247812 */ /* 0x000fe400078ec0ff */
[----:B------:R-:W-:Y:S02]  /*49a0*/  LOP3.LUT R31, R31, 0x64006400, RZ, 0xfc, !PT ;  /* 0x640064001f1f7812 */ /* 0x000fe400078efcff */
[----:B------:R-:W-:-:S02]  /*49b0*/  LOP3.LUT R36, R36, 0x64006400, RZ, 0xfc, !PT ;  /* 0x6400640024247812 */ /* 0x000fc400078efcff */
[----:B------:R-:W-:Y:S01]  /*49c0*/  SHF.R.U32.HI R34, RZ, 0x6, R4 ;  /* 0x00000006ff227819 */ /* 0x000fe20000011604 */
[----:B------:R-:W-:Y:S01]  /*49d0*/  HADD2 R21, R31, -1056, -1056 ;  /* 0xe420e4201f157430 */ /* 0x000fe20000000000 */
[----:B------:R-:W-:Y:S01]  /*49e0*/  LOP3.LUT R35, R5, 0x3f003f, RZ, 0xc0, !PT ;  /* 0x003f003f05237812 */ /* 0x000fe200078ec0ff */
[----:B------:R-:W-:Y:S01]  /*49f0*/  HADD2 R31, R36, -1056, -1056 ;  /* 0xe420e420241f7430 */ /* 0x000fe20000000000 */
[----:B---3--:R-:W-:Y:S02]  /*4a00*/  LOP3.LUT R23, R34, 0x3f003f, RZ, 0xc0, !PT ;  /* 0x003f003f22177812 */ /* 0x008fe400078ec0ff */
[----:B------:R-:W-:Y:S01]  /*4a10*/  LOP3.LUT R35, R35, 0x64006400, RZ, 0xfc, !PT ;  /* 0x6400640023237812 */ /* 0x000fe200078efcff */
[-C--:B0-----:R-:W-:Y:S01]  /*4a20*/  HFMA2.MMA R21, R21, R16.reuse, RZ ;  /* 0x0000001015157235 */ /* 0x081fe200000000ff */
[----:B------:R-:W-:Y:S01]  /*4a30*/  LOP3.LUT R23, R23, 0x64006400, RZ, 0xfc, !PT ;  /* 0x6400640017177812 */ /* 0x000fe200078efcff */
[----:B------:R-:W-:Y:S01]  /*4a40*/  HFMA2.MMA R20, R31, R16, RZ ;  /* 0x000000101f147235 */ /* 0x000fe200000000ff */
[----:B------:R-:W-:Y:S01]  /*4a50*/  SHF.R.U32.HI R31, RZ, 0x6, R5 ;  /* 0x00000006ff1f7819 */ /* 0x000fe20000011605 */
[----:B------:R-:W-:Y:S01]  /*4a60*/  HADD2 R35, R35, -1056, -1056 ;  /* 0xe420e42023237430 */ /* 0x000fe20000000000 */
[----:B------:R-:W-:Y:S01]  /*4a70*/  LOP3.LUT R37, R7, 0x3f003f, RZ, 0xc0, !PT ;  /* 0x003f003f07257812 */ /* 0x000fe200078ec0ff */
[----:B------:R-:W-:Y:S01]  /*4a80*/  HADD2 R34, R23, -1056, -1056 ;  /* 0xe420e42017227430 */ /* 0x000fe20000000000 */
[----:B------:R-:W-:Y:S01]  /*4a90*/  LOP3.LUT R31, R31, 0x3f003f, RZ, 0xc0, !PT ;  /* 0x003f003f1f1f7812 */ /* 0x000fe200078ec0ff */
[----:B------:R-:W-:Y:S01]  /*4aa0*/  HFMA2 R22, R35, R16, RZ.H0_H0 ;  /* 0x0000001023167231 */ /* 0x000fe200000400ff */
[----:B------:R-:W-:-:S02]  /*4ab0*/  SHF.R.U32.HI R23, RZ, 0x6, R6 ;  /* 0x00000006ff177819 */ /* 0x000fc40000011606 */
[----:B------:R-:W-:Y:S01]  /*4ac0*/  LOP3.LUT R31, R31, 0x64006400, RZ, 0xfc, !PT ;  /* 0x640064001f1f7812 */ /* 0x000fe200078efcff */
[----:B------:R-:W-:Y:S01]  /*4ad0*/  HFMA2.MMA R21, R34, R17, R21 ;  /* 0x0000001122157235 */ /* 0x000fe20000000015 */
[----:B------:R-:W-:Y:S02]  /*4ae0*/  LOP3.LUT R23, R23, 0x3f003f, RZ, 0xc0, !PT ;  /* 0x003f003f17177812 */ /* 0x000fe400078ec0ff */
[----:B------:R-:W-:Y:S01]  /*4af0*/  SHF.R.U32.HI R34, RZ, 0x6, R7 ;  /* 0x00000006ff227819 */ /* 0x000fe20000011607 */
[----:B------:R-:W-:Y:S01]  /*4b00*/  HADD2 R35, R31, -1056, -1056 ;  /* 0xe420e4201f237430 */ /* 0x000fe20000000000 */
[----:B------:R-:W-:Y:S02]  /*4b10*/  LOP3.LUT R31, R23, 0x64006400, RZ, 0xfc, !PT ;  /* 0x64006400171f7812 */ /* 0x000fe400078efcff */
[----:B------:R-:W-:Y:S01]  /*4b20*/  LOP3.LUT R37, R37, 0x64006400, RZ, 0xfc, !PT ;  /* 0x6400640025257812 */ /* 0x000fe200078efcff */
[----:B------:R-:W-:Y:S01]  /*4b30*/  HFMA2 R22, R35, R17, R22 ;  /* 0x0000001123167231 */ /* 0x000fe20000000016 */
[----:B------:R-:W-:Y:S01]  /*4b40*/  LOP3.LUT R34, R34, 0x3f003f, RZ, 0xc0, !PT ;  /* 0x003f003f22227812 */ /* 0x000fe200078ec0ff */
[----:B------:R-:W-:Y:S01]  /*4b50*/  HADD2 R31, R31, -1056, -1056 ;  /* 0xe420e4201f1f7430 */ /* 0x000fe20000000000 */
[----:B----4-:R-:W-:Y:S01]  /*4b60*/  LOP3.LUT R23, R8, 0x3f003f, RZ, 0xc0, !PT ;  /* 0x003f003f08177812 */ /* 0x010fe200078ec0ff */
[----:B------:R-:W-:Y:S01]  /*4b70*/  HADD2 R37, R37, -1056, -1056 ;  /* 0xe420e42025257430 */ /* 0x000fe20000000000 */
[----:B------:R-:W-:-:S02]  /*4b80*/  LOP3.LUT R34, R34, 0x64006400, RZ, 0xfc, !PT ;  /* 0x6400640022227812 */ /* 0x000fc400078efcff */
[----:B------:R-:W-:Y:S01]  /*4b90*/  LOP3.LUT R23, R23, 0x64006400, RZ, 0xfc, !PT ;  /* 0x6400640017177812 */ /* 0x000fe200078efcff */
[----:B------:R-:W-:Y:S01]  /*4ba0*/  HFMA2.MMA R20, R31, R17, R20 ;  /* 0x000000111f147235 */ /* 0x000fe20000000014 */
[----:B------:R-:W-:Y:S01]  /*4bb0*/  HFMA2 R16, R37, R16, RZ.H0_H0 ;  /* 0x0000001025107231 */ /* 0x000fe200000400ff */
[----:B------:R-:W-:Y:S01]  /*4bc0*/  SHF.R.U32.HI R4, RZ, 0xc, R4 ;  /* 0x0000000cff047819 */ /* 0x000fe20000011604 */
[----:B------:R-:W-:Y:S01]  /*4bd0*/  HADD2 R31, R34, -1056, -1056 ;  /* 0xe420e420221f7430 */ /* 0x000fe20000000000 */
[----:B------:R-:W-:Y:S01]  /*4be0*/  SHF.R.U32.HI R6, RZ, 0xc, R6 ;  /* 0x0000000cff067819 */ /* 0x000fe20000011606 */
[----:B------:R-:W-:Y:S01]  /*4bf0*/  HADD2 R34, R23, -1056, -1056 ;  /* 0xe420e42017227430 */ /* 0x000fe20000000000 */
[----:B------:R-:W-:Y:S01]  /*4c00*/  LOP3.LUT R23, R11, 0x3f003f, RZ, 0xc0, !PT ;  /* 0x003f003f0b177812 */ /* 0x000fe200078ec0ff */
[----:B------:R-:W-:Y:S01]  /*4c10*/  HFMA2 R31, R31, R17, R16 ;  /* 0x000000111f1f7231 */ /* 0x000fe20000000010 */
[----:B------:R-:W-:Y:S02]  /*4c20*/  LOP3.LUT R17, R10, 0x3f003f, RZ, 0xc0, !PT ;  /* 0x003f003f0a117812 */ /* 0x000fe400078ec0ff */
[----:B------:R-:W-:Y:S01]  /*4c30*/  LOP3.LUT R16, R9, 0x3f003f, RZ, 0xc0, !PT ;  /* 0x003f003f09107812 */ /* 0x000fe200078ec0ff */
[----:B------:R-:W-:Y:S01]  /*4c40*/  HFMA2.MMA R21, R34, R18, R21 ;  /* 0x0000001222157235 */ /* 0x000fe20000000015 */
[----:B------:R-:W-:-:S02]  /*4c50*/  LOP3.LUT R17, R17, 0x64006400, RZ, 0xfc, !PT ;  /* 0x6400640011117812 */ /* 0x000fc400078efcff */
[----:B------:R-:W-:Y:S02]  /*4c60*/  LOP3.LUT R16, R16, 0x64006400, RZ, 0xfc, !PT ;  /* 0x6400640010107812 */ /* 0x000fe400078efcff */
[----:B------:R-:W-:Y:S01]  /*4c70*/  LOP3.LUT R23, R23, 0x64006400, RZ, 0xfc, !PT ;  /* 0x6400640017177812 */ /* 0x000fe200078efcff */
[----:B------:R-:W-:Y:S02]  /*4c80*/  HADD2 R37, R17, -1056, -1056 ;  /* 0xe420e42011257430 */ /* 0x000fe40000000000 */
[----:B------:R-:W-:Y:S02]  /*4c90*/  HADD2 R35, R16, -1056, -1056 ;  /* 0xe420e42010237430 */ /* 0x000fe40000000000 */
[----:B------:R-:W-:Y:S01]  /*4ca0*/  HADD2 R34, R23, -1056, -1056 ;  /* 0xe420e42017227430 */ /* 0x000fe20000000000 */
[----:B------:R-:W-:Y:S01]  /*4cb0*/  SHF.R.U32.HI R23, RZ, 0x6, R11 ;  /* 0x00000006ff177819 */ /* 0x000fe2000001160b */
[----:B------:R-:W-:Y:S01]  /*4cc0*/  HFMA2.MMA R16, R37, R18, R20 ;  /* 0x0000001225107235 */ /* 0x000fe20000000014 */
[-C--:B------:R-:W-:Y:S01]  /*4cd0*/  HFMA2 R17, R35, R18.reuse, R22 ;  /* 0x0000001223117231 */ /* 0x080fe20000000016 */
[----:B------:R-:W-:Y:S01]  /*4ce0*/  SHF.R.U32.HI R20, RZ, 0x6, R8 ;  /* 0x00000006ff147819 */ /* 0x000fe20000011608 */
[----:B------:R-:W-:Y:S01]  /*4cf0*/  HFMA2 R31, R34, R18, R31 ;  /* 0x00000012221f7231 */ /* 0x000fe2000000001f */
[----:B------:R-:W-:-:S02]  /*4d00*/  SHF.R.U32.HI R22, RZ, 0x6, R9 ;  /* 0x00000006ff167819 */ /* 0x000fc40000011609 */
[----:B------:R-:W-:Y:S02]  /*4d10*/  LOP3.LUT R20, R20, 0x3f003f, RZ, 0xc0, !PT ;  /* 0x003f003f14147812 */ /* 0x000fe400078ec0ff */
[----:B------:R-:W-:Y:S02]  /*4d20*/  SHF.R.U32.HI R18, RZ, 0x6, R10 ;  /* 0x00000006ff127819 */ /* 0x000fe4000001160a */
        /* <DEDUP_REMOVED lines=20> */
[----:B------:R-:W-:Y:S02]  /*4e70*/  SHF.R.U32.HI R4, RZ, 0x8, R12 ;  /* 0x00000008ff047819 */ /* 0x000fe4000001160c */
        /* <DEDUP_REMOVED lines=93> */
.L_x_4542:
        /* <DEDUP_REMOVED lines=8> */
.L_x_4540:
[----:B------:R-:W2:Y:S02]  /*54d0*/  S2R R2, SR_CTAID.Y ;  /* 0x0000000000027919 */ /* 0x000ea40000002600 */
[----:B--2---:R-:W-:-:S13]  /*54e0*/  ISETP.GE.AND P0, PT, R2, c[0x0][0x188], PT ;  /* 0x0000620002007a0c */ /* 0x004fda0003f06270 */
[----:B------:R-:W-:Y:S05]  /*54f0*/  @P0 EXIT ;  /* 0x000000000000094d */ /* 0x000fea0003800000 */
[----:B------:R-:W2:Y:S01]  /*5500*/  S2R R0, SR_CTAID.X ;  /* 0x0000000000007919 */ /* 0x000ea20000002500 */
[----:B-----5:R-:W-:Y:S01]  /*5510*/  IMAD.MOV.U32 R5, RZ, RZ, 0x2 ;  /* 0x00000002ff057424 */ /* 0x020fe200078e00ff */
[----:B------:R-:W-:Y:S02]  /*5520*/  HMUL2 R7, R26, R27.H0_H0 ;  /* 0x2000001b1a077232 */ /* 0x000fe40000000000 */
[----:B------:R-:W2:Y:S02]  /*5530*/  S2R R3, SR_TID.X ;  /* 0x0000000000037919 */ /* 0x000ea40000002100 */
[----:B--2---:R-:W-:-:S04]  /*5540*/  IMAD R0, R0, 0x20, R3 ;  /* 0x0000002000007824 */ /* 0x004fc800078e0203 */
[----:B------:R-:W-:-:S04]  /*5550*/  IMAD.SHL.U32 R3, R0, 0x4, RZ ;  /* 0x0000000400037824 */ /* 0x000fc800078e00ff */
[----:B------:R-:W-:-:S04]  /*5560*/  IMAD R2, R2, c[0x0][0x18c], R3 ;  /* 0x0000630002027a24 */ /* 0x000fc800078e0203 */
        /* <DEDUP_REMOVED lines=8> */
.L_x_4547:
[----:B------:R-:W2:Y:S02]  /*55f0*/  LDS R4, [R0] ;  /* 0x0000000000047984 */ /* 0x000ea40000000800 */
[----:B--2---:R-:W-:-:S06]  /*5600*/  HADD2 R5, R4, R7 ;  /* 0x0000000704057230 */ /* 0x004fcc0000000000 */
[----:B------:R-:W2:Y:S02]  /*5610*/  ATOMS.CAST.SPIN R5, [R0], R4, R5 ;  /* 0x000000040005738d */ /* 0x000ea40001800005 */
[----:B--2---:R-:W-:-:S13]  /*5620*/  ISETP.EQ.U32.AND P0, PT, R5, 0x1, PT ;  /* 0x000000010500780c */ /* 0x004fda0003f02070 */
[----:B------:R-:W-:Y:S05]  /*5630*/  @!P0 BRA `(.L_x_4547) ;  /* 0xffffffb000008947 */ /* 0x000fea000383ffff */
[----:B------:R-:W-:Y:S05]  /*5640*/  BRA `(.L_x_4545) ;  /* 0x0000003000007947 */ /* 0x000fea0003800000 */
.L_x_4546:
[----:B------:R-:W2:Y:S02]  /*5650*/  LD.E R0, [R2.64] ;  /* 0x0000000602007980 */ /* 0x000ea4000c101900 */
[----:B--2---:R-:W-:-:S05]  /*5660*/  IMAD.IADD R5, R7, 0x1, R0 ;  /* 0x0000000107057824 */ /* 0x004fca00078e0200 */
[----:B------:R2:W-:Y:S02]  /*5670*/  ST.E [R2.64], R5 ;  /* 0x0000000502007985 */ /* 0x0005e4000c101906 */
.L_x_4545:
[----:B------:R-:W-:Y:S05]  /*5680*/  BSYNC B0 ;  /* 0x0000000000007941 */ /* 0x000fea0003800000 */
.L_x_4544:
[----:B------:R-:W3:Y:S02]  /*5690*/  ATOM.E.ADD.F16x2.RN.STRONG.GPU P0, RZ, [R2.64+0x4], R25 ;  /* 0x0000041902ff798a */ /* 0x000ee4000810e9c6 */
[----:B---3--:R-:W-:Y:S05]  /*56a0*/  @P0 EXIT ;  /* 0x000000000000094d */ /* 0x008fea0003800000 */
[----:B------:R-:W3:Y:S02]  /*56b0*/  QSPC.E.S P0, RZ, [R2+0x4] ;  /* 0x0000040002ff73aa */ /* 0x000ee40000000500 */
[----:B---3--:R-:W-:Y:S05]  /*56c0*/  @!P0 BRA `(.L_x_4548) ;  /* 0x0000008000008947 */ /* 0x008fea0003800000 */
[----:B--2---:R-:W-:-:S04]  /*56d0*/  IADD3 R2, R2, 0x4, RZ ;  /* 0x0000000402027810 */ /* 0x004fc80007ffe0ff */
[----:B------:R-:W-:-:S05]  /*56e0*/  LOP3.LUT R2, R2, 0xffffff, RZ, 0xc0, !PT ;  /* 0x00ffffff02027812 */ /* 0x000fca00078ec0ff */
.L_x_4549:
[----:B------:R-:W2:Y:S02]  /*56f0*/  LDS R4, [R2] ;  /* 0x0000000002047984 */ /* 0x000ea40000000800 */
[----:B--2---:R-:W-:-:S10]  /*5700*/  HFMA2.MMA R5, R4, 1, 1, R25 ;  /* 0x3c003c0004057835 */ /* 0x004fd40000000019 */
[----:B------:R-:W2:Y:S02]  /*5710*/  ATOMS.CAST.SPIN R5, [R2], R4, R5 ;  /* 0x000000040205738d */ /* 0x000ea40001800005 */
[----:B--2---:R-:W-:-:S13]  /*5720*/  ISETP.EQ.U32.AND P0, PT, R5, 0x1, PT ;  /* 0x000000010500780c */ /* 0x004fda0003f02070 */
[----:B------:R-:W-:Y:S05]  /*5730*/  @!P0 BRA `(.L_x_4549) ;  /* 0xffffffb000008947 */ /* 0x000fea000383ffff */
[----:B------:R-:W-:Y:S05]  /*5740*/  EXIT ;  /* 0x000000000000794d */ /* 0x000fea0003800000 */
.L_x_4548:
[----:B------:R-:W3:Y:S02]  /*5750*/  LD.E R0, [R2.64+0x4] ;  /* 0x0000040602007980 */ /* 0x000ee4000c101900 */
[----:B--23--:R-:W-:-:S05]  /*5760*/  IMAD.IADD R5, R25, 0x1, R0 ;  /* 0x0000000119057824 */ /* 0x00cfca00078e0200 */
[----:B------:R-:W-:Y:S01]  /*5770*/  ST.E [R2.64+0x4], R5 ;  /* 0x0000040502007985 */ /* 0x000fe2000c101906 */
[----:B------:R-:W-:Y:S05]  /*5780*/  EXIT ;  /* 0x000000000000794d */ /* 0x000fea0003800000 */
.L_x_4550:
        /* <DEDUP_REMOVED lines=15> */
.L_x_4822:


//--------------------- .text._Z23gemm_half_q_half_kernelILi1ELi40ELb1ELb1ELi32EEvPK6__halfPKjS4_S2_PS0_iiiiPKtS7_iiiiiibS2_i --------------------------
	.section	.text._Z23gemm_half_q_half_kernelILi1ELi40ELb1ELb1ELi32EEvPK6__halfPKjS4_S2_PS0_iiiiPKtS7_iiiiiibS2_i,"ax",@progbits
	.sectioninfo	@"SHI_REGISTERS=40"
	.align	128
        .global         _Z23gemm_half_q_half_kernelILi1ELi40ELb1ELb1ELi32EEvPK6__halfPKjS4_S2_PS0_iiiiPKtS7_iiiiiibS2_i
        .type           _Z23gemm_half_q_half_kernelILi1ELi40ELb1ELb1ELi32EEvPK6__halfPKjS4_S2_PS0_iiiiPKtS7_iiiiiibS2_i,@function
        .size           _Z23gemm_half_q_half_kernelILi1ELi40ELb1ELb1ELi32EEvPK6__halfPKjS4_S2_PS0_iiiiPKtS7_iiiiiibS2_i,(.L_x_4823 - _Z23gemm_half_q_half_kernelILi1ELi40ELb1ELb1ELi32EEvPK6__halfPKjS4_S2_PS0_iiiiPKtS7_iiiiiibS2_i)
        .other          _Z23gemm_half_q_half_kernelILi1ELi40ELb1ELb1ELi32EEvPK6__halfPKjS4_S2_PS0_iiiiPKtS7_iiiiiibS2_i,@"STO_CUDA_ENTRY STV_DEFAULT"
_Z23gemm_half_q_half_kernelILi1ELi40ELb1ELb1ELi32EEvPK6__halfPKjS4_S2_PS0_iiiiPKtS7_iiiiiibS2_i:
.text._Z23gemm_half_q_half_kernelILi1ELi40ELb1ELb1ELi32EEvPK6__halfPKjS4_S2_PS0_iiiiPKtS7_iiiiiibS2_i:
        /* <DEDUP_REMOVED lines=44> */
.L_x_4552:
[----:B------:R-:W-:Y:S05]  /*02c0*/  BSYNC B0 ;  /* 0x0000000000007941 */ /* 0x000fea0003800000 */
.L_x_4551:
[----:B------:R-:W-:Y:S05]  /*02d0*/  @P2 EXIT ;  /* 0x000000000000294d */ /* 0x000fea0003800000 */
[C---:B------:R-:W-:Y:S01]  /*02e0*/  ISETP.GT.AND P0, PT, R29.reuse, c[0x0][0x1a8], PT ;  /* 0x00006a001d007a0c */ /* 0x040fe20003f04270 */
[----:B------:R-:W1:Y:S01]  /*02f0*/  LDC.S8 R15, c[0x0][0x1c0] ;  /* 0x00007000ff0f7b82 */ /* 0x000e620000000200 */
[C---:B------:R-:W-:Y:S02]  /*0300*/  ISETP.GT.AND P2, PT, R29.reuse, c[0x0][0x1b4], PT ;  /* 0x00006d001d007a0c */ /* 0x040fe40003f44270 */
[C---:B------:R-:W-:Y:S02]  /*0310*/  ISETP.GT.AND P4, PT, R29.reuse, c[0x0][0x1ac], PT ;  /* 0x00006b001d007a0c */ /* 0x040fe40003f84270 */
[----:B------:R-:W-:-:S02]  /*0320*/  IMNMX R6, R29, c[0x0][0x1a8], PT ;  /* 0x00006a001d067a17 */ /* 0x000fc40003800200 */
[C---:B------:R-:W-:Y:S02]  /*0330*/  ISETP.GT.AND P5, PT, R29.reuse, c[0x0][0x1b0], PT ;  /* 0x00006c001d007a0c */ /* 0x040fe40003fa4270 */
[----:B0-----:R-:W-:Y:S02]  /*0340*/  SHF.R.S32.HI R7, RZ, 0x1f, R6 ;  /* 0x0000001fff077819 */ /* 0x001fe40000011406 */
[C---:B------:R-:W-:Y:S02]  /*0350*/  ISETP.GT.AND P3, PT, R29.reuse, c[0x0][0x1b8], PT ;  /* 0x00006e001d007a0c */ /* 0x040fe40003f64270 */
[----:B------:R-:W-:Y:S02]  /*0360*/  @P0 IMNMX R4, R29, c[0x0][0x1ac], PT ;  /* 0x00006b001d040a17 */ /* 0x000fe40003800200 */
[----:B------:R-:W-:Y:S02]  /*0370*/  LEA.HI R14, R7, R6, RZ, 0x5 ;  /* 0x00000006070e7211 */ /* 0x000fe400078f28ff */
[----:B------:R-:W-:-:S02]  /*0380*/  @P0 IADD3 R4, R4, -c[0x0][0x1a8], RZ ;  /* 0x80006a0004040a10 */ /* 0x000fc40007ffe0ff */
[----:B------:R-:W-:Y:S02]  /*0390*/  @P2 IMNMX R7, R29, c[0x0][0x1b8], PT ;  /* 0x00006e001d072a17 */ /* 0x000fe40003800200 */
[----:B------:R-:W-:Y:S02]  /*03a0*/  @P0 SHF.R.S32.HI R5, RZ, 0x1f, R4 ;  /* 0x0000001fff050819 */ /* 0x000fe40000011404 */
[----:B------:R-:W-:Y:S02]  /*03b0*/  @P2 IADD3 R10, R7, -c[0x0][0x1b4], RZ ;  /* 0x80006d00070a2a10 */ /* 0x000fe40007ffe0ff */
[----:B------:R-:W-:Y:S02]  /*03c0*/  @P0 LEA.HI R6, R5, R4, RZ, 0x5 ;  /* 0x0000000405060211 */ /* 0x000fe400078f28ff */
[C---:B------:R-:W-:Y:S02]  /*03d0*/  @P4 IMNMX R4, R29.reuse, c[0x0][0x1b0], PT ;  /* 0x00006c001d044a17 */ /* 0x040fe40003800200 */
[----:B------:R-:W-:-:S02]  /*03e0*/  @P5 IMNMX R5, R29, c[0x0][0x1b4], PT ;  /* 0x00006d001d055a17 */ /* 0x000fc40003800200 */
[----:B------:R-:W-:Y:S02]  /*03f0*/  @P4 IADD3 R4, R4, -c[0x0][0x1ac], RZ ;  /* 0x80006b0004044a10 */ /* 0x000fe40007ffe0ff */
[----:B------:R-:W-:Y:S02]  /*0400*/  @P2 SHF.R.S32.HI R11, RZ, 0x1f, R10 ;  /* 0x0000001fff0b2819 */ /* 0x000fe4000001140a */
[----:B------:R-:W-:Y:S02]  /*0410*/  @P5 IADD3 R8, R5, -c[0x0][0x1b0], RZ ;  /* 0x80006c0005085a10 */ /* 0x000fe40007ffe0ff */
[----:B------:R-:W-:Y:S02]  /*0420*/  @P4 SHF.R.S32.HI R5, RZ, 0x1f, R4 ;  /* 0x0000001fff054819 */ /* 0x000fe40000011404 */
[----:B------:R-:W-:Y:S02]  /*0430*/  @P3 IMNMX R9, R29, c[0x0][0x1bc], PT ;  /* 0x00006f001d093a17 */ /* 0x000fe40003800200 */
[----:B------:R-:W-:Y:S01]  /*0440*/  @P2 LEA.HI R11, R11, R10, RZ, 0x5 ;  /* 0x0000000a0b0b2211 */ /* 0x000fe200078f28ff */
[----:B-1----:R-:W-:Y:S01]  /*0450*/  IMAD.MOV.U32 R10, RZ, RZ, R15 ;  /* 0x000000ffff0a7224 */ /* 0x002fe200078e000f */
[----:B------:R-:W-:-:S02]  /*0460*/  @P0 SHF.R.S32.HI R6, RZ, 0x5, R6 ;  /* 0x00000005ff060819 */ /* 0x000fc40000011406 */
[----:B------:R-:W-:Y:S02]  /*0470*/  @P4 LEA.HI R7, R5, R4, RZ, 0x5 ;  /* 0x0000000405074211 */ /* 0x000fe400078f28ff */
[----:B------:R-:W-:Y:S01]  /*0480*/  @P3 IADD3 R12, R9, -c[0x0][0x1b8], RZ ;  /* 0x80006e00090c3a10 */ /* 0x000fe20007ffe0ff */
[----:B------:R-:W-:Y:S01]  /*0490*/  CS2R R4, SRZ ;  /* 0x0000000000047805 */ /* 0x000fe2000001ff00 */
[----:B------:R-:W-:Y:S01]  /*04a0*/  @P5 SHF.R.S32.HI R9, RZ, 0x1f, R8 ;  /* 0x0000001fff095819 */ /* 0x000fe20000011408 */
[----:B------:R-:W-:Y:S01]  /*04b0*/  @P0 IMAD R5, R6, 0x6, RZ ;  /* 0x0000000606050824 */ /* 0x000fe200078e02ff */
[----:B------:R-:W-:Y:S02]  /*04c0*/  ISETP.NE.AND P0, PT, R10, RZ, PT ;  /* 0x000000ff0a00720c */ /* 0x000fe40003f05270 */
[----:B------:R-:W-:Y:S02]  /*04d0*/  @P3 SHF.R.S32.HI R13, RZ, 0x1f, R12 ;  /* 0x0000001fff0d3819 */ /* 0x000fe4000001140c */
[----:B------:R-:W-:Y:S01]  /*04e0*/  @P5 LEA.HI R8, R9, R8, RZ, 0x5 ;  /* 0x0000000809085211 */ /* 0x000fe200078f28ff */
[----:B------:R-:W-:Y:S01]  /*04f0*/  IMAD.MOV.U32 R9, RZ, RZ, RZ ;  /* 0x000000ffff097224 */ /* 0x000fe200078e00ff */
[----:B------:R-:W-:-:S02]  /*0500*/  ISETP.NE.OR P0, PT, R2, RZ, !P0 ;  /* 0x000000ff0200720c */ /* 0x000fc40004705670 */
        /* <DEDUP_REMOVED lines=15> */
[----:B------:R-:W-:-:S02]  /*0600*/  SHF.R.S32.HI R8, RZ, 0x1f, R0 ;  /* 0x0000001fff087819 */ /* 0x000fc40000011400 */
[----:B------:R-:W-:Y:S02]  /*0610*/  ISETP.GE.OR P2, PT, R29, c[0x0][0x1ac], P5 ;  /* 0x00006b001d007a0c */ /* 0x000fe40002f46670 */
[----:B------:R-:W-:Y:S01]  /*0620*/  IADD3 R4, R7, R4, R6 ;  /* 0x0000000407047210 */ /* 0x000fe20007ffe006 */
[----:B------:R-:W-:Y:S02]  /*0630*/  @!P0 IMAD.MOV.U32 R7, RZ, RZ, 0x2 ;  /* 0x00000002ff078424 */ /* 0x000fe400078e00ff */
[----:B------:R-:W-:Y:S02]  /*0640*/  @!P0 IMAD R6, R3, c[0x0][0x18c], R0 ;  /* 0x0000630003068a24 */ /* 0x000fe400078e0200 */
[----:B------:R-:W-:Y:S02]  /*0650*/  IMAD R5, R4, c[0x0][0x18c], RZ ;  /* 0x0000630004057a24 */ /* 0x000fe400078e02ff */
[----:B------:R-:W-:-:S03]  /*0660*/  @!P0 IMAD.WIDE R6, R6, R7, c[0x0][0x180] ;  /* 0x0000600006068625 */ /* 0x000fc600078e0207 */
[----:B------:R-:W-:Y:S02]  /*0670*/  IADD3 R4, P3, R0, R5, RZ ;  /* 0x0000000500047210 */ /* 0x000fe40007f7e0ff */
[----:B------:R0:W-:Y:S04]  /*0680*/  @!P0 STG.E.64 [R6.64], RZ ;  /* 0x000000ff06008986 */ /* 0x0001e8000c101b06 */
[----:B------:R-:W-:Y:S01]  /*0690*/  BAR.SYNC.DEFER_BLOCKING 0x0 ;  /* 0x0000000000007b1d */ /* 0x000fe20000010000 */
[----:B------:R-:W-:Y:S02]  /*06a0*/  LEA R32, P4, R4, c[0x0][0x168], 0x2 ;  /* 0x00005a0004207a11 */ /* 0x000fe400078810ff */
[----:B------:R-:W-:-:S03]  /*06b0*/  LEA.HI.X.SX32 R5, R5, R8, 0x1, P3 ;  /* 0x0000000805057211 */ /* 0x000fc600018f0eff */
        /* <DEDUP_REMOVED lines=12> */
.L_x_4554:
        /* <DEDUP_REMOVED lines=41> */
.L_x_4553:
[----:B0-----:R-:W-:Y:S01]  /*0a10*/  UMOV UR4, URZ ;  /* 0x0000003f00047c82 */ /* 0x001fe20008000000 */
[----:B------:R-:W-:Y:S02]  /*0a20*/  LEA.HI.X R33, R4, c[0x0][0x16c], R5, 0x2, P4 ;  /* 0x00005b0004217a11 */ /* 0x000fe400020f1405 */
[----:B------:R-:W-:Y:S02]  /*0a30*/  PRMT R26, RZ, 0x5410, RZ ;  /* 0x00005410ff1a7816 */ /* 0x000fe400000000ff */
[----:B------:R-:W-:Y:S01]  /*0a40*/  PRMT R25, RZ, 0x5410, RZ ;  /* 0x00005410ff197816 */ /* 0x000fe200000000ff */
[----:B------:R-:W-:Y:S05]  /*0a50*/  @P2 BRA `(.L_x_4555) ;  /* 0x000017f000002947 */ /* 0x000fea0003800000 */
[----:B------:R-:W-:Y:S01]  /*0a60*/  PRMT R4, R28, 0x9910, RZ ;  /* 0x000099101c047816 */ /* 0x000fe200000000ff */
[----:B------:R-:W-:Y:S01]  /*0a70*/  ULDC UR5, c[0x0][0x18c] ;  /* 0x0000630000057ab9 */ /* 0x000fe20000000800 */
[----:B------:R-:W-:Y:S01]  /*0a80*/  PRMT R25, RZ, 0x5410, RZ ;  /* 0x00005410ff197816 */ /* 0x000fe200000000ff */
[----:B------:R-:W-:Y:S01]  /*0a90*/  USHF.R.S32.HI UR5, URZ, 0x1f, UR5 ;  /* 0x0000001f3f057899 */ /* 0x000fe20008011405 */
[----:B------:R-:W-:Y:S01]  /*0aa0*/  ISETP.EQ.OR P2, PT, R4, RZ, P1 ;  /* 0x000000ff0400720c */ /* 0x000fe20000f42670 */
[----:B------:R-:W-:Y:S01]  /*0ab0*/  UMOV UR4, URZ ;  /* 0x0000003f00047c82 */ /* 0x000fe20008000000 */
[----:B------:R-:W-:-:S09]  /*0ac0*/  PRMT R26, RZ, 0x5410, RZ ;  /* 0x00005410ff1a7816 */ /* 0x000fd200000000ff */
.L_x_4558:
[----:B-----5:R0:W5:Y:S01]  /*0ad0*/  LDG.E.128.CONSTANT R4, [R32.64] ;  /* 0x0000000620047981 */ /* 0x020162000c1e9d00 */
[----:B------:R-:W-:Y:S01]  /*0ae0*/  IMAD.MOV.U32 R27, RZ, RZ, c[0x0][0x18c] ;  /* 0x00006300ff1b7624 */ /* 0x000fe200078e00ff */
[----:B------:R-:W-:Y:S05]  /*0af0*/  @P2 BRA `(.L_x_4556) ;  /* 0x00000b4000002947 */ /* 0x000fea0003800000 */
[C---:B------:R-:W-:Y:S01]  /*0b00*/  IMAD.WIDE R20, R27.reuse, 0x4, R32 ;  /* 0x000000041b147825 */ /* 0x040fe200078e0220 */
[----:B------:R-:W1:Y:S04]  /*0b10*/  LDS.128 R16, [UR4] ;  /* 0x00000004ff107984 */ /* 0x000e680008000c00 */
        /* <DEDUP_REMOVED lines=22> */
[-C--:B-1----:R-:W-:Y:S01]  /*0c80*/  HFMA2 R22, R31, R16.reuse, RZ.H0_H0 ;  /* 0x000000101f167231 */ /* 0x082fe200000400ff */
        /* <DEDUP_REMOVED lines=54> */
[----:B------:R-:W1:Y:S01]  /*0ff0*/  LDS.128 R20, [UR4+0x10] ;  /* 0x00001004ff147984 */ /* 0x000e620008000c00 */
        /* <DEDUP_REMOVED lines=27> */
[----:B-1----:R-:W-:Y:S01]  /*11b0*/  HFMA2.MMA R18, R31, R20, R18 ;  /* 0x000000141f127235 */ /* 0x002fe20000000012 */
        /* <DEDUP_REMOVED lines=72> */
.L_x_4556:
[----:B------:R-:W-:Y:S05]  /*1640*/  @P2 BRA `(.L_x_4557) ;  /* 0x00000b8000002947 */ /* 0x000fea0003800000 */
[----:B------:R-:W-:Y:S01]  /*1650*/  UIMAD UR8, UR5, 0xc, URZ ;  /* 0x0000000c050878a4 */ /* 0x000fe2000f8e023f */
[----:B------:R-:W-:Y:S01]  /*1660*/  IMAD.WIDE.U32 R20, R27, 0xc, R32 ;  /* 0x0000000c1b147825 */ /* 0x000fe200078e0020 */
[----:B------:R-:W1:Y:S04]  /*1670*/  LDS.128 R16, [UR4+0x20] ;  /* 0x00002004ff107984 */ /* 0x000e680008000c00 */
        /* <DEDUP_REMOVED lines=18> */
[-C--:B-1----:R-:W-:Y:S01]  /*17a0*/  HFMA2.MMA R21, R21, R16.reuse, RZ ;  /* 0x0000001015157235 */ /* 0x082fe200000000ff */
        /* <DEDUP_REMOVED lines=162> */
.L_x_4557:
        /* <DEDUP_REMOVED lines=8> */
.L_x_4555:
[----:B------:R-:W-:-:S04]  /*2250*/  ISETP.GE.AND P0, PT, R29, R30, PT ;  /* 0x0000001e1d00720c */ /* 0x000fc80003f06270 */
[----:B------:R-:W-:-:S13]  /*2260*/  ISETP.GE.OR P0, PT, R29, c[0x0][0x1b4], P0 ;  /* 0x00006d001d007a0c */ /* 0x000fda0000706670 */
[----:B------:R-:W-:Y:S05]  /*2270*/  @P0 BRA `(.L_x_4559) ;  /* 0x0000248000000947 */ /* 0x000fea0003800000 */
[----:B------:R-:W-:Y:S01]  /*2280*/  IMAD.MOV.U32 R11, RZ, RZ, c[0x0][0x18c] ;  /* 0x00006300ff0b7624 */ /* 0x000fe200078e00ff */
[----:B------:R-:W-:Y:S02]  /*2290*/  HADD2.F32 R24, -RZ, R24.H0_H0 ;  /* 0x20000018ff187230 */ /* 0x000fe40000004100 */
[----:B------:R-:W-:Y:S02]  /*22a0*/  HADD2.F32 R0, -RZ, R0.H0_H0 ;  /* 0x20000000ff007230 */ /* 0x000fe40000004100 */
[----:B-----5:R-:W-:Y:S01]  /*22b0*/  SHF.R.S32.HI R4, RZ, 0x1f, R11 ;  /* 0x0000001fff047819 */ /* 0x020fe2000001140b */
[----:B------:R-:W-:Y:S02]  /*22c0*/  HADD2.F32 R10, -RZ, R2.H0_H0 ;  /* 0x20000002ff0a7230 */ /* 0x000fe40000004100 */
[----:B------:R-:W-:Y:S01]  /*22d0*/  HADD2.F32 R12, -RZ, R3.H0_H0 ;  /* 0x20000003ff0c7230 */ /* 0x000fe20000004100 */
[----:B------:R-:W-:Y:S02]  /*22e0*/  SHF.L.U64.HI R13, R11, 0x4, R4 ;  /* 0x000000040b0d7819 */ /* 0x000fe40000010204 */
.L_x_4564:
[----:B------:R-:W-:Y:S02]  /*22f0*/  IMAD.MOV.U32 R2, RZ, RZ, R32 ;  /* 0x000000ffff027224 */ /* 0x000fe400078e0020 */
[----:B------:R-:W-:Y:S01]  /*2300*/  IMAD.MOV.U32 R3, RZ, RZ, R33 ;  /* 0x000000ffff037224 */ /* 0x000fe200078e0021 */
[----:B------:R-:W-:Y:S05]  /*2310*/  @P1 BRA `(.L_x_4560) ;  /* 0x0000237000001947 */ /* 0x000fea0003800000 */
[----:B------:R-:W-:Y:S01]  /*2320*/  PRMT R4, R28, 0x9910, RZ ;  /* 0x000099101c047816 */ /* 0x000fe200000000ff */
[----:B------:R-:W-:-:S03]  /*2330*/  IMAD.MOV.U32 R18, RZ, RZ, 0x2c00 ;  /* 0x00002c00ff127424 */ /* 0x000fc600078e00ff */
[----:B------:R-:W-:-:S13]  /*2340*/  ISETP.NE.AND P0, PT, R4, RZ, PT ;  /* 0x000000ff0400720c */ /* 0x000fda0003f05270 */
[----:B------:R-:W-:Y:S05]  /*2350*/  @!P0 BRA `(.L_x_4561) ;  /* 0x000008b000008947 */ /* 0x000fea0003800000 */
[----:B------:R-:W2:Y:S04]  /*2360*/  LDG.E.128.CONSTANT R4, [R2.64] ;  /* 0x0000000602047981 */ /* 0x000ea8000c1e9d00 */
[----:B------:R-:W0:Y:S02]  /*2370*/  LDS.64 R14, [UR4] ;  /* 0x00000004ff0e7984 */ /* 0x000e240008000a00 */
[----:B0-----:R-:W-:Y:S01]  /*2380*/  HADD2.F32 R20, -RZ, R14.H1_H1 ;  /* 0x3000000eff147230 */ /* 0x001fe20000004100 */
[----:B--2---:R-:W-:Y:S02]  /*2390*/  LOP3.LUT R8, R4, 0xf000f, RZ, 0xc0, !PT ;  /* 0x000f000f04087812 */ /* 0x004fe400078ec0ff */
        /* <DEDUP_REMOVED lines=17> */
[----:B------:R-:W-:Y:S01]  /*24b0*/  SHF.R.U32.HI R6, RZ, 0x8, R6 ;  /* 0x00000008ff067819 */ /* 0x000fe20000011606 */
[----:B------:R-:W-:Y:S01]  /*24c0*/  HADD2.F32 R17, -RZ, R14.H0_H0 ;  /* 0x2000000eff117230 */ /* 0x000fe20000004100 */
[----:B------:R-:W-:Y:S01]  /*24d0*/  LOP3.LUT R14, R7, 0xf000f0, RZ, 0xc0, !PT ;  /* 0x00f000f0070e7812 */ /* 0x000fe200078ec0ff */
[----:B------:R-:W-:Y:S01]  /*24e0*/  HADD2.F32 R16, -RZ, R9.H0_H0 ;  /* 0x20000009ff107230 */ /* 0x000fe20000004100 */
[----:B------:R-:W-:Y:S01]  /*24f0*/  SHF.R.U32.HI R7, RZ, 0x8, R7 ;  /* 0x00000008ff077819 */ /* 0x000fe20000011607 */
[----:B------:R-:W-:Y:S01]  /*2500*/  HADD2.F32 R32, -RZ, R21.H0_H0 ;  /* 0x20000015ff207230 */ /* 0x000fe20000004100 */
[----:B------:R-:W-:Y:S01]  /*2510*/  FFMA.FTZ R8, R8, R17, RZ ;  /* 0x0000001108087223 */ /* 0x000fe200000100ff */
[--C-:B------:R-:W-:Y:S01]  /*2520*/  HADD2.F32 R34, -RZ, R22.reuse.H0_H0 ;  /* 0x20000016ff227230 */ /* 0x100fe20000004100 */
[----:B------:R-:W-:Y:S01]  /*2530*/  FFMA.FTZ R23, R17, R16, RZ ;  /* 0x0000001011177223 */ /* 0x000fe200000100ff */
[----:B------:R-:W-:Y:S01]  /*2540*/  HADD2.F32 R16, -RZ, R9.H1_H1 ;  /* 0x30000009ff107230 */ /* 0x000fe20000004100 */
[----:B------:R-:W-:Y:S01]  /*2550*/  FFMA.FTZ R11, R11, R20, R8 ;  /* 0x000000140b0b7223 */ /* 0x000fe20000010008 */
[----:B------:R-:W-:Y:S01]  /*2560*/  HADD2.F32 R22, -RZ, R22.H1_H1 ;  /* 0x30000016ff167230 */ /* 0x000fe20000004100 */
[----:B------:R-:W0:Y:S01]  /*2570*/  LDS.64 R8, [UR4+0x8] ;  /* 0x00000804ff087984 */ /* 0x000e220008000a00 */
[C---:B------:R-:W-:Y:S01]  /*2580*/  FFMA.FTZ R19, R17.reuse, R32, RZ ;  /* 0x0000002011137223 */ /* 0x040fe200000100ff */
[----:B------:R-:W-:Y:S01]  /*2590*/  LOP3.LUT R32, R4, 0xf000f0, RZ, 0xc0, !PT ;  /* 0x00f000f004207812 */ /* 0x000fe200078ec0ff */
[----:B------:R-:W-:Y:S01]  /*25a0*/  FFMA.FTZ R16, R20, R16, R23 ;  /* 0x0000001014107223 */ /* 0x000fe20000010017 */
[----:B------:R-:W-:Y:S01]  /*25b0*/  HADD2.F32 R23, -RZ, R21.H1_H1 ;  /* 0x30000015ff177230 */ /* 0x000fe20000004100 */
[----:B------:R-:W-:Y:S01]  /*25c0*/  FFMA.FTZ R17, R17, R34, RZ ;  /* 0x0000002211117223 */ /* 0x000fe200000100ff */
[----:B------:R-:W-:Y:S01]  /*25d0*/  LOP3.LUT R21, R32, 0x64006400, RZ, 0xfc, !PT ;  /* 0x6400640020157812 */ /* 0x000fe200078efcff */
[----:B------:R-:W-:Y:S01]  /*25e0*/  HADD2.F32 R32, -RZ, R15.H0_H0 ;  /* 0x2000000fff207230 */ /* 0x000fe20000004100 */
[----:B------:R-:W-:Y:S01]  /*25f0*/  SHF.R.U32.HI R4, RZ, 0x8, R4 ;  /* 0x00000008ff047819 */ /* 0x000fe20000011604 */
[----:B------:R-:W-:Y:S01]  /*2600*/  FFMA.FTZ R19, R20, R23, R19 ;  /* 0x0000001714137223 */ /* 0x000fe20000010013 */
[----:B------:R-:W-:Y:S01]  /*2610*/  LOP3.LUT R23, R14, 0x64006400, RZ, 0xfc, !PT ;  /* 0x640064000e177812 */ /* 0x000fe200078efcff */
[----:B------:R-:W-:Y:S01]  /*2620*/  FFMA.FTZ R17, R20, R22, R17 ;  /* 0x0000001614117223 */ /* 0x000fe20000010011 */
[-C--:B------:R-:W-:Y:S01]  /*2630*/  HFMA2 R20, R27, R18.reuse.H0_H0, -72, -72 ;  /* 0xd480d4801b147431 */ /* 0x080fe20000040012 */
[----:B------:R-:W-:Y:S01]  /*2640*/  SHF.R.U32.HI R5, RZ, 0x8, R5 ;  /* 0x00000008ff057819 */ /* 0x000fe20000011605 */
[----:B------:R-:W-:-:S02]  /*2650*/  HFMA2 R21, R21, R18.H0_H0, -72, -72 ;  /* 0xd480d48015157431 */ /* 0x000fc40000040012 */
[-C--:B------:R-:W-:Y:S02]  /*2660*/  HFMA2 R22, R31, R18.reuse.H0_H0, -72, -72 ;  /* 0xd480d4801f167431 */ /* 0x080fe40000040012 */
[----:B------:R-:W-:Y:S02]  /*2670*/  HADD2.F32 R31, -RZ, R20.H0_H0 ;  /* 0x20000014ff1f7230 */ /* 0x000fe40000004100 */
[----:B------:R-:W-:Y:S02]  /*2680*/  HFMA2 R23, R23, R18.H0_H0, -72, -72 ;  /* 0xd480d48017177431 */ /* 0x000fe40000040012 */
[----:B------:R-:W-:Y:S02]  /*2690*/  HADD2.F32 R27, -RZ, R21.H0_H0 ;  /* 0x20000015ff1b7230 */ /* 0x000fe40000004100 */
[----:B------:R-:W-:Y:S02]  /*26a0*/  HADD2.F32 R33, -RZ, R22.H0_H0 ;  /* 0x20000016ff217230 */ /* 0x000fe40000004100 */
        /* <DEDUP_REMOVED lines=27> */
[----:B------:R-:W-:Y:S01]  /*2860*/  LOP3.LUT R6, R6, 0xf000f0, RZ, 0xc0, !PT ;  /* 0x00f000f006067812 */ /* 0x000fe200078ec0ff */
[----:B------:R-:W-:-:S02]  /*2870*/  HADD2 R14, R23, -1032, -1032 ;  /* 0xe408e408170e7430 */ /* 0x000fc40000000000 */
[----:B------:R-:W-:Y:S02]  /*2880*/  HADD2 R21, R21, -1032, -1032 ;  /* 0xe408e40815157430 */ /* 0x000fe40000000000 */
[----:B------:R-:W-:Y:S02]  /*2890*/  HADD2.F32 R23, -RZ, R27.H0_H0 ;  /* 0x2000001bff177230 */ /* 0x000fe40000004100 */
        /* <DEDUP_REMOVED lines=10> */
[----:B------:R-:W-:Y:S01]  /*2940*/  FFMA.FTZ R16, R27, R8, R23 ;  /* 0x000000081b107223 */ /* 0x000fe20000010017 */
[----:B------:R-:W-:Y:S01]  /*2950*/  HADD2.F32 R23, -RZ, R21.H1_H1 ;  /* 0x30000015ff177230 */ /* 0x000fe20000004100 */
[----:B------:R-:W-:Y:S01]  /*2960*/  LOP3.LUT R21, R5, 0xf000f0, RZ, 0xc0, !PT ;  /* 0x00f000f005157812 */ /* 0x000fe200078ec0ff */
[----:B------:R-:W-:Y:S01]  /*2970*/  HADD2.F32 R9, -RZ, R9.H1_H1 ;  /* 0x30000009ff097230 */ /* 0x000fe20000004100 */
[----:B------:R-:W-:Y:S01]  /*2980*/  LOP3.LUT R5, R20, 0x64006400, RZ, 0xfc, !PT ;  /* 0x6400640014057812 */ /* 0x000fe200078efcff */
[C---:B------:R-:W-:Y:S01]  /*2990*/  FFMA.FTZ R20, R8.reuse, R22, R17 ;  /* 0x0000001608147223 */ /* 0x040fe20000010011 */
[----:B------:R-:W-:Y:S01]  /*29a0*/  LOP3.LUT R21, R21, 0x64006400, RZ, 0xfc, !PT ;  /* 0x6400640015157812 */ /* 0x000fe200078efcff */
[----:B------:R-:W-:Y:S01]  /*29b0*/  FFMA.FTZ R4, R8, R23, R19 ;  /* 0x0000001708047223 */ /* 0x000fe20000010013 */
[----:B------:R-:W-:Y:S01]  /*29c0*/  LOP3.LUT R17, R7, 0xf000f0, RZ, 0xc0, !PT ;  /* 0x00f000f007117812 */ /* 0x000fe200078ec0ff */
[-C--:B------:R-:W-:Y:S01]  /*29d0*/  HFMA2 R7, R5, R18.reuse.H0_H0, -72, -72 ;  /* 0xd480d48005077431 */ /* 0x080fe20000040012 */
[----:B------:R-:W-:Y:S01]  /*29e0*/  LOP3.LUT R19, R6, 0x64006400, RZ, 0xfc, !PT ;  /* 0x6400640006137812 */ /* 0x000fe200078efcff */
[----:B------:R-:W-:Y:S01]  /*29f0*/  HFMA2 R6, R21, R18.H0_H0, -72, -72 ;  /* 0xd480d48015067431 */ /* 0x000fe20000040012 */
[----:B------:R-:W-:Y:S01]  /*2a00*/  LOP3.LUT R17, R17, 0x64006400, RZ, 0xfc, !PT ;  /* 0x6400640011117812 */ /* 0x000fe200078efcff */
[----:B------:R-:W-:-:S02]  /*2a10*/  HADD2.F32 R22, -RZ, R14.H1_H1 ;  /* 0x3000000eff167230 */ /* 0x000fc40000004100 */
[-C--:B------:R-:W-:Y:S02]  /*2a20*/  HFMA2 R5, R19, R18.reuse.H0_H0, -72, -72 ;  /* 0xd480d48013057431 */ /* 0x080fe40000040012 */
[--C-:B------:R-:W-:Y:S01]  /*2a30*/  HADD2.F32 R19, -RZ, R6.reuse.H0_H0 ;  /* 0x20000006ff137230 */ /* 0x100fe20000004100 */
[----:B------:R-:W-:Y:S01]  /*2a40*/  FFMA.FTZ R22, R8, R22, R15 ;  /* 0x0000001608167223 */ /* 0x000fe2000001000f */
[----:B------:R-:W-:Y:S02]  /*2a50*/  HFMA2 R17, R17, R18.H0_H0, -72, -72 ;  /* 0xd480d48011117431 */ /* 0x000fe40000040012 */
[----:B------:R-:W-:Y:S01]  /*2a60*/  HADD2.F32 R14, -RZ, R7.H0_H0 ;  /* 0x20000007ff0e7230 */ /* 0x000fe20000004100 */
[C---:B------:R-:W-:Y:S01]  /*2a70*/  FFMA.FTZ R19, R11.reuse, R19, R4 ;  /* 0x000000130b137223 */ /* 0x040fe20000010004 */
[----:B------:R-:W-:Y:S02]  /*2a80*/  HADD2.F32 R21, -RZ, R5.H0_H0 ;  /* 0x20000005ff157230 */ /* 0x000fe40000004100 */
        /* <DEDUP_REMOVED lines=24> */
.L_x_4561:
[----:B------:R-:W-:-:S04]  /*2c10*/  IMAD.MOV.U32 R11, RZ, RZ, c[0x0][0x18c] ;  /* 0x00006300ff0b7624 */ /* 0x000fc800078e00ff */
[----:B------:R-:W-:-:S06]  /*2c20*/  IMAD.WIDE R4, R11, 0x4, R2 ;  /* 0x000000040b047825 */ /* 0x000fcc00078e0202 */
[----:B------:R-:W-:Y:S01]  /*2c30*/  IMAD.WIDE R8, R11, 0x4, R4 ;  /* 0x000000040b087825 */ /* 0x000fe200078e0204 */
[----:B------:R-:W-:Y:S05]  /*2c40*/  @!P0 BRA `(.L_x_4562) ;  /* 0x000008b000008947 */ /* 0x000fea0003800000 */
[----:B------:R-:W2:Y:S04]  /*2c50*/  LDG.E.128.CONSTANT R4, [R4.64] ;  /* 0x0000000604047981 */ /* 0x000ea8000c1e9d00 */
[----:B------:R-:W0:Y:S02]  /*2c60*/  LDS.64 R14, [UR4+0x10] ;  /* 0x00001004ff0e7984 */ /* 0x000e240008000a00 */
[--C-:B0-----:R-:W-:Y:S02]  /*2c70*/  HADD2.F32 R32, -RZ, R14.reuse.H0_H0 ;  /* 0x2000000eff207230 */ /* 0x101fe40000004100 */
[----:B------:R-:W-:Y:S01]  /*2c80*/  HADD2.F32 R14, -RZ, R14.H1_H1 ;  /* 0x3000000eff0e7230 */ /* 0x000fe20000004100 */
[----:B--2---:R-:W-:-:S02]  /*2c90*/  LOP3.LUT R16, R4, 0xf000f, RZ, 0xc0, !PT ;  /* 0x000f000f04107812 */ /* 0x004fc400078ec0ff */
        /* <DEDUP_REMOVED lines=12> */
[----:B------:R-:W-:Y:S01]  /*2d60*/  HADD2 R20, R20, -1032, -1032 ;  /* 0xe408e40814147430 */ /* 0x000fe20000000000 */
[----:B------:R-:W-:Y:S01]  /*2d70*/  LOP3.LUT R33, R33, 0x64006400, RZ, 0xfc, !PT ;  /* 0x6400640021217812 */ /* 0x000fe200078efcff */
[--C-:B------:R-:W-:Y:S02]  /*2d80*/  HADD2.F32 R19, -RZ, R21.reuse.H0_H0 ;  /* 0x20000015ff137230 */ /* 0x100fe40000004100 */
[----:B------:R-:W-:Y:S02]  /*2d90*/  HADD2.F32 R27, -RZ, R16.H0_H0 ;  /* 0x20000010ff1b7230 */ /* 0x000fe40000004100 */
[----:B------:R-:W-:Y:S01]  /*2da0*/  HADD2.F32 R17, -RZ, R21.H1_H1 ;  /* 0x30000015ff117230 */ /* 0x000fe20000004100 */
[----:B------:R-:W-:Y:S01]  /*2db0*/  FFMA.FTZ R23, R19, R32, RZ ;  /* 0x0000002013177223 */ /* 0x000fe200000100ff */
[----:B------:R-:W-:Y:S01]  /*2dc0*/  HADD2.F32 R21, -RZ, R22.H0_H0 ;  /* 0x20000016ff157230 */ /* 0x000fe20000004100 */
[----:B------:R-:W-:Y:S01]  /*2dd0*/  FFMA.FTZ R19, R32, R27, RZ ;  /* 0x0000001b20137223 */ /* 0x000fe200000100ff */
[----:B------:R-:W-:-:S02]  /*2de0*/  HADD2.F32 R31, -RZ, R20.H0_H0 ;  /* 0x20000014ff1f7230 */ /* 0x000fc40000004100 */
[----:B------:R-:W-:Y:S01]  /*2df0*/  HADD2.F32 R27, -RZ, R16.H1_H1 ;  /* 0x30000010ff1b7230 */ /* 0x000fe20000004100 */
[----:B------:R-:W-:Y:S01]  /*2e00*/  LOP3.LUT R16, R4, 0xf000f0, RZ, 0xc0, !PT ;  /* 0x00f000f004107812 */ /* 0x000fe200078ec0ff */
[C---:B------:R-:W-:Y:S01]  /*2e10*/  FFMA.FTZ R21, R32.reuse, R21, RZ ;  /* 0x0000001520157223 */ /* 0x040fe200000100ff */
[----:B------:R-:W-:Y:S01]  /*2e20*/  HADD2.F32 R22, -RZ, R22.H1_H1 ;  /* 0x30000016ff167230 */ /* 0x000fe20000004100 */
[----:B------:R-:W-:Y:S01]  /*2e30*/  FFMA.FTZ R32, R32, R31, RZ ;  /* 0x0000001f20207223 */ /* 0x000fe200000100ff */
[----:B------:R-:W-:Y:S01]  /*2e40*/  HADD2.F32 R31, -RZ, R20.H1_H1 ;  /* 0x30000014ff1f7230 */ /* 0x000fe20000004100 */
[----:B------:R-:W-:Y:S01]  /*2e50*/  FFMA.FTZ R20, R17, R14, R23 ;  /* 0x0000000e11147223 */ /* 0x000fe20000010017 */
[----:B------:R-:W-:Y:S01]  /*2e60*/  LOP3.LUT R23, R16, 0x64006400, RZ, 0xfc, !PT ;  /* 0x6400640010177812 */ /* 0x000fe200078efcff */
[C---:B------:R-:W-:Y:S01]  /*2e70*/  FFMA.FTZ R21, R14.reuse, R22, R21 ;  /* 0x000000160e157223 */ /* 0x040fe20000010015 */
[----:B------:R-:W0:Y:S01]  /*2e80*/  LDS.64 R16, [UR4+0x18] ;  /* 0x00001804ff107984 */ /* 0x000e220008000a00 */
[----:B------:R-:W-:Y:S01]  /*2e90*/  FFMA.FTZ R22, R14, R27, R19 ;  /* 0x0000001b0e167223 */ /* 0x000fe20000010013 */
[----:B------:R-:W-:Y:S01]  /*2ea0*/  LOP3.LUT R19, R6, 0xf000f0, RZ, 0xc0, !PT ;  /* 0x00f000f006137812 */ /* 0x000fe200078ec0ff */
[----:B------:R-:W-:Y:S01]  /*2eb0*/  FFMA.FTZ R32, R14, R31, R32 ;  /* 0x0000001f0e207223 */ /* 0x000fe20000010020 */
[----:B------:R-:W-:Y:S01]  /*2ec0*/  LOP3.LUT R14, R5, 0xf000f0, RZ, 0xc0, !PT ;  /* 0x00f000f0050e7812 */ /* 0x000fe200078ec0ff */
[-C--:B------:R-:W-:Y:S01]  /*2ed0*/  HFMA2 R23, R23, R18.reuse.H0_H0, -72, -72 ;  /* 0xd480d48017177431 */ /* 0x080fe20000040012 */
[----:B------:R-:W-:Y:S01]  /*2ee0*/  LOP3.LUT R19, R19, 0x64006400, RZ, 0xfc, !PT ;  /* 0x6400640013137812 */ /* 0x000fe200078efcff */
[--C-:B------:R-:W-:Y:S01]  /*2ef0*/  HADD2.F32 R31, -RZ, R15.reuse.H0_H0 ;  /* 0x2000000fff1f7230 */ /* 0x100fe20000004100 */
[----:B------:R-:W-:Y:S01]  /*2f00*/  LOP3.LUT R27, R14, 0x64006400, RZ, 0xfc, !PT ;  /* 0x640064000e1b7812 */ /* 0x000fe200078efcff */
[----:B------:R-:W-:Y:S01]  /*2f10*/  HADD2.F32 R15, -RZ, R15.H1_H1 ;  /* 0x3000000fff0f7230 */ /* 0x000fe20000004100 */
[----:B------:R-:W-:Y:S01]  /*2f20*/  SHF.R.U32.HI R4, RZ, 0x8, R4 ;  /* 0x00000008ff047819 */ /* 0x000fe20000011604 */
[--C-:B------:R-:W-:Y:S01]  /*2f30*/  HADD2.F32 R34, -RZ, R23.reuse.H0_H0 ;  /* 0x20000017ff227230 */ /* 0x100fe20000004100 */
        /* <DEDUP_REMOVED lines=8> */
[----:B------:R-:W-:Y:S02]  /*2fc0*/  HFMA2 R19, R33, R18.H0_H0, -72, -72 ;  /* 0xd480d48021137431 */ /* 0x000fe40000040012 */
[--C-:B------:R-:W-:Y:S01]  /*2fd0*/  HADD2.F32 R35, -RZ, R14.reuse.H0_H0 ;  /* 0x2000000eff237230 */ /* 0x100fe20000004100 */
[C---:B------:R-:W-:Y:S01]  /*2fe0*/  FFMA.FTZ R21, R31.reuse, R34, R21 ;  /* 0x000000221f157223 */ /* 0x040fe20000010015 */
[----:B------:R-:W-:Y:S01]  /*2ff0*/  HADD2.F32 R23, -RZ, R14.H1_H1 ;  /* 0x3000000eff177230 */ /* 0x000fe20000004100 */
[----:B------:R-:W-:Y:S01]  /*3000*/  LOP3.LUT R14, R4, 0xf000f, RZ, 0xc0, !PT ;  /* 0x000f000f040e7812 */ /* 0x000fe200078ec0ff */
[----:B------:R-:W-:Y:S01]  /*3010*/  HADD2.F32 R33, -RZ, R19.H0_H0 ;  /* 0x20000013ff217230 */ /* 0x000fe20000004100 */
        /* <DEDUP_REMOVED lines=8> */
[C---:B------:R-:W-:Y:S01]  /*30a0*/  LOP3.LUT R21, R6.reuse, 0xf000f, RZ, 0xc0, !PT ;  /* 0x000f000f06157812 */ /* 0x040fe200078ec0ff */
[----:B------:R-:W-:Y:S01]  /*30b0*/  FFMA.FTZ R22, R15, R23, R22 ;  /* 0x000000170f167223 */ /* 0x000fe20000010016 */
[----:B------:R-:W-:Y:S01]  /*30c0*/  LOP3.LUT R19, R19, 0x64006400, RZ, 0xfc, !PT ;  /* 0x6400640013137812 */ /* 0x000fe200078efcff */
[----:B------:R-:W-:Y:S01]  /*30d0*/  FFMA.FTZ R32, R15, R27, R32 ;  /* 0x0000001b0f207223 */ /* 0x000fe20000010020 */
[----:B------:R-:W-:Y:S01]  /*30e0*/  HADD2 R31, R14, -1032, -1032 ;  /* 0xe408e4080e1f7430 */ /* 0x000fe20000000000 */
[----:B------:R-:W-:Y:S01]  /*30f0*/  LOP3.LUT R15, R7, 0xf000f, RZ, 0xc0, !PT ;  /* 0x000f000f070f7812 */ /* 0x000fe200078ec0ff */
[----:B0-----:R-:W-:Y:S01]  /*3100*/  HADD2.F32 R27, -RZ, R16.H0_H0 ;  /* 0x20000010ff1b7230 */ /* 0x001fe20000004100 */
        /* <DEDUP_REMOVED lines=13> */
[----:B------:R-:W-:-:S02]  /*31e0*/  HADD2.F32 R33, -RZ, R31.H1_H1 ;  /* 0x3000001fff217230 */ /* 0x000fc40000004100 */
[----:B------:R-:W-:Y:S01]  /*31f0*/  HADD2.F32 R34, -RZ, R15.H0_H0 ;  /* 0x2000000fff227230 */ /* 0x000fe20000004100 */
[----:B------:R-:W-:Y:S01]  /*3200*/  FFMA.FTZ R31, R27, R20, R22 ;  /* 0x000000141b1f7223 */ /* 0x000fe20000010016 */
[----:B------:R-:W-:Y:S02]  /*3210*/  HADD2.F32 R16, -RZ, R16.H1_H1 ;  /* 0x30000010ff107230 */ /* 0x000fe40000004100 */
[----:B------:R-:W-:Y:S01]  /*3220*/  HADD2.F32 R22, -RZ, R14.H1_H1 ;  /* 0x3000000eff167230 */ /* 0x000fe20000004100 */
[----:B------:R-:W-:Y:S01]  /*3230*/  LOP3.LUT R14, R5, 0xf000f0, RZ, 0xc0, !PT ;  /* 0x00f000f0050e7812 */ /* 0x000fe200078ec0ff */
[----:B------:R-:W-:Y:S01]  /*3240*/  FFMA.FTZ R27, R27, R34, R32 ;  /* 0x000000221b1b7223 */ /* 0x000fe20000010020 */
[----:B------:R-:W-:Y:S01]  /*3250*/  LOP3.LUT R5, R4, 0x64006400, RZ, 0xfc, !PT ;  /* 0x6400640004057812 */ /* 0x000fe200078efcff */
[----:B------:R-:W-:Y:S01]  /*3260*/  HADD2.F32 R32, -RZ, R19.H1_H1 ;  /* 0x30000013ff207230 */ /* 0x000fe20000004100 */
[----:B------:R-:W-:Y:S01]  /*3270*/  FFMA.FTZ R21, R33, R16, R21 ;  /* 0x0000001021157223 */ /* 0x000fe20000010015 */
[----:B------:R-:W-:Y:S01]  /*3280*/  LOP3.LUT R19, R14, 0x64006400, RZ, 0xfc, !PT ;  /* 0x640064000e137812 */ /* 0x000fe200078efcff */
[----:B------:R-:W-:Y:S01]  /*3290*/  HADD2.F32 R20, -RZ, R17.H0_H0 ;  /* 0x20000011ff147230 */ /* 0x000fe20000004100 */
[----:B------:R-:W-:Y:S01]  /*32a0*/  LOP3.LUT R33, R6, 0x64006400, RZ, 0xfc, !PT ;  /* 0x6400640006217812 */ /* 0x000fe200078efcff */
[-C--:B------:R-:W-:Y:S01]  /*32b0*/  HFMA2 R6, R5, R18.reuse.H0_H0, -72, -72 ;  /* 0xd480d48005067431 */ /* 0x080fe20000040012 */
[C---:B------:R-:W-:Y:S01]  /*32c0*/  FFMA.FTZ R23, R16.reuse, R22, R23 ;  /* 0x0000001610177223 */ /* 0x040fe20000010017 */
[-C--:B------:R-:W-:Y:S01]  /*32d0*/  HFMA2 R5, R19, R18.reuse.H0_H0, -72, -72 ;  /* 0xd480d48013057431 */ /* 0x080fe20000040012 */
[----:B------:R-:W-:Y:S01]  /*32e0*/  FFMA.FTZ R31, R16, R32, R31 ;  /* 0x00000020101f7223 */ /* 0x000fe2000001001f */
[----:B------:R-:W-:-:S02]  /*32f0*/  HFMA2 R4, R33, R18.H0_H0, -72, -72 ;  /* 0xd480d48021047431 */ /* 0x000fc40000040012 */
[----:B------:R-:W-:Y:S02]  /*3300*/  HADD2.F32 R14, -RZ, R6.H0_H0 ;  /* 0x20000006ff0e7230 */ /* 0x000fe40000004100 */
[----:B------:R-:W-:Y:S02]  /*3310*/  HADD2.F32 R22, -RZ, R15.H1_H1 ;  /* 0x3000000fff167230 */ /* 0x000fe40000004100 */
[----:B------:R-:W-:Y:S01]  /*3320*/  HFMA2 R7, R7, R18.H0_H0, -72, -72 ;  /* 0xd480d48007077431 */ /* 0x000fe20000040012 */
[----:B------:R-:W-:Y:S01]  /*3330*/  FFMA.FTZ R14, R14, R20, R21 ;  /* 0x000000140e0e7223 */ /* 0x000fe20000010015 */
[----:B------:R-:W-:Y:S01]  /*3340*/  HADD2.F32 R15, -RZ, R5.H0_H0 ;  /* 0x20000005ff0f7230 */ /* 0x000fe20000004100 */
[----:B------:R-:W-:Y:S01]  /*3350*/  FFMA.FTZ R27, R16, R22, R27 ;  /* 0x00000016101b7223 */ /* 0x000fe2000001001b */
[----:B------:R-:W-:Y:S02]  /*3360*/  HADD2.F32 R19, -RZ, R4.H0_H0 ;  /* 0x20000004ff137230 */ /* 0x000fe40000004100 */
        /* <DEDUP_REMOVED lines=25> */
.L_x_4562:
        /* <DEDUP_REMOVED lines=140> */
.L_x_4563:
[----:B------:R-:W-:Y:S05]  /*3dc0*/  @!P0 BRA `(.L_x_4560) ;  /* 0x000008c000008947 */ /* 0x000fea0003800000 */
[----:B------:R-:W-:Y:S01]  /*3dd0*/  IMAD.WIDE R4, R11, 0x4, R8 ;  /* 0x000000040b047825 */ /* 0x000fe200078e0208 */
[----:B------:R-:W0:Y:S05]  /*3de0*/  LDS.64 R14, [UR4+0x30] ;  /* 0x00003004ff0e7984 */ /* 0x000e2a0008000a00 */
[----:B------:R-:W2:Y:S02]  /*3df0*/  LDG.E.128.CONSTANT R4, [R4.64] ;  /* 0x0000000604047981 */ /* 0x000ea4000c1e9d00 */
[----:B--2---:R-:W-:Y:S02]  /*3e00*/  LOP3.LUT R9, R5, 0xf000f, RZ, 0xc0, !PT ;  /* 0x000f000f05097812 */ /* 0x004fe400078ec0ff */
        /* <DEDUP_REMOVED lines=10> */
[--C-:B------:R-:W-:Y:S01]  /*3eb0*/  HADD2.F32 R20, -RZ, R19.reuse.H0_H0 ;  /* 0x20000013ff147230 */ /* 0x100fe20000004100 */
[----:B------:R-:W-:Y:S01]  /*3ec0*/  SHF.R.U32.HI R7, RZ, 0x8, R7 ;  /* 0x00000008ff077819 */ /* 0x000fe20000011607 */
[----:B------:R-:W-:Y:S01]  /*3ed0*/  HADD2.F32 R23, -RZ, R19.H1_H1 ;  /* 0x30000013ff177230 */ /* 0x000fe20000004100 */
[----:B------:R-:W-:Y:S01]  /*3ee0*/  LOP3.LUT R33, R32, 0x64006400, RZ, 0xfc, !PT ;  /* 0x6400640020217812 */ /* 0x000fe200078efcff */
[----:B------:R-:W-:-:S02]  /*3ef0*/  HADD2 R19, R16, -1032, -1032 ;  /* 0xe408e40810137430 */ /* 0x000fc40000000000 */
[----:B------:R-:W-:Y:S02]  /*3f00*/  HADD2 R17, R17, -1032, -1032 ;  /* 0xe408e40811117430 */ /* 0x000fe40000000000 */
[--C-:B------:R-:W-:Y:S02]  /*3f10*/  HADD2.F32 R8, -RZ, R9.reuse.H0_H0 ;  /* 0x20000009ff087230 */ /* 0x100fe40000004100 */
[----:B------:R-:W-:Y:S02]  /*3f20*/  HADD2.F32 R21, -RZ, R9.H1_H1 ;  /* 0x30000009ff157230 */ /* 0x000fe40000004100 */
[--C-:B0-----:R-:W-:Y:S02]  /*3f30*/  HADD2.F32 R9, -RZ, R14.reuse.H0_H0 ;  /* 0x2000000eff097230 */ /* 0x101fe40000004100 */
[----:B------:R-:W-:Y:S02]  /*3f40*/  HADD2.F32 R16, -RZ, R19.H0_H0 ;  /* 0x20000013ff107230 */ /* 0x000fe40000004100 */
[----:B------:R-:W-:Y:S01]  /*3f50*/  HADD2.F32 R22, -RZ, R17.H0_H0 ;  /* 0x20000011ff167230 */ /* 0x000fe20000004100 */
[C---:B------:R-:W-:Y:S01]  /*3f60*/  FFMA.FTZ R20, R9.reuse, R20, RZ ;  /* 0x0000001409147223 */ /* 0x040fe200000100ff */
[----:B------:R-:W-:Y:S01]  /*3f70*/  HADD2.F32 R14, -RZ, R14.H1_H1 ;  /* 0x3000000eff0e7230 */ /* 0x000fe20000004100 */
[----:B------:R-:W-:Y:S01]  /*3f80*/  FFMA.FTZ R8, R8, R9, RZ ;  /* 0x0000000908087223 */ /* 0x000fe200000100ff */
[----:B------:R-:W-:Y:S01]  /*3f90*/  HADD2.F32 R19, -RZ, R19.H1_H1 ;  /* 0x30000013ff137230 */ /* 0x000fe20000004100 */
[C---:B------:R-:W-:Y:S01]  /*3fa0*/  FFMA.FTZ R16, R9.reuse, R16, RZ ;  /* 0x0000001009107223 */ /* 0x040fe200000100ff */
[----:B------:R-:W-:Y:S01]  /*3fb0*/  HADD2.F32 R17, -RZ, R17.H1_H1 ;  /* 0x30000011ff117230 */ /* 0x000fe20000004100 */
[----:B------:R-:W-:-:S02]  /*3fc0*/  FFMA.FTZ R22, R9, R22, RZ ;  /* 0x0000001609167223 */ /* 0x000fc400000100ff */
[C---:B------:R-:W-:Y:S01]  /*3fd0*/  FFMA.FTZ R23, R14.reuse, R23, R20 ;  /* 0x000000170e177223 */ /* 0x040fe20000010014 */
[----:B------:R-:W-:Y:S01]  /*3fe0*/  LOP3.LUT R20, R5, 0xf000f0, RZ, 0xc0, !PT ;  /* 0x00f000f005147812 */ /* 0x000fe200078ec0ff */
[----:B------:R-:W-:Y:S01]  /*3ff0*/  FFMA.FTZ R21, R21, R14, R8 ;  /* 0x0000000e15157223 */ /* 0x000fe20000010008 */
[----:B------:R-:W-:Y:S01]  /*4000*/  SHF.R.U32.HI R5, RZ, 0x8, R5 ;  /* 0x00000008ff057819 */ /* 0x000fe20000011605 */
[C---:B------:R-:W-:Y:S01]  /*4010*/  FFMA.FTZ R19, R14.reuse, R19, R16 ;  /* 0x000000130e137223 */ /* 0x040fe20000010010 */
[----:B------:R-:W0:Y:S01]  /*4020*/  LDS.64 R8, [UR4+0x38] ;  /* 0x00003804ff087984 */ /* 0x000e220008000a00 */
[----:B------:R-:W-:Y:S01]  /*4030*/  FFMA.FTZ R17, R14, R17, R22 ;  /* 0x000000110e117223 */ /* 0x000fe20000010016 */
[----:B------:R-:W-:Y:S01]  /*4040*/  LOP3.LUT R14, R4, 0xf000f0, RZ, 0xc0, !PT ;  /* 0x00f000f0040e7812 */ /* 0x000fe200078ec0ff */
[--C-:B------:R-:W-:Y:S01]  /*4050*/  HADD2.F32 R16, -RZ, R15.reuse.H0_H0 ;  /* 0x2000000fff107230 */ /* 0x100fe20000004100 */
[----:B------:R-:W-:Y:S01]  /*4060*/  LOP3.LUT R31, R20, 0x64006400, RZ, 0xfc, !PT ;  /* 0x64006400141f7812 */ /* 0x000fe200078efcff */
[----:B------:R-:W-:Y:S01]  /*4070*/  HADD2.F32 R15, -RZ, R15.H1_H1 ;  /* 0x3000000fff0f7230 */ /* 0x000fe20000004100 */
[----:B------:R-:W-:-:S02]  /*4080*/  LOP3.LUT R22, R6, 0xf000f0, RZ, 0xc0, !PT ;  /* 0x00f000f006167812 */ /* 0x000fc400078ec0ff */
[----:B------:R-:W-:Y:S01]  /*4090*/  LOP3.LUT R27, R14, 0x64006400, RZ, 0xfc, !PT ;  /* 0x640064000e1b7812 */ /* 0x000fe200078efcff */
[-C--:B------:R-:W-:Y:S01]  /*40a0*/  HFMA2 R20, R31, R18.reuse.H0_H0, -72, -72 ;  /* 0xd480d4801f147431 */ /* 0x080fe20000040012 */
[----:B------:R-:W-:Y:S01]  /*40b0*/  LOP3.LUT R31, R22, 0x64006400, RZ, 0xfc, !PT ;  /* 0x64006400161f7812 */ /* 0x000fe200078efcff */
[-C--:B------:R-:W-:Y:S01]  /*40c0*/  HFMA2 R14, R33, R18.reuse.H0_H0, -72, -72 ;  /* 0xd480d480210e7431 */ /* 0x080fe20000040012 */
[----:B------:R-:W-:Y:S01]  /*40d0*/  SHF.R.U32.HI R4, RZ, 0x8, R4 ;  /* 0x00000008ff047819 */ /* 0x000fe20000011604 */
[-C--:B------:R-:W-:Y:S01]  /*40e0*/  HFMA2 R22, R27, R18.reuse.H0_H0, -72, -72 ;  /* 0xd480d4801b167431 */ /* 0x080fe20000040012 */
[----:B------:R-:W-:Y:S01]  /*40f0*/  SHF.R.U32.HI R6, RZ, 0x8, R6 ;  /* 0x00000008ff067819 */ /* 0x000fe20000011606 */
[----:B------:R-:W-:Y:S02]  /*4100*/  HADD2.F32 R32, -RZ, R20.H0_H0 ;  /* 0x20000014ff207230 */ /* 0x000fe40000004100 */
[----:B------:R-:W-:Y:S01]  /*4110*/  HFMA2 R27, R31, R18.H0_H0, -72, -72 ;  /* 0xd480d4801f1b7431 */ /* 0x000fe20000040012 */
[----:B------:R-:W-:Y:S01]  /*4120*/  LOP3.LUT R31, R7, 0xf000f, RZ, 0xc0, !PT ;  /* 0x000f000f071f7812 */ /* 0x000fe200078ec0ff */
[----:B------:R-:W-:Y:S01]  /*4130*/  HADD2.F32 R34, -RZ, R22.H0_H0 ;  /* 0x20000016ff227230 */ /* 0x000fe20000004100 */
[----:B------:R-:W-:Y:S01]  /*4140*/  FFMA.FTZ R32, R16, R32, R23 ;  /* 0x0000002010207223 */ /* 0x000fe20000010017 */
[----:B------:R-:W-:Y:S01]  /*4150*/  HADD2.F32 R23, -RZ, R14.H0_H0 ;  /* 0x2000000eff177230 */ /* 0x000fe20000004100 */
[----:B------:R-:W-:Y:S01]  /*4160*/  LOP3.LUT R31, R31, 0x64006400, RZ, 0xfc, !PT ;  /* 0x640064001f1f7812 */ /* 0x000fe200078efcff */
        /* <DEDUP_REMOVED lines=14> */
[----:B------:R-:W-:-:S02]  /*4250*/  LOP3.LUT R27, R6, 0xf000f, RZ, 0xc0, !PT ;  /* 0x000f000f061b7812 */ /* 0x000fc400078ec0ff */
[----:B------:R-:W-:Y:S01]  /*4260*/  LOP3.LUT R22, R22, 0x64006400, RZ, 0xfc, !PT ;  /* 0x6400640016167812 */ /* 0x000fe200078efcff */
[----:B------:R-:W-:Y:S01]  /*4270*/  HADD2 R23, R21, -1032, -1032 ;  /* 0xe408e40815177430 */ /* 0x000fe20000000000 */
[----:B------:R-:W-:Y:S01]  /*4280*/  LOP3.LUT R21, R27, 0x64006400, RZ, 0xfc, !PT ;  /* 0x640064001b157812 */ /* 0x000fe200078efcff */
[----:B------:R-:W-:Y:S01]  /*4290*/  FFMA.FTZ R27, R15, R34, R20 ;  /* 0x000000220f1b7223 */ /* 0x000fe20000010014 */
[----:B------:R-:W-:Y:S01]  /*42a0*/  HADD2 R15, R31, -1032, -1032 ;  /* 0xe408e4081f0f7430 */ /* 0x000fe20000000000 */
[----:B------:R-:W-:Y:S01]  /*42b0*/  LOP3.LUT R4, R4, 0xf000f0, RZ, 0xc0, !PT ;  /* 0x00f000f004047812 */ /* 0x000fe200078ec0ff */
[----:B------:R-:W-:Y:S01]  /*42c0*/  HADD2 R14, R22, -1032, -1032 ;  /* 0xe408e408160e7430 */ /* 0x000fe20000000000 */
[----:B------:R-:W-:Y:S01]  /*42d0*/  LOP3.LUT R6, R6, 0xf000f0, RZ, 0xc0, !PT ;  /* 0x00f000f006067812 */ /* 0x000fe200078ec0ff */
[----:B0-----:R-:W-:Y:S01]  /*42e0*/  HADD2.F32 R22, -RZ, R8.H0_H0 ;  /* 0x20000008ff167230 */ /* 0x001fe20000004100 */
[----:B------:R-:W-:Y:S01]  /*42f0*/  LOP3.LUT R7, R7, 0xf000f0, RZ, 0xc0, !PT ;  /* 0x00f000f007077812 */ /* 0x000fe200078ec0ff */
[----:B------:R-:W-:-:S02]  /*4300*/  HADD2.F32 R32, -RZ, R23.H0_H0 ;  /* 0x20000017ff207230 */ /* 0x000fc40000004100 */
[----:B------:R-:W-:Y:S01]  /*4310*/  HADD2 R20, R21, -1032, -1032 ;  /* 0xe408e40815147430 */ /* 0x000fe20000000000 */
[----:B------:R-:W-:Y:S01]  /*4320*/  LOP3.LUT R7, R7, 0x64006400, RZ, 0xfc, !PT ;  /* 0x6400640007077812 */ /* 0x000fe200078efcff */
[----:B------:R-:W-:Y:S01]  /*4330*/  HADD2.F32 R31, -RZ, R23.H1_H1 ;  /* 0x30000017ff1f7230 */ /* 0x000fe20000004100 */
        /* <DEDUP_REMOVED lines=11> */
[----:B------:R-:W-:Y:S01]  /*43f0*/  FFMA.FTZ R19, R31, R8, R19 ;  /* 0x000000081f137223 */ /* 0x000fe20000010013 */
[----:B------:R-:W-:Y:S01]  /*4400*/  LOP3.LUT R5, R4, 0x64006400, RZ, 0xfc, !PT ;  /* 0x6400640004057812 */ /* 0x000fe200078efcff */
[----:B------:R-:W-:Y:S01]  /*4410*/  HADD2.F32 R16, -RZ, R9.H0_H0 ;  /* 0x20000009ff107230 */ /* 0x000fe20000004100 */
[----:B------:R-:W-:Y:S01]  /*4420*/  LOP3.LUT R27, R14, 0x64006400, RZ, 0xfc, !PT ;  /* 0x640064000e1b7812 */ /* 0x000fe200078efcff */
[----:B------:R-:W-:Y:S01]  /*4430*/  FFMA.FTZ R21, R8, R22, R21 ;  /* 0x0000001608157223 */ /* 0x000fe20000010015 */
[----:B------:R-:W-:Y:S01]  /*4440*/  LOP3.LUT R31, R6, 0x64006400, RZ, 0xfc, !PT ;  /* 0x64006400061f7812 */ /* 0x000fe200078efcff */
[-C--:B------:R-:W-:Y:S01]  /*4450*/  HFMA2 R6, R5, R18.reuse.H0_H0, -72, -72 ;  /* 0xd480d48005067431 */ /* 0x080fe20000040012 */
[----:B------:R-:W-:Y:S01]  /*4460*/  FFMA.FTZ R23, R8, R20, R23 ;  /* 0x0000001408177223 */ /* 0x000fe20000010017 */
[----:B------:R-:W-:-:S02]  /*4470*/  HFMA2 R5, R27, R18.H0_H0, -72, -72 ;  /* 0xd480d4801b057431 */ /* 0x000fc40000040012 */
[-C--:B------:R-:W-:Y:S02]  /*4480*/  HFMA2 R4, R31, R18.reuse.H0_H0, -72, -72 ;  /* 0xd480d4801f047431 */ /* 0x080fe40000040012 */
[----:B------:R-:W-:Y:S02]  /*4490*/  HADD2.F32 R22, -RZ, R15.H1_H1 ;  /* 0x3000000fff167230 */ /* 0x000fe40000004100 */
[----:B------:R-:W-:Y:S02]  /*44a0*/  HFMA2 R18, R7, R18.H0_H0, -72, -72 ;  /* 0xd480d48007127431 */ /* 0x000fe40000040012 */
[----:B------:R-:W-:Y:S01]  /*44b0*/  HADD2.F32 R14, -RZ, R6.H0_H0 ;  /* 0x20000006ff0e7230 */ /* 0x000fe20000004100 */
        /* <DEDUP_REMOVED lines=29> */
.L_x_4560:
[----:B------:R-:W-:Y:S01]  /*4690*/  IADD3 R29, R29, 0x20, RZ ;  /* 0x000000201d1d7810 */ /* 0x000fe20007ffe0ff */
[----:B------:R-:W-:Y:S01]  /*46a0*/  UIADD3 UR4, UR4, 0x40, URZ ;  /* 0x0000004004047890 */ /* 0x000fe2000fffe03f */
[----:B------:R-:W-:Y:S02]  /*46b0*/  LEA R32, P2, R11, R2, 0x4 ;  /* 0x000000020b207211 */ /* 0x000fe400078420ff */
[C---:B------:R-:W-:Y:S02]  /*46c0*/  ISETP.GE.AND P0, PT, R29.reuse, c[0x0][0x1b4], PT ;  /* 0x00006d001d007a0c */ /* 0x040fe40003f06270 */
[----:B------:R-:W-:Y:S01]  /*46d0*/  ISETP.LT.AND P3, PT, R29, R30, PT ;  /* 0x0000001e1d00720c */ /* 0x000fe20003f61270 */
[----:B------:R-:W-:-:S12]  /*46e0*/  IMAD.X R33, R3, 0x1, R13, P2 ;  /* 0x0000000103217824 */ /* 0x000fd800010e060d */
[----:B------:R-:W-:Y:S05]  /*46f0*/  @!P0 BRA P3, `(.L_x_4564) ;  /* 0xffffdbf000008947 */ /* 0x000fea000183ffff */
.L_x_4559:
        /* <DEDUP_REMOVED lines=17> */
.L_x_4568:
[----:B------:R-:W0:Y:S02]  /*4810*/  LDS R4, [R0] ;  /* 0x0000000000047984 */ /* 0x000e240000000800 */
[----:B0-----:R-:W-:-:S10]  /*4820*/  HFMA2.MMA R5, R4, 1, 1, R7 ;  /* 0x3c003c0004057835 */ /* 0x001fd40000000007 */
[----:B------:R-:W0:Y:S02]  /*4830*/  ATOMS.CAST.SPIN R5, [R0], R4, R5 ;  /* 0x000000040005738d */ /* 0x000e240001800005 */
[----:B0-----:R-:W-:-:S13]  /*4840*/  ISETP.EQ.U32.AND P0, PT, R5, 0x1, PT ;  /* 0x000000010500780c */ /* 0x001fda0003f02070 */
[----:B------:R-:W-:Y:S05]  /*4850*/  @!P0 BRA `(.L_x_4568) ;  /* 0xffffffb000008947 */ /* 0x000fea000383ffff */
[----:B------:R-:W-:Y:S05]  /*4860*/  BRA `(.L_x_4566) ;  /* 0x0000003000007947 */ /* 0x000fea0003800000 */
.L_x_4567:
[----:B------:R-:W2:Y:S02]  /*4870*/  LD.E R0, [R2.64] ;  /* 0x0000000602007980 */ /* 0x000ea4000c101900 */
[----:B--2---:R-:W-:-:S05]  /*4880*/  IMAD.IADD R5, R7, 0x1, R0 ;  /* 0x0000000107057824 */ /* 0x004fca00078e0200 */
[----:B------:R0:W-:Y:S02]  /*4890*/  ST.E [R2.64], R5 ;  /* 0x0000000502007985 */ /* 0x0001e4000c101906 */
.L_x_4566:
[----:B------:R-:W-:Y:S05]  /*48a0*/  BSYNC B0 ;  /* 0x0000000000007941 */ /* 0x000fea0003800000 */
.L_x_4565:
[----:B------:R-:W2:Y:S02]  /*48b0*/  ATOM.E.ADD.F16x2.RN.STRONG.GPU P0, RZ, [R2.64+0x4], R25 ;  /* 0x0000041902ff798a */ /* 0x000ea4000810e9c6 */
[----:B--2---:R-:W-:Y:S05]  /*48c0*/  @P0 EXIT ;  /* 0x000000000000094d */ /* 0x004fea0003800000 */
[----:B------:R-:W1:Y:S02]  /*48d0*/  QSPC.E.S P0, RZ, [R2+0x4] ;  /* 0x0000040002ff73aa */ /* 0x000e640000000500 */
[----:B-1----:R-:W-:Y:S05]  /*48e0*/  @!P0 BRA `(.L_x_4569) ;  /* 0x0000008000008947 */ /* 0x002fea0003800000 */
[----:B0-----:R-:W-:-:S04]  /*48f0*/  IADD3 R2, R2, 0x4, RZ ;  /* 0x0000000402027810 */ /* 0x001fc80007ffe0ff */
[----:B------:R-:W-:-:S05]  /*4900*/  LOP3.LUT R2, R2, 0xffffff, RZ, 0xc0, !PT ;  /* 0x00ffffff02027812 */ /* 0x000fca00078ec0ff */
.L_x_4570:
[----:B------:R-:W0:Y:S02]  /*4910*/  LDS R4, [R2] ;  /* 0x0000000002047984 */ /* 0x000e240000000800 */
[----:B0-----:R-:W-:-:S06]  /*4920*/  HADD2 R5, R4, R25 ;  /* 0x0000001904057230 */ /* 0x001fcc0000000000 */
[----:B------:R-:W0:Y:S02]  /*4930*/  ATOMS.CAST.SPIN R5, [R2], R4, R5 ;  /* 0x000000040205738d */ /* 0x000e240001800005 */
[----:B0-----:R-:W-:-:S13]  /*4940*/  ISETP.EQ.U32.AND P0, PT, R5, 0x1, PT ;  /* 0x000000010500780c */ /* 0x001fda0003f02070 */
[----:B------:R-:W-:Y:S05]  /*4950*/  @!P0 BRA `(.L_x_4570) ;  /* 0xffffffb000008947 */ /* 0x000fea000383ffff */
[----:B------:R-:W-:Y:S05]  /*4960*/  EXIT ;  /* 0x000000000000794d */ /* 0x000fea0003800000 */
.L_x_4569:
[----:B------:R-:W2:Y:S02]  /*4970*/  LD.E R0, [R2.64+0x4] ;  /* 0x0000040602007980 */ /* 0x000ea4000c101900 */
[----:B0-2---:R-:W-:-:S05]  /*4980*/  IMAD.IADD R5, R25, 0x1, R0 ;  /* 0x0000000119057824 */ /* 0x005fca00078e0200 */
[----:B------:R-:W-:Y:S01]  /*4990*/  ST.E [R2.64+0x4], R5 ;  /* 0x0000040502007985 */ /* 0x000fe2000c101906 */
[----:B------:R-:W-:Y:S05]  /*49a0*/  EXIT ;  /* 0x000000000000794d */ /* 0x000fea0003800000 */
.L_x_4571:
        /* <DEDUP_REMOVED lines=13> */
.L_x_4823:


//--------------------- .text._Z23gemm_half_q_half_kernelILi1ELi10ELb1ELb1ELi32EEvPK6__halfPKjS4_S2_PS0_iiiiPKtS7_iiiiiibS2_i --------------------------
	.section	.text._Z23gemm_half_q_half_kernelILi1ELi10ELb1ELb1ELi32EEvPK6__halfPKjS4_S2_PS0_iiiiPKtS7_iiiiiibS2_i,"ax",@progbits
	.sectioninfo	@"SHI_REGISTERS=40"
	.align	128
        .global         _Z23gemm_half_q_half_kernelILi1ELi10ELb1ELb1ELi32EEvPK6__halfPKjS4_S2_PS0_iiiiPKtS7_iiiiiibS2_i
        .type           _Z23gemm_half_q_half_kernelILi1ELi10ELb1ELb1ELi32EEvPK6__halfPKjS4_S2_PS0_iiiiPKtS7_iiiiiibS2_i,@function
        .size           _Z23gemm_half_q_half_kernelILi1ELi10ELb1ELb1ELi32EEvPK6__halfPKjS4_S2_PS0_iiiiPKtS7_iiiiiibS2_i,(.L_x_4824 - _Z23gemm_half_q_half_kernelILi1ELi10ELb1ELb1ELi32EEvPK6__halfPKjS4_S2_PS0_iiiiPKtS7_iiiiiibS2_i)
        .other          _Z23gemm_half_q_half_kernelILi1ELi10ELb1ELb1ELi32EEvPK6__halfPKjS4_S2_PS0_iiiiPKtS7_iiiiiibS2_i,@"STO_CUDA_ENTRY STV_DEFAULT"
_Z23gemm_half_q_half_kernelILi1ELi10ELb1ELb1ELi32EEvPK6__halfPKjS4_S2_PS0_iiiiPKtS7_iiiiiibS2_i:
.text._Z23gemm_half_q_half_kernelILi1ELi10ELb1ELb1ELi32EEvPK6__halfPKjS4_S2_PS0_iiiiPKtS7_iiiiiibS2_i:
        /* <DEDUP_REMOVED lines=9> */
[----:B--2---:R-:W-:-:S13]  /*0090*/  ISETP.EQ.OR P0, PT, R20, RZ, !P1 ;  /* 0x000000ff1400720c */ /* 0x004fda0004f02670 */
        /* <DEDUP_REMOVED lines=35> */
.L_x_4573:
[----:B------:R-:W-:Y:S05]  /*02d0*/  BSYNC B0 ;  /* 0x0000000000007941 */ /* 0x000fea0003800000 */
.L_x_4572:
        /* <DEDUP_REMOVED lines=8> */
[----:B0-----:R-:W-:Y:S02]  /*0360*/  SHF.R.S32.HI R9, RZ, 0x1f, R6 ;  /* 0x0000001fff097819 */ /* 0x001fe40000011406 */
[C---:B------:R-:W-:Y:S02]  /*0370*/  @P4 IMNMX R4, R24.reuse, c[0x0][0x1ac], PT ;  /* 0x00006b0018044a17 */ /* 0x040fe40003800200 */
        /* <DEDUP_REMOVED lines=8> */
[C---:B------:R-:W-:Y:S02]  /*0400*/  @P2 IMNMX R9, R24.reuse, c[0x0][0x1b8], PT ;  /* 0x00006e0018092a17 */ /* 0x040fe40003800200 */
[----:B------:R-:W-:Y:S02]  /*0410*/  @P3 IMNMX R10, R24, c[0x0][0x1bc], PT ;  /* 0x00006f00180a3a17 */ /* 0x000fe40003800200 */
[----:B------:R-:W-:Y:S02]  /*0420*/  @P5 IADD3 R4, R4, -c[0x0][0x1b0], RZ ;  /* 0x80006c0004045a10 */ /* 0x000fe40007ffe0ff */
[----:B------:R-:W-:Y:S02]  /*0430*/  @P6 LEA.HI R8, R5, R8, RZ, 0x5 ;  /* 0x0000000805086211 */ /* 0x000fe400078f28ff */
[----:B------:R-:W-:Y:S02]  /*0440*/  @P2 IADD3 R9, R9, -c[0x0][0x1b4], RZ ;  /* 0x80006d0009092a10 */ /* 0x000fe40007ffe0ff */
[----:B------:R-:W-:-:S02]  /*0450*/  @P3 IADD3 R11, R10, -c[0x0][0x1b8], RZ ;  /* 0x80006e000a0b3a10 */ /* 0x000fc40007ffe0ff */
[----:B------:R-:W-:Y:S02]  /*0460*/  @P5 SHF.R.S32.HI R5, RZ, 0x1f, R4 ;  /* 0x0000001fff055819 */ /* 0x000fe40000011404 */
[----:B-1----:R-:W-:Y:S02]  /*0470*/  ISETP.NE.AND P0, PT, R15, RZ, PT ;  /* 0x000000ff0f00720c */ /* 0x002fe40003f05270 */
[----:B------:R-:W-:Y:S02]  /*0480*/  @P6 SHF.R.S32.HI R8, RZ, 0x5, R8 ;  /* 0x00000005ff086819 */ /* 0x000fe40000011408 */
[----:B------:R-:W-:Y:S02]  /*0490*/  @P2 SHF.R.S32.HI R14, RZ, 0x1f, R9 ;  /* 0x0000001fff0e2819 */ /* 0x000fe40000011409 */
[----:B------:R-:W-:Y:S02]  /*04a0*/  @P3 SHF.R.S32.HI R16, RZ, 0x1f, R11 ;  /* 0x0000001fff103819 */ /* 0x000fe4000001140b */
[----:B------:R-:W-:-:S02]  /*04b0*/  @P5 LEA.HI R10, R5, R4, RZ, 0x5 ;  /* 0x00000004050a5211 */ /* 0x000fc400078f28ff */
[----:B------:R-:W-:Y:S01]  /*04c0*/  @P4 SHF.R.S32.HI R6, RZ, 0x5, R6 ;  /* 0x00000005ff064819 */ /* 0x000fe20000011406 */
[----:B------:R-:W-:Y:S01]  /*04d0*/  CS2R R4, SRZ ;  /* 0x0000000000047805 */ /* 0x000fe2000001ff00 */
[----:B------:R-:W-:Y:S01]  /*04e0*/  ISETP.NE.OR P0, PT, R2, RZ, !P0 ;  /* 0x000000ff0200720c */ /* 0x000fe20004705670 */
[----:B------:R-:W-:Y:S01]  /*04f0*/  @P6 IMAD R4, R8, 0x5, RZ ;  /* 0x0000000508046824 */ /* 0x000fe200078e02ff */
[----:B------:R-:W-:Y:S01]  /*0500*/  @P2 LEA.HI R14, R14, R9, RZ, 0x5 ;  /* 0x000000090e0e2211 */ /* 0x000fe200078f28ff */
[----:B------:R-:W-:Y:S01]  /*0510*/  @P4 IMAD R5, R6, 0x6, RZ ;  /* 0x0000000606054824 */ /* 0x000fe200078e02ff */
[----:B------:R-:W-:Y:S01]  /*0520*/  @P3 LEA.HI R16, R16, R11, RZ, 0x5 ;  /* 0x0000000b10103211 */ /* 0x000fe200078f28ff */
[----:B------:R-:W-:Y:S01]  /*0530*/  IMAD.MOV.U32 R9, RZ, RZ, RZ ;  /* 0x000000ffff097224 */ /* 0x000fe200078e00ff */
[----:B------:R-:W-:Y:S01]  /*0540*/  @P5 SHF.R.S32.HI R10, RZ, 0x5, R10 ;  /* 0x00000005ff0a5819 */ /* 0x000fe2000001140a */
[----:B------:R-:W-:Y:S01]  /*0550*/  IMAD.MOV.U32 R6, RZ, RZ, RZ ;  /* 0x000000ffff067224 */ /* 0x000fe200078e00ff */
[----:B------:R-:W-:Y:S01]  /*0560*/  SHF.R.S32.HI R8, RZ, 0x5, R13 ;  /* 0x00000005ff087819 */ /* 0x000fe2000001140d */
[----:B------:R-:W-:Y:S01]  /*0570*/  IMAD.MOV.U32 R11, RZ, RZ, RZ ;  /* 0x000000ffff0b7224 */ /* 0x000fe200078e00ff */
[----:B------:R-:W-:Y:S01]  /*0580*/  ISETP.LT.OR P0, PT, R12, 0x1, P0 ;  /* 0x000000010c00780c */ /* 0x000fe20000701670 */
[----:B------:R-:W-:Y:S01]  /*0590*/  @P5 IMAD.SHL.U32 R9, R10, 0x4, RZ ;  /* 0x000000040a095824 */ /* 0x000fe200078e00ff */
[----:B------:R-:W-:Y:S01]  /*05a0*/  @P2 SHF.R.S32.HI R14, RZ, 0x5, R14 ;  /* 0x00000005ff0e2819 */ /* 0x000fe2000001140e */
[----:B------:R-:W-:Y:S01]  /*05b0*/  IMAD R5, R8, 0x8, R5 ;  /* 0x0000000808057824 */ /* 0x000fe200078e0205 */
[----:B------:R-:W-:-:S02]  /*05c0*/  @P3 SHF.R.S32.HI R16, RZ, 0x5, R16 ;  /* 0x00000005ff103819 */ /* 0x000fc40000011410 */
[----:B------:R-:W-:Y:S01]  /*05d0*/  ISETP.GE.AND P5, PT, R24, R7, PT ;  /* 0x000000071800720c */ /* 0x000fe20003fa6270 */
[----:B------:R-:W-:Y:S01]  /*05e0*/  @P2 IMAD R6, R14, 0x3, RZ ;  /* 0x000000030e062824 */ /* 0x000fe200078e02ff */
[----:B------:R-:W-:Y:S01]  /*05f0*/  IADD3 R4, R9, R5, R4 ;  /* 0x0000000509047210 */ /* 0x000fe20007ffe004 */
[----:B------:R-:W-:Y:S01]  /*0600*/  @P3 IMAD.SHL.U32 R11, R16, 0x2, RZ ;  /* 0x00000002100b3824 */ /* 0x000fe200078e00ff */
[--C-:B------:R-:W-:Y:S02]  /*0610*/  SHF.R.S32.HI R9, RZ, 0x1f, R3.reuse ;  /* 0x0000001fff097819 */ /* 0x100fe40000011403 */
[----:B------:R-:W-:Y:S01]  /*0620*/  ISETP.GE.OR P2, PT, R24, c[0x0][0x1b4], P5 ;  /* 0x00006d0018007a0c */ /* 0x000fe20002f46670 */
[----:B------:R-:W-:Y:S01]  /*0630*/  @!P0 IMAD.MOV.U32 R5, RZ, RZ, 0x2 ;  /* 0x00000002ff058424 */ /* 0x000fe200078e00ff */
[----:B------:R-:W-:Y:S01]  /*0640*/  IADD3 R6, R11, R4, R6 ;  /* 0x000000040b067210 */ /* 0x000fe20007ffe006 */
[----:B------:R-:W-:-:S04]  /*0650*/  @!P0 IMAD R4, R0, c[0x0][0x18c], R3 ;  /* 0x0000630000048a24 */ /* 0x000fc800078e0203 */
        /* <DEDUP_REMOVED lines=19> */
.L_x_4575:
        /* <DEDUP_REMOVED lines=11> */
[----:B------:R-:W-:-:S05]  /*0840*/  IMAD.WIDE R16, R17, R2, c[0x0][0x178] ;  /* 0x00005e0011107625 */ /* 0x000fca00078e0202 */
[----:B------:R-:W4:Y:S01]  /*0850*/  LDG.E.U16.CONSTANT R3, [R16.64] ;  /* 0x0000000610037981 */ /* 0x000f22000c1e9500 */
[----:B------:R-:W-:Y:S02]  /*0860*/  IADD3 R9, R9, 0x1, RZ ;  /* 0x0000000109097810 */ /* 0x000fe40007ffe0ff */
[----:B--2---:R-:W-:-:S04]  /*0870*/  SHF.R.U32.HI R6, RZ, R11, R14 ;  /* 0x0000000bff067219 */ /* 0x004fc8000001160e */
[----:B------:R-:W-:Y:S02]  /*0880*/  LOP3.LUT R13, R6, 0xf, RZ, 0xc0, !PT ;  /* 0x0000000f060d7812 */ /* 0x000fe400078ec0ff */
[----:B------:R-:W-:Y:S02]  /*0890*/  SHF.R.U32.HI R18, RZ, 0x4, R6 ;  /* 0x00000004ff127819 */ /* 0x000fe40000011606 */
[----:B------:R-:W-:Y:S02]  /*08a0*/  IADD3 R13, R13, 0x1, RZ ;  /* 0x000000010d0d7810 */ /* 0x000fe40007ffe0ff */
[----:B------:R-:W-:Y:S01]  /*08b0*/  LOP3.LUT R18, R18, 0xf, RZ, 0xc0, !PT ;  /* 0x0000000f12127812 */ /* 0x000fe200078ec0ff */
[----:B---3--:R-:W-:Y:S02]  /*08c0*/  IMAD.IADD R10, R5, 0x1, R10 ;  /* 0x00000001050a7824 */ /* 0x008fe400078e020a */
[----:B------:R-:W-:Y:S01]  /*08d0*/  IMAD R14, R13, R13, RZ ;  /* 0x0000000d0d0e7224 */ /* 0x000fe200078e02ff */
[----:B------:R-:W-:-:S02]  /*08e0*/  SHF.R.U32.HI R13, RZ, 0x8, R6 ;  /* 0x00000008ff0d7819 */ /* 0x000fc40000011606 */
[----:B------:R-:W-:Y:S02]  /*08f0*/  SHF.R.U32.HI R6, RZ, 0xc, R6 ;  /* 0x0000000cff067819 */ /* 0x000fe40000011606 */
[----:B------:R-:W-:Y:S01]  /*0900*/  LOP3.LUT R13, R13, 0xf, RZ, 0xc0, !PT ;  /* 0x0000000f0d0d7812 */ /* 0x000fe200078ec0ff */
[----:B------:R-:W4:Y:S01]  /*0910*/  I2F.F16 R14, R14 ;  /* 0x0000000e000e7306 */ /* 0x000f220000200c00 */
[----:B------:R-:W-:Y:S02]  /*0920*/  LOP3.LUT R6, R6, 0xf, RZ, 0xc0, !PT ;  /* 0x0000000f06067812 */ /* 0x000fe400078ec0ff */
[----:B------:R-:W-:Y:S02]  /*0930*/  IADD3 R18, R18, 0x1, RZ ;  /* 0x0000000112127810 */ /* 0x000fe40007ffe0ff */
[----:B------:R-:W-:Y:S02]  /*0940*/  IADD3 R13, R13, 0x1, RZ ;  /* 0x000000010d0d7810 */ /* 0x000fe40007ffe0ff */
[----:B------:R-:W-:Y:S01]  /*0950*/  IADD3 R6, R6, 0x1, RZ ;  /* 0x0000000106067810 */ /* 0x000fe20007ffe0ff */
[----:B------:R-:W-:Y:S01]  /*0960*/  IMAD R18, R18, R18, RZ ;  /* 0x0000001212127224 */ /* 0x000fe200078e02ff */
[----:B------:R-:W-:Y:S01]  /*0970*/  ISETP.GE.AND P0, PT, R10, R7, PT ;  /* 0x000000070a00720c */ /* 0x000fe20003f06270 */
[----:B------:R-:W-:-:S02]  /*0980*/  IMAD R13, R13, R13, RZ ;  /* 0x0000000d0d0d7224 */ /* 0x000fc400078e02ff */
[----:B------:R-:W-:Y:S02]  /*0990*/  IMAD R15, R6, R6, RZ ;  /* 0x00000006060f7224 */ /* 0x000fe400078e02ff */
[----:B------:R-:W0:Y:S01]  /*09a0*/  I2F.F16 R18, R18 ;  /* 0x0000001200127306 */ /* 0x000e220000200c00 */
[----:B----4-:R-:W-:-:S07]  /*09b0*/  HMUL2 R6, R14.H0_H0, R3.H0_H0 ;  /* 0x200000030e067232 */ /* 0x010fce0000000800 */
[----:B------:R-:W1:Y:S08]  /*09c0*/  I2F.F16 R4, R13 ;  /* 0x0000000d00047306 */ /* 0x000e700000200c00 */
[----:B------:R-:W2:Y:S01]  /*09d0*/  I2F.F16 R16, R15 ;  /* 0x0000000f00107306 */ /* 0x000ea20000200c00 */
[-C--:B0-----:R-:W-:Y:S02]  /*09e0*/  HMUL2 R5, R18.H0_H0, R3.reuse.H0_H0 ;  /* 0x2000000312057232 */ /* 0x081fe40000000800 */
[----:B-1----:R-:W-:-:S02]  /*09f0*/  HMUL2 R4, R4.H0_H0, R3.H0_H0 ;  /* 0x2000000304047232 */ /* 0x002fc40000000800 */
[----:B--2---:R-:W-:Y:S01]  /*0a00*/  HMUL2 R3, R16.H0_H0, R3.H0_H0 ;  /* 0x2000000310037232 */ /* 0x004fe20000000800 */
[----:B------:R-:W-:Y:S05]  /*0a10*/  @!P0 BRA `(.L_x_4575) ;  /* 0xfffffd7000008947 */ /* 0x000fea000383ffff */
.L_x_4574:
[----:B0-----:R-:W-:Y:S01]  /*0a20*/  UMOV UR4, URZ ;  /* 0x0000003f00047c82 */ /* 0x001fe20008000000 */
[----:B------:R-:W-:Y:S02]  /*0a30*/  LEA.HI.X R27, R27, c[0x0][0x16c], R0, 0x2, P4 ;  /* 0x00005b001b1b7a11 */ /* 0x000fe400020f1400 */
[----:B------:R-:W-:Y:S02]  /*0a40*/  PRMT R2, RZ, 0x5410, RZ ;  /* 0x00005410ff027816 */ /* 0x000fe400000000ff */
[----:B------:R-:W-:Y:S01]  /*0a50*/  PRMT R0, RZ, 0x5410, RZ ;  /* 0x00005410ff007816 */ /* 0x000fe200000000ff */
[----:B------:R-:W-:Y:S05]  /*0a60*/  @P2 BRA `(.L_x_4576) ;  /* 0x000024a000002947 */ /* 0x000fea0003800000 */
[----:B------:R-:W-:Y:S01]  /*0a70*/  IMAD.MOV.U32 R17, RZ, RZ, c[0x0][0x18c] ;  /* 0x00006300ff117624 */ /* 0x000fe200078e00ff */
[----:B------:R-:W-:Y:S01]  /*0a80*/  HADD2.F32 R12, -RZ, R6.H0_H0 ;  /* 0x20000006ff0c7230 */ /* 0x000fe20000004100 */
[----:B------:R-:W-:Y:S01]  /*0a90*/  PRMT R0, RZ, 0x5410, RZ ;  /* 0x00005410ff007816 */ /* 0x000fe200000000ff */
[----:B------:R-:W-:Y:S01]  /*0aa0*/  HADD2.F32 R13, -RZ, R5.H0_H0 ;  /* 0x20000005ff0d7230 */ /* 0x000fe20000004100 */
[----:B------:R-:W-:Y:S01]  /*0ab0*/  PRMT R2, RZ, 0x5410, RZ ;  /* 0x00005410ff027816 */ /* 0x000fe200000000ff */
[----:B------:R-:W-:Y:S01]  /*0ac0*/  HADD2.F32 R14, -RZ, R4.H0_H0 ;  /* 0x20000004ff0e7230 */ /* 0x000fe20000004100 */
[----:B------:R-:W-:Y:S01]  /*0ad0*/  SHF.R.S32.HI R16, RZ, 0x1f, R17 ;  /* 0x0000001fff107819 */ /* 0x000fe20000011411 */
[----:B------:R-:W-:Y:S01]  /*0ae0*/  HADD2.F32 R15, -RZ, R3.H0_H0 ;  /* 0x20000003ff0f7230 */ /* 0x000fe20000004100 */
[----:B------:R-:W-:-:S02]  /*0af0*/  UMOV UR4, URZ ;  /* 0x0000003f00047c82 */ /* 0x000fc40008000000 */
[----:B------:R-:W-:Y:S02]  /*0b00*/  SHF.L.U64.HI R16, R17, 0x4, R16 ;  /* 0x0000000411107819 */ /* 0x000fe40000010210 */
.L_x_4581:
[----:B------:R-:W-:Y:S05]  /*0b10*/  @!P1 BRA `(.L_x_4577) ;  /* 0x0000238000009947 */ /* 0x000fea0003800000 */
[----:B------:R-:W-:-:S04]  /*0b20*/  PRMT R8, R20, 0x9910, RZ ;  /* 0x0000991014087816 */ /* 0x000fc800000000ff */
[----:B------:R-:W-:Y:S01]  /*0b30*/  ISETP.NE.AND P0, PT, R8, RZ, PT ;  /* 0x000000ff0800720c */ /* 0x000fe20003f05270 */
[----:B------:R-:W-:-:S05]  /*0b40*/  IMAD.MOV.U32 R8, RZ, RZ, 0x2c00 ;  /* 0x00002c00ff087424 */ /* 0x000fca00078e00ff */
[----:B------:R-:W-:-:S07]  /*0b50*/  PRMT R3, R3, 0x5410, R8 ;  /* 0x0000541003037816 */ /* 0x000fce0000000008 */
[----:B------:R-:W-:Y:S05]  /*0b60*/  @!P0 BRA `(.L_x_4578) ;  /* 0x000008b000008947 */ /* 0x000fea0003800000 */
[----:B------:R-:W2:Y:S04]  /*0b70*/  LDG.E.128.CONSTANT R8, [R26.64] ;  /* 0x000000061a087981 */ /* 0x000ea8000c1e9d00 */
[----:B------:R-:W0:Y:S01]  /*0b80*/  LDS.64 R18, [UR4] ;  /* 0x00000004ff127984 */ /* 0x000e220008000a00 */
[----:B--2---:R-:W-:Y:S02]  /*0b90*/  LOP3.LUT R17, R8, 0xf000f, RZ, 0xc0, !PT ;  /* 0x000f000f08117812 */ /* 0x004fe400078ec0ff */
        /* <DEDUP_REMOVED lines=17> */
[----:B------:R-:W-:Y:S01]  /*0cb0*/  SHF.R.U32.HI R10, RZ, 0x8, R10 ;  /* 0x00000008ff0a7819 */ /* 0x000fe2000001160a */
[----:B0-----:R-:W-:Y:S01]  /*0cc0*/  HADD2.F32 R28, -RZ, R18.H0_H0 ;  /* 0x20000012ff1c7230 */ /* 0x001fe20000004100 */
[----:B------:R-:W-:Y:S01]  /*0cd0*/  SHF.R.U32.HI R11, RZ, 0x8, R11 ;  /* 0x00000008ff0b7819 */ /* 0x000fe2000001160b */
[----:B------:R-:W-:-:S02]  /*0ce0*/  HADD2.F32 R31, -RZ, R25.H0_H0 ;  /* 0x20000019ff1f7230 */ /* 0x000fc40000004100 */
        /* <DEDUP_REMOVED lines=10> */
[----:B------:R-:W-:Y:S01]  /*0d90*/  HADD2.F32 R30, -RZ, R17.H1_H1 ;  /* 0x30000011ff1e7230 */ /* 0x000fe20000004100 */
[----:B------:R-:W-:-:S02]  /*0da0*/  LOP3.LUT R17, R8, 0xf000f0, RZ, 0xc0, !PT ;  /* 0x00f000f008117812 */ /* 0x000fc400078ec0ff */
[C---:B------:R-:W-:Y:S01]  /*0db0*/  FFMA.FTZ R29, R18.reuse, R28, R31 ;  /* 0x0000001c121d7223 */ /* 0x040fe2000001001f */
[----:B------:R-:W-:Y:S01]  /*0dc0*/  LOP3.LUT R28, R9, 0xf000f0, RZ, 0xc0, !PT ;  /* 0x00f000f0091c7812 */ /* 0x000fe200078ec0ff */
[-C--:B------:R-:W-:Y:S01]  /*0dd0*/  HFMA2 R31, R36, R3.reuse.H1_H1, -72, -72 ;  /* 0xd480d480241f7431 */ /* 0x080fe20000060003 */
[----:B------:R-:W-:Y:S01]  /*0de0*/  LOP3.LUT R32, R17, 0x64006400, RZ, 0xfc, !PT ;  /* 0x6400640011207812 */ /* 0x000fe200078efcff */
[----:B------:R-:W-:Y:S01]  /*0df0*/  FFMA.FTZ R17, R18, R30, R23 ;  /* 0x0000001e12117223 */ /* 0x000fe20000010017 */
[----:B------:R-:W-:Y:S01]  /*0e00*/  LOP3.LUT R30, R28, 0x64006400, RZ, 0xfc, !PT ;  /* 0x640064001c1e7812 */ /* 0x000fe200078efcff */
[----:B------:R-:W-:Y:S01]  /*0e10*/  FFMA.FTZ R18, R18, R22, R21 ;  /* 0x0000001612127223 */ /* 0x000fe20000010015 */
[----:B------:R-:W-:Y:S01]  /*0e20*/  HADD2.F32 R28, -RZ, R19.H0_H0 ;  /* 0x20000013ff1c7230 */ /* 0x000fe20000004100 */
[----:B------:R-:W0:Y:S01]  /*0e30*/  LDS.64 R22, [UR4+0x8] ;  /* 0x00000804ff167984 */ /* 0x000e220008000a00 */
[-C--:B------:R-:W-:Y:S01]  /*0e40*/  HFMA2 R32, R32, R3.reuse.H1_H1, -72, -72 ;  /* 0xd480d48020207431 */ /* 0x080fe20000060003 */
[----:B------:R-:W-:Y:S01]  /*0e50*/  SHF.R.U32.HI R8, RZ, 0x8, R8 ;  /* 0x00000008ff087819 */ /* 0x000fe20000011608 */
[----:B------:R-:W-:Y:S01]  /*0e60*/  HFMA2 R21, R30, R3.H1_H1, -72, -72 ;  /* 0xd480d4801e157431 */ /* 0x000fe20000060003 */
[----:B------:R-:W-:-:S02]  /*0e70*/  SHF.R.U32.HI R9, RZ, 0x8, R9 ;  /* 0x00000008ff097819 */ /* 0x000fc40000011609 */
[--C-:B------:R-:W-:Y:S02]  /*0e80*/  HADD2.F32 R30, -RZ, R32.reuse.H0_H0 ;  /* 0x20000020ff1e7230 */ /* 0x100fe40000004100 */
[----:B------:R-:W-:Y:S02]  /*0e90*/  HADD2.F32 R33, -RZ, R21.H0_H0 ;  /* 0x20000015ff217230 */ /* 0x000fe40000004100 */
[----:B------:R-:W-:Y:S01]  /*0ea0*/  HADD2.F32 R32, -RZ, R32.H1_H1 ;  /* 0x30000020ff207230 */ /* 0x000fe20000004100 */
[----:B------:R-:W-:Y:S01]  /*0eb0*/  FFMA.FTZ R25, R30, R28, R25 ;  /* 0x0000001c1e197223 */ /* 0x000fe20000010019 */
[----:B------:R-:W-:Y:S01]  /*0ec0*/  HADD2.F32 R30, -RZ, R19.H1_H1 ;  /* 0x30000013ff1e7230 */ /* 0x000fe20000004100 */
[----:B------:R-:W-:Y:S01]  /*0ed0*/  FFMA.FTZ R29, R28, R33, R29 ;  /* 0x000000211c1d7223 */ /* 0x000fe2000001001d */
[----:B------:R-:W-:Y:S02]  /*0ee0*/  HFMA2 R19, R34, R3.H1_H1, -72, -72 ;  /* 0xd480d48022137431 */ /* 0x000fe40000060003 */
[----:B------:R-:W-:-:S02]  /*0ef0*/  HADD2.F32 R33, -RZ, R31.H0_H0 ;  /* 0x2000001fff217230 */ /* 0x000fc40000004100 */
[----:B------:R-:W-:Y:S02]  /*0f00*/  HADD2.F32 R21, -RZ, R21.H1_H1 ;  /* 0x30000015ff157230 */ /* 0x000fe40000004100 */
[--C-:B------:R-:W-:Y:S01]  /*0f10*/  HADD2.F32 R34, -RZ, R19.reuse.H0_H0 ;  /* 0x20000013ff227230 */ /* 0x100fe20000004100 */
[----:B------:R-:W-:Y:S01]  /*0f20*/  FFMA.FTZ R35, R28, R33, R18 ;  /* 0x000000211c237223 */ /* 0x000fe20000010012 */
[----:B------:R-:W-:Y:S01]  /*0f30*/  LOP3.LUT R18, R8, 0xf000f, RZ, 0xc0, !PT ;  /* 0x000f000f08127812 */ /* 0x000fe200078ec0ff */
[----:B------:R-:W-:Y:S01]  /*0f40*/  FFMA.FTZ R33, R32, R30, R25 ;  /* 0x0000001e20217223 */ /* 0x000fe20000010019 */
[----:B------:R-:W-:Y:S01]  /*0f50*/  HADD2.F32 R25, -RZ, R19.H1_H1 ;  /* 0x30000013ff197230 */ /* 0x000fe20000004100 */
[----:B------:R-:W-:Y:S01]  /*0f60*/  FFMA.FTZ R17, R28, R34, R17 ;  /* 0x000000221c117223 */ /* 0x000fe20000010011 */
[----:B------:R-:W-:Y:S01]  /*0f70*/  LOP3.LUT R19, R9, 0xf000f, RZ, 0xc0, !PT ;  /* 0x000f000f09137812 */ /* 0x000fe200078ec0ff */
[----:B------:R-:W-:Y:S01]  /*0f80*/  HADD2.F32 R31, -RZ, R31.H1_H1 ;  /* 0x3000001fff1f7230 */ /* 0x000fe20000004100 */
[----:B------:R-:W-:Y:S01]  /*0f90*/  LOP3.LUT R18, R18, 0x64006400, RZ, 0xfc, !PT ;  /* 0x6400640012127812 */ /* 0x000fe200078efcff */
[C---:B------:R-:W-:Y:S01]  /*0fa0*/  FFMA.FTZ R25, R30.reuse, R25, R17 ;  /* 0x000000191e197223 */ /* 0x040fe20000010011 */
        /* <DEDUP_REMOVED lines=15> */
[----:B------:R-:W-:Y:S01]  /*10a0*/  HADD2 R18, R18, -1032, -1032 ;  /* 0xe408e40812127430 */ /* 0x000fe20000000000 */
[----:B------:R-:W-:Y:S01]  /*10b0*/  FFMA.FTZ R29, R29, R28, R33 ;  /* 0x0000001c1d1d7223 */ /* 0x000fe20000010021 */
[----:B------:R-:W-:-:S02]  /*10c0*/  HADD2.F32 R32, -RZ, R17.H0_H0 ;  /* 0x20000011ff207230 */ /* 0x000fc40000004100 */
[--C-:B------:R-:W-:Y:S02]  /*10d0*/  HADD2.F32 R33, -RZ, R19.reuse.H0_H0 ;  /* 0x20000013ff217230 */ /* 0x100fe40000004100 */
        /* <DEDUP_REMOVED lines=14> */
[-C--:B------:R-:W-:Y:S01]  /*11c0*/  HFMA2 R11, R30, R3.reuse.H1_H1, -72, -72 ;  /* 0xd480d4801e0b7431 */ /* 0x080fe20000060003 */
[----:B------:R-:W-:Y:S01]  /*11d0*/  FFMA.FTZ R32, R32, R22, R29 ;  /* 0x0000001620207223 */ /* 0x000fe2000001001d */
[----:B------:R-:W-:-:S02]  /*11e0*/  HFMA2 R9, R34, R3.H1_H1, -72, -72 ;  /* 0xd480d48022097431 */ /* 0x000fc40000060003 */
[-C--:B------:R-:W-:Y:S01]  /*11f0*/  HFMA2 R17, R28, R3.reuse.H1_H1, -72, -72 ;  /* 0xd480d4801c117431 */ /* 0x080fe20000060003 */
[----:B------:R-:W-:Y:S01]  /*1200*/  LOP3.LUT R28, R19, 0x64006400, RZ, 0xfc, !PT ;  /* 0x64006400131c7812 */ /* 0x000fe200078efcff */
[----:B------:R-:W-:Y:S02]  /*1210*/  HADD2.F32 R30, -RZ, R18.H1_H1 ;  /* 0x30000012ff1e7230 */ /* 0x000fe40000004100 */
[----:B------:R-:W-:Y:S02]  /*1220*/  HADD2.F32 R31, -RZ, R23.H0_H0 ;  /* 0x20000017ff1f7230 */ /* 0x000fe40000004100 */
[----:B------:R-:W-:Y:S01]  /*1230*/  HADD2.F32 R21, -RZ, R11.H0_H0 ;  /* 0x2000000bff157230 */ /* 0x000fe20000004100 */
[----:B------:R-:W-:Y:S01]  /*1240*/  FFMA.FTZ R22, R22, R30, R25 ;  /* 0x0000001e16167223 */ /* 0x000fe20000010019 */
[----:B------:R-:W-:Y:S02]  /*1250*/  HADD2.F32 R29, -RZ, R9.H0_H0 ;  /* 0x20000009ff1d7230 */ /* 0x000fe40000004100 */
[----:B------:R-:W-:Y:S01]  /*1260*/  HFMA2 R18, R28, R3.H1_H1, -72, -72 ;  /* 0xd480d4801c127431 */ /* 0x000fe20000060003 */
[C---:B------:R-:W-:Y:S01]  /*1270*/  FFMA.FTZ R21, R31.reuse, R21, R8 ;  /* 0x000000151f157223 */ /* 0x040fe20000010008 */
[----:B------:R-:W-:Y:S01]  /*1280*/  HADD2.F32 R19, -RZ, R17.H0_H0 ;  /* 0x20000011ff137230 */ /* 0x000fe20000004100 */
[----:B------:R-:W-:Y:S01]  /*1290*/  FFMA.FTZ R29, R31, R29, R10 ;  /* 0x0000001d1f1d7223 */ /* 0x000fe2000001000a */
[----:B------:R-:W-:-:S02]  /*12a0*/  HADD2.F32 R23, -RZ, R23.H1_H1 ;  /* 0x30000017ff177230 */ /* 0x000fc40000004100 */
[--C-:B------:R-:W-:Y:S01]  /*12b0*/  HADD2.F32 R25, -RZ, R18.reuse.H0_H0 ;  /* 0x20000012ff197230 */ /* 0x100fe20000004100 */
[----:B------:R-:W-:Y:S01]  /*12c0*/  FFMA.FTZ R19, R19, R31, R32 ;  /* 0x0000001f13137223 */ /* 0x000fe20000010020 */
[----:B------:R-:W-:Y:S02]  /*12d0*/  HADD2.F32 R8, -RZ, R17.H1_H1 ;  /* 0x30000011ff087230 */ /* 0x000fe40000004100 */
[----:B------:R-:W-:Y:S01]  /*12e0*/  HADD2.F32 R10, -RZ, R11.H1_H1 ;  /* 0x3000000bff0a7230 */ /* 0x000fe20000004100 */
[----:B------:R-:W-:Y:S01]  /*12f0*/  FFMA.FTZ R22, R31, R25, R22 ;  /* 0x000000191f167223 */ /* 0x000fe20000010016 */
[----:B------:R-:W-:Y:S01]  /*1300*/  HADD2.F32 R28, -RZ, R9.H1_H1 ;  /* 0x30000009ff1c7230 */ /* 0x000fe20000004100 */
[----:B------:R-:W-:Y:S01]  /*1310*/  FFMA.FTZ R19, R8, R23, R19 ;  /* 0x0000001708137223 */ /* 0x000fe20000010013 */
[----:B------:R-:W-:Y:S01]  /*1320*/  HADD2.F32 R18, -RZ, R18.H1_H1 ;  /* 0x30000012ff127230 */ /* 0x000fe20000004100 */
[C---:B------:R-:W-:Y:S02]  /*1330*/  FFMA.FTZ R10, R23.reuse, R10, R21 ;  /* 0x0000000a170a7223 */ /* 0x040fe40000010015 */
        /* <DEDUP_REMOVED lines=14> */
.L_x_4578:
[----:B------:R-:W-:-:S04]  /*1420*/  IMAD.MOV.U32 R17, RZ, RZ, c[0x0][0x18c] ;  /* 0x00006300ff117624 */ /* 0x000fc800078e00ff */
[----:B------:R-:W-:-:S06]  /*1430*/  IMAD.WIDE R8, R17, 0x4, R26 ;  /* 0x0000000411087825 */ /* 0x000fcc00078e021a */
[----:B------:R-:W-:Y:S01]  /*1440*/  IMAD.WIDE R28, R17, 0x4, R8 ;  /* 0x00000004111c7825 */ /* 0x000fe200078e0208 */
[----:B------:R-:W-:Y:S05]  /*1450*/  @!P0 BRA `(.L_x_4579) ;  /* 0x000008b000008947 */ /* 0x000fea0003800000 */
[----:B------:R-:W2:Y:S04]  /*1460*/  LDG.E.128.CONSTANT R8, [R8.64] ;  /* 0x0000000608087981 */ /* 0x000ea8000c1e9d00 */
[----:B------:R-:W0:Y:S02]  /*1470*/  LDS.64 R18, [UR4+0x10] ;  /* 0x00001004ff127984 */ /* 0x000e240008000a00 */
[----:B0-----:R-:W-:Y:S01]  /*1480*/  HADD2.F32 R25, -RZ, R18.H1_H1 ;  /* 0x30000012ff197230 */ /* 0x001fe20000004100 */
        /* <DEDUP_REMOVED lines=8> */
[--C-:B------:R-:W-:Y:S01]  /*1510*/  HADD2.F32 R32, -RZ, R21.reuse.H0_H0 ;  /* 0x20000015ff207230 */ /* 0x100fe20000004100 */
[----:B------:R-:W-:Y:S01]  /*1520*/  LOP3.LUT R34, R34, 0x64006400, RZ, 0xfc, !PT ;  /* 0x6400640022227812 */ /* 0x000fe200078efcff */
[----:B------:R-:W-:Y:S01]  /*1530*/  HADD2.F32 R30, -RZ, R21.H1_H1 ;  /* 0x30000015ff1e7230 */ /* 0x000fe20000004100 */
[----:B------:R-:W-:Y:S01]  /*1540*/  SHF.R.U32.HI R8, RZ, 0x8, R8 ;  /* 0x00000008ff087819 */ /* 0x000fe20000011608 */
[----:B------:R-:W-:-:S02]  /*1550*/  HADD2.F32 R21, -RZ, R18.H0_H0 ;  /* 0x20000012ff157230 */ /* 0x000fc40000004100 */
[----:B------:R-:W-:Y:S02]  /*1560*/  HADD2 R18, R22, -1032, -1032 ;  /* 0xe408e40816127430 */ /* 0x000fe40000000000 */
[----:B------:R-:W0:Y:S01]  /*1570*/  LDS.64 R22, [UR4+0x18] ;  /* 0x00001804ff167984 */ /* 0x000e220008000a00 */
[----:B------:R-:W-:Y:S01]  /*1580*/  FFMA.FTZ R31, R32, R21, RZ ;  /* 0x00000015201f7223 */ /* 0x000fe200000100ff */
[-C--:B------:R-:W-:Y:S02]  /*1590*/  HFMA2 R33, R34, R3.reuse.H1_H1, -72, -72 ;  /* 0xd480d48022217431 */ /* 0x080fe40000060003 */
[--C-:B------:R-:W-:Y:S01]  /*15a0*/  HADD2.F32 R32, -RZ, R18.reuse.H0_H0 ;  /* 0x20000012ff207230 */ /* 0x100fe20000004100 */
[----:B------:R-:W-:Y:S01]  /*15b0*/  FFMA.FTZ R31, R30, R25, R31 ;  /* 0x000000191e1f7223 */ /* 0x000fe2000001001f */
[----:B------:R-:W-:Y:S02]  /*15c0*/  HADD2.F32 R18, -RZ, R18.H1_H1 ;  /* 0x30000012ff127230 */ /* 0x000fe40000004100 */
[----:B------:R-:W-:Y:S01]  /*15d0*/  HFMA2 R30, R36, R3.H1_H1, -72, -72 ;  /* 0xd480d480241e7431 */ /* 0x000fe20000060003 */
[----:B------:R-:W-:-:S04]  /*15e0*/  FFMA.FTZ R32, R21, R32, RZ ;  /* 0x0000002015207223 */ /* 0x000fc800000100ff */
[----:B------:R-:W-:Y:S01]  /*15f0*/  FFMA.FTZ R35, R25, R18, R32 ;  /* 0x0000001219237223 */ /* 0x000fe20000010020 */
[----:B------:R-:W-:Y:S02]  /*1600*/  HADD2.F32 R18, -RZ, R19.H0_H0 ;  /* 0x20000013ff127230 */ /* 0x000fe40000004100 */
[--C-:B------:R-:W-:Y:S02]  /*1610*/  HADD2.F32 R34, -RZ, R30.reuse.H0_H0 ;  /* 0x2000001eff227230 */ /* 0x100fe40000004100 */
[----:B------:R-:W-:Y:S02]  /*1620*/  HADD2.F32 R32, -RZ, R33.H0_H0 ;  /* 0x20000021ff207230 */ /* 0x000fe40000004100 */
[----:B------:R-:W-:Y:S01]  /*1630*/  HADD2.F32 R19, -RZ, R19.H1_H1 ;  /* 0x30000013ff137230 */ /* 0x000fe20000004100 */
[----:B------:R-:W-:Y:S01]  /*1640*/  FFMA.FTZ R34, R34, R18, R31 ;  /* 0x0000001222227223 */ /* 0x000fe2000001001f */
[----:B------:R-:W-:Y:S01]  /*1650*/  HADD2.F32 R30, -RZ, R30.H1_H1 ;  /* 0x3000001eff1e7230 */ /* 0x000fe20000004100 */
[----:B------:R-:W-:Y:S01]  /*1660*/  FFMA.FTZ R32, R18, R32, R35 ;  /* 0x0000002012207223 */ /* 0x000fe20000010023 */
[----:B------:R-:W-:Y:S01]  /*1670*/  HADD2.F32 R33, -RZ, R33.H1_H1 ;  /* 0x30000021ff217230 */ /* 0x000fe20000004100 */
[----:B------:R-:W-:-:S02]  /*1680*/  LOP3.LUT R31, R8, 0xf000f, RZ, 0xc0, !PT ;  /* 0x000f000f081f7812 */ /* 0x000fc400078ec0ff */
[----:B------:R-:W-:Y:S02]  /*1690*/  FFMA.FTZ R34, R30, R19, R34 ;  /* 0x000000131e227223 */ /* 0x000fe40000010022 */
[----:B------:R-:W-:Y:S01]  /*16a0*/  FFMA.FTZ R30, R19, R33, R32 ;  /* 0x00000021131e7223 */ /* 0x000fe20000010020 */
[----:B------:R-:W-:Y:S02]  /*16b0*/  SHF.R.U32.HI R32, RZ, 0x8, R9 ;  /* 0x00000008ff207819 */ /* 0x000fe40000011609 */
[----:B------:R-:W-:Y:S02]  /*16c0*/  LOP3.LUT R31, R31, 0x64006400, RZ, 0xfc, !PT ;  /* 0x640064001f1f7812 */ /* 0x000fe400078efcff */
[----:B------:R-:W-:Y:S02]  /*16d0*/  LOP3.LUT R33, R10, 0xf000f, RZ, 0xc0, !PT ;  /* 0x000f000f0a217812 */ /* 0x000fe400078ec0ff */
[----:B------:R-:W-:Y:S01]  /*16e0*/  LOP3.LUT R9, R32, 0xf000f, RZ, 0xc0, !PT ;  /* 0x000f000f20097812 */ /* 0x000fe200078ec0ff */
[----:B------:R-:W-:Y:S01]  /*16f0*/  HADD2 R35, R31, -1032, -1032 ;  /* 0xe408e4081f237430 */ /* 0x000fe20000000000 */
[----:B------:R-:W-:-:S02]  /*1700*/  LOP3.LUT R33, R33, 0x64006400, RZ, 0xfc, !PT ;  /* 0x6400640021217812 */ /* 0x000fc400078efcff */
[----:B------:R-:W-:Y:S01]  /*1710*/  LOP3.LUT R31, R9, 0x64006400, RZ, 0xfc, !PT ;  /* 0x64006400091f7812 */ /* 0x000fe200078efcff */
[----:B0-----:R-:W-:Y:S01]  /*1720*/  HADD2.F32 R9, -RZ, R22.H0_H0 ;  /* 0x20000016ff097230 */ /* 0x001fe20000004100 */
[----:B------:R-:W-:Y:S01]  /*1730*/  LOP3.LUT R32, R32, 0xf000f0, RZ, 0xc0, !PT ;  /* 0x00f000f020207812 */ /* 0x000fe200078ec0ff */
[----:B------:R-:W-:Y:S02]  /*1740*/  HADD2.F32 R37, -RZ, R35.H0_H0 ;  /* 0x20000023ff257230 */ /* 0x000fe40000004100 */
[----:B------:R-:W-:Y:S01]  /*1750*/  HADD2 R36, R33, -1032, -1032 ;  /* 0xe408e40821247430 */ /* 0x000fe20000000000 */
[----:B------:R-:W-:Y:S01]  /*1760*/  LOP3.LUT R32, R32, 0x64006400, RZ, 0xfc, !PT ;  /* 0x6400640020207812 */ /* 0x000fe200078efcff */
[----:B------:R-:W-:Y:S01]  /*1770*/  HADD2 R31, R31, -1032, -1032 ;  /* 0xe408e4081f1f7430 */ /* 0x000fe20000000000 */
[----:B------:R-:W-:Y:S02]  /*1780*/  FFMA.FTZ R34, R37, R9, R34 ;  /* 0x0000000925227223 */ /* 0x000fe40000010022 */
[----:B------:R-:W-:-:S02]  /*1790*/  HADD2.F32 R33, -RZ, R36.H0_H0 ;  /* 0x20000024ff217230 */ /* 0x000fc40000004100 */
[----:B------:R-:W-:Y:S02]  /*17a0*/  HADD2.F32 R37, -RZ, R36.H1_H1 ;  /* 0x30000024ff257230 */ /* 0x000fe40000004100 */
[--C-:B------:R-:W-:Y:S01]  /*17b0*/  HADD2.F32 R36, -RZ, R31.reuse.H0_H0 ;  /* 0x2000001fff247230 */ /* 0x100fe20000004100 */
[----:B------:R-:W-:Y:S01]  /*17c0*/  FFMA.FTZ R33, R21, R33, RZ ;  /* 0x0000002115217223 */ /* 0x000fe200000100ff */
[----:B------:R-:W-:-:S03]  /*17d0*/  HADD2.F32 R31, -RZ, R31.H1_H1 ;  /* 0x3000001fff1f7230 */ /* 0x000fc60000004100 */
[----:B------:R-:W-:Y:S01]  /*17e0*/  FFMA.FTZ R30, R9, R36, R30 ;  /* 0x00000024091e7223 */ /* 0x000fe2000001001e */
[----:B------:R-:W-:Y:S01]  /*17f0*/  LOP3.LUT R36, R11, 0xf000f, RZ, 0xc0, !PT ;  /* 0x000f000f0b247812 */ /* 0x000fe200078ec0ff */
[----:B------:R-:W-:Y:S01]  /*1800*/  FFMA.FTZ R33, R25, R37, R33 ;  /* 0x0000002519217223 */ /* 0x000fe20000010021 */
[----:B------:R-:W-:Y:S02]  /*1810*/  HADD2.F32 R37, -RZ, R35.H1_H1 ;  /* 0x30000023ff257230 */ /* 0x000fe40000004100 */
[----:B------:R-:W-:Y:S01]  /*1820*/  LOP3.LUT R36, R36, 0x64006400, RZ, 0xfc, !PT ;  /* 0x6400640024247812 */ /* 0x000fe200078efcff */
[----:B------:R-:W-:-:S04]  /*1830*/  HADD2.F32 R35, -RZ, R22.H1_H1 ;  /* 0x30000016ff237230 */ /* 0x000fc80000004100 */
[----:B------:R-:W-:Y:S01]  /*1840*/  HADD2 R36, R36, -1032, -1032 ;  /* 0xe408e40824247430 */ /* 0x000fe20000000000 */
[----:B------:R-:W-:Y:S02]  /*1850*/  FFMA.FTZ R22, R37, R35, R34 ;  /* 0x0000002325167223 */ /* 0x000fe40000010022 */
[----:B------:R-:W-:Y:S02]  /*1860*/  FFMA.FTZ R30, R35, R31, R30 ;  /* 0x0000001f231e7223 */ /* 0x000fe4000001001e */
[--C-:B------:R-:W-:Y:S02]  /*1870*/  HADD2.F32 R34, -RZ, R36.reuse.H0_H0 ;  /* 0x20000024ff227230 */ /* 0x100fe40000004100 */
[----:B------:R-:W-:-:S03]  /*1880*/  HADD2.F32 R36, -RZ, R36.H1_H1 ;  /* 0x30000024ff247230 */ /* 0x000fc60000004100 */
[----:B------:R-:W-:Y:S01]  /*1890*/  FFMA.FTZ R34, R21, R34, RZ ;  /* 0x0000002215227223 */ /* 0x000fe200000100ff */
[----:B------:R-:W-:-:S03]  /*18a0*/  LOP3.LUT R21, R10, 0xf000f0, RZ, 0xc0, !PT ;  /* 0x00f000f00a157812 */ /* 0x000fc600078ec0ff */
[----:B------:R-:W-:Y:S01]  /*18b0*/  FFMA.FTZ R25, R25, R36, R34 ;  /* 0x0000002419197223 */ /* 0x000fe20000010022 */
[----:B------:R-:W-:Y:S02]  /*18c0*/  LOP3.LUT R36, R11, 0xf000f0, RZ, 0xc0, !PT ;  /* 0x00f000f00b247812 */ /* 0x000fe400078ec0ff */
[----:B------:R-:W-:Y:S02]  /*18d0*/  LOP3.LUT R34, R21, 0x64006400, RZ, 0xfc, !PT ;  /* 0x6400640015227812 */ /* 0x000fe400078efcff */
[----:B------:R-:W-:Y:S02]  /*18e0*/  LOP3.LUT R36, R36, 0x64006400, RZ, 0xfc, !PT ;  /* 0x6400640024247812 */ /* 0x000fe400078efcff */
[----:B------:R-:W-:Y:S01]  /*18f0*/  SHF.R.U32.HI R11, RZ, 0x8, R11 ;  /* 0x00000008ff0b7819 */ /* 0x000fe2000001160b */
[-C--:B------:R-:W-:Y:S02]  /*1900*/  HFMA2 R21, R34, R3.reuse.H1_H1, -72, -72 ;  /* 0xd480d48022157431 */ /* 0x080fe40000060003 */
[----:B------:R-:W-:-:S03]  /*1910*/  HFMA2 R34, R36, R3.H1_H1, -72, -72 ;  /* 0xd480d48024227431 */ /* 0x000fc60000060003 */
[--C-:B------:R-:W-:Y:S02]  /*1920*/  HADD2.F32 R37, -RZ, R21.reuse.H0_H0 ;  /* 0x20000015ff257230 */ /* 0x100fe40000004100 */
[--C-:B------:R-:W-:Y:S02]  /*1930*/  HADD2.F32 R36, -RZ, R34.reuse.H0_H0 ;  /* 0x20000022ff247230 */ /* 0x100fe40000004100 */
[----:B------:R-:W-:Y:S01]  /*1940*/  HADD2.F32 R21, -RZ, R21.H1_H1 ;  /* 0x30000015ff157230 */ /* 0x000fe20000004100 */
[C---:B------:R-:W-:Y:S02]  /*1950*/  FFMA.FTZ R33, R18.reuse, R37, R33 ;  /* 0x0000002512217223 */ /* 0x040fe40000010021 */
[----:B------:R-:W-:Y:S01]  /*1960*/  FFMA.FTZ R36, R18, R36, R25 ;  /* 0x0000002412247223 */ /* 0x000fe20000010019 */
[----:B------:R-:W-:Y:S01]  /*1970*/  SHF.R.U32.HI R18, RZ, 0x8, R10 ;  /* 0x00000008ff127819 */ /* 0x000fe2000001160a */
[----:B------:R-:W-:Y:S01]  /*1980*/  HADD2.F32 R25, -RZ, R34.H1_H1 ;  /* 0x30000022ff197230 */ /* 0x000fe20000004100 */
[----:B------:R-:W-:Y:S01]  /*1990*/  FFMA.FTZ R34, R19, R21, R33 ;  /* 0x0000001513227223 */ /* 0x000fe20000010021 */
[----:B------:R-:W-:-:S02]  /*19a0*/  LOP3.LUT R21, R11, 0xf000f, RZ, 0xc0, !PT ;  /* 0x000f000f0b157812 */ /* 0x000fc400078ec0ff */
[----:B------:R-:W-:Y:S01]  /*19b0*/  LOP3.LUT R10, R18, 0xf000f, RZ, 0xc0, !PT ;  /* 0x000f000f120a7812 */ /* 0x000fe200078ec0ff */
[----:B------:R-:W-:-:S03]  /*19c0*/  FFMA.FTZ R36, R19, R25, R36 ;  /* 0x0000001913247223 */ /* 0x000fc60000010024 */
[----:B------:R-:W-:-:S05]  /*19d0*/  LOP3.LUT R10, R10, 0x64006400, RZ, 0xfc, !PT ;  /* 0x640064000a0a7812 */ /* 0x000fca00078efcff */
[----:B------:R-:W-:Y:S01]  /*19e0*/  HADD2 R19, R10, -1032, -1032 ;  /* 0xe408e4080a137430 */ /* 0x000fe20000000000 */
[----:B------:R-:W-:-:S04]  /*19f0*/  LOP3.LUT R10, R21, 0x64006400, RZ, 0xfc, !PT ;  /* 0x64006400150a7812 */ /* 0x000fc800078efcff */
[--C-:B------:R-:W-:Y:S02]  /*1a00*/  HADD2.F32 R21, -RZ, R19.reuse.H0_H0 ;  /* 0x20000013ff157230 */ /* 0x100fe40000004100 */
[----:B------:R-:W-:Y:S02]  /*1a10*/  HADD2 R10, R10, -1032, -1032 ;  /* 0xe408e4080a0a7430 */ /* 0x000fe40000000000 */
[----:B------:R-:W-:Y:S01]  /*1a20*/  HADD2.F32 R19, -RZ, R19.H1_H1 ;  /* 0x30000013ff137230 */ /* 0x000fe20000004100 */
[----:B------:R-:W-:Y:S01]  /*1a30*/  FFMA.FTZ R34, R9, R21, R34 ;  /* 0x0000001509227223 */ /* 0x000fe20000010022 */
[----:B------:R-:W-:Y:S01]  /*1a40*/  LOP3.LUT R21, R8, 0xf000f0, RZ, 0xc0, !PT ;  /* 0x00f000f008157812 */ /* 0x000fe200078ec0ff */
[----:B------:R-:W-:Y:S02]  /*1a50*/  HADD2.F32 R25, -RZ, R10.H0_H0 ;  /* 0x2000000aff197230 */ /* 0x000fe40000004100 */
[----:B------:R-:W-:Y:S01]  /*1a60*/  FFMA.FTZ R34, R35, R19, R34 ;  /* 0x0000001323227223 */ /* 0x000fe20000010022 */
[----:B------:R-:W-:-:S02]  /*1a70*/  HFMA2 R19, R32, R3.H1_H1, -72, -72 ;  /* 0xd480d48020137431 */ /* 0x000fc40000060003 */
[----:B------:R-:W-:Y:S01]  /*1a80*/  FFMA.FTZ R8, R9, R25, R36 ;  /* 0x0000001909087223 */ /* 0x000fe20000010024 */
[----:B------:R-:W-:Y:S01]  /*1a90*/  LOP3.LUT R36, R21, 0x64006400, RZ, 0xfc, !PT ;  /* 0x6400640015247812 */ /* 0x000fe200078efcff */
[----:B------:R-:W-:Y:S01]  /*1aa0*/  HADD2.F32 R9, -RZ, R23.H0_H0 ;  /* 0x20000017ff097230 */ /* 0x000fe20000004100 */
[----:B------:R-:W-:Y:S01]  /*1ab0*/  LOP3.LUT R21, R18, 0xf000f0, RZ, 0xc0, !PT ;  /* 0x00f000f012157812 */ /* 0x000fe200078ec0ff */
[----:B------:R-:W-:Y:S01]  /*1ac0*/  HADD2.F32 R33, -RZ, R10.H1_H1 ;  /* 0x3000000aff217230 */ /* 0x000fe20000004100 */
[----:B------:R-:W-:Y:S01]  /*1ad0*/  LOP3.LUT R25, R11, 0xf000f0, RZ, 0xc0, !PT ;  /* 0x00f000f00b197812 */ /* 0x000fe200078ec0ff */
[----:B------:R-:W-:Y:S01]  /*1ae0*/  HFMA2 R18, R36, R3.H1_H1, -72, -72 ;  /* 0xd480d48024127431 */ /* 0x000fe20000060003 */
[----:B------:R-:W-:Y:S01]  /*1af0*/  LOP3.LUT R36, R21, 0x64006400, RZ, 0xfc, !PT ;  /* 0x6400640015247812 */ /* 0x000fe200078efcff */
[----:B------:R-:W-:Y:S01]  /*1b00*/  HADD2.F32 R31, -RZ, R19.H0_H0 ;  /* 0x20000013ff1f7230 */ /* 0x000fe20000004100 */
[----:B------:R-:W-:Y:S01]  /*1b10*/  LOP3.LUT R32, R25, 0x64006400, RZ, 0xfc, !PT ;  /* 0x6400640019207812 */ /* 0x000fe200078efcff */
[----:B------:R-:W-:Y:S01]  /*1b20*/  FFMA.FTZ R8, R35, R33, R8 ;  /* 0x0000002123087223 */ /* 0x000fe20000010008 */
[----:B------:R-:W-:-:S02]  /*1b30*/  HADD2.F32 R21, -RZ, R18.H0_H0 ;  /* 0x20000012ff157230 */ /* 0x000fc40000004100 */
[-C--:B------:R-:W-:Y:S02]  /*1b40*/  HFMA2 R11, R36, R3.reuse.H1_H1, -72, -72 ;  /* 0xd480d480240b7431 */ /* 0x080fe40000060003 */
[----:B------:R-:W-:Y:S01]  /*1b50*/  HFMA2 R10, R32, R3.H1_H1, -72, -72 ;  /* 0xd480d480200a7431 */ /* 0x000fe20000060003 */
[----:B------:R-:W-:Y:S01]  /*1b60*/  FFMA.FTZ R21, R21, R9, R22 ;  /* 0x0000000915157223 */ /* 0x000fe20000010016 */
[----:B------:R-:W-:Y:S01]  /*1b70*/  HADD2.F32 R22, -RZ, R23.H1_H1 ;  /* 0x30000017ff167230 */ /* 0x000fe20000004100 */
[C---:B------:R-:W-:Y:S01]  /*1b80*/  FFMA.FTZ R23, R9.reuse, R31, R30 ;  /* 0x0000001f09177223 */ /* 0x040fe2000001001e */
[----:B------:R-:W-:Y:S02]  /*1b90*/  HADD2.F32 R25, -RZ, R11.H0_H0 ;  /* 0x2000000bff197230 */ /* 0x000fe40000004100 */
        /* <DEDUP_REMOVED lines=23> */
.L_x_4579:
        /* <DEDUP_REMOVED lines=140> */
.L_x_4580:
        /* <DEDUP_REMOVED lines=18> */
[----:B------:R-:W1:Y:S01]  /*26f0*/  LDS.64 R22, [UR4+0x38] ;  /* 0x00003804ff167984 */ /* 0x000e620008000a00 */
[----:B0-----:R-:W-:-:S02]  /*2700*/  HADD2.F32 R21, -RZ, R18.H0_H0 ;  /* 0x20000012ff157230 */ /* 0x001fc40000004100 */
[----:B------:R-:W-:Y:S02]  /*2710*/  HADD2.F32 R33, -RZ, R32.H0_H0 ;  /* 0x20000020ff217230 */ /* 0x000fe40000004100 */
[----:B------:R-:W-:Y:S02]  /*2720*/  HADD2.F32 R36, -RZ, R28.H0_H0 ;  /* 0x2000001cff247230 */ /* 0x000fe40000004100 */
[----:B------:R-:W-:Y:S01]  /*2730*/  HADD2.F32 R29, -RZ, R30.H0_H0 ;  /* 0x2000001eff1d7230 */ /* 0x000fe20000004100 */
[C---:B------:R-:W-:Y:S01]  /*2740*/  FFMA.FTZ R33, R21.reuse, R33, RZ ;  /* 0x0000002115217223 */ /* 0x040fe200000100ff */
[--C-:B------:R-:W-:Y:S01]  /*2750*/  HADD2.F32 R34, -RZ, R25.reuse.H0_H0 ;  /* 0x20000019ff227230 */ /* 0x100fe20000004100 */
[----:B------:R-:W-:Y:S01]  /*2760*/  FFMA.FTZ R31, R36, R21, RZ ;  /* 0x00000015241f7223 */ /* 0x000fe200000100ff */
[----:B------:R-:W-:Y:S01]  /*2770*/  HADD2.F32 R36, -RZ, R28.H1_H1 ;  /* 0x3000001cff247230 */ /* 0x000fe20000004100 */
[C---:B------:R-:W-:Y:S01]  /*2780*/  FFMA.FTZ R29, R21.reuse, R29, RZ ;  /* 0x0000001d151d7223 */ /* 0x040fe200000100ff */
[----:B------:R-:W-:Y:S01]  /*2790*/  HADD2.F32 R25, -RZ, R25.H1_H1 ;  /* 0x30000019ff197230 */ /* 0x000fe20000004100 */
[----:B------:R-:W-:Y:S01]  /*27a0*/  FFMA.FTZ R21, R21, R34, RZ ;  /* 0x0000002215157223 */ /* 0x000fe200000100ff */
[----:B------:R-:W-:-:S02]  /*27b0*/  HADD2.F32 R34, -RZ, R32.H1_H1 ;  /* 0x30000020ff227230 */ /* 0x000fc40000004100 */
[----:B------:R-:W-:Y:S02]  /*27c0*/  HADD2.F32 R32, -RZ, R18.H1_H1 ;  /* 0x30000012ff207230 */ /* 0x000fe40000004100 */
[----:B------:R-:W-:-:S03]  /*27d0*/  HADD2.F32 R18, -RZ, R30.H1_H1 ;  /* 0x3000001eff127230 */ /* 0x000fc60000004100 */
[----:B------:R-:W-:Y:S01]  /*27e0*/  FFMA.FTZ R30, R36, R32, R31 ;  /* 0x00000020241e7223 */ /* 0x000fe2000001001f */
[----:B------:R-:W-:Y:S01]  /*27f0*/  LOP3.LUT R31, R8, 0xf000f0, RZ, 0xc0, !PT ;  /* 0x00f000f0081f7812 */ /* 0x000fe200078ec0ff */
[C---:B------:R-:W-:Y:S01]  /*2800*/  FFMA.FTZ R28, R32.reuse, R34, R33 ;  /* 0x00000022201c7223 */ /* 0x040fe20000010021 */
[----:B------:R-:W-:Y:S01]  /*2810*/  LOP3.LUT R36, R35, 0x64006400, RZ, 0xfc, !PT ;  /* 0x6400640023247812 */ /* 0x000fe200078efcff */
[C---:B------:R-:W-:Y:S01]  /*2820*/  FFMA.FTZ R18, R32.reuse, R18, R29 ;  /* 0x0000001220127223 */ /* 0x040fe2000001001d */
[----:B------:R-:W-:Y:S01]  /*2830*/  LOP3.LUT R34, R31, 0x64006400, RZ, 0xfc, !PT ;  /* 0x640064001f227812 */ /* 0x000fe200078efcff */
[----:B------:R-:W-:Y:S01]  /*2840*/  FFMA.FTZ R21, R32, R25, R21 ;  /* 0x0000001920157223 */ /* 0x000fe20000010015 */
[----:B------:R-:W-:Y:S01]  /*2850*/  SHF.R.U32.HI R8, RZ, 0x8, R8 ;  /* 0x00000008ff087819 */ /* 0x000fe20000011608 */
[-C--:B------:R-:W-:Y:S01]  /*2860*/  HFMA2 R29, R36, R3.reuse.H1_H1, -72, -72 ;  /* 0xd480d480241d7431 */ /* 0x080fe20000060003 */
[----:B------:R-:W-:Y:S01]  /*2870*/  LOP3.LUT R32, R9, 0xf000f, RZ, 0xc0, !PT ;  /* 0x000f000f09207812 */ /* 0x000fe200078ec0ff */
[----:B------:R-:W-:Y:S01]  /*2880*/  HFMA2 R31, R34, R3.H1_H1, -72, -72 ;  /* 0xd480d480221f7431 */ /* 0x000fe20000060003 */
[C---:B------:R-:W-:Y:S01]  /*2890*/  LOP3.LUT R34, R8.reuse, 0xf000f, RZ, 0xc0, !PT ;  /* 0x000f000f08227812 */ /* 0x040fe200078ec0ff */
[----:B------:R-:W-:Y:S01]  /*28a0*/  HADD2.F32 R25, -RZ, R19.H0_H0 ;  /* 0x20000013ff197230 */ /* 0x000fe20000004100 */
[----:B------:R-:W-:Y:S01]  /*28b0*/  LOP3.LUT R8, R8, 0xf000f0, RZ, 0xc0, !PT ;  /* 0x00f000f008087812 */ /* 0x000fe200078ec0ff */
[----:B------:R-:W-:Y:S01]  /*28c0*/  HADD2.F32 R33, -RZ, R29.H0_H0 ;  /* 0x2000001dff217230 */ /* 0x000fe20000004100 */
[----:B------:R-:W-:Y:S01]  /*28d0*/  LOP3.LUT R34, R34, 0x64006400, RZ, 0xfc, !PT ;  /* 0x6400640022227812 */ /* 0x000fe200078efcff */
[----:B------:R-:W-:Y:S01]  /*28e0*/  HADD2.F32 R35, -RZ, R31.H0_H0 ;  /* 0x2000001fff237230 */ /* 0x000fe20000004100 */
[----:B------:R-:W-:Y:S01]  /*28f0*/  LOP3.LUT R8, R8, 0x64006400, RZ, 0xfc, !PT ;  /* 0x6400640008087812 */ /* 0x000fe200078efcff */
[----:B------:R-:W-:Y:S01]  /*2900*/  HADD2.F32 R29, -RZ, R29.H1_H1 ;  /* 0x3000001dff1d7230 */ /* 0x000fe20000004100 */
[----:B------:R-:W-:Y:S01]  /*2910*/  FFMA.FTZ R33, R25, R33, R28 ;  /* 0x0000002119217223 */ /* 0x000fe2000001001c */
[----:B------:R-:W-:Y:S01]  /*2920*/  HADD2.F32 R28, -RZ, R19.H1_H1 ;  /* 0x30000013ff1c7230 */ /* 0x000fe20000004100 */
[----:B------:R-:W-:Y:S01]  /*2930*/  FFMA.FTZ R35, R35, R25, R30 ;  /* 0x0000001923237223 */ /* 0x000fe2000001001e */
[----:B------:R-:W-:Y:S01]  /*2940*/  HADD2.F32 R19, -RZ, R31.H1_H1 ;  /* 0x3000001fff137230 */ /* 0x000fe20000004100 */
[----:B------:R-:W-:Y:S01]  /*2950*/  LOP3.LUT R30, R32, 0x64006400, RZ, 0xfc, !PT ;  /* 0x64006400201e7812 */ /* 0x000fe200078efcff */
[----:B------:R-:W-:Y:S01]  /*2960*/  HADD2 R31, R34, -1032, -1032 ;  /* 0xe408e408221f7430 */ /* 0x000fe20000000000 */
[----:B------:R-:W-:Y:S01]  /*2970*/  FFMA.FTZ R32, R28, R29, R33 ;  /* 0x0000001d1c207223 */ /* 0x000fe20000010021 */
[----:B-1----:R-:W-:Y:S01]  /*2980*/  HADD2.F32 R29, -RZ, R22.H0_H0 ;  /* 0x20000016ff1d7230 */ /* 0x002fe20000004100 */
[----:B------:R-:W-:Y:S01]  /*2990*/  FFMA.FTZ R34, R19, R28, R35 ;  /* 0x0000001c13227223 */ /* 0x000fe20000010023 */
[----:B------:R-:W-:-:S02]  /*29a0*/  HADD2 R30, R30, -1032, -1032 ;  /* 0xe408e4081e1e7430 */ /* 0x000fc40000000000 */
[--C-:B------:R-:W-:Y:S02]  /*29b0*/  HADD2.F32 R33, -RZ, R31.reuse.H0_H0 ;  /* 0x2000001fff217230 */ /* 0x100fe40000004100 */
[----:B------:R-:W-:Y:S02]  /*29c0*/  HADD2.F32 R31, -RZ, R31.H1_H1 ;  /* 0x3000001fff1f7230 */ /* 0x000fe40000004100 */
[----:B------:R-:W-:Y:S01]  /*29d0*/  HADD2.F32 R19, -RZ, R30.H0_H0 ;  /* 0x2000001eff137230 */ /* 0x000fe20000004100 */
[----:B------:R-:W-:Y:S01]  /*29e0*/  FFMA.FTZ R33, R33, R29, R34 ;  /* 0x0000001d21217223 */ /* 0x000fe20000010022 */
[----:B------:R-:W-:Y:S01]  /*29f0*/  HADD2.F32 R34, -RZ, R22.H1_H1 ;  /* 0x30000016ff227230 */ /* 0x000fe20000004100 */
[----:B------:R-:W-:Y:S01]  /*2a00*/  LOP3.LUT R22, R10, 0xf000f0, RZ, 0xc0, !PT ;  /* 0x00f000f00a167812 */ /* 0x000fe200078ec0ff */
[----:B------:R-:W-:Y:S01]  /*2a10*/  HADD2.F32 R30, -RZ, R30.H1_H1 ;  /* 0x3000001eff1e7230 */ /* 0x000fe20000004100 */
[----:B------:R-:W-:Y:S01]  /*2a20*/  FFMA.FTZ R19, R29, R19, R32 ;  /* 0x000000131d137223 */ /* 0x000fe20000010020 */
[----:B------:R-:W-:Y:S01]  /*2a30*/  SHF.R.U32.HI R10, RZ, 0x8, R10 ;  /* 0x00000008ff0a7819 */ /* 0x000fe2000001160a */
[----:B------:R-:W-:Y:S01]  /*2a40*/  FFMA.FTZ R32, R31, R34, R33 ;  /* 0x000000221f207223 */ /* 0x000fe20000010021 */
[----:B------:R-:W-:Y:S01]  /*2a50*/  LOP3.LUT R22, R22, 0x64006400, RZ, 0xfc, !PT ;  /* 0x6400640016167812 */ /* 0x000fe200078efcff */
[-C--:B------:R-:W-:Y:S01]  /*2a60*/  HFMA2 R8, R8, R3.reuse.H1_H1, -72, -72 ;  /* 0xd480d48008087431 */ /* 0x080fe20000060003 */
[----:B------:R-:W-:Y:S01]  /*2a70*/  LOP3.LUT R33, R11, 0xf000f0, RZ, 0xc0, !PT ;  /* 0x00f000f00b217812 */ /* 0x000fe200078ec0ff */
[----:B------:R-:W-:Y:S01]  /*2a80*/  FFMA.FTZ R19, R34, R30, R19 ;  /* 0x0000001e22137223 */ /* 0x000fe20000010013 */
[----:B------:R-:W-:Y:S01]  /*2a90*/  SHF.R.U32.HI R11, RZ, 0x8, R11 ;  /* 0x00000008ff0b7819 */ /* 0x000fe2000001160b */
[----:B------:R-:W-:Y:S01]  /*2aa0*/  HFMA2 R31, R22, R3.H1_H1, -72, -72 ;  /* 0xd480d480161f7431 */ /* 0x000fe20000060003 */
[----:B------:R-:W-:Y:S01]  /*2ab0*/  LOP3.LUT R22, R33, 0x64006400, RZ, 0xfc, !PT ;  /* 0x6400640021167812 */ /* 0x000fe200078efcff */
[----:B------:R-:W-:-:S02]  /*2ac0*/  HADD2.F32 R30, -RZ, R8.H0_H0 ;  /* 0x20000008ff1e7230 */ /* 0x000fc40000004100 */
[----:B------:R-:W-:Y:S02]  /*2ad0*/  HADD2.F32 R8, -RZ, R8.H1_H1 ;  /* 0x30000008ff087230 */ /* 0x000fe40000004100 */
[--C-:B------:R-:W-:Y:S02]  /*2ae0*/  HADD2.F32 R33, -RZ, R31.reuse.H0_H0 ;  /* 0x2000001fff217230 */ /* 0x100fe40000004100 */
[----:B------:R-:W-:Y:S02]  /*2af0*/  HFMA2 R22, R22, R3.H1_H1, -72, -72 ;  /* 0xd480d48016167431 */ /* 0x000fe40000060003 */
[----:B------:R-:W-:Y:S01]  /*2b00*/  HADD2.F32 R31, -RZ, R31.H1_H1 ;  /* 0x3000001fff1f7230 */ /* 0x000fe20000004100 */
[----:B------:R-:W-:Y:S02]  /*2b10*/  FFMA.FTZ R33, R25, R33, R18 ;  /* 0x0000002119217223 */ /* 0x000fe40000010012 */
[--C-:B------:R-:W-:Y:S02]  /*2b20*/  HADD2.F32 R18, -RZ, R22.reuse.H0_H0 ;  /* 0x20000016ff127230 */ /* 0x100fe40000004100 */
[----:B------:R-:W-:Y:S01]  /*2b30*/  HADD2.F32 R35, -RZ, R22.H1_H1 ;  /* 0x30000016ff237230 */ /* 0x000fe20000004100 */
[----:B------:R-:W-:-:S02]  /*2b40*/  FFMA.FTZ R36, R28, R31, R33 ;  /* 0x0000001f1c247223 */ /* 0x000fc40000010021 */
[----:B------:R-:W-:Y:S01]  /*2b50*/  FFMA.FTZ R21, R25, R18, R21 ;  /* 0x0000001219157223 */ /* 0x000fe20000010015 */
[----:B------:R-:W-:Y:S02]  /*2b60*/  LOP3.LUT R18, R10, 0xf000f, RZ, 0xc0, !PT ;  /* 0x000f000f0a127812 */ /* 0x000fe400078ec0ff */
[----:B------:R-:W-:Y:S01]  /*2b70*/  LOP3.LUT R25, R11, 0xf000f, RZ, 0xc0, !PT ;  /* 0x000f000f0b197812 */ /* 0x000fe200078ec0ff */
[----:B------:R-:W-:Y:S01]  /*2b80*/  FFMA.FTZ R28, R28, R35, R21 ;  /* 0x000000231c1c7223 */ /* 0x000fe20000010015 */
[----:B------:R-:W-:Y:S02]  /*2b90*/  LOP3.LUT R18, R18, 0x64006400, RZ, 0xfc, !PT ;  /* 0x6400640012127812 */ /* 0x000fe400078efcff */
[----:B------:R-:W-:-:S03]  /*2ba0*/  LOP3.LUT R25, R25, 0x64006400, RZ, 0xfc, !PT ;  /* 0x6400640019197812 */ /* 0x000fc600078efcff */
[----:B------:R-:W-:Y:S02]  /*2bb0*/  HADD2 R18, R18, -1032, -1032 ;  /* 0xe408e40812127430 */ /* 0x000fe40000000000 */
[----:B------:R-:W-:-:S03]  /*2bc0*/  HADD2 R22, R25, -1032, -1032 ;  /* 0xe408e40819167430 */ /* 0x000fc60000000000 */
[----:B------:R-:W-:Y:S02]  /*2bd0*/  HADD2.F32 R21, -RZ, R18.H0_H0 ;  /* 0x20000012ff157230 */ /* 0x000fe40000004100 */
[----:B------:R-:W-:Y:S02]  /*2be0*/  HADD2.F32 R25, -RZ, R22.H0_H0 ;  /* 0x20000016ff197230 */ /* 0x000fe40000004100 */
[----:B------:R-:W-:Y:S01]  /*2bf0*/  HADD2.F32 R18, -RZ, R18.H1_H1 ;  /* 0x30000012ff127230 */ /* 0x000fe20000004100 */
[C---:B------:R-:W-:Y:S02]  /*2c00*/  FFMA.FTZ R21, R29.reuse, R21, R36 ;  /* 0x000000151d157223 */ /* 0x040fe40000010024 */
        /* <DEDUP_REMOVED lines=10> */
[----:B------:R-:W-:-:S02]  /*2cb0*/  HFMA2 R10, R10, R3.H1_H1, -72, -72 ;  /* 0xd480d4800a0a7431 */ /* 0x000fc40000060003 */
[-C--:B------:R-:W-:Y:S01]  /*2cc0*/  HFMA2 R11, R28, R3.reuse.H1_H1, -72, -72 ;  /* 0xd480d4801c0b7431 */ /* 0x080fe20000060003 */
[----:B------:R-:W-:Y:S01]  /*2cd0*/  LOP3.LUT R28, R25, 0x64006400, RZ, 0xfc, !PT ;  /* 0x64006400191c7812 */ /* 0x000fe200078efcff */
[----:B------:R-:W-:Y:S02]  /*2ce0*/  HADD2.F32 R30, -RZ, R22.H1_H1 ;  /* 0x30000016ff1e7230 */ /* 0x000fe40000004100 */
[--C-:B------:R-:W-:Y:S02]  /*2cf0*/  HADD2.F32 R22, -RZ, R10.reuse.H0_H0 ;  /* 0x2000000aff167230 */ /* 0x100fe40000004100 */
[----:B------:R-:W-:Y:S01]  /*2d00*/  HFMA2 R21, R28, R3.H1_H1, -72, -72 ;  /* 0xd480d4801c157431 */ /* 0x000fe20000060003 */
[----:B------:R-:W-:Y:S01]  /*2d10*/  FFMA.FTZ R30, R34, R30, R29 ;  /* 0x0000001e221e7223 */ /* 0x000fe2000001001d */
[----:B------:R-:W-:Y:S01]  /*2d20*/  HADD2.F32 R25, -RZ, R11.H0_H0 ;  /* 0x2000000bff197230 */ /* 0x000fe20000004100 */
[----:B------:R-:W-:Y:S01]  /*2d30*/  FFMA.FTZ R19, R9, R22, R19 ;  /* 0x0000001609137223 */ /* 0x000fe20000010013 */
[----:B------:R-:W-:-:S02]  /*2d40*/  HADD2.F32 R10, -RZ, R10.H1_H1 ;  /* 0x3000000aff0a7230 */ /* 0x000fc40000004100 */
[----:B------:R-:W-:Y:S01]  /*2d50*/  HADD2.F32 R22, -RZ, R21.H0_H0 ;  /* 0x20000015ff167230 */ /* 0x000fe20000004100 */
[----:B------:R-:W-:Y:S01]  /*2d60*/  FFMA.FTZ R25, R9, R25, R18 ;  /* 0x0000001909197223 */ /* 0x000fe20000010012 */
[----:B------:R-:W-:Y:S01]  /*2d70*/  HADD2.F32 R18, -RZ, R11.H1_H1 ;  /* 0x3000000bff127230 */ /* 0x000fe20000004100 */
[----:B------:R-:W-:Y:S01]  /*2d80*/  FFMA.FTZ R10, R23, R10, R19 ;  /* 0x0000000a170a7223 */ /* 0x000fe20000010013 */
[----:B------:R-:W-:Y:S01]  /*2d90*/  HADD2.F32 R28, -RZ, R21.H1_H1 ;  /* 0x30000015ff1c7230 */ /* 0x000fe20000004100 */
[----:B------:R-:W-:Y:S02]  /*2da0*/  FFMA.FTZ R22, R9, R22, R30 ;  /* 0x0000001609167223 */ /* 0x000fe4000001001e */
[----:B------:R-:W-:Y:S02]  /*2db0*/  FFMA.FTZ R9, R8, R23, R32 ;  /* 0x0000001708097223 */ /* 0x000fe40000010020 */
[C---:B------:R-:W-:Y:S02]  /*2dc0*/  FFMA.FTZ R25, R23.reuse, R18, R25 ;  /* 0x0000001217197223 */ /* 0x040fe40000010019 */
        /* <DEDUP_REMOVED lines=13> */
.L_x_4577:
[----:B------:R-:W-:Y:S01]  /*2ea0*/  IADD3 R24, R24, 0x20, RZ ;  /* 0x0000002018187810 */ /* 0x000fe20007ffe0ff */
[----:B------:R-:W-:Y:S01]  /*2eb0*/  UIADD3 UR4, UR4, 0x40, URZ ;  /* 0x0000004004047890 */ /* 0x000fe2000fffe03f */
[----:B------:R-:W-:Y:S02]  /*2ec0*/  LEA R26, P2, R17, R26, 0x4 ;  /* 0x0000001a111a7211 */ /* 0x000fe400078420ff */
[C---:B------:R-:W-:Y:S02]  /*2ed0*/  ISETP.GE.AND P0, PT, R24.reuse, c[0x0][0x1b4], PT ;  /* 0x00006d0018007a0c */ /* 0x040fe40003f06270 */
[----:B------:R-:W-:Y:S01]  /*2ee0*/  ISETP.LT.AND P3, PT, R24, R7, PT ;  /* 0x000000071800720c */ /* 0x000fe20003f61270 */
[----:B------:R-:W-:-:S12]  /*2ef0*/  IMAD.X R27, R27, 0x1, R16, P2 ;  /* 0x000000011b1b7824 */ /* 0x000fd800010e0610 */
[----:B------:R-:W-:Y:S05]  /*2f00*/  @!P0 BRA P3, `(.L_x_4581) ;  /* 0xffffdc0000008947 */ /* 0x000fea000183ffff */
.L_x_4576:
[----:B------:R-:W-:-:S04]  /*2f10*/  ISETP.GE.AND P0, PT, R24, R7, PT ;  /* 0x000000071800720c */ /* 0x000fc80003f06270 */
[----:B------:R-:W-:-:S13]  /*2f20*/  ISETP.GE.OR P0, PT, R24, c[0x0][0x1bc], P0 ;  /* 0x00006f0018007a0c */ /* 0x000fda0000706670 */
[----:B------:R-:W-:Y:S05]  /*2f30*/  @P0 BRA `(.L_x_4582) ;  /* 0x00000a4000000947 */ /* 0x000fea0003800000 */
[----:B------:R-:W-:Y:S01]  /*2f40*/  IMAD.MOV.U32 R21, RZ, RZ, c[0x0][0x18c] ;  /* 0x00006300ff157624 */ /* 0x000fe200078e00ff */
[----:B------:R-:W-:-:S04]  /*2f50*/  PRMT R8, R20, 0x9910, RZ ;  /* 0x0000991014087816 */ /* 0x000fc800000000ff */
[----:B------:R-:W-:Y:S02]  /*2f60*/  SHF.R.S32.HI R22, RZ, 0x1f, R21 ;  /* 0x0000001fff167819 */ /* 0x000fe40000011415 */
[----:B------:R-:W-:Y:S02]  /*2f70*/  ISETP.EQ.OR P3, PT, R8, RZ, !P1 ;  /* 0x000000ff0800720c */ /* 0x000fe40004f62670 */
[----:B------:R-:W-:-:S04]  /*2f80*/  SHF.L.U64.HI R22, R21, 0x2, R22 ;  /* 0x0000000215167819 */ /* 0x000fc80000010216 */
.L_x_4584:
[----:B------:R-:W-:-:S04]  /*2f90*/  IADD3 R24, R24, 0x10, RZ ;  /* 0x0000001018187810 */ /* 0x000fc80007ffe0ff */
[C---:B------:R-:W-:Y:S02]  /*2fa0*/  ISETP.GE.AND P0, PT, R24.reuse, c[0x0][0x1bc], PT ;  /* 0x00006f0018007a0c */ /* 0x040fe40003f06270 */
[----:B------:R-:W-:Y:S01]  /*2fb0*/  ISETP.LT.AND P4, PT, R24, R7, PT ;  /* 0x000000071800720c */ /* 0x000fe20003f81270 */
[----:B------:R-:W-:Y:S06]  /*2fc0*/  @P3 BRA `(.L_x_4583) ;  /* 0x0000097000003947 */ /* 0x000fec0003800000 */
[----:B------:R-:W2:Y:S01]  /*2fd0*/  LDG.E.128.CONSTANT R8, [R26.64] ;  /* 0x000000061a087981 */ /* 0x000ea2000c1e9d00 */
[----:B------:R-:W-:Y:S02]  /*2fe0*/  IMAD.MOV.U32 R17, RZ, RZ, 0x2c00 ;  /* 0x00002c00ff117424 */ /* 0x000fe400078e00ff */
[----:B------:R-:W-:Y:S01]  /*2ff0*/  IMAD.MOV.U32 R16, RZ, RZ, 0x3400 ;  /* 0x00003400ff107424 */ /* 0x000fe200078e00ff */
[----:B------:R-:W0:Y:S01]  /*3000*/  LDS.128 R12, [UR4] ;  /* 0x00000004ff0c7984 */ /* 0x000e220008000c00 */
[----:B------:R-:W-:Y:S01]  /*3010*/  IMAD.MOV.U32 R18, RZ, RZ, 0x2400 ;  /* 0x00002400ff127424 */ /* 0x000fe200078e00ff */
[----:B------:R-:W-:Y:S02]  /*3020*/  PRMT R4, R4, 0x5410, R17 ;  /* 0x0000541004047816 */ /* 0x000fe40000000011 */
[----:B------:R-:W-:-:S02]  /*3030*/  PRMT R5, R5, 0x5410, R16 ;  /* 0x0000541005057816 */ /* 0x000fc40000000010 */
[----:B------:R-:W-:Y:S02]  /*3040*/  PRMT R3, R3, 0x5410, R18 ;  /* 0x0000541003037816 */ /* 0x000fe40000000012 */
[----:B------:R-:W-:Y:S02]  /*3050*/  PRMT R6, R6, 0x5410, R5 ;  /* 0x0000541006067816 */ /* 0x000fe40000000005 */
[C---:B--2---:R-:W-:Y:S02]  /*3060*/  LOP3.LUT R17, R8.reuse, 0xc000c, RZ, 0xc0, !PT ;  /* 0x000c000c08117812 */ /* 0x044fe400078ec0ff */
[----:B------:R-:W-:Y:S02]  /*3070*/  LOP3.LUT R16, R8, 0x30003, RZ, 0xc0, !PT ;  /* 0x0003000308107812 */ /* 0x000fe400078ec0ff */
[C---:B------:R-:W-:Y:S02]  /*3080*/  LOP3.LUT R19, R9.reuse, 0xc000c, RZ, 0xc0, !PT ;  /* 0x000c000c09137812 */ /* 0x040fe400078ec0ff */
[----:B------:R-:W-:-:S02]  /*3090*/  LOP3.LUT R18, R9, 0x30003, RZ, 0xc0, !PT ;  /* 0x0003000309127812 */ /* 0x000fc400078ec0ff */
        /* <DEDUP_REMOVED lines=14> */
[-C--:B0-----:R-:W-:Y:S01]  /*3180*/  HFMA2.MMA R23, R17, R12.reuse, RZ ;  /* 0x0000000c11177235 */ /* 0x081fe200000000ff */
[-C--:B------:R-:W-:Y:S01]  /*3190*/  HFMA2 R17, R19, R12.reuse, RZ.H0_H0 ;  /* 0x0000000c13117231 */ /* 0x080fe200000400ff */
[----:B------:R-:W-:Y:S01]  /*31a0*/  LOP3.LUT R29, R29, 0x64006400, RZ, 0xfc, !PT ;  /* 0x640064001d1d7812 */ /* 0x000fe200078efcff */
[----:B------:R-:W-:Y:S01]  /*31b0*/  HFMA2 R18, R18, R5.H1_H1, -258, -258 ;  /* 0xdc08dc0812127431 */ /* 0x000fe20000060005 */
[----:B------:R-:W-:Y:S01]  /*31c0*/  LOP3.LUT R19, R11, 0xc000c, RZ, 0xc0, !PT ;  /* 0x000c000c0b137812 */ /* 0x000fe200078ec0ff */
[----:B------:R-:W-:Y:S01]  /*31d0*/  HFMA2.MMA R25, R25, R12, RZ ;  /* 0x0000000c19197235 */ /* 0x000fe200000000ff */
[----:B------:R-:W-:Y:S01]  /*31e0*/  HFMA2 R17, R16, R13, R17 ;  /* 0x0000000d10117231 */ /* 0x000fe20000000011 */
[-C--:B------:R-:W-:Y:S01]  /*31f0*/  HFMA2.MMA R23, R28, R13.reuse, R23 ;  /* 0x0000000d1c177235 */ /* 0x080fe20000000017 */
[----:B------:R-:W-:Y:S01]  /*3200*/  LOP3.LUT R30, R19, 0x64006400, RZ, 0xfc, !PT ;  /* 0x64006400131e7812 */ /* 0x000fe200078efcff */
[----:B------:R-:W-:Y:S01]  /*3210*/  HADD2 R29, R29, -1026, -1026 ;  /* 0xe402e4021d1d7430 */ /* 0x000fe20000000000 */
[----:B------:R-:W-:Y:S01]  /*3220*/  LOP3.LUT R28, R10, 0x300030, RZ, 0xc0, !PT ;  /* 0x003000300a1c7812 */ /* 0x000fe200078ec0ff */
[----:B------:R-:W-:Y:S01]  /*3230*/  HFMA2.MMA R16, R18, R13, R25 ;  /* 0x0000000d12107235 */ /* 0x000fe20000000019 */
[----:B------:R-:W-:Y:S01]  /*3240*/  LOP3.LUT R18, R8, 0x300030, RZ, 0xc0, !PT ;  /* 0x0030003008127812 */ /* 0x000fe200078ec0ff */
[----:B------:R-:W-:Y:S01]  /*3250*/  HFMA2 R12, R29, R12, RZ.H0_H0 ;  /* 0x0000000c1d0c7231 */ /* 0x000fe200000400ff */
[----:B------:R-:W-:Y:S01]  /*3260*/  LOP3.LUT R25, R9, 0x300030, RZ, 0xc0, !PT ;  /* 0x0030003009197812 */ /* 0x000fe200078ec0ff */
[----:B------:R-:W-:Y:S01]  /*3270*/  HFMA2 R33, R30, R5.H1_H1, -258, -258 ;  /* 0xdc08dc081e217431 */ /* 0x000fe20000060005 */
[----:B------:R-:W-:-:S02]  /*3280*/  LOP3.LUT R31, R11, 0x300030, RZ, 0xc0, !PT ;  /* 0x003000300b1f7812 */ /* 0x000fc400078ec0ff */
[----:B------:R-:W-:Y:S02]  /*3290*/  LOP3.LUT R19, R18, 0x64006400, RZ, 0xfc, !PT ;  /* 0x6400640012137812 */ /* 0x000fe400078efcff */
[----:B------:R-:W-:Y:S01]  /*32a0*/  LOP3.LUT R29, R28, 0x64006400, RZ, 0xfc, !PT ;  /* 0x640064001c1d7812 */ /* 0x000fe200078efcff */
[----:B------:R-:W-:Y:S01]  /*32b0*/  HFMA2.MMA R18, R33, R13, R12 ;  /* 0x0000000d21127235 */ /* 0x000fe2000000000c */
[----:B------:R-:W-:Y:S01]  /*32c0*/  LOP3.LUT R25, R25, 0x64006400, RZ, 0xfc, !PT ;  /* 0x6400640019197812 */ /* 0x000fe200078efcff */
[-C--:B------:R-:W-:Y:S01]  /*32d0*/  HFMA2 R12, R19, R4.reuse.H1_H1, -66, -66 ;  /* 0xd420d420130c7431 */ /* 0x080fe20000060004 */
[----:B------:R-:W-:Y:S01]  /*32e0*/  LOP3.LUT R31, R31, 0x64006400, RZ, 0xfc, !PT ;  /* 0x640064001f1f7812 */ /* 0x000fe200078efcff */
[-C--:B------:R-:W-:Y:S01]  /*32f0*/  HFMA2 R29, R29, R4.reuse.H1_H1, -66, -66 ;  /* 0xd420d4201d1d7431 */ /* 0x080fe20000060004 */
[----:B------:R-:W-:Y:S01]  /*3300*/  LOP3.LUT R36, R8, 0xc000c0, RZ, 0xc0, !PT ;  /* 0x00c000c008247812 */ /* 0x000fe200078ec0ff */
[-C--:B------:R-:W-:Y:S01]  /*3310*/  HFMA2 R28, R25, R4.reuse.H1_H1, -66, -66 ;  /* 0xd420d420191c7431 */ /* 0x080fe20000060004 */
[----:B------:R-:W-:Y:S01]  /*3320*/  SHF.R.U32.HI R30, RZ, 0x8, R11 ;  /* 0x00000008ff1e7819 */ /* 0x000fe2000001160b */
[----:B------:R-:W-:Y:S01]  /*3330*/  HFMA2 R31, R31, R4.H1_H1, -66, -66 ;  /* 0xd420d4201f1f7431 */ /* 0x000fe20000060004 */
[-C--:B------:R-:W-:Y:S01]  /*3340*/  HFMA2.MMA R23, R12, R14.reuse, R23 ;  /* 0x0000000e0c177235 */ /* 0x080fe20000000017 */
[-C--:B------:R-:W-:Y:S01]  /*3350*/  HFMA2 R13, R28, R14.reuse, R17 ;  /* 0x0000000e1c0d7231 */ /* 0x080fe20000000011 */
[----:B------:R-:W-:Y:S01]  /*3360*/  HFMA2.MMA R12, R29, R14, R16 ;  /* 0x0000000e1d0c7235 */ /* 0x000fe20000000010 */
[----:B------:R-:W-:Y:S01]  /*3370*/  HFMA2 R14, R31, R14, R18 ;  /* 0x0000000e1f0e7231 */ /* 0x000fe20000000012 */
[----:B------:R-:W-:Y:S01]  /*3380*/  LOP3.LUT R36, R36, 0x64006400, RZ, 0xfc, !PT ;  /* 0x6400640024247812 */ /* 0x000fe200078efcff */
[----:B------:R-:W0:Y:S01]  /*3390*/  LDS.128 R16, [UR4+0x10] ;  /* 0x00001004ff107984 */ /* 0x000e220008000c00 */
[----:B------:R-:W-:-:S02]  /*33a0*/  SHF.R.U32.HI R29, RZ, 0x8, R9 ;  /* 0x00000008ff1d7819 */ /* 0x000fc40000011609 */
[----:B------:R-:W-:Y:S01]  /*33b0*/  LOP3.LUT R33, R10, 0xc000c0, RZ, 0xc0, !PT ;  /* 0x00c000c00a217812 */ /* 0x000fe200078ec0ff */
[----:B------:R-:W-:Y:S01]  /*33c0*/  HFMA2 R36, R36, R3.H1_H1, -18, -18 ;  /* 0xcc80cc8024247431 */ /* 0x000fe20000060003 */
[----:B------:R-:W-:Y:S02]  /*33d0*/  LOP3.LUT R9, R9, 0xc000c0, RZ, 0xc0, !PT ;  /* 0x00c000c009097812 */ /* 0x000fe400078ec0ff */
[----:B------:R-:W-:Y:S02]  /*33e0*/  LOP3.LUT R11, R11, 0xc000c0, RZ, 0xc0, !PT ;  /* 0x00c000c00b0b7812 */ /* 0x000fe400078ec0ff */
[----:B------:R-:W-:Y:S01]  /*33f0*/  SHF.R.U32.HI R25, RZ, 0x8, R8 ;  /* 0x00000008ff197819 */ /* 0x000fe20000011608 */
[----:B------:R-:W-:Y:S01]  /*3400*/  HFMA2.MMA R23, R36, R15, R23 ;  /* 0x0000000f24177235 */ /* 0x000fe20000000017 */
[----:B------:R-:W-:Y:S02]  /*3410*/  SHF.R.U32.HI R8, RZ, 0x8, R10 ;  /* 0x00000008ff087819 */ /* 0x000fe4000001160a */
[----:B------:R-:W-:-:S02]  /*3420*/  LOP3.LUT R36, R33, 0x64006400, RZ, 0xfc, !PT ;  /* 0x6400640021247812 */ /* 0x000fc400078efcff */
[----:B------:R-:W-:Y:S02]  /*3430*/  LOP3.LUT R10, R9, 0x64006400, RZ, 0xfc, !PT ;  /* 0x64006400090a7812 */ /* 0x000fe400078efcff */
[----:B------:R-:W-:Y:S01]  /*3440*/  LOP3.LUT R11, R11, 0x64006400, RZ, 0xfc, !PT ;  /* 0x640064000b0b7812 */ /* 0x000fe200078efcff */
[-C--:B------:R-:W-:Y:S01]  /*3450*/  HFMA2 R9, R36, R3.reuse.H1_H1, -18, -18 ;  /* 0xcc80cc8024097431 */ /* 0x080fe20000060003 */
[C---:B------:R-:W-:Y:S01]  /*3460*/  LOP3.LUT R36, R25.reuse, 0x30003, RZ, 0xc0, !PT ;  /* 0x0003000319247812 */ /* 0x040fe200078ec0ff */
[-C--:B------:R-:W-:Y:S01]  /*3470*/  HFMA2 R10, R10, R3.reuse.H1_H1, -18, -18 ;  /* 0xcc80cc800a0a7431 */ /* 0x080fe20000060003 */
[----:B------:R-:W-:Y:S01]  /*3480*/  LOP3.LUT R32, R25, 0xc000c, RZ, 0xc0, !PT ;  /* 0x000c000c19207812 */ /* 0x000fe200078ec0ff */
[----:B------:R-:W-:Y:S01]  /*3490*/  HFMA2 R11, R11, R3.H1_H1, -18, -18 ;  /* 0xcc80cc800b0b7431 */ /* 0x000fe20000060003 */
[----:B------:R-:W-:Y:S01]  /*34a0*/  LOP3.LUT R36, R36, 0x64006400, RZ, 0xfc, !PT ;  /* 0x6400640024247812 */ /* 0x000fe200078efcff */
[----:B------:R-:W-:Y:S01]  /*34b0*/  HFMA2 R12, R9, R15, R12 ;  /* 0x0000000f090c7231 */ /* 0x000fe2000000000c */
[----:B------:R-:W-:Y:S01]  /*34c0*/  LOP3.LUT R9, R8, 0x30003, RZ, 0xc0, !PT ;  /* 0x0003000308097812 */ /* 0x000fe200078ec0ff */
[-C--:B------:R-:W-:Y:S01]  /*34d0*/  HFMA2.MMA R13, R10, R15.reuse, R13 ;  /* 0x0000000f0a0d7235 */ /* 0x080fe2000000000d */
[----:B------:R-:W-:Y:S01]  /*34e0*/  LOP3.LUT R10, R29, 0x30003, RZ, 0xc0, !PT ;  /* 0x000300031d0a7812 */ /* 0x000fe200078ec0ff */
[----:B------:R-:W-:Y:S01]  /*34f0*/  HFMA2.MMA R14, R11, R15, R14 ;  /* 0x0000000f0b0e7235 */ /* 0x000fe2000000000e */
        /* <DEDUP_REMOVED lines=11> */
[-C--:B0-----:R-:W-:Y:S01]  /*35b0*/  HFMA2 R12, R9, R16.reuse, R12 ;  /* 0x00000010090c7231 */ /* 0x081fe2000000000c */
[----:B------:R-:W-:Y:S01]  /*35c0*/  LOP3.LUT R9, R25, 0x300030, RZ, 0xc0, !PT ;  /* 0x0030003019097812 */ /* 0x000fe200078ec0ff */
[-C--:B------:R-:W-:Y:S01]  /*35d0*/  HFMA2 R32, R32, R5.reuse.H1_H1, -258, -258 ;  /* 0xdc08dc0820207431 */ /* 0x080fe20000060005 */
[----:B------:R-:W-:Y:S01]  /*35e0*/  LOP3.LUT R15, R8, 0x300030, RZ, 0xc0, !PT ;  /* 0x00300030080f7812 */ /* 0x000fe200078ec0ff */
[----:B------:R-:W-:Y:S01]  /*35f0*/  HFMA2 R23, R36, R16, R23 ;  /* 0x0000001024177231 */ /* 0x000fe20000000017 */
[-C--:B------:R-:W-:Y:S01]  /*3600*/  HFMA2.MMA R13, R10, R16.reuse, R13 ;  /* 0x000000100a0d7235 */ /* 0x080fe2000000000d */
[----:B------:R-:W-:Y:S01]  /*3610*/  LOP3.LUT R9, R9, 0x64006400, RZ, 0xfc, !PT ;  /* 0x6400640009097812 */ /* 0x000fe200078efcff */
[----:B------:R-:W-:Y:S01]  /*3620*/  HFMA2.MMA R14, R11, R16, R14 ;  /* 0x000000100b0e7235 */ /* 0x000fe2000000000e */
[----:B------:R-:W-:Y:S01]  /*3630*/  LOP3.LUT R16, R30, 0x300030, RZ, 0xc0, !PT ;  /* 0x003000301e107812 */ /* 0x000fe200078ec0ff */
[----:B------:R-:W-:Y:S01]  /*3640*/  HFMA2 R34, R34, R5.H1_H1, -258, -258 ;  /* 0xdc08dc0822227431 */ /* 0x000fe20000060005 */
[----:B------:R-:W-:Y:S01]  /*3650*/  LOP3.LUT R28, R29, 0xc000c, RZ, 0xc0, !PT ;  /* 0x000c000c1d1c7812 */ /* 0x000fe200078ec0ff */
[----:B------:R-:W-:Y:S01]  /*3660*/  HFMA2.MMA R23, R32, R17, R23 ;  /* 0x0000001120177235 */ /* 0x000fe20000000017 */
[----:B------:R-:W-:-:S02]  /*3670*/  LOP3.LUT R25, R25, 0xc000c0, RZ, 0xc0, !PT ;  /* 0x00c000c019197812 */ /* 0x000fc400078ec0ff */
[----:B------:R-:W-:Y:S01]  /*3680*/  LOP3.LUT R33, R15, 0x64006400, RZ, 0xfc, !PT ;  /* 0x640064000f217812 */ /* 0x000fe200078efcff */
[-C--:B------:R-:W-:Y:S01]  /*3690*/  HFMA2 R15, R9, R4.reuse.H1_H1, -66, -66 ;  /* 0xd420d420090f7431 */ /* 0x080fe20000060004 */
[----:B------:R-:W-:Y:S01]  /*36a0*/  LOP3.LUT R31, R30, 0xc000c, RZ, 0xc0, !PT ;  /* 0x000c000c1e1f7812 */ /* 0x000fe200078ec0ff */
[----:B------:R-:W-:Y:S01]  /*36b0*/  HFMA2.MMA R12, R34, R17, R12 ;  /* 0x00000011220c7235 */ /* 0x000fe2000000000c */
[----:B------:R-:W-:Y:S01]  /*36c0*/  LOP3.LUT R35, R16, 0x64006400, RZ, 0xfc, !PT ;  /* 0x6400640010237812 */ /* 0x000fe200078efcff */
[-C--:B------:R-:W-:Y:S01]  /*36d0*/  HFMA2 R9, R33, R4.reuse.H1_H1, -66, -66 ;  /* 0xd420d42021097431 */ /* 0x080fe20000060004 */
[----:B------:R-:W-:Y:S01]  /*36e0*/  LOP3.LUT R8, R8, 0xc000c0, RZ, 0xc0, !PT ;  /* 0x00c000c008087812 */ /* 0x000fe200078ec0ff */
[-C--:B------:R-:W-:Y:S01]  /*36f0*/  HFMA2.MMA R23, R15, R18.reuse, R23 ;  /* 0x000000120f177235 */ /* 0x080fe20000000017 */
[----:B------:R-:W-:Y:S01]  /*3700*/  LOP3.LUT R28, R28, 0x64006400, RZ, 0xfc, !PT ;  /* 0x640064001c1c7812 */ /* 0x000fe200078efcff */
[----:B------:R-:W-:Y:S01]  /*3710*/  HFMA2 R33, R35, R4.H1_H1, -66, -66 ;  /* 0xd420d42023217431 */ /* 0x000fe20000060004 */
[----:B------:R-:W-:Y:S01]  /*3720*/  LOP3.LUT R10, R29, 0x300030, RZ, 0xc0, !PT ;  /* 0x003000301d0a7812 */ /* 0x000fe200078ec0ff */
[----:B------:R-:W-:Y:S01]  /*3730*/  HFMA2.MMA R12, R9, R18, R12 ;  /* 0x00000012090c7235 */ /* 0x000fe2000000000c */
[----:B------:R-:W-:Y:S01]  /*3740*/  LOP3.LUT R16, R25, 0x64006400, RZ, 0xfc, !PT ;  /* 0x6400640019107812 */ /* 0x000fe200078efcff */
[----:B------:R-:W-:Y:S01]  /*3750*/  HFMA2 R28, R28, R5.H1_H1, -258, -258 ;  /* 0xdc08dc081c1c7431 */ /* 0x000fe20000060005 */
[----:B------:R-:W-:-:S02]  /*3760*/  LOP3.LUT R31, R31, 0x64006400, RZ, 0xfc, !PT ;  /* 0x640064001f1f7812 */ /* 0x000fc400078efcff */
[----:B------:R-:W-:Y:S01]  /*3770*/  LOP3.LUT R8, R8, 0x64006400, RZ, 0xfc, !PT ;  /* 0x6400640008087812 */ /* 0x000fe200078efcff */
[----:B------:R-:W-:Y:S01]  /*3780*/  HFMA2 R16, R16, R3.H1_H1, -18, -18 ;  /* 0xcc80cc8010107431 */ /* 0x000fe20000060003 */
[----:B------:R-:W-:Y:S01]  /*3790*/  LOP3.LUT R11, R10, 0x64006400, RZ, 0xfc, !PT ;  /* 0x640064000a0b7812 */ /* 0x000fe200078efcff */
[----:B------:R-:W-:Y:S01]  /*37a0*/  HFMA2 R31, R31, R5.H1_H1, -258, -258 ;  /* 0xdc08dc081f1f7431 */ /* 0x000fe20000060005 */
[----:B------:R-:W-:Y:S01]  /*37b0*/  LOP3.LUT R29, R29, 0xc000c0, RZ, 0xc0, !PT ;  /* 0x00c000c01d1d7812 */ /* 0x000fe200078ec0ff */
[----:B------:R-:W-:Y:S01]  /*37c0*/  HFMA2 R8, R8, R3.H1_H1, -18, -18 ;  /* 0xcc80cc8008087431 */ /* 0x000fe20000060003 */
[----:B------:R-:W-:Y:S01]  /*37d0*/  LOP3.LUT R30, R30, 0xc000c0, RZ, 0xc0, !PT ;  /* 0x00c000c01e1e7812 */ /* 0x000fe200078ec0ff */
[----:B------:R-:W-:Y:S01]  /*37e0*/  HFMA2 R11, R11, R4.H1_H1, -66, -66 ;  /* 0xd420d4200b0b7431 */ /* 0x000fe20000060004 */
[----:B------:R-:W-:Y:S01]  /*37f0*/  LOP3.LUT R10, R29, 0x64006400, RZ, 0xfc, !PT ;  /* 0x640064001d0a7812 */ /* 0x000fe200078efcff */
[-C--:B------:R-:W-:Y:S01]  /*3800*/  HFMA2 R13, R28, R17.reuse, R13 ;  /* 0x000000111c0d7231 */ /* 0x080fe2000000000d */
[----:B------:R-:W-:Y:S01]  /*3810*/  LOP3.LUT R30, R30, 0x64006400, RZ, 0xfc, !PT ;  /* 0x640064001e1e7812 */ /* 0x000fe200078efcff */
[-C--:B------:R-:W-:Y:S01]  /*3820*/  HFMA2.MMA R23, R16, R19.reuse, R23 ;  /* 0x0000001310177235 */ /* 0x080fe20000000017 */
[----:B------:R-:W-:Y:S01]  /*3830*/  HFMA2 R14, R31, R17, R14 ;  /* 0x000000111f0e7231 */ /* 0x000fe2000000000e */
[----:B------:R-:W-:Y:S01]  /*3840*/  HFMA2.MMA R12, R8, R19, R12 ;  /* 0x00000013080c7235 */ /* 0x000fe2000000000c */
[----:B------:R-:W-:Y:S01]  /*3850*/  HFMA2 R10, R10, R3.H1_H1, -18, -18 ;  /* 0xcc80cc800a0a7431 */ /* 0x000fe20000060003 */
[----:B------:R-:W-:Y:S01]  /*3860*/  PRMT R4, R4, 0x5410, R3 ;  /* 0x0000541004047816 */ /* 0x000fe20000000003 */
[----:B------:R-:W-:-:S02]  /*3870*/  HFMA2 R13, R11, R18, R13 ;  /* 0x000000120b0d7231 */ /* 0x000fc4000000000d */
[----:B------:R-:W-:Y:S02]  /*3880*/  HFMA2 R28, R30, R3.H1_H1, -18, -18 ;  /* 0xcc80cc801e1c7431 */ /* 0x000fe40000060003 */
[----:B------:R-:W-:Y:S02]  /*3890*/  HFMA2 R14, R33, R18, R14 ;  /* 0x00000012210e7231 */ /* 0x000fe4000000000e */
        /* <DEDUP_REMOVED lines=10> */
.L_x_4583:
[----:B------:R-:W-:Y:S01]  /*3940*/  LEA R26, P2, R21, R26, 0x2 ;  /* 0x0000001a151a7211 */ /* 0x000fe200078410ff */
[----:B------:R-:W-:-:S04]  /*3950*/  UIADD3 UR4, UR4, 0x20, URZ ;  /* 0x0000002004047890 */ /* 0x000fc8000fffe03f */
[----:B------:R-:W-:Y:S01]  /*3960*/  IMAD.X R27, R27, 0x1, R22, P2 ;  /* 0x000000011b1b7824 */ /* 0x000fe200010e0616 */
[----:B------:R-:W-:Y:S05]  /*3970*/  @!P0 BRA P4, `(.L_x_4584) ;  /* 0xfffff61000008947 */ /* 0x000fea000203ffff */
.L_x_4582:
[----:B------:R-:W-:Y:S05]  /*3980*/  @!P1 EXIT ;  /* 0x000000000000994d */ /* 0x000fea0003800000 */
        /* <DEDUP_REMOVED lines=16> */
.L_x_4588:
[----:B------:R-:W0:Y:S02]  /*3a90*/  LDS R4, [R0] ;  /* 0x0000000000047984 */ /* 0x000e240000000800 */
[----:B0-----:R-:W-:-:S06]  /*3aa0*/  HADD2 R5, R4, R7 ;  /* 0x0000000704057230 */ /* 0x001fcc0000000000 */
[----:B------:R-:W0:Y:S02]  /*3ab0*/  ATOMS.CAST.SPIN R5, [R0], R4, R5 ;  /* 0x000000040005738d */ /* 0x000e240001800005 */
[----:B0-----:R-:W-:-:S13]  /*3ac0*/  ISETP.EQ.U32.AND P0, PT, R5, 0x1, PT ;  /* 0x000000010500780c */ /* 0x001fda0003f02070 */
[----:B------:R-:W-:Y:S05]  /*3ad0*/  @!P0 BRA `(.L_x_4588) ;  /* 0xffffffb000008947 */ /* 0x000fea000383ffff */
[----:B------:R-:W-:Y:S05]  /*3ae0*/  BRA `(.L_x_4586) ;  /* 0x0000003000007947 */ /* 0x000fea0003800000 */
.L_x_4587:
[----:B------:R-:W2:Y:S02]  /*3af0*/  LD.E R0, [R2.64] ;  /* 0x0000000602007980 */ /* 0x000ea4000c101900 */
[----:B--2---:R-:W-:-:S05]  /*3b00*/  IMAD.IADD R5, R7, 0x1, R0 ;  /* 0x0000000107057824 */ /* 0x004fca00078e0200 */
[----:B------:R0:W-:Y:S02]  /*3b10*/  ST.E [R2.64], R5 ;  /* 0x0000000502007985 */ /* 0x0001e4000c101906 */
.L_x_4586:
[----:B------:R-:W-:Y:S05]  /*3b20*/  BSYNC B0 ;  /* 0x0000000000007941 */ /* 0x000fea0003800000 */
.L_x_4585:
[----:B------:R-:W2:Y:S02]  /*3b30*/  ATOM.E.ADD.F16x2.RN.STRONG.GPU P0, RZ, [R2.64+0x4], R9 ;  /* 0x0000040902ff798a */ /* 0x000ea4000810e9c6 */
[----:B--2---:R-:W-:Y:S05]  /*3b40*/  @P0 EXIT ;  /* 0x000000000000094d */ /* 0x004fea0003800000 */
[----:B------:R-:W1:Y:S02]  /*3b50*/  QSPC.E.S P0, RZ, [R2+0x4] ;  /* 0x0000040002ff73aa */ /* 0x000e640000000500 */
[----:B-1----:R-:W-:Y:S05]  /*3b60*/  @!P0 BRA `(.L_x_4589) ;  /* 0x0000008000008947 */ /* 0x002fea0003800000 */
[----:B0-----:R-:W-:-:S04]  /*3b70*/  IADD3 R2, R2, 0x4, RZ ;  /* 0x0000000402027810 */ /* 0x001fc80007ffe0ff */
[----:B------:R-:W-:-:S05]  /*3b80*/  LOP3.LUT R2, R2, 0xffffff, RZ, 0xc0, !PT ;  /* 0x00ffffff02027812 */ /* 0x000fca00078ec0ff */
.L_x_4590:
[----:B------:R-:W0:Y:S02]  /*3b90*/  LDS R4, [R2] ;  /* 0x0000000002047984 */ /* 0x000e240000000800 */
[----:B0-----:R-:W-:-:S10]  /*3ba0*/  HFMA2.MMA R5, R4, 1, 1, R9 ;  /* 0x3c003c0004057835 */ /* 0x001fd40000000009 */
[----:B------:R-:W0:Y:S02]  /*3bb0*/  ATOMS.CAST.SPIN R5, [R2], R4, R5 ;  /* 0x000000040205738d */ /* 0x000e240001800005 */
[----:B0-----:R-:W-:-:S13]  /*3bc0*/  ISETP.EQ.U32.AND P0, PT, R5, 0x1, PT ;  /* 0x000000010500780c */ /* 0x001fda0003f02070 */
[----:B------:R-:W-:Y:S05]  /*3bd0*/  @!P0 BRA `(.L_x_4590) ;  /* 0xffffffb000008947 */ /* 0x000fea000383ffff */
[----:B------:R-:W-:Y:S05]  /*3be0*/  EXIT ;  /* 0x000000000000794d */ /* 0x000fea0003800000 */
.L_x_4589:
[----:B------:R-:W2:Y:S02]  /*3bf0*/  LD.E R0, [R2.64+0x4] ;  /* 0x0000040602007980 */ /* 0x000ea4000c101900 */
[----:B0-2---:R-:W-:-:S05]  /*3c00*/  IMAD.IADD R5, R9, 0x1, R0 ;  /* 0x0000000109057824 */ /* 0x005fca00078e0200 */
[----:B------:R-:W-:Y:S01]  /*3c10*/  ST.E [R2.64+0x4], R5 ;  /* 0x0000040502007985 */ /* 0x000fe2000c101906 */
[----:B------:R-:W-:Y:S05]  /*3c20*/  EXIT ;  /* 0x000000000000794d */ /* 0x000fea0003800000 */
.L_x_4591:
        /* <DEDUP_REMOVED lines=13> */
.L_x_4824:


//--------------------- .text._Z23gemm_half_q_half_kernelILi1ELi172ELb1ELb1ELi32EEvPK6__halfPKjS4_S2_PS0_iiiiPKtS7_iiiiiibS2_i --------------------------
	.section	.text._Z23gemm_half_q_half_kernelILi1ELi172ELb1ELb1ELi32EEvPK6__halfPKjS4_S2_PS0_iiiiPKtS7_iiiiiibS2_i,"ax",@progbits
	.sectioninfo	@"SHI_REGISTERS=51"
	.align	128
        .global         _Z23gemm_half_q_half_kernelILi1ELi172ELb1ELb1ELi32EEvPK6__halfPKjS4_S2_PS0_iiiiPKtS7_iiiiiibS2_i
        .type           _Z23gemm_half_q_half_kernelILi1ELi172ELb1ELb1ELi32EEvPK6__halfPKjS4_S2_PS0_iiiiPKtS7_iiiiiibS2_i,@function
        .size           _Z23gemm_half_q_half_kernelILi1ELi172ELb1ELb1ELi32EEvPK6__halfPKjS4_S2_PS0_iiiiPKtS7_iiiiiibS2_i,(.L_x_4825 - _Z23gemm_half_q_half_kernelILi1ELi172ELb1ELb1ELi32EEvPK6__halfPKjS4_S2_PS0_iiiiPKtS7_iiiiiibS2_i)
        .other          _Z23gemm_half_q_half_kernelILi1ELi172ELb1ELb1ELi32EEvPK6__halfPKjS4_S2_PS0_iiiiPKtS7_iiiiiibS2_i,@"STO_CUDA_ENTRY STV_DEFAULT"
_Z23gemm_half_q_half_kernelILi1ELi172ELb1ELb1ELi32EEvPK6__halfPKjS4_S2_PS0_iiiiPKtS7_iiiiiibS2_i:
.text._Z23gemm_half_q_half_kernelILi1ELi172ELb1ELb1ELi32EEvPK6__halfPKjS4_S2_PS0_iiiiPKtS7_iiiiiibS2_i:
        /* <DEDUP_REMOVED lines=46> */
.L_x_4593:
[----:B------:R-:W-:Y:S05]  /*02e0*/  BSYNC B0 ;  /* 0x0000000000007941 */ /* 0x000fea0003800000 */
.L_x_4592:
[----:B------:R-:W-:Y:S05]  /*02f0*/  @P2 EXIT ;  /* 0x000000000000294d */ /* 0x000fea0003800000 */
[C---:B------:R-:W-:Y:S01]  /*0300*/  ISETP.GT.AND P5, PT, R25.reuse, c[0x0][0x1a8], PT ;  /* 0x00006a0019007a0c */ /* 0x040fe20003fa4270 */
[----:B------:R-:W1:Y:S01]  /*0310*/  LDC.S8 R17, c[0x0][0x1c0] ;  /* 0x00007000ff117b82 */ /* 0x000e620000000200 */
[C---:B------:R-:W-:Y:S02]  /*0320*/  ISETP.GT.AND P6, PT, R25.reuse, c[0x0][0x1ac], PT ;  /* 0x00006b0019007a0c */ /* 0x040fe40003fc4270 */
[C---:B------:R-:W-:Y:S02]  /*0330*/  ISETP.GT.AND P2, PT, R25.reuse, c[0x0][0x1b0], PT ;  /* 0x00006c0019007a0c */ /* 0x040fe40003f44270 */
[----:B------:R-:W-:-:S02]  /*0340*/  ISETP.GT.AND P4, PT, R25, c[0x0][0x1b8], PT ;  /* 0x00006e0019007a0c */ /* 0x000fc40003f84270 */
[C---:B------:R-:W-:Y:S02]  /*0350*/  ISETP.GT.AND P3, PT, R25.reuse, c[0x0][0x1b4], PT ;  /* 0x00006d0019007a0c */ /* 0x040fe40003f64270 */
[----:B------:R-:W-:-:S03]  /*0360*/  IMNMX R6, R25, c[0x0][0x1a8], PT ;  /* 0x00006a0019067a17 */ /* 0x000fc60003800200 */
[C---:B0-----:R-:W-:Y:S02]  /*0370*/  @P5 IMNMX R2, R25.reuse, c[0x0][0x1ac], PT ;  /* 0x00006b0019025a17 */ /* 0x041fe40003800200 */
[----:B------:R-:W-:Y:S02]  /*0380*/  @P6 IMNMX R4, R25, c[0x0][0x1b0], PT ;  /* 0x00006c0019046a17 */ /* 0x000fe40003800200 */
[----:B------:R-:W-:Y:S02]  /*0390*/  @P5 IADD3 R2, R2, -c[0x0][0x1a8], RZ ;  /* 0x80006a0002025a10 */ /* 0x000fe40007ffe0ff */
[----:B------:R-:W-:Y:S02]  /*03a0*/  SHF.R.S32.HI R9, RZ, 0x1f, R6 ;  /* 0x0000001fff097819 */ /* 0x000fe40000011406 */
[----:B------:R-:W-:Y:S02]  /*03b0*/  @P5 SHF.R.S32.HI R5, RZ, 0x1f, R2 ;  /* 0x0000001fff055819 */ /* 0x000fe40000011402 */
[----:B------:R-:W-:-:S02]  /*03c0*/  @P6 IADD3 R4, R4, -c[0x0][0x1ac], RZ ;  /* 0x80006b0004046a10 */ /* 0x000fc40007ffe0ff */
[----:B------:R-:W-:Y:S02]  /*03d0*/  @P5 LEA.HI R5, R5, R2, RZ, 0x5 ;  /* 0x0000000205055211 */ /* 0x000fe400078f28ff */
[----:B------:R-:W-:Y:S02]  /*03e0*/  LEA.HI R16, R9, R6, RZ, 0x5 ;  /* 0x0000000609107211 */ /* 0x000fe400078f28ff */
[C---:B------:R-:W-:Y:S02]  /*03f0*/  @P2 IMNMX R2, R25.reuse, c[0x0][0x1b4], PT ;  /* 0x00006d0019022a17 */ /* 0x040fe40003800200 */
[----:B------:R-:W-:Y:S02]  /*0400*/  @P6 SHF.R.S32.HI R9, RZ, 0x1f, R4 ;  /* 0x0000001fff096819 */ /* 0x000fe40000011404 */
[C---:B------:R-:W-:Y:S02]  /*0410*/  @P4 IMNMX R11, R25.reuse, c[0x0][0x1bc], PT ;  /* 0x00006f00190b4a17 */ /* 0x040fe40003800200 */
[----:B------:R-:W-:-:S02]  /*0420*/  @P3 IMNMX R6, R25, c[0x0][0x1b8], PT ;  /* 0x00006e0019063a17 */ /* 0x000fc40003800200 */
[----:B------:R-:W-:Y:S02]  /*0430*/  @P2 IADD3 R2, R2, -c[0x0][0x1b0], RZ ;  /* 0x80006c0002022a10 */ /* 0x000fe40007ffe0ff */
[----:B------:R-:W-:Y:S01]  /*0440*/  @P6 LEA.HI R9, R9, R4, RZ, 0x5 ;  /* 0x0000000409096211 */ /* 0x000fe200078f28ff */
[----:B-1----:R-:W-:Y:S01]  /*0450*/  IMAD.MOV.U32 R4, RZ, RZ, R17 ;  /* 0x000000ffff047224 */ /* 0x002fe200078e0011 */
[----:B------:R-:W-:Y:S02]  /*0460*/  @P4 IADD3 R12, R11, -c[0x0][0x1b8], RZ ;  /* 0x80006e000b0c4a10 */ /* 0x000fe40007ffe0ff */
[----:B------:R-:W-:Y:S02]  /*0470*/  @P3 IADD3 R10, R6, -c[0x0][0x1b4], RZ ;  /* 0x80006d00060a3a10 */ /* 0x000fe40007ffe0ff */
[----:B------:R-:W-:Y:S02]  /*0480*/  @P2 SHF.R.S32.HI R11, RZ, 0x1f, R2 ;  /* 0x0000001fff0b2819 */ /* 0x000fe40000011402 */
[----:B------:R-:W-:-:S02]  /*0490*/  @P6 SHF.R.S32.HI R9, RZ, 0x5, R9 ;  /* 0x00000005ff096819 */ /* 0x000fc40000011409 */
[----:B------:R-:W-:Y:S01]  /*04a0*/  ISETP.NE.AND P0, PT, R4, RZ, PT ;  /* 0x000000ff0400720c */ /* 0x000fe20003f05270 */
[----:B------:R-:W-:Y:S01]  /*04b0*/  IMAD.MOV.U32 R4, RZ, RZ, RZ ;  /* 0x000000ffff047224 */ /* 0x000fe200078e00ff */
[----:B------:R-:W-:Y:S02]  /*04c0*/  @P3 SHF.R.S32.HI R13, RZ, 0x1f, R10 ;  /* 0x0000001fff0d3819 */ /* 0x000fe4000001140a */
[----:B------:R-:W-:Y:S02]  /*04d0*/  @P4 SHF.R.S32.HI R15, RZ, 0x1f, R12 ;  /* 0x0000001fff0f4819 */ /* 0x000fe4000001140c */
[----:B------:R-:W-:Y:S01]  /*04e0*/  @P2 LEA.HI R6, R11, R2, RZ, 0x5 ;  /* 0x000000020b062211 */ /* 0x000fe200078f28ff */
[----:B------:R-:W-:Y:S01]  /*04f0*/  IMAD.MOV.U32 R2, RZ, RZ, RZ ;  /* 0x000000ffff027224 */ /* 0x000fe200078e00ff */
[----:B------:R-:W-:Y:S01]  /*0500*/  @P5 SHF.R.S32.HI R5, RZ, 0x5, R5 ;  /* 0x00000005ff055819 */ /* 0x000fe20000011405 */
[----:B------:R-:W-:Y:S01]  /*0510*/  @P6 IMAD R2, R9, 0x5, RZ ;  /* 0x0000000509026824 */ /* 0x000fe200078e02ff */
[----:B------:R-:W-:Y:S01]  /*0520*/  ISETP.NE.OR P0, PT, R0, RZ, !P0 ;  /* 0x000000ff0000720c */ /* 0x000fe20004705670 */
[----:B------:R-:W-:Y:S01]  /*0530*/  IMAD.MOV.U32 R11, RZ, RZ, RZ ;  /* 0x000000ffff0b7224 */ /* 0x000fe200078e00ff */
[----:B------:R-:W-:Y:S01]  /*0540*/  @P3 LEA.HI R13, R13, R10, RZ, 0x5 ;  /* 0x0000000a0d0d3211 */ /* 0x000fe200078f28ff */
[----:B------:R-:W-:Y:S01]  /*0550*/  @P5 IMAD R4, R5, 0x6, RZ ;  /* 0x0000000605045824 */ /* 0x000fe200078e02ff */
[----:B------:R-:W-:Y:S01]  /*0560*/  @P4 LEA.HI R15, R15, R12, RZ, 0x5 ;  /* 0x0000000c0f0f4211 */ /* 0x000fe200078f28ff */
[----:B------:R-:W-:Y:S01]  /*0570*/  IMAD.MOV.U32 R5, RZ, RZ, RZ ;  /* 0x000000ffff057224 */ /* 0x000fe200078e00ff */
[----:B------:R-:W-:-:S02]  /*0580*/  @P2 SHF.R.S32.HI R6, RZ, 0x5, R6 ;  /* 0x00000005ff062819 */ /* 0x000fc40000011406 */
[----:B------:R-:W-:Y:S02]  /*0590*/  SHF.R.S32.HI R9, RZ, 0x5, R16 ;  /* 0x00000005ff097819 */ /* 0x000fe40000011410 */
[----:B------:R-:W-:Y:S01]  /*05a0*/  ISETP.LT.OR P0, PT, R14, 0x1, P0 ;  /* 0x000000010e00780c */ /* 0x000fe20000701670 */
[----:B------:R-:W-:Y:S01]  /*05b0*/  @P2 IMAD.SHL.U32 R11, R6, 0x4, RZ ;  /* 0x00000004060b2824 */ /* 0x000fe200078e00ff */
[----:B------:R-:W-:Y:S01]  /*05c0*/  @P3 SHF.R.S32.HI R13, RZ, 0x5, R13 ;  /* 0x00000005ff0d3819 */ /* 0x000fe2000001140d */
[----:B------:R-:W-:Y:S01]  /*05d0*/  IMAD R4, R9, 0x8, R4 ;  /* 0x0000000809047824 */ /* 0x000fe200078e0204 */
[----:B------:R-:W-:Y:S01]  /*05e0*/  @P4 SHF.R.S32.HI R15, RZ, 0x5, R15 ;  /* 0x00000005ff0f4819 */ /* 0x000fe2000001140f */
[----:B------:R-:W-:Y:S01]  /*05f0*/  IMAD.MOV.U32 R6, RZ, RZ, RZ ;  /* 0x000000ffff067224 */ /* 0x000fe200078e00ff */
[----:B------:R-:W-:Y:S01]  /*0600*/  SHF.R.S32.HI R10, RZ, 0x1f, R8 ;  /* 0x0000001fff0a7819 */ /* 0x000fe20000011408 */
[----:B------:R-:W-:Y:S01]  /*0610*/  @P3 IMAD R5, R13, 0x3, RZ ;  /* 0x000000030d053824 */ /* 0x000fe200078e02ff */
[----:B------:R-:W-:Y:S01]  /*0620*/  IADD3 R2, R11, R4, R2 ;  /* 0x000000040b027210 */ /* 0x000fe20007ffe002 */
[----:B------:R-:W-:Y:S01]  /*0630*/  @P4 IMAD.SHL.U32 R6, R15, 0x2, RZ ;  /* 0x000000020f064824 */ /* 0x000fe200078e00ff */
[----:B------:R-:W-:-:S02]  /*0640*/  ISETP.GE.AND P3, PT, R25, R24, PT ;  /* 0x000000181900720c */ /* 0x000fc40003f66270 */
[----:B------:R-:W-:Y:S01]  /*0650*/  ISETP.GE.AND P2, PT, R25, R24, PT ;  /* 0x000000181900720c */ /* 0x000fe20003f46270 */
[----:B------:R-:W-:Y:S01]  /*0660*/  @!P0 IMAD R3, R3, c[0x0][0x18c], R8 ;  /* 0x0000630003038a24 */ /* 0x000fe200078e0208 */
[----:B------:R-:W-:Y:S01]  /*0670*/  IADD3 R5, R6, R2, R5 ;  /* 0x0000000206057210 */ /* 0x000fe20007ffe005 */
[----:B------:R-:W-:-:S04]  /*0680*/  @!P0 IMAD.MOV.U32 R4, RZ, RZ, 0x2 ;  /* 0x00000002ff048424 */ /* 0x000fc800078e00ff */
        /* <DEDUP_REMOVED lines=16> */
[----:B------:R-:W-:Y:S01]  /*0790*/  IMAD.MOV.U32 R15, RZ, RZ, R25 ;  /* 0x000000ffff0f7224 */ /* 0x000fe200078e0019 */
[----:B------:R-:W-:Y:S01]  /*07a0*/  LEA.HI R16, R13, R8, RZ, 0x3 ;  /* 0x000000080d107211 */ /* 0x000fe200078f18ff */
[----:B------:R-:W-:Y:S01]  /*07b0*/  IMAD.MOV.U32 R13, RZ, RZ, RZ ;  /* 0x000000ffff0d7224 */ /* 0x000fe200078e00ff */
[----:B------:R-:W-:Y:S02]  /*07c0*/  LOP3.LUT R14, R14, 0x10, RZ, 0xc0, !PT ;  /* 0x000000100e0e7812 */ /* 0x000fe400078ec0ff */
[----:B------:R-:W-:Y:S02]  /*07d0*/  SHF.R.S32.HI R16, RZ, 0x3, R16 ;  /* 0x00000003ff107819 */ /* 0x000fe40000011410 */
.L_x_4595:
        /* <DEDUP_REMOVED lines=41> */
.L_x_4594:
        /* <DEDUP_REMOVED lines=18> */
.L_x_4601:
[----:B------:R-:W-:Y:S02]  /*0b90*/  IMAD.MOV.U32 R23, RZ, RZ, c[0x0][0x18c] ;  /* 0x00006300ff177624 */ /* 0x000fe400078e00ff */
[----:B------:R-:W-:-:S02]  /*0ba0*/  IMAD.MOV.U32 R8, RZ, RZ, R28 ;  /* 0x000000ffff087224 */ /* 0x000fc400078e001c */
[----:B------:R-:W-:Y:S02]  /*0bb0*/  IMAD.MOV.U32 R9, RZ, RZ, R27 ;  /* 0x000000ffff097224 */ /* 0x000fe400078e001b */
[----:B------:R-:W-:-:S04]  /*0bc0*/  IMAD.WIDE R16, R23, 0x8, R12 ;  /* 0x0000000817107825 */ /* 0x000fc800078e020c */
[----:B------:R-:W-:-:S06]  /*0bd0*/  IMAD.WIDE R32, R23, 0x8, R8 ;  /* 0x0000000817207825 */ /* 0x000fcc00078e0208 */
[----:B------:R-:W-:Y:S01]  /*0be0*/  IMAD.WIDE R28, R23, 0x8, R32 ;  /* 0x00000008171c7825 */ /* 0x000fe200078e0220 */
[----:B------:R-:W-:Y:S05]  /*0bf0*/  @!P1 BRA `(.L_x_4597) ;  /* 0x00000c0000009947 */ /* 0x000fea0003800000 */
[----:B------:R-:W2:Y:S04]  /*0c00*/  LDG.E.128.CONSTANT R8, [R8.64] ;  /* 0x0000000608087981 */ /* 0x000ea8000c1e9d00 */
[----:B------:R-:W3:Y:S04]  /*0c10*/  LDG.E.128.CONSTANT R12, [R12.64] ;  /* 0x000000060c0c7981 */ /* 0x000ee8000c1e9d00 */
[----:B------:R-:W0:Y:S01]  /*0c20*/  LDS.64 R18, [UR4] ;  /* 0x00000004ff127984 */ /* 0x000e220008000a00 */
[----:B--2---:R-:W-:-:S02]  /*0c30*/  LOP3.LUT R34, R9, 0xff, RZ, 0xc0, !PT ;  /* 0x000000ff09227812 */ /* 0x004fc400078ec0ff */
[----:B------:R-:W-:Y:S02]  /*0c40*/  LOP3.LUT R30, R8, 0xff, RZ, 0xc0, !PT ;  /* 0x000000ff081e7812 */ /* 0x000fe400078ec0ff */
[----:B------:R-:W-:Y:S02]  /*0c50*/  IADD3 R38, R34, -0x80, RZ ;  /* 0xffffff8022267810 */ /* 0x000fe40007ffe0ff */
[----:B------:R-:W-:Y:S02]  /*0c60*/  LOP3.LUT R34, R10, 0xff, RZ, 0xc0, !PT ;  /* 0x000000ff0a227812 */ /* 0x000fe400078ec0ff */
[----:B------:R-:W-:Y:S02]  /*0c70*/  LOP3.LUT R35, R11, 0xff, RZ, 0xc0, !PT ;  /* 0x000000ff0b237812 */ /* 0x000fe400078ec0ff */
[----:B------:R-:W1:Y:S01]  /*0c80*/  I2F.F16 R38, R38 ;  /* 0x0000002600267306 */ /* 0x000e620000200c00 */
[----:B------:R-:W-:Y:S02]  /*0c90*/  IADD3 R30, R30, -0x80, RZ ;  /* 0xffffff801e1e7810 */ /* 0x000fe40007ffe0ff */
[----:B------:R-:W-:-:S02]  /*0ca0*/  IADD3 R36, R34, -0x80, RZ ;  /* 0xffffff8022247810 */ /* 0x000fc40007ffe0ff */
[----:B------:R-:W-:Y:S02]  /*0cb0*/  IADD3 R39, R35, -0x80, RZ ;  /* 0xffffff8023277810 */ /* 0x000fe40007ffe0ff */
[----:B------:R-:W-:Y:S01]  /*0cc0*/  SHF.R.U32.HI R41, RZ, 0x8, R10 ;  /* 0x00000008ff297819 */ /* 0x000fe2000001160a */
[----:B------:R-:W2:Y:S01]  /*0cd0*/  I2F.F16 R30, R30 ;  /* 0x0000001e001e7306 */ /* 0x000ea20000200c00 */
[----:B------:R-:W-:Y:S02]  /*0ce0*/  SHF.R.U32.HI R34, RZ, 0x8, R8 ;  /* 0x00000008ff227819 */ /* 0x000fe40000011608 */
[----:B------:R-:W-:Y:S02]  /*0cf0*/  LOP3.LUT R41, R41, 0xff, RZ, 0xc0, !PT ;  /* 0x000000ff29297812 */ /* 0x000fe400078ec0ff */
[----:B------:R-:W-:Y:S02]  /*0d00*/  LOP3.LUT R34, R34, 0xff, RZ, 0xc0, !PT ;  /* 0x000000ff22227812 */ /* 0x000fe400078ec0ff */
[----:B------:R-:W-:Y:S01]  /*0d10*/  IADD3 R43, R41, -0x80, RZ ;  /* 0xffffff80292b7810 */ /* 0x000fe20007ffe0ff */
[----:B------:R-:W4:Y:S01]  /*0d20*/  I2F.F16 R36, R36 ;  /* 0x0000002400247306 */ /* 0x000f220000200c00 */
[----:B------:R-:W-:Y:S01]  /*0d30*/  SHF.R.U32.HI R40, RZ, 0x8, R9 ;  /* 0x00000008ff287819 */ /* 0x000fe20000011609 */
[----:B-1----:R-:W-:Y:S01]  /*0d40*/  HADD2.F32 R41, -RZ, R38.H0_H0 ;  /* 0x20000026ff297230 */ /* 0x002fe20000004100 */
[----:B------:R-:W-:-:S02]  /*0d50*/  IADD3 R35, R34, -0x80, RZ ;  /* 0xffffff8022237810 */ /* 0x000fc40007ffe0ff */
[----:B------:R-:W-:Y:S02]  /*0d60*/  LOP3.LUT R40, R40, 0xff, RZ, 0xc0, !PT ;  /* 0x000000ff28287812 */ /* 0x000fe400078ec0ff */
[----:B------:R-:W-:Y:S01]  /*0d70*/  LEA.HI R37, R8, 0xffffff80, RZ, 0x8 ;  /* 0xffffff8008257811 */ /* 0x000fe200078f40ff */
[----:B------:R-:W1:Y:S01]  /*0d80*/  I2F.F16 R39, R39 ;  /* 0x0000002700277306 */ /* 0x000e620000200c00 */
[----:B------:R-:W-:Y:S01]  /*0d90*/  IADD3 R34, R40, -0x80, RZ ;  /* 0xffffff8028227810 */ /* 0x000fe20007ffe0ff */
[----:B0-----:R-:W-:Y:S01]  /*0da0*/  HADD2.F32 R40, -RZ, R18.H0_H0 ;  /* 0x20000012ff287230 */ /* 0x001fe20000004100 */
[----:B------:R-:W-:Y:S01]  /*0db0*/  SHF.R.U32.HI R8, RZ, 0x10, R8 ;  /* 0x00000010ff087819 */ /* 0x000fe20000011608 */
[----:B--2---:R-:W-:Y:S01]  /*0dc0*/  HADD2.F32 R45, -RZ, R30.H0_H0 ;  /* 0x2000001eff2d7230 */ /* 0x004fe20000004100 */
[----:B------:R-:W-:Y:S02]  /*0dd0*/  LEA.HI R27, R9, 0xffffff80, RZ, 0x8 ;  /* 0xffffff80091b7811 */ /* 0x000fe400078f40ff */
[----:B------:R-:W-:Y:S01]  /*0de0*/  FFMA.FTZ R44, R40, R41, RZ ;  /* 0x00000029282c7223 */ /* 0x000fe200000100ff */
[----:B------:R-:W0:Y:S01]  /*0df0*/  I2F.F16 R38, R43 ;  /* 0x0000002b00267306 */ /* 0x000e220000200c00 */
[----:B----4-:R-:W-:Y:S01]  /*0e00*/  HADD2.F32 R47, -RZ, R36.H0_H0 ;  /* 0x20000024ff2f7230 */ /* 0x010fe20000004100 */
[----:B------:R-:W-:Y:S01]  /*0e10*/  FFMA.FTZ R36, R45, R40, RZ ;  /* 0x000000282d247223 */ /* 0x000fe200000100ff */
[----:B------:R-:W-:Y:S01]  /*0e20*/  HADD2.F32 R41, -RZ, R18.H1_H1 ;  /* 0x30000012ff297230 */ /* 0x000fe20000004100 */
[----:B------:R-:W-:-:S02]  /*0e30*/  SHF.R.U32.HI R9, RZ, 0x10, R9 ;  /* 0x00000010ff097819 */ /* 0x000fc40000011609 */
[----:B------:R-:W-:Y:S01]  /*0e40*/  FFMA.FTZ R42, R40, R47, RZ ;  /* 0x0000002f282a7223 */ /* 0x000fe200000100ff */
[----:B------:R-:W-:Y:S01]  /*0e50*/  LEA.HI R31, R10, 0xffffff80, RZ, 0x8 ;  /* 0xffffff800a1f7811 */ /* 0x000fe200078f40ff */
[----:B------:R-:W2:Y:S01]  /*0e60*/  I2F.F16 R35, R35 ;  /* 0x0000002300237306 */ /* 0x000ea20000200c00 */
[----:B-1----:R-:W-:Y:S01]  /*0e70*/  HADD2.F32 R39, -RZ, R39.H0_H0 ;  /* 0x20000027ff277230 */ /* 0x002fe20000004100 */
[----:B------:R-:W-:Y:S02]  /*0e80*/  LOP3.LUT R9, R9, 0xff, RZ, 0xc0, !PT ;  /* 0x000000ff09097812 */ /* 0x000fe400078ec0ff */
[----:B------:R-:W-:Y:S02]  /*0e90*/  SHF.R.U32.HI R10, RZ, 0x10, R10 ;  /* 0x00000010ff0a7819 */ /* 0x000fe4000001160a */
[----:B------:R-:W-:Y:S01]  /*0ea0*/  FFMA.FTZ R40, R40, R39, RZ ;  /* 0x0000002728287223 */ /* 0x000fe200000100ff */
[----:B------:R-:W-:Y:S01]  /*0eb0*/  IADD3 R9, R9, -0x80, RZ ;  /* 0xffffff8009097810 */ /* 0x000fe20007ffe0ff */
[----:B------:R-:W1:Y:S01]  /*0ec0*/  I2F.F16 R34, R34 ;  /* 0x0000002200227306 */ /* 0x000e620000200c00 */
[----:B0-----:R-:W-:Y:S01]  /*0ed0*/  HADD2.F32 R39, -RZ, R38.H0_H0 ;  /* 0x20000026ff277230 */ /* 0x001fe20000004100 */
[----:B------:R-:W-:-:S02]  /*0ee0*/  LOP3.LUT R10, R10, 0xff, RZ, 0xc0, !PT ;  /* 0x000000ff0a0a7812 */ /* 0x000fc400078ec0ff */
[----:B------:R-:W-:Y:S02]  /*0ef0*/  LEA.HI R30, R11, 0xffffff80, RZ, 0x8 ;  /* 0xffffff800b1e7811 */ /* 0x000fe400078f40ff */
[----:B------:R-:W-:Y:S01]  /*0f00*/  FFMA.FTZ R39, R41, R39, R42 ;  /* 0x0000002729277223 */ /* 0x000fe2000001002a */
[----:B------:R-:W-:Y:S01]  /*0f10*/  SHF.R.U32.HI R42, RZ, 0x8, R11 ;  /* 0x00000008ff2a7819 */ /* 0x000fe2000001160b */
[----:B--2---:R-:W-:Y:S01]  /*0f20*/  HADD2.F32 R18, -RZ, R35.H0_H0 ;  /* 0x20000023ff127230 */ /* 0x004fe20000004100 */
[----:B------:R-:W0:Y:S01]  /*0f30*/  I2F.F16 R9, R9 ;  /* 0x0000000900097306 */ /* 0x000e220000200c00 */
[----:B---3--:R-:W-:Y:S02]  /*0f40*/  LEA.HI R35, R12, 0xffffff80, RZ, 0x8 ;  /* 0xffffff800c237811 */ /* 0x008fe400078f40ff */
[----:B------:R-:W-:Y:S01]  /*0f50*/  LOP3.LUT R42, R42, 0xff, RZ, 0xc0, !PT ;  /* 0x000000ff2a2a7812 */ /* 0x000fe200078ec0ff */
[----:B------:R-:W-:Y:S01]  /*0f60*/  FFMA.FTZ R36, R18, R41, R36 ;  /* 0x0000002912247223 */ /* 0x000fe20000010024 */
[----:B-1----:R-:W-:-:S02]  /*0f70*/  HADD2.F32 R18, -RZ, R34.H0_H0 ;  /* 0x20000022ff127230 */ /* 0x002fc40000004100 */
[----:B------:R-:W-:Y:S01]  /*0f80*/  IADD3 R43, R42, -0x80, RZ ;  /* 0xffffff802a2b7810 */ /* 0x000fe20007ffe0ff */
[----:B------:R-:W-:Y:S01]  /*0f90*/  I2F.F16 R37, R37 ;  /* 0x0000002500257306 */ /* 0x000fe20000200c00 */
[----:B------:R-:W-:Y:S01]  /*0fa0*/  LOP3.LUT R42, R8, 0xff, RZ, 0xc0, !PT ;  /* 0x000000ff082a7812 */ /* 0x000fe200078ec0ff */
[----:B------:R-:W-:Y:S01]  /*0fb0*/  FFMA.FTZ R38, R41, R18, R44 ;  /* 0x0000001229267223 */ /* 0x000fe2000001002c */
[----:B------:R-:W-:Y:S02]  /*0fc0*/  SHF.R.U32.HI R44, RZ, 0x10, R11 ;  /* 0x00000010ff2c7819 */ /* 0x000fe4000001160b */
[----:B------:R-:W-:Y:S01]  /*0fd0*/  IADD3 R42, R42, -0x80, RZ ;  /* 0xffffff802a2a7810 */ /* 0x000fe20007ffe0ff */
[----:B0-----:R-:W-:Y:S02]  /*0fe0*/  HADD2.F32 R9, -RZ, R9.H0_H0 ;  /* 0x20000009ff097230 */ /* 0x001fe40000004100 */
[----:B------:R0:W1:Y:S01]  /*0ff0*/  I2F.F16 R8, R43 ;  /* 0x0000002b00087306 */ /* 0x0000620000200c00 */
[----:B------:R-:W-:-:S02]  /*1000*/  LOP3.LUT R44, R44, 0xff, RZ, 0xc0, !PT ;  /* 0x000000ff2c2c7812 */ /* 0x000fc400078ec0ff */
[----:B------:R-:W-:Y:S02]  /*1010*/  IADD3 R11, R10, -0x80, RZ ;  /* 0xffffff800a0b7810 */ /* 0x000fe40007ffe0ff */
[----:B------:R-:W-:Y:S02]  /*1020*/  LEA.HI R34, R13, 0xffffff80, RZ, 0x8 ;  /* 0xffffff800d227811 */ /* 0x000fe400078f40ff */
[----:B------:R-:W-:Y:S01]  /*1030*/  LEA.HI R18, R14, 0xffffff80, RZ, 0x8 ;  /* 0xffffff800e127811 */ /* 0x000fe200078f40ff */
[----:B------:R-:W2:Y:S01]  /*1040*/  I2F.F16 R42, R42 ;  /* 0x0000002a002a7306 */ /* 0x000ea20000200c00 */
[----:B0-----:R-:W-:-:S07]  /*1050*/  IADD3 R43, R44, -0x80, RZ ;  /* 0xffffff802c2b7810 */ /* 0x001fce0007ffe0ff */
[----:B------:R-:W0:Y:S01]  /*1060*/  I2F.F16 R11, R11 ;  /* 0x0000000b000b7306 */ /* 0x000e220000200c00 */
[----:B-1----:R-:W-:-:S05]  /*1070*/  HADD2.F32 R8, -RZ, R8.H0_H0 ;  /* 0x20000008ff087230 */ /* 0x002fca0000004100 */
[----:B------:R-:W-:Y:S01]  /*1080*/  FFMA.FTZ R40, R41, R8, R40 ;  /* 0x0000000829287223 */ /* 0x000fe20000010028 */
[----:B------:R-:W-:Y:S01]  /*1090*/  LOP3.LUT R8, R12, 0xff, RZ, 0xc0, !PT ;  /* 0x000000ff0c087812 */ /* 0x000fe200078ec0ff */
[----:B------:R-:W1:Y:S01]  /*10a0*/  I2F.F16 R43, R43 ;  /* 0x0000002b002b7306 */ /* 0x000e620000200c00 */
[----:B--2---:R-:W-:Y:S02]  /*10b0*/  HADD2.F32 R42, -RZ, R42.H0_H0 ;  /* 0x2000002aff2a7230 */ /* 0x004fe40000004100 */
[--C-:B------:R-:W-:Y:S01]  /*10c0*/  HADD2.F32 R41, -RZ, R19.reuse.H0_H0 ;  /* 0x20000013ff297230 */ /* 0x100fe20000004100 */
[----:B------:R-:W-:Y:S01]  /*10d0*/  IADD3 R10, R8, -0x80, RZ ;  /* 0xffffff80080a7810 */ /* 0x000fe20007ffe0ff */
[----:B------:R-:W-:-:S03]  /*10e0*/  HADD2.F32 R19, -RZ, R19.H1_H1 ;  /* 0x30000013ff137230 */ /* 0x000fc60000004100 */
[----:B------:R-:W-:Y:S01]  /*10f0*/  FFMA.FTZ R8, R42, R41, R36 ;  /* 0x000000292a087223 */ /* 0x000fe20000010024 */
[----:B0-----:R-:W-:Y:S01]  /*1100*/  HADD2.F32 R42, -RZ, R11.H0_H0 ;  /* 0x2000000bff2a7230 */ /* 0x001fe20000004100 */
[----:B------:R-:W-:Y:S01]  /*1110*/  FFMA.FTZ R38, R41, R9, R38 ;  /* 0x0000000929267223 */ /* 0x000fe20000010026 */
[----:B------:R-:W-:Y:S01]  /*1120*/  LOP3.LUT R9, R14, 0xff, RZ, 0xc0, !PT ;  /* 0x000000ff0e097812 */ /* 0x000fe200078ec0ff */
[----:B------:R-:W0:Y:S01]  /*1130*/  I2F.F16 R31, R31 ;  /* 0x0000001f001f7306 */ /* 0x000e220000200c00 */
[----:B------:R-:W-:Y:S01]  /*1140*/  LOP3.LUT R36, R13, 0xff, RZ, 0xc0, !PT ;  /* 0x000000ff0d247812 */ /* 0x000fe200078ec0ff */
[----:B------:R-:W-:Y:S01]  /*1150*/  FFMA.FTZ R11, R41, R42, R39 ;  /* 0x0000002a290b7223 */ /* 0x000fe20000010027 */
[----:B------:R-:W-:Y:S01]  /*1160*/  IADD3 R39, R9, -0x80, RZ ;  /* 0xffffff8009277810 */ /* 0x000fe20007ffe0ff */
[----:B-1----:R-:W-:Y:S01]  /*1170*/  HADD2.F32 R43, -RZ, R43.H0_H0 ;  /* 0x2000002bff2b7230 */ /* 0x002fe20000004100 */
[----:B------:R-:W-:Y:S01]  /*1180*/  SHF.R.U32.HI R9, RZ, 0x8, R12 ;  /* 0x00000008ff097819 */ /* 0x000fe2000001160c */
[----:B------:R-:W-:Y:S01]  /*1190*/  HADD2.F32 R42, -RZ, R37.H0_H0 ;  /* 0x20000025ff2a7230 */ /* 0x000fe20000004100 */
[----:B------:R-:W-:Y:S01]  /*11a0*/  IADD3 R36, R36, -0x80, RZ ;  /* 0xffffff8024247810 */ /* 0x000fe20007ffe0ff */
[----:B------:R-:W1:Y:S01]  /*11b0*/  I2F.F16 R30, R30 ;  /* 0x0000001e001e7306 */ /* 0x000e620000200c00 */
[----:B------:R-:W-:Y:S01]  /*11c0*/  FFMA.FTZ R40, R41, R43, R40 ;  /* 0x0000002b29287223 */ /* 0x000fe20000010028 */
[----:B------:R-:W-:-:S02]  /*11d0*/  LOP3.LUT R41, R15, 0xff, RZ, 0xc0, !PT ;  /* 0x000000ff0f297812 */ /* 0x000fc400078ec0ff */
[----:B------:R-:W-:Y:S02]  /*11e0*/  SHF.R.U32.HI R43, RZ, 0x10, R12 ;  /* 0x00000010ff2b7819 */ /* 0x000fe4000001160c */
[----:B------:R-:W-:Y:S01]  /*11f0*/  IADD3 R37, R41, -0x80, RZ ;  /* 0xffffff8029257810 */ /* 0x000fe20007ffe0ff */
[----:B------:R-:W-:Y:S01]  /*1200*/  FFMA.FTZ R41, R42, R19, R8 ;  /* 0x000000132a297223 */ /* 0x000fe20000010008 */
[----:B------:R-:W-:Y:S01]  /*1210*/  LOP3.LUT R42, R9, 0xff, RZ, 0xc0, !PT ;  /* 0x000000ff092a7812 */ /* 0x000fe200078ec0ff */
[----:B------:R-:W2:Y:S01]  /*1220*/  I2F.F16 R27, R27 ;  /* 0x0000001b001b7306 */ /* 0x000ea20000200c00 */
[----:B------:R-:W3:Y:S01]  /*1230*/  LDS.64 R8, [UR4+0x8] ;  /* 0x00000804ff087984 */ /* 0x000ee20008000a00 */
[----:B0-----:R-:W-:Y:S01]  /*1240*/  HADD2.F32 R44, -RZ, R31.H0_H0 ;  /* 0x2000001fff2c7230 */ /* 0x001fe20000004100 */
[----:B------:R-:W-:Y:S02]  /*1250*/  IADD3 R12, R42, -0x80, RZ ;  /* 0xffffff802a0c7810 */ /* 0x000fe40007ffe0ff */
[----:B------:R-:W-:-:S02]  /*1260*/  SHF.R.U32.HI R42, RZ, 0x8, R13 ;  /* 0x00000008ff2a7819 */ /* 0x000fc4000001160d */
[----:B------:R-:W-:Y:S01]  /*1270*/  SHF.R.U32.HI R31, RZ, 0x10, R13 ;  /* 0x00000010ff1f7819 */ /* 0x000fe2000001160d */
[----:B------:R-:W0:Y:S01]  /*1280*/  I2F.F16 R10, R10 ;  /* 0x0000000a000a7306 */ /* 0x000e220000200c00 */
[----:B------:R-:W-:Y:S01]  /*1290*/  LOP3.LUT R42, R42, 0xff, RZ, 0xc0, !PT ;  /* 0x000000ff2a2a7812 */ /* 0x000fe200078ec0ff */
[----:B------:R-:W-:Y:S01]  /*12a0*/  FFMA.FTZ R11, R19, R44, R11 ;  /* 0x0000002c130b7223 */ /* 0x000fe2000001000b */
[----:B------:R-:W-:Y:S02]  /*12b0*/  LOP3.LUT R43, R43, 0xff, RZ, 0xc0, !PT ;  /* 0x000000ff2b2b7812 */ /* 0x000fe400078ec0ff */
[----:B------:R-:W-:Y:S01]  /*12c0*/  IADD3 R13, R42, -0x80, RZ ;  /* 0xffffff802a0d7810 */ /* 0x000fe20007ffe0ff */
[----:B-1----:R-:W-:Y:S01]  /*12d0*/  HADD2.F32 R42, -RZ, R30.H0_H0 ;  /* 0x2000001eff2a7230 */ /* 0x002fe20000004100 */
[----:B------:R-:W-:Y:S01]  /*12e0*/  SHF.R.U32.HI R30, RZ, 0x8, R14 ;  /* 0x00000008ff1e7819 */ /* 0x000fe2000001160e */
[----:B--2---:R-:W-:Y:S01]  /*12f0*/  HADD2.F32 R27, -RZ, R27.H0_H0 ;  /* 0x2000001bff1b7230 */ /* 0x004fe20000004100 */
[----:B------:R-:W1:Y:S01]  /*1300*/  I2F.F16 R36, R36 ;  /* 0x0000002400247306 */ /* 0x000e620000200c00 */
[----:B------:R-:W-:Y:S01]  /*1310*/  LOP3.LUT R31, R31, 0xff, RZ, 0xc0, !PT ;  /* 0x000000ff1f1f7812 */ /* 0x000fe200078ec0ff */
[C---:B------:R-:W-:Y:S01]  /*1320*/  FFMA.FTZ R40, R19.reuse, R42, R40 ;  /* 0x0000002a13287223 */ /* 0x040fe20000010028 */
[----:B------:R-:W-:Y:S01]  /*1330*/  LOP3.LUT R30, R30, 0xff, RZ, 0xc0, !PT ;  /* 0x000000ff1e1e7812 */ /* 0x000fe200078ec0ff */
[----:B------:R-:W-:Y:S01]  /*1340*/  FFMA.FTZ R38, R19, R27, R38 ;  /* 0x0000001b13267223 */ /* 0x000fe20000010026 */
[----:B------:R-:W-:-:S02]  /*1350*/  SHF.R.U32.HI R42, RZ, 0x10, R14 ;  /* 0x00000010ff2a7819 */ /* 0x000fc4000001160e */
[----:B------:R-:W-:Y:S01]  /*1360*/  IADD3 R14, R30, -0x80, RZ ;  /* 0xffffff801e0e7810 */ /* 0x000fe20007ffe0ff */
[----:B0-----:R-:W-:Y:S01]  /*1370*/  HADD2.F32 R44, -RZ, R10.H0_H0 ;  /* 0x2000000aff2c7230 */ /* 0x001fe20000004100 */
[----:B------:R-:W-:Y:S01]  /*1380*/  IADD3 R27, R43, -0x80, RZ ;  /* 0xffffff802b1b7810 */ /* 0x000fe20007ffe0ff */
[----:B------:R-:W0:Y:S01]  /*1390*/  I2F.F16 R39, R39 ;  /* 0x0000002700277306 */ /* 0x000e220000200c00 */
[----:B------:R-:W-:Y:S02]  /*13a0*/  SHF.R.U32.HI R43, RZ, 0x8, R15 ;  /* 0x00000008ff2b7819 */ /* 0x000fe4000001160f */
[----:B------:R-:W-:Y:S02]  /*13b0*/  IADD3 R31, R31, -0x80, RZ ;  /* 0xffffff801f1f7810 */ /* 0x000fe40007ffe0ff */
[----:B------:R-:W-:Y:S02]  /*13c0*/  LOP3.LUT R43, R43, 0xff, RZ, 0xc0, !PT ;  /* 0x000000ff2b2b7812 */ /* 0x000fe400078ec0ff */
[----:B------:R-:W-:Y:S01]  /*13d0*/  LOP3.LUT R42, R42, 0xff, RZ, 0xc0, !PT ;  /* 0x000000ff2a2a7812 */ /* 0x000fe200078ec0ff */
[----:B------:R2:W4:Y:S03]  /*13e0*/  I2F.F16 R19, R31 ;  /* 0x0000001f00137306 */ /* 0x0005260000200c00 */
[----:B------:R-:W-:Y:S01]  /*13f0*/  IADD3 R42, R42, -0x80, RZ ;  /* 0xffffff802a2a7810 */ /* 0x000fe20007ffe0ff */
[----:B---3--:R-:W-:-:S04]  /*1400*/  HADD2.F32 R30, -RZ, R8.H0_H0 ;  /* 0x20000008ff1e7230 */ /* 0x008fc80000004100 */
[----:B------:R-:W3:Y:S01]  /*1410*/  I2F.F16 R37, R37 ;  /* 0x0000002500257306 */ /* 0x000ee20000200c00 */
[----:B--2---:R-:W-:Y:S01]  /*1420*/  IADD3 R31, R43, -0x80, RZ ;  /* 0xffffff802b1f7810 */ /* 0x004fe20007ffe0ff */
[----:B-1----:R-:W-:Y:S01]  /*1430*/  HADD2.F32 R43, -RZ, R36.H0_H0 ;  /* 0x20000024ff2b7230 */ /* 0x002fe20000004100 */
[----:B------:R-:W-:Y:S01]  /*1440*/  FFMA.FTZ R41, R44, R30, R41 ;  /* 0x0000001e2c297223 */ /* 0x000fe20000010029 */
[----:B------:R-:W-:Y:S01]  /*1450*/  SHF.R.U32.HI R44, RZ, 0x10, R15 ;  /* 0x00000010ff2c7819 */ /* 0x000fe2000001160f */
[----:B0-----:R-:W-:Y:S01]  /*1460*/  HADD2.F32 R39, -RZ, R39.H0_H0 ;  /* 0x20000027ff277230 */ /* 0x001fe20000004100 */
[----:B------:R-:W-:Y:S01]  /*1470*/  LEA.HI R15, R15, 0xffffff80, RZ, 0x8 ;  /* 0xffffff800f0f7811 */ /* 0x000fe200078f40ff */
[----:B------:R-:W-:Y:S01]  /*1480*/  FFMA.FTZ R38, R30, R43, R38 ;  /* 0x0000002b1e267223 */ /* 0x000fe20000010026 */
[----:B------:R-:W-:Y:S01]  /*1490*/  LOP3.LUT R44, R44, 0xff, RZ, 0xc0, !PT ;  /* 0x000000ff2c2c7812 */ /* 0x000fe200078ec0ff */
[----:B------:R-:W0:Y:S01]  /*14a0*/  I2F.F16 R12, R12 ;  /* 0x0000000c000c7306 */ /* 0x000e220000200c00 */
[----:B------:R-:W-:Y:S01]  /*14b0*/  FFMA.FTZ R11, R30, R39, R11 ;  /* 0x000000271e0b7223 */ /* 0x000fe2000001000b */
[----:B------:R-:W-:Y:S01]  /*14c0*/  HADD2.F32 R8, -RZ, R8.H1_H1 ;  /* 0x30000008ff087230 */ /* 0x000fe20000004100 */
[----:B------:R-:W-:Y:S01]  /*14d0*/  IADD3 R36, R44, -0x80, RZ ;  /* 0xffffff802c247810 */ /* 0x000fe20007ffe0ff */
[----:B----4-:R-:W-:-:S02]  /*14e0*/  HADD2.F32 R19, -RZ, R19.H0_H0 ;  /* 0x20000013ff137230 */ /* 0x010fc40000004100 */
[----:B---3--:R-:W-:Y:S02]  /*14f0*/  HADD2.F32 R43, -RZ, R37.H0_H0 ;  /* 0x20000025ff2b7230 */ /* 0x008fe40000004100 */
[----:B------:R-:W1:Y:S08]  /*1500*/  I2F.F16 R13, R13 ;  /* 0x0000000d000d7306 */ /* 0x000e700000200c00 */
[----:B------:R-:W2:Y:S01]  /*1510*/  I2F.F16 R14, R14 ;  /* 0x0000000e000e7306 */ /* 0x000ea20000200c00 */
[----:B0-----:R-:W-:-:S02]  /*1520*/  HADD2.F32 R37, -RZ, R12.H0_H0 ;  /* 0x2000000cff257230 */ /* 0x001fc40000004100 */
[--C-:B------:R-:W-:Y:S02]  /*1530*/  HADD2.F32 R12, -RZ, R9.reuse.H0_H0 ;  /* 0x20000009ff0c7230 */ /* 0x100fe40000004100 */
[----:B------:R-:W-:Y:S01]  /*1540*/  HADD2.F32 R9, -RZ, R9.H1_H1 ;  /* 0x30000009ff097230 */ /* 0x000fe20000004100 */
[----:B------:R-:W-:Y:S02]  /*1550*/  FFMA.FTZ R41, R37, R8, R41 ;  /* 0x0000000825297223 */ /* 0x000fe40000010029 */
        /* <DEDUP_REMOVED lines=27> */
[----:B------:R-:W-:Y:S01]  /*1710*/  F2FP.PACK_AB R27, RZ, R27 ;  /* 0x0000001bff1b723e */ /* 0x000fe200000000ff */
[----:B0-----:R-:W-:Y:S02]  /*1720*/  HADD2.F32 R18, -RZ, R18.H0_H0 ;  /* 0x20000012ff127230 */ /* 0x001fe40000004100 */
[----:B------:R-:W-:-:S03]  /*1730*/  FMUL.FTZ R19, R20, R19 ;  /* 0x0000001314137220 */ /* 0x000fc60000410000 */
[----:B------:R-:W-:Y:S02]  /*1740*/  FFMA.FTZ R10, R9, R18, R10 ;  /* 0x00000012090a7223 */ /* 0x000fe4000001000a */
        /* <DEDUP_REMOVED lines=11> */
.L_x_4597:
[----:B------:R0:W5:Y:S01]  /*1800*/  LDG.E.128.CONSTANT R8, [R32.64] ;  /* 0x0000000620087981 */ /* 0x000162000c1e9d00 */
[----:B------:R-:W-:Y:S01]  /*1810*/  IMAD.WIDE R30, R23, 0x8, R28 ;  /* 0x00000008171e7825 */ /* 0x000fe200078e021c */
[----:B------:R-:W-:Y:S05]  /*1820*/  @!P1 BRA `(.L_x_4598) ;  /* 0x00000bf000009947 */ /* 0x000fea0003800000 */
[----:B------:R-:W2:Y:S01]  /*1830*/  LDG.E.128.CONSTANT R12, [R16.64] ;  /* 0x00000006100c7981 */ /* 0x000ea2000c1e9d00 */
[----:B-----5:R-:W-:Y:S02]  /*1840*/  LOP3.LUT R34, R9, 0xff, RZ, 0xc0, !PT ;  /* 0x000000ff09227812 */ /* 0x020fe400078ec0ff */
[----:B0-----:R-:W-:Y:S01]  /*1850*/  LOP3.LUT R32, R8, 0xff, RZ, 0xc0, !PT ;  /* 0x000000ff08207812 */ /* 0x001fe200078ec0ff */
[----:B------:R-:W0:Y:S01]  /*1860*/  LDS.64 R18, [UR4+0x10] ;  /* 0x00001004ff127984 */ /* 0x000e220008000a00 */
[----:B------:R-:W-:Y:S02]  /*1870*/  IADD3 R38, R34, -0x80, RZ ;  /* 0xffffff8022267810 */ /* 0x000fe40007ffe0ff */
[----:B------:R-:W-:Y:S02]  /*1880*/  LOP3.LUT R34, R10, 0xff, RZ, 0xc0, !PT ;  /* 0x000000ff0a227812 */ /* 0x000fe400078ec0ff */
[----:B------:R-:W-:-:S02]  /*1890*/  LOP3.LUT R35, R11, 0xff, RZ, 0xc0, !PT ;  /* 0x000000ff0b237812 */ /* 0x000fc400078ec0ff */
[----:B------:R-:W1:Y:S01]  /*18a0*/  I2F.F16 R38, R38 ;  /* 0x0000002600267306 */ /* 0x000e620000200c00 */
[----:B------:R-:W-:Y:S02]  /*18b0*/  IADD3 R32, R32, -0x80, RZ ;  /* 0xffffff8020207810 */ /* 0x000fe40007ffe0ff */
[----:B------:R-:W-:Y:S02]  /*18c0*/  IADD3 R36, R34, -0x80, RZ ;  /* 0xffffff8022247810 */ /* 0x000fe40007ffe0ff */
[----:B------:R-:W-:Y:S02]  /*18d0*/  IADD3 R39, R35, -0x80, RZ ;  /* 0xffffff8023277810 */ /* 0x000fe40007ffe0ff */
[----:B------:R-:W-:Y:S01]  /*18e0*/  SHF.R.U32.HI R41, RZ, 0x8, R10 ;  /* 0x00000008ff297819 */ /* 0x000fe2000001160a */
[----:B------:R-:W3:Y:S01]  /*18f0*/  I2F.F16 R32, R32 ;  /* 0x0000002000207306 */ /* 0x000ee20000200c00 */
[----:B------:R-:W-:Y:S02]  /*1900*/  SHF.R.U32.HI R34, RZ, 0x8, R8 ;  /* 0x00000008ff227819 */ /* 0x000fe40000011608 */
[----:B------:R-:W-:-:S02]  /*1910*/  LOP3.LUT R41, R41, 0xff, RZ, 0xc0, !PT ;  /* 0x000000ff29297812 */ /* 0x000fc400078ec0ff */
[----:B------:R-:W-:Y:S02]  /*1920*/  LOP3.LUT R34, R34, 0xff, RZ, 0xc0, !PT ;  /* 0x000000ff22227812 */ /* 0x000fe400078ec0ff */
[----:B------:R-:W-:Y:S01]  /*1930*/  IADD3 R43, R41, -0x80, RZ ;  /* 0xffffff80292b7810 */ /* 0x000fe20007ffe0ff */
[----:B------:R-:W4:Y:S01]  /*1940*/  I2F.F16 R36, R36 ;  /* 0x0000002400247306 */ /* 0x000f220000200c00 */
[----:B------:R-:W-:Y:S01]  /*1950*/  SHF.R.U32.HI R40, RZ, 0x8, R9 ;  /* 0x00000008ff287819 */ /* 0x000fe20000011609 */
[----:B-1----:R-:W-:Y:S01]  /*1960*/  HADD2.F32 R41, -RZ, R38.H0_H0 ;  /* 0x20000026ff297230 */ /* 0x002fe20000004100 */
[----:B------:R-:W-:Y:S02]  /*1970*/  IADD3 R35, R34, -0x80, RZ ;  /* 0xffffff8022237810 */ /* 0x000fe40007ffe0ff */
[----:B------:R-:W-:Y:S02]  /*1980*/  LOP3.LUT R40, R40, 0xff, RZ, 0xc0, !PT ;  /* 0x000000ff28287812 */ /* 0x000fe400078ec0ff */
[----:B------:R-:W-:Y:S01]  /*1990*/  LEA.HI R37, R8, 0xffffff80, RZ, 0x8 ;  /* 0xffffff8008257811 */ /* 0x000fe200078f40ff */
[----:B------:R-:W1:Y:S01]  /*19a0*/  I2F.F16 R39, R39 ;  /* 0x0000002700277306 */ /* 0x000e620000200c00 */
[----:B------:R-:W-:Y:S01]  /*19b0*/  IADD3 R34, R40, -0x80, RZ ;  /* 0xffffff8028227810 */ /* 0x000fe20007ffe0ff */
[----:B---3--:R-:W-:Y:S01]  /*19c0*/  HADD2.F32 R45, -RZ, R32.H0_H0 ;  /* 0x20000020ff2d7230 */ /* 0x008fe20000004100 */
[----:B------:R-:W-:-:S02]  /*19d0*/  SHF.R.U32.HI R8, RZ, 0x10, R8 ;  /* 0x00000010ff087819 */ /* 0x000fc40000011608 */
[----:B------:R-:W-:Y:S02]  /*19e0*/  LEA.HI R27, R9, 0xffffff80, RZ, 0x8 ;  /* 0xffffff80091b7811 */ /* 0x000fe400078f40ff */
[----:B------:R-:W-:Y:S01]  /*19f0*/  SHF.R.U32.HI R9, RZ, 0x10, R9 ;  /* 0x00000010ff097819 */ /* 0x000fe20000011609 */
[----:B------:R-:W3:Y:S01]  /*1a00*/  I2F.F16 R38, R43 ;  /* 0x0000002b00267306 */ /* 0x000ee20000200c00 */
[----:B0-----:R-:W-:Y:S01]  /*1a10*/  HADD2.F32 R40, -RZ, R18.H0_H0 ;  /* 0x20000012ff287230 */ /* 0x001fe20000004100 */
[----:B------:R-:W-:Y:S01]  /*1a20*/  LEA.HI R33, R10, 0xffffff80, RZ, 0x8 ;  /* 0xffffff800a217811 */ /* 0x000fe200078f40ff */
[----:B----4-:R-:W-:Y:S01]  /*1a30*/  HADD2.F32 R47, -RZ, R36.H0_H0 ;  /* 0x20000024ff2f7230 */ /* 0x010fe20000004100 */
[----:B------:R-:W-:Y:S02]  /*1a40*/  LOP3.LUT R9, R9, 0xff, RZ, 0xc0, !PT ;  /* 0x000000ff09097812 */ /* 0x000fe400078ec0ff */
[----:B------:R-:W-:Y:S01]  /*1a50*/  FFMA.FTZ R36, R45, R40, RZ ;  /* 0x000000282d247223 */ /* 0x000fe200000100ff */
[----:B------:R-:W-:Y:S01]  /*1a60*/  SHF.R.U32.HI R10, RZ, 0x10, R10 ;  /* 0x00000010ff0a7819 */ /* 0x000fe2000001160a */
[----:B------:R-:W0:Y:S01]  /*1a70*/  I2F.F16 R35, R35 ;  /* 0x0000002300237306 */ /* 0x000e220000200c00 */
[----:B-1----:R-:W-:Y:S01]  /*1a80*/  HADD2.F32 R39, -RZ, R39.H0_H0 ;  /* 0x20000027ff277230 */ /* 0x002fe20000004100 */
[C---:B------:R-:W-:Y:S01]  /*1a90*/  FFMA.FTZ R44, R40.reuse, R41, RZ ;  /* 0x00000029282c7223 */ /* 0x040fe200000100ff */
[----:B------:R-:W-:Y:S01]  /*1aa0*/  HADD2.F32 R41, -RZ, R18.H1_H1 ;  /* 0x30000012ff297230 */ /* 0x000fe20000004100 */
[C---:B------:R-:W-:Y:S01]  /*1ab0*/  FFMA.FTZ R42, R40.reuse, R47, RZ ;  /* 0x0000002f282a7223 */ /* 0x040fe200000100ff */
[----:B------:R-:W-:Y:S01]  /*1ac0*/  IADD3 R9, R9, -0x80, RZ ;  /* 0xffffff8009097810 */ /* 0x000fe20007ffe0ff */
[----:B------:R-:W-:Y:S01]  /*1ad0*/  FFMA.FTZ R40, R40, R39, RZ ;  /* 0x0000002728287223 */ /* 0x000fe200000100ff */
[----:B------:R-:W-:Y:S01]  /*1ae0*/  LOP3.LUT R10, R10, 0xff, RZ, 0xc0, !PT ;  /* 0x000000ff0a0a7812 */ /* 0x000fe200078ec0ff */
[----:B------:R-:W1:Y:S01]  /*1af0*/  I2F.F16 R34, R34 ;  /* 0x0000002200227306 */ /* 0x000e620000200c00 */
[----:B---3--:R-:W-:Y:S01]  /*1b00*/  HADD2.F32 R39, -RZ, R38.H0_H0 ;  /* 0x20000026ff277230 */ /* 0x008fe20000004100 */
[----:B------:R-:W-:-:S04]  /*1b10*/  LEA.HI R32, R11, 0xffffff80, RZ, 0x8 ;  /* 0xffffff800b207811 */ /* 0x000fc800078f40ff */
[C---:B------:R-:W-:Y:S01]  /*1b20*/  FFMA.FTZ R39, R41.reuse, R39, R42 ;  /* 0x0000002729277223 */ /* 0x040fe2000001002a */
[--C-:B------:R-:W-:Y:S01]  /*1b30*/  SHF.R.U32.HI R42, RZ, 0x8, R11.reuse ;  /* 0x00000008ff2a7819 */ /* 0x100fe2000001160b */
[----:B0-----:R-:W-:Y:S01]  /*1b40*/  HADD2.F32 R18, -RZ, R35.H0_H0 ;  /* 0x20000023ff127230 */ /* 0x001fe20000004100 */
[----:B------:R-:W0:Y:S02]  /*1b50*/  I2F.F16 R9, R9 ;  /* 0x0000000900097306 */ /* 0x000e240000200c00 */
[----:B------:R-:W-:Y:S02]  /*1b60*/  LOP3.LUT R42, R42, 0xff, RZ, 0xc0, !PT ;  /* 0x000000ff2a2a7812 */ /* 0x000fe400078ec0ff */
[----:B------:R-:W-:Y:S02]  /*1b70*/  FFMA.FTZ R36, R18, R41, R36 ;  /* 0x0000002912247223 */ /* 0x000fe40000010024 */
[----:B------:R-:W-:Y:S01]  /*1b80*/  IADD3 R43, R42, -0x80, RZ ;  /* 0xffffff802a2b7810 */ /* 0x000fe20007ffe0ff */
[----:B-1----:R-:W-:Y:S01]  /*1b90*/  HADD2.F32 R18, -RZ, R34.H0_H0 ;  /* 0x20000022ff127230 */ /* 0x002fe20000004100 */
[----:B------:R-:W-:Y:S01]  /*1ba0*/  LOP3.LUT R42, R8, 0xff, RZ, 0xc0, !PT ;  /* 0x000000ff082a7812 */ /* 0x000fe200078ec0ff */
[----:B------:R-:W-:Y:S03]  /*1bb0*/  I2F.F16 R37, R37 ;  /* 0x0000002500257306 */ /* 0x000fe60000200c00 */
[----:B------:R-:W-:Y:S01]  /*1bc0*/  FFMA.FTZ R38, R41, R18, R44 ;  /* 0x0000001229267223 */ /* 0x000fe2000001002c */
[----:B------:R-:W-:-:S02]  /*1bd0*/  SHF.R.U32.HI R44, RZ, 0x10, R11 ;  /* 0x00000010ff2c7819 */ /* 0x000fc4000001160b */
[----:B------:R-:W-:Y:S01]  /*1be0*/  IADD3 R42, R42, -0x80, RZ ;  /* 0xffffff802a2a7810 */ /* 0x000fe20007ffe0ff */
[----:B0-----:R-:W-:Y:S01]  /*1bf0*/  HADD2.F32 R9, -RZ, R9.H0_H0 ;  /* 0x20000009ff097230 */ /* 0x001fe20000004100 */
[----:B------:R0:W1:Y:S01]  /*1c00*/  I2F.F16 R8, R43 ;  /* 0x0000002b00087306 */ /* 0x0000620000200c00 */
[----:B------:R-:W-:Y:S02]  /*1c10*/  LOP3.LUT R44, R44, 0xff, RZ, 0xc0, !PT ;  /* 0x000000ff2c2c7812 */ /* 0x000fe400078ec0ff */
[----:B------:R-:W-:-:S05]  /*1c20*/  IADD3 R11, R10, -0x80, RZ ;  /* 0xffffff800a0b7810 */ /* 0x000fca0007ffe0ff */
[----:B------:R-:W3:Y:S01]  /*1c30*/  I2F.F16 R42, R42 ;  /* 0x0000002a002a7306 */ /* 0x000ee20000200c00 */
[----:B0-----:R-:W-:-:S07]  /*1c40*/  IADD3 R43, R44, -0x80, RZ ;  /* 0xffffff802c2b7810 */ /* 0x001fce0007ffe0ff */
[----:B------:R-:W-:Y:S01]  /*1c50*/  I2F.F16 R11, R11 ;  /* 0x0000000b000b7306 */ /* 0x000fe20000200c00 */
[----:B-1----:R-:W-:-:S05]  /*1c60*/  HADD2.F32 R8, -RZ, R8.H0_H0 ;  /* 0x20000008ff087230 */ /* 0x002fca0000004100 */
[----:B------:R-:W-:Y:S01]  /*1c70*/  FFMA.FTZ R40, R41, R8, R40 ;  /* 0x0000000829287223 */ /* 0x000fe20000010028 */
[--C-:B------:R-:W-:Y:S01]  /*1c80*/  HADD2.F32 R41, -RZ, R19.reuse.H0_H0 ;  /* 0x20000013ff297230 */ /* 0x100fe20000004100 */
[----:B------:R-:W0:Y:S01]  /*1c90*/  I2F.F16 R43, R43 ;  /* 0x0000002b002b7306 */ /* 0x000e220000200c00 */
[----:B---3--:R-:W-:Y:S02]  /*1ca0*/  HADD2.F32 R42, -RZ, R42.H0_H0 ;  /* 0x2000002aff2a7230 */ /* 0x008fe40000004100 */
[----:B------:R-:W-:Y:S01]  /*1cb0*/  HADD2.F32 R19, -RZ, R19.H1_H1 ;  /* 0x30000013ff137230 */ /* 0x000fe20000004100 */
[----:B------:R-:W-:-:S04]  /*1cc0*/  FFMA.FTZ R38, R41, R9, R38 ;  /* 0x0000000929267223 */ /* 0x000fc80000010026 */
[----:B------:R-:W1:Y:S01]  /*1cd0*/  I2F.F16 R33, R33 ;  /* 0x0000002100217306 */ /* 0x000e620000200c00 */
[----:B0-----:R-:W-:-:S07]  /*1ce0*/  HADD2.F32 R43, -RZ, R43.H0_H0 ;  /* 0x2000002bff2b7230 */ /* 0x001fce0000004100 */
[----:B------:R-:W-:Y:S01]  /*1cf0*/  I2F.F16 R32, R32 ;  /* 0x0000002000207306 */ /* 0x000fe20000200c00 */
[----:B------:R-:W-:Y:S01]  /*1d00*/  FFMA.FTZ R40, R41, R43, R40 ;  /* 0x0000002b29287223 */ /* 0x000fe20000010028 */
[----:B-1----:R-:W-:-:S06]  /*1d10*/  HADD2.F32 R44, -RZ, R33.H0_H0 ;  /* 0x20000021ff2c7230 */ /* 0x002fcc0000004100 */
[----:B------:R-:W0:Y:S02]  /*1d20*/  I2F.F16 R27, R27 ;  /* 0x0000001b001b7306 */ /* 0x000e240000200c00 */
[----:B0-----:R-:W-:-:S05]  /*1d30*/  HADD2.F32 R27, -RZ, R27.H0_H0 ;  /* 0x2000001bff1b7230 */ /* 0x001fca0000004100 */
[----:B------:R-:W-:Y:S01]  /*1d40*/  FFMA.FTZ R38, R19, R27, R38 ;  /* 0x0000001b13267223 */ /* 0x000fe20000010026 */
[----:B--2---:R-:W-:Y:S02]  /*1d50*/  LOP3.LUT R8, R12, 0xff, RZ, 0xc0, !PT ;  /* 0x000000ff0c087812 */ /* 0x004fe400078ec0ff */
[----:B------:R-:W-:Y:S02]  /*1d60*/  LOP3.LUT R9, R14, 0xff, RZ, 0xc0, !PT ;  /* 0x000000ff0e097812 */ /* 0x000fe400078ec0ff */
[----:B------:R-:W-:Y:S01]  /*1d70*/  IADD3 R10, R8, -0x80, RZ ;  /* 0xffffff80080a7810 */ /* 0x000fe20007ffe0ff */
[----:B------:R-:W-:Y:S01]  /*1d80*/  FFMA.FTZ R8, R42, R41, R36 ;  /* 0x000000292a087223 */ /* 0x000fe20000010024 */
[----:B------:R-:W-:Y:S01]  /*1d90*/  HADD2.F32 R42, -RZ, R11.H0_H0 ;  /* 0x2000000bff2a7230 */ /* 0x000fe20000004100 */
[----:B------:R-:W-:Y:S02]  /*1da0*/  LEA.HI R35, R12, 0xffffff80, RZ, 0x8 ;  /* 0xffffff800c237811 */ /* 0x000fe400078f40ff */
[--C-:B------:R-:W-:Y:S01]  /*1db0*/  SHF.R.U32.HI R43, RZ, 0x10, R12.reuse ;  /* 0x00000010ff2b7819 */ /* 0x100fe2000001160c */
[----:B------:R-:W0:Y:S01]  /*1dc0*/  I2F.F16 R10, R10 ;  /* 0x0000000a000a7306 */ /* 0x000e220000200c00 */
[----:B------:R-:W-:Y:S01]  /*1dd0*/  FFMA.FTZ R11, R41, R42, R39 ;  /* 0x0000002a290b7223 */ /* 0x000fe20000010027 */
[----:B------:R-:W-:Y:S01]  /*1de0*/  IADD3 R39, R9, -0x80, RZ ;  /* 0xffffff8009277810 */ /* 0x000fe20007ffe0ff */
[----:B------:R-:W-:Y:S01]  /*1df0*/  HADD2.F32 R42, -RZ, R37.H0_H0 ;  /* 0x20000025ff2a7230 */ /* 0x000fe20000004100 */
[----:B------:R-:W-:Y:S01]  /*1e00*/  LOP3.LUT R41, R15, 0xff, RZ, 0xc0, !PT ;  /* 0x000000ff0f297812 */ /* 0x000fe200078ec0ff */
[----:B------:R-:W-:Y:S01]  /*1e10*/  FFMA.FTZ R11, R19, R44, R11 ;  /* 0x0000002c130b7223 */ /* 0x000fe2000001000b */
[----:B------:R-:W-:-:S02]  /*1e20*/  SHF.R.U32.HI R9, RZ, 0x8, R12 ;  /* 0x00000008ff097819 */ /* 0x000fc4000001160c */
[----:B------:R-:W-:Y:S01]  /*1e30*/  IADD3 R37, R41, -0x80, RZ ;  /* 0xffffff8029257810 */ /* 0x000fe20007ffe0ff */
[----:B------:R-:W-:Y:S01]  /*1e40*/  FFMA.FTZ R41, R42, R19, R8 ;  /* 0x000000132a297223 */ /* 0x000fe20000010008 */
[----:B------:R-:W-:Y:S01]  /*1e50*/  LOP3.LUT R42, R9, 0xff, RZ, 0xc0, !PT ;  /* 0x000000ff092a7812 */ /* 0x000fe200078ec0ff */
[----:B------:R-:W1:Y:S01]  /*1e60*/  I2F.F16 R39, R39 ;  /* 0x0000002700277306 */ /* 0x000e620000200c00 */
[----:B------:R-:W2:Y:S01]  /*1e70*/  LDS.64 R8, [UR4+0x18] ;  /* 0x00001804ff087984 */ /* 0x000ea20008000a00 */
[C---:B------:R-:W-:Y:S02]  /*1e80*/  LOP3.LUT R36, R13.reuse, 0xff, RZ, 0xc0, !PT ;  /* 0x000000ff0d247812 */ /* 0x040fe400078ec0ff */
[----:B------:R-:W-:Y:S01]  /*1e90*/  IADD3 R12, R42, -0x80, RZ ;  /* 0xffffff802a0c7810 */ /* 0x000fe20007ffe0ff */
[----:B0-----:R-:W-:Y:S01]  /*1ea0*/  HADD2.F32 R44, -RZ, R10.H0_H0 ;  /* 0x2000000aff2c7230 */ /* 0x001fe20000004100 */
[----:B------:R-:W-:Y:S02]  /*1eb0*/  SHF.R.U32.HI R42, RZ, 0x8, R13 ;  /* 0x00000008ff2a7819 */ /* 0x000fe4000001160d */
[----:B------:R-:W-:Y:S01]  /*1ec0*/  LEA.HI R34, R13, 0xffffff80, RZ, 0x8 ;  /* 0xffffff800d227811 */ /* 0x000fe200078f40ff */
[----:B------:R-:W-:Y:S01]  /*1ed0*/  I2F.F16 R37, R37 ;  /* 0x0000002500257306 */ /* 0x000fe20000200c00 */
[----:B------:R-:W-:-:S02]  /*1ee0*/  LOP3.LUT R42, R42, 0xff, RZ, 0xc0, !PT ;  /* 0x000000ff2a2a7812 */ /* 0x000fc400078ec0ff */
[----:B------:R-:W-:Y:S02]  /*1ef0*/  SHF.R.U32.HI R33, RZ, 0x10, R13 ;  /* 0x00000010ff217819 */ /* 0x000fe4000001160d */
[----:B------:R-:W-:Y:S01]  /*1f00*/  IADD3 R13, R42, -0x80, RZ ;  /* 0xffffff802a0d7810 */ /* 0x000fe20007ffe0ff */
[----:B------:R-:W-:Y:S01]  /*1f10*/  HADD2.F32 R42, -RZ, R32.H0_H0 ;  /* 0x20000020ff2a7230 */ /* 0x000fe20000004100 */
[----:B------:R-:W-:Y:S01]  /*1f20*/  IADD3 R36, R36, -0x80, RZ ;  /* 0xffffff8024247810 */ /* 0x000fe20007ffe0ff */
[----:B------:R-:W-:Y:S01]  /*1f30*/  I2F.F16 R12, R12 ;  /* 0x0000000c000c7306 */ /* 0x000fe20000200c00 */
[----:B------:R-:W-:Y:S01]  /*1f40*/  SHF.R.U32.HI R32, RZ, 0x8, R14 ;  /* 0x00000008ff207819 */ /* 0x000fe2000001160e */
[----:B-1----:R-:W-:Y:S01]  /*1f50*/  HADD2.F32 R39, -RZ, R39.H0_H0 ;  /* 0x20000027ff277230 */ /* 0x002fe20000004100 */
[----:B------:R-:W-:Y:S01]  /*1f60*/  LOP3.LUT R43, R43, 0xff, RZ, 0xc0, !PT ;  /* 0x000000ff2b2b7812 */ /* 0x000fe200078ec0ff */
[----:B------:R-:W-:Y:S01]  /*1f70*/  FFMA.FTZ R40, R19, R42, R40 ;  /* 0x0000002a13287223 */ /* 0x000fe20000010028 */
[----:B------:R-:W-:-:S02]  /*1f80*/  LOP3.LUT R32, R32, 0xff, RZ, 0xc0, !PT ;  /* 0x000000ff20207812 */ /* 0x000fc400078ec0ff */
[----:B------:R-:W-:Y:S01]  /*1f90*/  LEA.HI R18, R14, 0xffffff80, RZ, 0x8 ;  /* 0xffffff800e127811 */ /* 0x000fe200078f40ff */
[----:B------:R-:W0:Y:S01]  /*1fa0*/  I2F.F16 R36, R36 ;  /* 0x0000002400247306 */ /* 0x000e220000200c00 */
[----:B------:R-:W-:Y:S02]  /*1fb0*/  SHF.R.U32.HI R42, RZ, 0x10, R14 ;  /* 0x00000010ff2a7819 */ /* 0x000fe4000001160e */
[----:B------:R-:W-:Y:S02]  /*1fc0*/  IADD3 R14, R32, -0x80, RZ ;  /* 0xffffff80200e7810 */ /* 0x000fe40007ffe0ff */
[----:B------:R-:W-:Y:S02]  /*1fd0*/  IADD3 R27, R43, -0x80, RZ ;  /* 0xffffff802b1b7810 */ /* 0x000fe40007ffe0ff */
[----:B------:R-:W-:Y:S01]  /*1fe0*/  LOP3.LUT R33, R33, 0xff, RZ, 0xc0, !PT ;  /* 0x000000ff21217812 */ /* 0x000fe200078ec0ff */
[----:B------:R-:W1:Y:S01]  /*1ff0*/  I2F.F16 R13, R13 ;  /* 0x0000000d000d7306 */ /* 0x000e620000200c00 */
[----:B------:R-:W-:-:S02]  /*2000*/  SHF.R.U32.HI R43, RZ, 0x8, R15 ;  /* 0x00000008ff2b7819 */ /* 0x000fc4000001160f */
[----:B------:R-:W-:Y:S02]  /*2010*/  IADD3 R33, R33, -0x80, RZ ;  /* 0xffffff8021217810 */ /* 0x000fe40007ffe0ff */
[----:B------:R-:W-:Y:S02]  /*2020*/  LOP3.LUT R43, R43, 0xff, RZ, 0xc0, !PT ;  /* 0x000000ff2b2b7812 */ /* 0x000fe400078ec0ff */
[----:B------:R-:W-:Y:S01]  /*2030*/  LOP3.LUT R42, R42, 0xff, RZ, 0xc0, !PT ;  /* 0x000000ff2a2a7812 */ /* 0x000fe200078ec0ff */
[--C-:B--2---:R-:W-:Y:S01]  /*2040*/  HADD2.F32 R32, -RZ, R8.reuse.H0_H0 ;  /* 0x20000008ff207230 */ /* 0x104fe20000004100 */
[----:B------:R2:W-:Y:S01]  /*2050*/  I2F.F16 R19, R33 ;  /* 0x0000002100137306 */ /* 0x0005e20000200c00 */
[----:B------:R-:W-:Y:S01]  /*2060*/  HADD2.F32 R8, -RZ, R8.H1_H1 ;  /* 0x30000008ff087230 */ /* 0x000fe20000004100 */
[----:B------:R-:W-:Y:S02]  /*2070*/  IADD3 R42, R42, -0x80, RZ ;  /* 0xffffff802a2a7810 */ /* 0x000fe40007ffe0ff */
[----:B------:R-:W-:Y:S01]  /*2080*/  FFMA.FTZ R41, R44, R32, R41 ;  /* 0x000000202c297223 */ /* 0x000fe20000010029 */
[----:B------:R-:W-:Y:S01]  /*2090*/  SHF.R.U32.HI R44, RZ, 0x10, R15 ;  /* 0x00000010ff2c7819 */ /* 0x000fe2000001160f */
[----:B------:R-:W-:Y:S01]  /*20a0*/  FFMA.FTZ R11, R32, R39, R11 ;  /* 0x00000027200b7223 */ /* 0x000fe2000001000b */
[----:B------:R-:W-:Y:S01]  /*20b0*/  LEA.HI R15, R15, 0xffffff80, RZ, 0x8 ;  /* 0xffffff800f0f7811 */ /* 0x000fe200078f40ff */
[----:B------:R-:W3:Y:S01]  /*20c0*/  I2F.F16 R14, R14 ;  /* 0x0000000e000e7306 */ /* 0x000ee20000200c00 */
[----:B--2---:R-:W-:Y:S01]  /*20d0*/  IADD3 R33, R43, -0x80, RZ ;  /* 0xffffff802b217810 */ /* 0x004fe20007ffe0ff */
[----:B0-----:R-:W-:Y:S01]  /*20e0*/  HADD2.F32 R43, -RZ, R36.H0_H0 ;  /* 0x20000024ff2b7230 */ /* 0x001fe20000004100 */
[----:B------:R-:W-:Y:S01]  /*20f0*/  LOP3.LUT R44, R44, 0xff, RZ, 0xc0, !PT ;  /* 0x000000ff2c2c7812 */ /* 0x000fe200078ec0ff */
[----:B-1----:R-:W-:-:S03]  /*2100*/  HADD2.F32 R39, -RZ, R13.H0_H0 ;  /* 0x2000000dff277230 */ /* 0x002fc60000004100 */
[----:B------:R-:W-:Y:S01]  /*2110*/  IADD3 R36, R44, -0x80, RZ ;  /* 0xffffff802c247810 */ /* 0x000fe20007ffe0ff */
[----:B------:R-:W0:Y:S01]  /*2120*/  I2F.F16 R33, R33 ;  /* 0x0000002100217306 */ /* 0x000e220000200c00 */
[----:B------:R-:W-:Y:S01]  /*2130*/  FFMA.FTZ R38, R32, R43, R38 ;  /* 0x0000002b20267223 */ /* 0x000fe20000010026 */
[----:B------:R-:W-:Y:S02]  /*2140*/  HADD2.F32 R43, -RZ, R37.H0_H0 ;  /* 0x20000025ff2b7230 */ /* 0x000fe40000004100 */
[----:B------:R-:W-:Y:S01]  /*2150*/  HADD2.F32 R37, -RZ, R12.H0_H0 ;  /* 0x2000000cff257230 */ /* 0x000fe20000004100 */
[----:B------:R-:W-:Y:S01]  /*2160*/  FFMA.FTZ R39, R8, R39, R38 ;  /* 0x0000002708277223 */ /* 0x000fe20000010026 */
[----:B------:R-:W-:Y:S01]  /*2170*/  HADD2.F32 R12, -RZ, R9.H0_H0 ;  /* 0x20000009ff0c7230 */ /* 0x000fe20000004100 */
[----:B------:R-:W-:Y:S01]  /*2180*/  FFMA.FTZ R13, R32, R43, R40 ;  /* 0x0000002b200d7223 */ /* 0x000fe20000010028 */
[----:B------:R-:W1:Y:S01]  /*2190*/  I2F.F16 R27, R27 ;  /* 0x0000001b001b7306 */ /* 0x000e620000200c00 */
[----:B---3--:R-:W-:Y:S01]  /*21a0*/  HADD2.F32 R14, -RZ, R14.H0_H0 ;  /* 0x2000000eff0e7230 */ /* 0x008fe20000004100 */
[----:B------:R-:W-:Y:S01]  /*21b0*/  FFMA.FTZ R41, R37, R8, R41 ;  /* 0x0000000825297223 */ /* 0x000fe20000010029 */
[----:B------:R-:W-:-:S02]  /*21c0*/  HADD2.F32 R19, -RZ, R19.H0_H0 ;  /* 0x20000013ff137230 */ /* 0x000fc40000004100 */
[----:B------:R-:W-:Y:S01]  /*21d0*/  HADD2.F32 R9, -RZ, R9.H1_H1 ;  /* 0x30000009ff097230 */ /* 0x000fe20000004100 */
[----:B------:R-:W-:Y:S02]  /*21e0*/  FFMA.FTZ R11, R8, R14, R11 ;  /* 0x0000000e080b7223 */ /* 0x000fe4000001000b */
[----:B------:R-:W2:Y:S01]  /*21f0*/  I2F.F16 R10, R42 ;  /* 0x0000002a000a7306 */ /* 0x000ea20000200c00 */
[----:B0-----:R-:W-:Y:S01]  /*2200*/  HADD2.F32 R33, -RZ, R33.H0_H0 ;  /* 0x20000021ff217230 */ /* 0x001fe20000004100 */
[----:B------:R-:W-:-:S04]  /*2210*/  FFMA.FTZ R19, R12, R19, R39 ;  /* 0x000000130c137223 */ /* 0x000fc80000010027 */
        /* <DEDUP_REMOVED lines=32> */
.L_x_4598:
[----:B-----5:R1:W5:Y:S04]  /*2420*/  LDG.E.128.CONSTANT R8, [R30.64] ;  /* 0x000000061e087981 */ /* 0x020368000c1e9d00 */
[----:B------:R1:W5:Y:S01]  /*2430*/  LDG.E.128.CONSTANT R12, [R28.64] ;  /* 0x000000061c0c7981 */ /* 0x000362000c1e9d00 */
[----:B0-----:R-:W-:Y:S01]  /*2440*/  IMAD.WIDE R32, R23, 0x8, R16 ;  /* 0x0000000817207825 */ /* 0x001fe200078e0210 */
[----:B------:R-:W-:Y:S05]  /*2450*/  @!P1 BRA `(.L_x_4599) ;  /* 0x00000bf000009947 */ /* 0x000fea0003800000 */
[----:B------:R-:W2:Y:S01]  /*2460*/  LDG.E.128.CONSTANT R16, [R32.64] ;  /* 0x0000000620107981 */ /* 0x000ea2000c1e9d00 */
[----:B-----5:R-:W-:Y:S02]  /*2470*/  LOP3.LUT R36, R13, 0xff, RZ, 0xc0, !PT ;  /* 0x000000ff0d247812 */ /* 0x020fe400078ec0ff */
[----:B------:R-:W-:Y:S01]  /*2480*/  SHF.R.U32.HI R40, RZ, 0x8, R13 ;  /* 0x00000008ff287819 */ /* 0x000fe2000001160d */
[----:B-1----:R-:W0:Y:S01]  /*2490*/  LDS.64 R28, [UR4+0x20] ;  /* 0x00002004ff1c7984 */ /* 0x002e220008000a00 */
[----:B------:R-:W-:-:S02]  /*24a0*/  IADD3 R37, R36, -0x80, RZ ;  /* 0xffffff8024257810 */ /* 0x000fc40007ffe0ff */
[----:B------:R-:W-:Y:S02]  /*24b0*/  LOP3.LUT R36, R14, 0xff, RZ, 0xc0, !PT ;  /* 0x000000ff0e247812 */ /* 0x000fe400078ec0ff */
[----:B------:R-:W-:Y:S02]  /*24c0*/  LOP3.LUT R40, R40, 0xff, RZ, 0xc0, !PT ;  /* 0x000000ff28287812 */ /* 0x000fe400078ec0ff */
[----:B------:R-:W1:Y:S01]  /*24d0*/  I2F.F16 R37, R37 ;  /* 0x0000002500257306 */ /* 0x000e620000200c00 */
[----:B------:R-:W-:Y:S02]  /*24e0*/  IADD3 R38, R36, -0x80, RZ ;  /* 0xffffff8024267810 */ /* 0x000fe40007ffe0ff */
[----:B------:R-:W-:Y:S02]  /*24f0*/  LOP3.LUT R27, R12, 0xff, RZ, 0xc0, !PT ;  /* 0x000000ff0c1b7812 */ /* 0x000fe400078ec0ff */
[----:B------:R-:W-:Y:S02]  /*2500*/  SHF.R.U32.HI R36, RZ, 0x8, R12 ;  /* 0x00000008ff247819 */ /* 0x000fe4000001160c */
[----:B------:R-:W-:Y:S01]  /*2510*/  IADD3 R44, R40, -0x80, RZ ;  /* 0xffffff80282c7810 */ /* 0x000fe20007ffe0ff */
[----:B------:R-:W3:Y:S01]  /*2520*/  I2F.F16 R38, R38 ;  /* 0x0000002600267306 */ /* 0x000ee20000200c00 */
[----:B------:R-:W-:-:S02]  /*2530*/  IADD3 R27, R27, -0x80, RZ ;  /* 0xffffff801b1b7810 */ /* 0x000fc40007ffe0ff */
[----:B------:R-:W-:Y:S02]  /*2540*/  LOP3.LUT R36, R36, 0xff, RZ, 0xc0, !PT ;  /* 0x000000ff24247812 */ /* 0x000fe400078ec0ff */
[----:B------:R-:W-:Y:S02]  /*2550*/  LOP3.LUT R39, R15, 0xff, RZ, 0xc0, !PT ;  /* 0x000000ff0f277812 */ /* 0x000fe400078ec0ff */
[----:B------:R-:W-:Y:S01]  /*2560*/  IADD3 R36, R36, -0x80, RZ ;  /* 0xffffff8024247810 */ /* 0x000fe20007ffe0ff */
[----:B-1----:R-:W-:Y:S01]  /*2570*/  HADD2.F32 R40, -RZ, R37.H0_H0 ;  /* 0x20000025ff287230 */ /* 0x002fe20000004100 */
[----:B------:R-:W1:Y:S01]  /*2580*/  I2F.F16 R27, R27 ;  /* 0x0000001b001b7306 */ /* 0x000e620000200c00 */
[----:B------:R-:W-:Y:S02]  /*2590*/  IADD3 R39, R39, -0x80, RZ ;  /* 0xffffff8027277810 */ /* 0x000fe40007ffe0ff */
[----:B------:R-:W-:Y:S02]  /*25a0*/  LEA.HI R35, R12, 0xffffff80, RZ, 0x8 ;  /* 0xffffff800c237811 */ /* 0x000fe400078f40ff */
[----:B------:R-:W-:Y:S01]  /*25b0*/  SHF.R.U32.HI R12, RZ, 0x10, R12 ;  /* 0x00000010ff0c7819 */ /* 0x000fe2000001160c */
[----:B---3--:R-:W-:-:S02]  /*25c0*/  HADD2.F32 R38, -RZ, R38.H0_H0 ;  /* 0x20000026ff267230 */ /* 0x008fc40000004100 */
[----:B------:R-:W3:Y:S01]  /*25d0*/  I2F.F16 R37, R44 ;  /* 0x0000002c00257306 */ /* 0x000ee20000200c00 */
[----:B------:R-:W-:Y:S02]  /*25e0*/  LOP3.LUT R12, R12, 0xff, RZ, 0xc0, !PT ;  /* 0x000000ff0c0c7812 */ /* 0x000fe400078ec0ff */
[----:B------:R-:W-:Y:S02]  /*25f0*/  LEA.HI R34, R13, 0xffffff80, RZ, 0x8 ;  /* 0xffffff800d227811 */ /* 0x000fe400078f40ff */
[----:B------:R-:W-:-:S03]  /*2600*/  SHF.R.U32.HI R13, RZ, 0x10, R13 ;  /* 0x00000010ff0d7819 */ /* 0x000fc6000001160d */
[----:B------:R-:W4:Y:S01]  /*2610*/  I2F.F16 R36, R36 ;  /* 0x0000002400247306 */ /* 0x000f220000200c00 */
[--C-:B0-----:R-:W-:Y:S02]  /*2620*/  HADD2.F32 R41, -RZ, R28.reuse.H0_H0 ;  /* 0x2000001cff297230 */ /* 0x101fe40000004100 */
[----:B------:R-:W-:Y:S01]  /*2630*/  HADD2.F32 R43, -RZ, R28.H1_H1 ;  /* 0x3000001cff2b7230 */ /* 0x000fe20000004100 */
[----:B------:R-:W-:Y:S01]  /*2640*/  LEA.HI R28, R15, 0xffffff80, RZ, 0x8 ;  /* 0xffffff800f1c7811 */ /* 0x000fe200078f40ff */
[----:B-1----:R-:W-:Y:S01]  /*2650*/  HADD2.F32 R42, -RZ, R27.H0_H0 ;  /* 0x2000001bff2a7230 */ /* 0x002fe20000004100 */
[----:B------:R-:W-:Y:S01]  /*2660*/  FFMA.FTZ R40, R41, R40, RZ ;  /* 0x0000002829287223 */ /* 0x000fe200000100ff */
[----:B------:R-:W-:Y:S01]  /*2670*/  LEA.HI R27, R14, 0xffffff80, RZ, 0x8 ;  /* 0xffffff800e1b7811 */ /* 0x000fe200078f40ff */
[----:B------:R-:W0:Y:S01]  /*2680*/  I2F.F16 R39, R39 ;  /* 0x0000002700277306 */ /* 0x000e220000200c00 */
[----:B---3--:R-:W-:Y:S01]  /*2690*/  HADD2.F32 R37, -RZ, R37.H0_H0 ;  /* 0x20000025ff257230 */ /* 0x008fe20000004100 */
[----:B------:R-:W-:-:S02]  /*26a0*/  FFMA.FTZ R42, R42, R41, RZ ;  /* 0x000000292a2a7223 */ /* 0x000fc400000100ff */
[----:B------:R-:W-:Y:S02]  /*26b0*/  FFMA.FTZ R46, R41, R38, RZ ;  /* 0x00000026292e7223 */ /* 0x000fe400000100ff */
[----:B------:R-:W-:Y:S01]  /*26c0*/  FFMA.FTZ R37, R43, R37, R40 ;  /* 0x000000252b257223 */ /* 0x000fe20000010028 */
[--C-:B------:R-:W-:Y:S01]  /*26d0*/  SHF.R.U32.HI R40, RZ, 0x8, R14.reuse ;  /* 0x00000008ff287819 */ /* 0x100fe2000001160e */
[----:B----4-:R-:W-:Y:S01]  /*26e0*/  HADD2.F32 R36, -RZ, R36.H0_H0 ;  /* 0x20000024ff247230 */ /* 0x010fe20000004100 */
[----:B------:R-:W-:Y:S01]  /*26f0*/  SHF.R.U32.HI R14, RZ, 0x10, R14 ;  /* 0x00000010ff0e7819 */ /* 0x000fe2000001160e */
[----:B------:R-:W-:Y:S01]  /*2700*/  I2F.F16 R35, R35 ;  /* 0x0000002300237306 */ /* 0x000fe20000200c00 */
[----:B------:R-:W-:Y:S02]  /*2710*/  LOP3.LUT R40, R40, 0xff, RZ, 0xc0, !PT ;  /* 0x000000ff28287812 */ /* 0x000fe400078ec0ff */
[----:B------:R-:W-:Y:S01]  /*2720*/  LOP3.LUT R14, R14, 0xff, RZ, 0xc0, !PT ;  /* 0x000000ff0e0e7812 */ /* 0x000fe200078ec0ff */
[----:B0-----:R-:W-:Y:S01]  /*2730*/  HADD2.F32 R48, -RZ, R39.H0_H0 ;  /* 0x20000027ff307230 */ /* 0x001fe20000004100 */
[----:B------:R-:W-:Y:S01]  /*2740*/  FFMA.FTZ R39, R36, R43, R42 ;  /* 0x0000002b24277223 */ /* 0x000fe2000001002a */
[----:B------:R-:W-:-:S02]  /*2750*/  IADD3 R42, R12, -0x80, RZ ;  /* 0xffffff800c2a7810 */ /* 0x000fc40007ffe0ff */
[----:B------:R-:W-:Y:S01]  /*2760*/  I2F.F16 R34, R34 ;  /* 0x0000002200227306 */ /* 0x000fe20000200c00 */
[----:B------:R-:W-:Y:S01]  /*2770*/  IADD3 R12, R40, -0x80, RZ ;  /* 0xffffff80280c7810 */ /* 0x000fe20007ffe0ff */
[----:B------:R-:W-:Y:S01]  /*2780*/  FFMA.FTZ R38, R41, R48, RZ ;  /* 0x0000003029267223 */ /* 0x000fe200000100ff */
[--C-:B------:R-:W-:Y:S02]  /*2790*/  SHF.R.U32.HI R40, RZ, 0x8, R15.reuse ;  /* 0x00000008ff287819 */ /* 0x100fe4000001160f */
[----:B------:R-:W-:Y:S02]  /*27a0*/  SHF.R.U32.HI R15, RZ, 0x10, R15 ;  /* 0x00000010ff0f7819 */ /* 0x000fe4000001160f */
[----:B------:R-:W-:Y:S01]  /*27b0*/  LOP3.LUT R40, R40, 0xff, RZ, 0xc0, !PT ;  /* 0x000000ff28287812 */ /* 0x000fe200078ec0ff */
[----:B------:R-:W0:Y:S01]  /*27c0*/  I2F.F16 R12, R12 ;  /* 0x0000000c000c7306 */ /* 0x000e220000200c00 */
[----:B------:R-:W-:Y:S02]  /*27d0*/  LOP3.LUT R15, R15, 0xff, RZ, 0xc0, !PT ;  /* 0x000000ff0f0f7812 */ /* 0x000fe400078ec0ff */
[----:B------:R-:W-:-:S02]  /*27e0*/  IADD3 R41, R40, -0x80, RZ ;  /* 0xffffff8028297810 */ /* 0x000fc40007ffe0ff */
[----:B------:R-:W-:-:S03]  /*27f0*/  LOP3.LUT R40, R13, 0xff, RZ, 0xc0, !PT ;  /* 0x000000ff0d287812 */ /* 0x000fc600078ec0ff */
[----:B------:R1:W3:Y:S01]  /*2800*/  I2F.F16 R13, R41 ;  /* 0x00000029000d7306 */ /* 0x0002e20000200c00 */
[----:B------:R-:W-:Y:S02]  /*2810*/  IADD3 R44, R40, -0x80, RZ ;  /* 0xffffff80282c7810 */ /* 0x000fe40007ffe0ff */
[----:B------:R-:W-:Y:S01]  /*2820*/  IADD3 R40, R14, -0x80, RZ ;  /* 0xffffff800e287810 */ /* 0x000fe20007ffe0ff */
[----:B0-----:R-:W-:Y:S01]  /*2830*/  HADD2.F32 R14, -RZ, R12.H0_H0 ;  /* 0x2000000cff0e7230 */ /* 0x001fe20000004100 */
[----:B------:R-:W-:-:S03]  /*2840*/  IADD3 R12, R15, -0x80, RZ ;  /* 0xffffff800f0c7810 */ /* 0x000fc60007ffe0ff */
[----:B------:R-:W0:Y:S01]  /*2850*/  I2F.F16 R44, R44 ;  /* 0x0000002c002c7306 */ /* 0x000e220000200c00 */
[----:B-1----:R-:W-:Y:S01]  /*2860*/  FFMA.FTZ R41, R43, R14, R46 ;  /* 0x0000000e2b297223 */ /* 0x002fe2000001002e */
[----:B---3--:R-:W-:-:S06]  /*2870*/  HADD2.F32 R13, -RZ, R13.H0_H0 ;  /* 0x2000000dff0d7230 */ /* 0x008fcc0000004100 */
[----:B------:R-:W1:Y:S01]  /*2880*/  I2F.F16 R12, R12 ;  /* 0x0000000c000c7306 */ /* 0x000e620000200c00 */
[----:B------:R-:W-:Y:S01]  /*2890*/  FFMA.FTZ R13, R43, R13, R38 ;  /* 0x0000000d2b0d7223 */ /* 0x000fe20000010026 */
[----:B------:R-:W-:-:S06]  /*28a0*/  HADD2.F32 R38, -RZ, R29.H0_H0 ;  /* 0x2000001dff267230 */ /* 0x000fcc0000004100 */
[----:B------:R-:W3:Y:S01]  /*28b0*/  I2F.F16 R42, R42 ;  /* 0x0000002a002a7306 */ /* 0x000ee20000200c00 */
[----:B0-----:R-:W-:Y:S02]  /*28c0*/  HADD2.F32 R15, -RZ, R44.H0_H0 ;  /* 0x2000002cff0f7230 */ /* 0x001fe40000004100 */
[----:B------:R-:W-:-:S03]  /*28d0*/  HADD2.F32 R44, -RZ, R35.H0_H0 ;  /* 0x20000023ff2c7230 */ /* 0x000fc60000004100 */
[----:B------:R-:W-:Y:S02]  /*28e0*/  FFMA.FTZ R15, R38, R15, R37 ;  /* 0x0000000f260f7223 */ /* 0x000fe40000010025 */
[----:B------:R-:W0:Y:S01]  /*28f0*/  I2F.F16 R40, R40 ;  /* 0x0000002800287306 */ /* 0x000e220000200c00 */
[----:B-1----:R-:W-:-:S05]  /*2900*/  HADD2.F32 R45, -RZ, R12.H0_H0 ;  /* 0x2000000cff2d7230 */ /* 0x002fca0000004100 */
[----:B------:R-:W-:Y:S01]  /*2910*/  FFMA.FTZ R35, R38, R45, R13 ;  /* 0x0000002d26237223 */ /* 0x000fe2000001000d */
[----:B---3--:R-:W-:Y:S01]  /*2920*/  HADD2.F32 R42, -RZ, R42.H0_H0 ;  /* 0x2000002aff2a7230 */ /* 0x008fe20000004100 */
[----:B------:R-:W1:Y:S04]  /*2930*/  I2F.F16 R27, R27 ;  /* 0x0000001b001b7306 */ /* 0x000e680000200c00 */
[----:B------:R-:W-:Y:S01]  /*2940*/  FFMA.FTZ R39, R42, R38, R39 ;  /* 0x000000262a277223 */ /* 0x000fe20000010027 */
[----:B0-----:R-:W-:-:S03]  /*2950*/  HADD2.F32 R42, -RZ, R40.H0_H0 ;  /* 0x20000028ff2a7230 */ /* 0x001fc60000004100 */
[----:B------:R-:W-:Y:S02]  /*2960*/  I2F.F16 R28, R28 ;  /* 0x0000001c001c7306 */ /* 0x000fe40000200c00 */
[----:B------:R-:W-:Y:S01]  /*2970*/  FFMA.FTZ R41, R38, R42, R41 ;  /* 0x0000002a26297223 */ /* 0x000fe20000010029 */
[----:B--2---:R-:W-:Y:S02]  /*2980*/  LEA.HI R43, R18, 0xffffff80, RZ, 0x8 ;  /* 0xffffff80122b7811 */ /* 0x004fe400078f40ff */
[----:B------:R-:W-:-:S03]  /*2990*/  LOP3.LUT R12, R17, 0xff, RZ, 0xc0, !PT ;  /* 0x000000ff110c7812 */ /* 0x000fc600078ec0ff */
[----:B------:R0:W-:Y:S01]  /*29a0*/  I2F.F16 R37, R43 ;  /* 0x0000002b00257306 */ /* 0x0001e20000200c00 */
[----:B------:R-:W-:Y:S02]  /*29b0*/  LOP3.LUT R40, R16, 0xff, RZ, 0xc0, !PT ;  /* 0x000000ff10287812 */ /* 0x000fe400078ec0ff */
[----:B------:R-:W-:Y:S02]  /*29c0*/  LOP3.LUT R38, R18, 0xff, RZ, 0xc0, !PT ;  /* 0x000000ff12267812 */ /* 0x000fe400078ec0ff */
[----:B------:R-:W-:Y:S01]  /*29d0*/  IADD3 R42, R40, -0x80, RZ ;  /* 0xffffff80282a7810 */ /* 0x000fe20007ffe0ff */
[----:B------:R-:W-:Y:S01]  /*29e0*/  HADD2.F32 R40, -RZ, R29.H1_H1 ;  /* 0x3000001dff287230 */ /* 0x000fe20000004100 */
[----:B------:R-:W-:Y:S02]  /*29f0*/  LEA.HI R36, R16, 0xffffff80, RZ, 0x8 ;  /* 0xffffff8010247811 */ /* 0x000fe400078f40ff */
[----:B0-----:R-:W-:Y:S01]  /*2a00*/  IADD3 R43, R12, -0x80, RZ ;  /* 0xffffff800c2b7810 */ /* 0x001fe20007ffe0ff */
[----:B------:R0:W2:Y:S01]  /*2a10*/  I2F.F16 R29, R42 ;  /* 0x0000002a001d7306 */ /* 0x0000a20000200c00 */
[----:B------:R-:W3:Y:S01]  /*2a20*/  LDS.64 R12, [UR4+0x28] ;  /* 0x00002804ff0c7984 */ /* 0x000ee20008000a00 */
[----:B------:R-:W-:Y:S01]  /*2a30*/  FFMA.FTZ R39, R44, R40, R39 ;  /* 0x000000282c277223 */ /* 0x000fe20000010027 */
[----:B------:R-:W-:Y:S01]  /*2a40*/  HADD2.F32 R44, -RZ, R34.H0_H0 ;  /* 0x20000022ff2c7230 */ /* 0x000fe20000004100 */
[----:B------:R-:W-:-:S04]  /*2a50*/  LEA.HI R14, R17, 0xffffff80, RZ, 0x8 ;  /* 0xffffff80110e7811 */ /* 0x000fc800078f40ff */
[----:B------:R-:W-:Y:S01]  /*2a60*/  FFMA.FTZ R15, R40, R44, R15 ;  /* 0x0000002c280f7223 */ /* 0x000fe2000001000f */
[----:B------:R-:W-:Y:S01]  /*2a70*/  IADD3 R44, R38, -0x80, RZ ;  /* 0xffffff80262c7810 */ /* 0x000fe20007ffe0ff */
[----:B-1----:R-:W-:Y:S01]  /*2a80*/  HADD2.F32 R38, -RZ, R27.H0_H0 ;  /* 0x2000001bff267230 */ /* 0x002fe20000004100 */
[----:B------:R1:W-:Y:S01]  /*2a90*/  I2F.F16 R34, R43 ;  /* 0x0000002b00227306 */ /* 0x0003e20000200c00 */
[----:B0-----:R-:W-:-:S03]  /*2aa0*/  LOP3.LUT R42, R19, 0xff, RZ, 0xc0, !PT ;  /* 0x000000ff132a7812 */ /* 0x001fc600078ec0ff */
[----:B------:R-:W-:Y:S01]  /*2ab0*/  FFMA.FTZ R41, R40, R38, R41 ;  /* 0x0000002628297223 */ /* 0x000fe20000010029 */
[--C-:B------:R-:W-:Y:S01]  /*2ac0*/  SHF.R.U32.HI R38, RZ, 0x8, R16.reuse ;  /* 0x00000008ff267819 */ /* 0x100fe20000011610 */
[----:B--2---:R-:W-:Y:S01]  /*2ad0*/  HADD2.F32 R29, -RZ, R29.H0_H0 ;  /* 0x2000001dff1d7230 */ /* 0x004fe20000004100 */
[----:B------:R-:W-:Y:S01]  /*2ae0*/  IADD3 R45, R42, -0x80, RZ ;  /* 0xffffff802a2d7810 */ /* 0x000fe20007ffe0ff */
[----:B------:R-:W0:Y:S01]  /*2af0*/  I2F.F16 R27, R44 ;  /* 0x0000002c001b7306 */ /* 0x000e220000200c00 */
[----:B-1----:R-:W-:Y:S01]  /*2b00*/  HADD2.F32 R43, -RZ, R28.H0_H0 ;  /* 0x2000001cff2b7230 */ /* 0x002fe20000004100 */
[----:B------:R-:W-:Y:S02]  /*2b10*/  LOP3.LUT R42, R38, 0xff, RZ, 0xc0, !PT ;  /* 0x000000ff262a7812 */ /* 0x000fe400078ec0ff */
[----:B------:R-:W-:Y:S02]  /*2b20*/  SHF.R.U32.HI R28, RZ, 0x10, R16 ;  /* 0x00000010ff1c7819 */ /* 0x000fe40000011610 */
[----:B------:R-:W-:Y:S01]  /*2b30*/  FFMA.FTZ R35, R40, R43, R35 ;  /* 0x0000002b28237223 */ /* 0x000fe20000010023 */
[----:B------:R-:W-:Y:S01]  /*2b40*/  SHF.R.U32.HI R40, RZ, 0x8, R17 ;  /* 0x00000008ff287819 */ /* 0x000fe20000011611 */
[----:B------:R-:W1:Y:S01]  /*2b50*/  I2F.F16 R38, R45 ;  /* 0x0000002d00267306 */ /* 0x000e620000200c00 */
[----:B------:R-:W-:-:S02]  /*2b60*/  IADD3 R16, R42, -0x80, RZ ;  /* 0xffffff802a107810 */ /* 0x000fc40007ffe0ff */
[----:B------:R-:W-:Y:S02]  /*2b70*/  LOP3.LUT R40, R40, 0xff, RZ, 0xc0, !PT ;  /* 0x000000ff28287812 */ /* 0x000fe400078ec0ff */
[----:B------:R-:W-:Y:S02]  /*2b80*/  SHF.R.U32.HI R42, RZ, 0x10, R17 ;  /* 0x00000010ff2a7819 */ /* 0x000fe40000011611 */
[----:B------:R-:W-:Y:S01]  /*2b90*/  IADD3 R17, R40, -0x80, RZ ;  /* 0xffffff8028117810 */ /* 0x000fe20007ffe0ff */
[----:B0-----:R-:W-:Y:S01]  /*2ba0*/  HADD2.F32 R44, -RZ, R27.H0_H0 ;  /* 0x2000001bff2c7230 */ /* 0x001fe20000004100 */
[----:B------:R-:W-:Y:S01]  /*2bb0*/  LOP3.LUT R42, R42, 0xff, RZ, 0xc0, !PT ;  /* 0x000000ff2a2a7812 */ /* 0x000fe200078ec0ff */
[----:B------:R-:W-:Y:S01]  /*2bc0*/  I2F.F16 R16, R16 ;  /* 0x0000001000107306 */ /* 0x000fe20000200c00 */
[--C-:B------:R-:W-:Y:S02]  /*2bd0*/  SHF.R.U32.HI R43, RZ, 0x8, R18.reuse ;  /* 0x00000008ff2b7819 */ /* 0x100fe40000011612 */
[----:B------:R-:W-:Y:S01]  /*2be0*/  SHF.R.U32.HI R18, RZ, 0x10, R18 ;  /* 0x00000010ff127819 */ /* 0x000fe20000011612 */
[--C-:B---3--:R-:W-:Y:S01]  /*2bf0*/  HADD2.F32 R40, -RZ, R12.reuse.H0_H0 ;  /* 0x2000000cff287230 */ /* 0x108fe20000004100 */
[----:B------:R-:W-:Y:S01]  /*2c00*/  LOP3.LUT R43, R43, 0xff, RZ, 0xc0, !PT ;  /* 0x000000ff2b2b7812 */ /* 0x000fe200078ec0ff */
[----:B------:R-:W-:Y:S01]  /*2c10*/  HADD2.F32 R12, -RZ, R12.H1_H1 ;  /* 0x3000000cff0c7230 */ /* 0x000fe20000004100 */
[----:B------:R-:W-:Y:S01]  /*2c20*/  LOP3.LUT R28, R28, 0xff, RZ, 0xc0, !PT ;  /* 0x000000ff1c1c7812 */ /* 0x000fe200078ec0ff */
[----:B------:R-:W-:Y:S01]  /*2c30*/  I2F.F16 R17, R17 ;  /* 0x0000001100117306 */ /* 0x000fe20000200c00 */
[----:B------:R-:W-:Y:S01]  /*2c40*/  FFMA.FTZ R39, R29, R40, R39 ;  /* 0x000000281d277223 */ /* 0x000fe20000010027 */
[----:B------:R-:W-:Y:S01]  /*2c50*/  IADD3 R29, R42, -0x80, RZ ;  /* 0xffffff802a1d7810 */ /* 0x000fe20007ffe0ff */
[----:B------:R-:W-:Y:S01]  /*2c60*/  HADD2.F32 R42, -RZ, R34.H0_H0 ;  /* 0x20000022ff2a7230 */ /* 0x000fe20000004100 */
[----:B------:R-:W-:Y:S01]  /*2c70*/  LOP3.LUT R34, R18, 0xff, RZ, 0xc0, !PT ;  /* 0x000000ff12227812 */ /* 0x000fe200078ec0ff */
[----:B------:R-:W-:Y:S01]  /*2c80*/  FFMA.FTZ R41, R40, R44, R41 ;  /* 0x0000002c28297223 */ /* 0x000fe20000010029 */
[----:B------:R-:W-:-:S02]  /*2c90*/  SHF.R.U32.HI R44, RZ, 0x10, R19 ;  /* 0x00000010ff2c7819 */ /* 0x000fc40000011613 */
[----:B------:R-:W-:Y:S01]  /*2ca0*/  FFMA.FTZ R18, R40, R42, R15 ;  /* 0x0000002a28127223 */ /* 0x000fe2000001000f */
[----:B------:R-:W-:Y:S01]  /*2cb0*/  IADD3 R42, R34, -0x80, RZ ;  /* 0xffffff80222a7810 */ /* 0x000fe20007ffe0ff */
[----:B------:R-:W0:Y:S01]  /*2cc0*/  I2F.F16 R29, R29 ;  /* 0x0000001d001d7306 */ /* 0x000e220000200c00 */
[----:B------:R-:W-:Y:S02]  /*2cd0*/  SHF.R.U32.HI R34, RZ, 0x8, R19 ;  /* 0x00000008ff227819 */ /* 0x000fe40000011613 */
[----:B------:R-:W-:Y:S02]  /*2ce0*/  IADD3 R43, R43, -0x80, RZ ;  /* 0xffffff802b2b7810 */ /* 0x000fe40007ffe0ff */
[----:B------:R-:W-:Y:S02]  /*2cf0*/  LOP3.LUT R34, R34, 0xff, RZ, 0xc0, !PT ;  /* 0x000000ff22227812 */ /* 0x000fe400078ec0ff */
[----:B------:R-:W-:Y:S01]  /*2d00*/  LOP3.LUT R44, R44, 0xff, RZ, 0xc0, !PT ;  /* 0x000000ff2c2c7812 */ /* 0x000fe200078ec0ff */
[----:B------:R1:W2:Y:S01]  /*2d10*/  I2F.F16 R15, R43 ;  /* 0x0000002b000f7306 */ /* 0x0002a20000200c00 */
[----:B------:R-:W-:-:S02]  /*2d20*/  IADD3 R34, R34, -0x80, RZ ;  /* 0xffffff8022227810 */ /* 0x000fc40007ffe0ff */
[----:B------:R-:W-:-:S05]  /*2d30*/  IADD3 R28, R28, -0x80, RZ ;  /* 0xffffff801c1c7810 */ /* 0x000fca0007ffe0ff */
[----:B------:R-:W3:Y:S01]  /*2d40*/  I2F.F16 R34, R34 ;  /* 0x0000002200227306 */ /* 0x000ee20000200c00 */
[----:B-1----:R-:W-:Y:S01]  /*2d50*/  HADD2.F32 R43, -RZ, R38.H0_H0 ;  /* 0x20000026ff2b7230 */ /* 0x002fe20000004100 */
[----:B------:R-:W-:Y:S01]  /*2d60*/  IADD3 R38, R44, -0x80, RZ ;  /* 0xffffff802c267810 */ /* 0x000fe20007ffe0ff */
[----:B0-----:R-:W-:-:S03]  /*2d70*/  HADD2.F32 R29, -RZ, R29.H0_H0 ;  /* 0x2000001dff1d7230 */ /* 0x001fc60000004100 */
[----:B------:R-:W-:Y:S01]  /*2d80*/  FFMA.FTZ R35, R40, R43, R35 ;  /* 0x0000002b28237223 */ /* 0x000fe20000010023 */
[----:B------:R-:W-:Y:S01]  /*2d90*/  LEA.HI R40, R19, 0xffffff80, RZ, 0x8 ;  /* 0xffffff8013287811 */ /* 0x000fe200078f40ff */
[----:B------:R-:W0:Y:S01]  /*2da0*/  I2F.F16 R28, R28 ;  /* 0x0000001c001c7306 */ /* 0x000e220000200c00 */
[----:B------:R-:W-:Y:S02]  /*2db0*/  HADD2.F32 R19, -RZ, R17.H0_H0 ;  /* 0x20000011ff137230 */ /* 0x000fe40000004100 */
[----:B--2---:R-:W-:-:S03]  /*2dc0*/  HADD2.F32 R15, -RZ, R15.H0_H0 ;  /* 0x2000000fff0f7230 */ /* 0x004fc60000004100 */
[C---:B------:R-:W-:Y:S02]  /*2dd0*/  FFMA.FTZ R19, R12.reuse, R19, R18 ;  /* 0x000000130c137223 */ /* 0x040fe40000010012 */
[----:B------:R1:W2:Y:S01]  /*2de0*/  I2F.F16 R27, R42 ;  /* 0x0000002a001b7306 */ /* 0x0002a20000200c00 */
[----:B---3--:R-:W-:Y:S01]  /*2df0*/  HADD2.F32 R34, -RZ, R34.H0_H0 ;  /* 0x20000022ff227230 */ /* 0x008fe20000004100 */
[----:B------:R-:W-:-:S04]  /*2e00*/  FFMA.FTZ R15, R12, R15, R41 ;  /* 0x0000000f0c0f7223 */ /* 0x000fc80000010029 */
[----:B------:R-:W-:Y:S02]  /*2e10*/  FFMA.FTZ R35, R12, R34, R35 ;  /* 0x000000220c237223 */ /* 0x000fe40000010023 */
[----:B------:R-:W3:Y:S01]  /*2e20*/  I2F.F16 R38, R38 ;  /* 0x0000002600267306 */ /* 0x000ee20000200c00 */
[----:B-1----:R-:W-:Y:S02]  /*2e30*/  HADD2.F32 R42, -RZ, R16.H0_H0 ;  /* 0x20000010ff2a7230 */ /* 0x002fe40000004100 */
[--C-:B------:R-:W-:Y:S02]  /*2e40*/  HADD2.F32 R16, -RZ, R13.reuse.H0_H0 ;  /* 0x2000000dff107230 */ /* 0x100fe40000004100 */
[----:B0-----:R-:W-:Y:S01]  /*2e50*/  HADD2.F32 R28, -RZ, R28.H0_H0 ;  /* 0x2000001cff1c7230 */ /* 0x001fe20000004100 */
[----:B------:R-:W-:Y:S01]  /*2e60*/  FFMA.FTZ R39, R42, R12, R39 ;  /* 0x0000000c2a277223 */ /* 0x000fe20000010027 */
[----:B------:R-:W-:Y:S01]  /*2e70*/  HADD2.F32 R13, -RZ, R13.H1_H1 ;  /* 0x3000000dff0d7230 */ /* 0x000fe20000004100 */
[----:B------:R-:W0:Y:S01]  /*2e80*/  I2F.F16 R36, R36 ;  /* 0x0000002400247306 */ /* 0x000e220000200c00 */
[----:B--2---:R-:W-:Y:S01]  /*2e90*/  HADD2.F32 R27, -RZ, R27.H0_H0 ;  /* 0x2000001bff1b7230 */ /* 0x004fe20000004100 */
[----:B------:R-:W-:Y:S01]  /*2ea0*/  FFMA.FTZ R28, R28, R16, R39 ;  /* 0x000000101c1c7223 */ /* 0x000fe20000010027 */
[----:B------:R-:W-:Y:S01]  /*2eb0*/  HADD2.F32 R12, -RZ, R37.H0_H0 ;  /* 0x20000025ff0c7230 */ /* 0x000fe20000004100 */
[----:B------:R-:W-:-:S02]  /*2ec0*/  FFMA.FTZ R19, R16, R29, R19 ;  /* 0x0000001d10137223 */ /* 0x000fc40000010013 */
[----:B------:R-:W-:Y:S02]  /*2ed0*/  FFMA.FTZ R27, R16, R27, R15 ;  /* 0x0000001b101b7223 */ /* 0x000fe4000001000f */
[----:B------:R-:W1:Y:S01]  /*2ee0*/  I2F.F16 R14, R14 ;  /* 0x0000000e000e7306 */ /* 0x000e620000200c00 */
[----:B---3--:R-:W-:Y:S01]  /*2ef0*/  HADD2.F32 R38, -RZ, R38.H0_H0 ;  /* 0x20000026ff267230 */ /* 0x008fe20000004100 */
[----:B------:R-:W-:-:S04]  /*2f00*/  FFMA.FTZ R12, R13, R12, R27 ;  /* 0x0000000c0d0c7223 */ /* 0x000fc8000001001b */
[----:B------:R-:W-:Y:S02]  /*2f10*/  FFMA.FTZ R35, R16, R38, R35 ;  /* 0x0000002610237223 */ /* 0x000fe40000010023 */
[----:B------:R-:W2:Y:S01]  /*2f20*/  I2F.F16 R17, R40 ;  /* 0x0000002800117306 */ /* 0x000ea20000200c00 */
[----:B0-----:R-:W-:Y:S01]  /*2f30*/  HADD2.F32 R36, -RZ, R36.H0_H0 ;  /* 0x20000024ff247230 */ /* 0x001fe20000004100 */
[----:B------:R-:W-:-:S04]  /*2f40*/  FMUL.FTZ R12, R21, R12 ;  /* 0x0000000c150c7220 */ /* 0x000fc80000410000 */
[----:B------:R-:W-:Y:S01]  /*2f50*/  FFMA.FTZ R15, R36, R13, R28 ;  /* 0x0000000d240f7223 */ /* 0x000fe2000001001c */
[----:B------:R-:W-:Y:S01]  /*2f60*/  F2FP.PACK_AB R12, RZ, R12 ;  /* 0x0000000cff0c723e */ /* 0x000fe200000000ff */
[----:B-1----:R-:W-:Y:S02]  /*2f70*/  HADD2.F32 R14, -RZ, R14.H0_H0 ;  /* 0x2000000eff0e7230 */ /* 0x002fe40000004100 */
[----:B------:R-:W-:-:S03]  /*2f80*/  FMUL.FTZ R15, R26, R15 ;  /* 0x0000000f1a0f7220 */ /* 0x000fc60000410000 */
[----:B------:R-:W-:Y:S02]  /*2f90*/  FFMA.FTZ R19, R13, R14, R19 ;  /* 0x0000000e0d137223 */ /* 0x000fe40000010013 */
[----:B------:R-:W-:Y:S01]  /*2fa0*/  F2FP.PACK_AB R15, RZ, R15 ;  /* 0x0000000fff0f723e */ /* 0x000fe200000000ff */
[----:B--2---:R-:W-:Y:S01]  /*2fb0*/  HADD2.F32 R18, -RZ, R17.H0_H0 ;  /* 0x20000011ff127230 */ /* 0x004fe20000004100 */
[----:B------:R-:W-:-:S04]  /*2fc0*/  FMUL.FTZ R19, R20, R19 ;  /* 0x0000001314137220 */ /* 0x000fc80000410000 */
[----:B------:R-:W-:Y:S01]  /*2fd0*/  FFMA.FTZ R35, R13, R18, R35 ;  /* 0x000000120d237223 */ /* 0x000fe20000010023 */
[----:B------:R-:W-:-:S03]  /*2fe0*/  F2FP.PACK_AB R19, RZ, R19 ;  /* 0x00000013ff13723e */ /* 0x000fc600000000ff */
[----:B------:R-:W-:Y:S01]  /*2ff0*/  FMUL.FTZ R35, R22, R35 ;  /* 0x0000002316237220 */ /* 0x000fe20000410000 */
[----:B------:R-:W-:-:S04]  /*3000*/  PRMT R15, R15, 0x5410, R19 ;  /* 0x000054100f0f7816 */ /* 0x000fc80000000013 */
[----:B------:R-:W-:Y:S02]  /*3010*/  F2FP.PACK_AB R35, RZ, R35 ;  /* 0x00000023ff23723e */ /* 0x000fe400000000ff */
[----:B------:R-:W-:Y:S02]  /*3020*/  HFMA2.MMA R6, R15, 1, 1, R6 ;  /* 0x3c003c000f067835 */ /* 0x000fe40000000006 */
[----:B------:R-:W-:-:S05]  /*3030*/  PRMT R12, R12, 0x5410, R35 ;  /* 0x000054100c0c7816 */ /* 0x000fca0000000023 */
[----:B------:R-:W-:Y:S02]  /*3040*/  HADD2 R5, R12, R5 ;  /* 0x000000050c057230 */ /* 0x000fe40000000000 */
.L_x_4599:
[----:B------:R-:W-:Y:S01]  /*3050*/  IMAD.WIDE R32, R23, 0x8, R32 ;  /* 0x0000000817207825 */ /* 0x000fe200078e0220 */
[----:B------:R-:W-:Y:S05]  /*3060*/  @!P1 BRA `(.L_x_4600) ;  /* 0x00000bf000009947 */ /* 0x000fea0003800000 */
[----:B-----5:R-:W2:Y:S01]  /*3070*/  LDG.E.128.CONSTANT R12, [R32.64] ;  /* 0x00000006200c7981 */ /* 0x020ea2000c1e9d00 */
[----:B------:R-:W-:Y:S02]  /*3080*/  LOP3.LUT R16, R8, 0xff, RZ, 0xc0, !PT ;  /* 0x000000ff08107812 */ /* 0x000fe400078ec0ff */
[----:B------:R-:W-:Y:S02]  /*3090*/  LOP3.LUT R27, R10, 0xff, RZ, 0xc0, !PT ;  /* 0x000000ff0a1b7812 */ /* 0x000fe400078ec0ff */
[----:B------:R-:W-:Y:S02]  /*30a0*/  IADD3 R45, R16, -0x80, RZ ;  /* 0xffffff80102d7810 */ /* 0x000fe40007ffe0ff */
[----:B------:R-:W-:Y:S02]  /*30b0*/  LOP3.LUT R16, R9, 0xff, RZ, 0xc0, !PT ;  /* 0x000000ff09107812 */ /* 0x000fe400078ec0ff */
[----:B------:R-:W-:-:S02]  /*30c0*/  IADD3 R37, R27, -0x80, RZ ;  /* 0xffffff801b257810 */ /* 0x000fc40007ffe0ff */
[----:B------:R-:W-:Y:S01]  /*30d0*/  IADD3 R43, R16, -0x80, RZ ;  /* 0xffffff80102b7810 */ /* 0x000fe20007ffe0ff */
[----:B------:R-:W0:Y:S01]  /*30e0*/  I2F.F16 R45, R45 ;  /* 0x0000002d002d7306 */ /* 0x000e220000200c00 */
[----:B------:R-:W3:Y:S01]  /*30f0*/  LDS.64 R16, [UR4+0x30] ;  /* 0x00003004ff107984 */ /* 0x000ee20008000a00 */
[----:B------:R-:W-:Y:S02]  /*3100*/  LOP3.LUT R27, R11, 0xff, RZ, 0xc0, !PT ;  /* 0x000000ff0b1b7812 */ /* 0x000fe400078ec0ff */
[----:B------:R-:W-:Y:S02]  /*3110*/  SHF.R.U32.HI R40, RZ, 0x8, R9 ;  /* 0x00000008ff287819 */ /* 0x000fe40000011609 */
[----:B------:R-:W-:Y:S02]  /*3120*/  IADD3 R41, R27, -0x80, RZ ;  /* 0xffffff801b297810 */ /* 0x000fe40007ffe0ff */
[----:B------:R-:W-:Y:S01]  /*3130*/  SHF.R.U32.HI R27, RZ, 0x8, R8 ;  /* 0x00000008ff1b7819 */ /* 0x000fe20000011608 */
[----:B------:R-:W4:Y:S01]  /*3140*/  I2F.F16 R43, R43 ;  /* 0x0000002b002b7306 */ /* 0x000f220000200c00 */
[----:B------:R-:W-:-:S02]  /*3150*/  LOP3.LUT R40, R40, 0xff, RZ, 0xc0, !PT ;  /* 0x000000ff28287812 */ /* 0x000fc400078ec0ff */
[----:B------:R-:W-:Y:S02]  /*3160*/  LOP3.LUT R36, R27, 0xff, RZ, 0xc0, !PT ;  /* 0x000000ff1b247812 */ /* 0x000fe400078ec0ff */
[----:B------:R-:W-:Y:S02]  /*3170*/  IADD3 R40, R40, -0x80, RZ ;  /* 0xffffff8028287810 */ /* 0x000fe40007ffe0ff */
[----:B------:R-:W-:Y:S01]  /*3180*/  IADD3 R39, R36, -0x80, RZ ;  /* 0xffffff8024277810 */ /* 0x000fe20007ffe0ff */
[----:B------:R-:W1:Y:S01]  /*3190*/  I2F.F16 R37, R37 ;  /* 0x0000002500257306 */ /* 0x000e620000200c00 */
[----:B0-----:R-:W-:Y:S01]  /*31a0*/  HADD2.F32 R45, -RZ, R45.H0_H0 ;  /* 0x2000002dff2d7230 */ /* 0x001fe20000004100 */
[----:B------:R-:W-:Y:S02]  /*31b0*/  LEA.HI R35, R8, 0xffffff80, RZ, 0x8 ;  /* 0xffffff8008237811 */ /* 0x000fe400078f40ff */
[----:B------:R-:W-:Y:S02]  /*31c0*/  LEA.HI R19, R9, 0xffffff80, RZ, 0x8 ;  /* 0xffffff8009137811 */ /* 0x000fe400078f40ff */
[----:B------:R-:W-:-:S02]  /*31d0*/  SHF.R.U32.HI R8, RZ, 0x10, R8 ;  /* 0x00000010ff087819 */ /* 0x000fc40000011608 */
[----:B------:R-:W0:Y:S01]  /*31e0*/  I2F.F16 R41, R41 ;  /* 0x0000002900297306 */ /* 0x000e220000200c00 */
[----:B----4-:R-:W-:Y:S01]  /*31f0*/  HADD2.F32 R43, -RZ, R43.H0_H0 ;  /* 0x2000002bff2b7230 */ /* 0x010fe20000004100 */
[----:B------:R-:W-:Y:S02]  /*3200*/  SHF.R.U32.HI R9, RZ, 0x10, R9 ;  /* 0x00000010ff097819 */ /* 0x000fe40000011609 */
[----:B------:R-:W-:Y:S02]  /*3210*/  LEA.HI R34, R10, 0xffffff80, RZ, 0x8 ;  /* 0xffffff800a227811 */ /* 0x000fe400078f40ff */
[----:B------:R-:W-:Y:S02]  /*3220*/  LOP3.LUT R8, R8, 0xff, RZ, 0xc0, !PT ;  /* 0x000000ff08087812 */ /* 0x000fe400078ec0ff */
[----:B------:R-:W-:Y:S01]  /*3230*/  I2F.F16 R39, R39 ;  /* 0x0000002700277306 */ /* 0x000fe20000200c00 */
[----:B-1----:R-:W-:Y:S01]  /*3240*/  HADD2.F32 R37, -RZ, R37.H0_H0 ;  /* 0x20000025ff257230 */ /* 0x002fe20000004100 */
[----:B------:R-:W-:-:S02]  /*3250*/  LOP3.LUT R9, R9, 0xff, RZ, 0xc0, !PT ;  /* 0x000000ff09097812 */ /* 0x000fc400078ec0ff */
[----:B------:R-:W-:Y:S02]  /*3260*/  IADD3 R8, R8, -0x80, RZ ;  /* 0xffffff8008087810 */ /* 0x000fe40007ffe0ff */
[----:B------:R-:W-:Y:S01]  /*3270*/  IADD3 R9, R9, -0x80, RZ ;  /* 0xffffff8009097810 */ /* 0x000fe20007ffe0ff */
[--C-:B---3--:R-:W-:Y:S01]  /*3280*/  HADD2.F32 R38, -RZ, R16.reuse.H0_H0 ;  /* 0x20000010ff267230 */ /* 0x108fe20000004100 */
[----:B------:R-:W-:Y:S01]  /*3290*/  LEA.HI R18, R11, 0xffffff80, RZ, 0x8 ;  /* 0xffffff800b127811 */ /* 0x000fe200078f40ff */
[----:B0-----:R-:W-:Y:S01]  /*32a0*/  HADD2.F32 R41, -RZ, R41.H0_H0 ;  /* 0x20000029ff297230 */ /* 0x001fe20000004100 */
[----:B------:R-:W-:Y:S02]  /*32b0*/  I2F.F16 R8, R8 ;  /* 0x0000000800087306 */ /* 0x000fe40000200c00 */
[C---:B------:R-:W-:Y:S01]  /*32c0*/  FFMA.FTZ R36, R38.reuse, R43, RZ ;  /* 0x0000002b26247223 */ /* 0x040fe200000100ff */
[----:B------:R-:W-:Y:S01]  /*32d0*/  HADD2.F32 R43, -RZ, R16.H1_H1 ;  /* 0x30000010ff2b7230 */ /* 0x000fe20000004100 */
[----:B------:R-:W-:-:S04]  /*32e0*/  FFMA.FTZ R37, R38, R37, RZ ;  /* 0x0000002526257223 */ /* 0x000fc800000100ff */
[----:B------:R-:W-:Y:S08]  /*32f0*/  I2F.F16 R16, R40 ;  /* 0x0000002800107306 */ /* 0x000ff00000200c00 */
[----:B------:R-:W0:Y:S08]  /*3300*/  I2F.F16 R9, R9 ;  /* 0x0000000900097306 */ /* 0x000e300000200c00 */
[----:B------:R-:W-:Y:S01]  /*3310*/  I2F.F16 R35, R35 ;  /* 0x0000002300237306 */ /* 0x000fe20000200c00 */
[----:B0-----:R-:W-:-:S07]  /*3320*/  HADD2.F32 R9, -RZ, R9.H0_H0 ;  /* 0x20000009ff097230 */ /* 0x001fce0000004100 */
[----:B------:R-:W0:Y:S08]  /*3330*/  I2F.F16 R34, R34 ;  /* 0x0000002200227306 */ /* 0x000e300000200c00 */
[----:B------:R-:W-:Y:S08]  /*3340*/  I2F.F16 R18, R18 ;  /* 0x0000001200127306 */ /* 0x000ff00000200c00 */
[----:B------:R-:W-:Y:S01]  /*3350*/  I2F.F16 R19, R19 ;  /* 0x0000001300137306 */ /* 0x000fe20000200c00 */
[----:B0-----:R-:W-:Y:S01]  /*3360*/  HADD2.F32 R34, -RZ, R34.H0_H0 ;  /* 0x20000022ff227230 */ /* 0x001fe20000004100 */
[----:B--2---:R-:W-:-:S02]  /*3370*/  LEA.HI R42, R14, 0xffffff80, RZ, 0x8 ;  /* 0xffffff800e2a7811 */ /* 0x004fc400078f40ff */
[----:B------:R-:W-:-:S04]  /*3380*/  LEA.HI R29, R12, 0xffffff80, RZ, 0x8 ;  /* 0xffffff800c1d7811 */ /* 0x000fc800078f40ff */
[----:B------:R0:W-:Y:S01]  /*3390*/  I2F.F16 R27, R42 ;  /* 0x0000002a001b7306 */ /* 0x0001e20000200c00 */
[----:B------:R-:W-:-:S07]  /*33a0*/  LEA.HI R28, R13, 0xffffff80, RZ, 0x8 ;  /* 0xffffff800d1c7811 */ /* 0x000fce00078f40ff */
[----:B------:R-:W-:Y:S01]  /*33b0*/  I2F.F16 R29, R29 ;  /* 0x0000001d001d7306 */ /* 0x000fe20000200c00 */
[----:B0-----:R-:W-:Y:S01]  /*33c0*/  FFMA.FTZ R42, R45, R38, RZ ;  /* 0x000000262d2a7223 */ /* 0x001fe200000100ff */
[----:B------:R-:W-:Y:S01]  /*33d0*/  HADD2.F32 R45, -RZ, R16.H0_H0 ;  /* 0x20000010ff2d7230 */ /* 0x000fe20000004100 */
[----:B------:R-:W-:Y:S01]  /*33e0*/  FFMA.FTZ R38, R38, R41, RZ ;  /* 0x0000002926267223 */ /* 0x000fe200000100ff */
[----:B------:R-:W-:Y:S01]  /*33f0*/  HADD2.F32 R41, -RZ, R39.H0_H0 ;  /* 0x20000027ff297230 */ /* 0x000fe20000004100 */
[--C-:B------:R-:W-:Y:S02]  /*3400*/  SHF.R.U32.HI R39, RZ, 0x8, R10.reuse ;  /* 0x00000008ff277819 */ /* 0x100fe4000001160a */
[----:B------:R-:W-:Y:S01]  /*3410*/  SHF.R.U32.HI R10, RZ, 0x10, R10 ;  /* 0x00000010ff0a7819 */ /* 0x000fe2000001160a */
[----:B------:R-:W-:Y:S01]  /*3420*/  FFMA.FTZ R45, R43, R45, R36 ;  /* 0x0000002d2b2d7223 */ /* 0x000fe20000010024 */
[----:B------:R-:W-:Y:S01]  /*3430*/  LOP3.LUT R39, R39, 0xff, RZ, 0xc0, !PT ;  /* 0x000000ff27277812 */ /* 0x000fe200078ec0ff */
[----:B------:R-:W-:Y:S01]  /*3440*/  FFMA.FTZ R42, R41, R43, R42 ;  /* 0x0000002b292a7223 */ /* 0x000fe2000001002a */
[----:B------:R-:W-:Y:S01]  /*3450*/  SHF.R.U32.HI R41, RZ, 0x8, R11 ;  /* 0x00000008ff297819 */ /* 0x000fe2000001160b */
[----:B------:R-:W0:Y:S01]  /*3460*/  I2F.F16 R28, R28 ;  /* 0x0000001c001c7306 */ /* 0x000e220000200c00 */
[----:B------:R-:W-:-:S02]  /*3470*/  IADD3 R39, R39, -0x80, RZ ;  /* 0xffffff8027277810 */ /* 0x000fc40007ffe0ff */
[----:B------:R-:W-:Y:S02]  /*3480*/  LOP3.LUT R44, R41, 0xff, RZ, 0xc0, !PT ;  /* 0x000000ff292c7812 */ /* 0x000fe400078ec0ff */
[----:B------:R-:W-:Y:S02]  /*3490*/  LOP3.LUT R40, R10, 0xff, RZ, 0xc0, !PT ;  /* 0x000000ff0a287812 */ /* 0x000fe400078ec0ff */
[----:B------:R-:W-:Y:S01]  /*34a0*/  IADD3 R44, R44, -0x80, RZ ;  /* 0xffffff802c2c7810 */ /* 0x000fe20007ffe0ff */
[----:B------:R-:W1:Y:S01]  /*34b0*/  I2F.F16 R41, R39 ;  /* 0x0000002700297306 */ /* 0x000e620000200c00 */
[----:B------:R-:W-:Y:S02]  /*34c0*/  SHF.R.U32.HI R11, RZ, 0x10, R11 ;  /* 0x00000010ff0b7819 */ /* 0x000fe4000001160b */
[----:B------:R-:W-:Y:S02]  /*34d0*/  IADD3 R40, R40, -0x80, RZ ;  /* 0xffffff8028287810 */ /* 0x000fe40007ffe0ff */
[----:B------:R-:W-:-:S03]  /*34e0*/  LOP3.LUT R11, R11, 0xff, RZ, 0xc0, !PT ;  /* 0x000000ff0b0b7812 */ /* 0x000fc600078ec0ff */
[----:B------:R2:W3:Y:S01]  /*34f0*/  I2F.F16 R10, R44 ;  /* 0x0000002c000a7306 */ /* 0x0004e20000200c00 */
[----:B------:R-:W-:Y:S01]  /*3500*/  IADD3 R16, R11, -0x80, RZ ;  /* 0xffffff800b107810 */ /* 0x000fe20007ffe0ff */
[----:B0-----:R-:W-:-:S06]  /*3510*/  HADD2.F32 R28, -RZ, R28.H0_H0 ;  /* 0x2000001cff1c7230 */ /* 0x001fcc0000004100 */
[----:B------:R-:W0:Y:S01]  /*3520*/  I2F.F16 R40, R40 ;  /* 0x0000002800287306 */ /* 0x000e220000200c00 */
[----:B-1----:R-:W-:Y:S02]  /*3530*/  HADD2.F32 R36, -RZ, R41.H0_H0 ;  /* 0x20000029ff247230 */ /* 0x002fe40000004100 */
[----:B--2---:R-:W-:-:S03]  /*3540*/  HADD2.F32 R44, -RZ, R17.H0_H0 ;  /* 0x20000011ff2c7230 */ /* 0x004fc60000004100 */
[----:B------:R-:W-:Y:S01]  /*3550*/  FFMA.FTZ R41, R43, R36, R37 ;  /* 0x000000242b297223 */ /* 0x000fe20000010025 */
[----:B------:R-:W-:Y:S01]  /*3560*/  HADD2.F32 R37, -RZ, R8.H0_H0 ;  /* 0x20000008ff257230 */ /* 0x000fe20000004100 */
[----:B------:R1:W2:Y:S01]  /*3570*/  I2F.F16 R39, R16 ;  /* 0x0000001000277306 */ /* 0x0002a20000200c00 */
[----:B---3--:R-:W-:Y:S01]  /*3580*/  HADD2.F32 R11, -RZ, R10.H0_H0 ;  /* 0x2000000aff0b7230 */ /* 0x008fe20000004100 */
[----:B------:R-:W-:Y:S01]  /*3590*/  LOP3.LUT R8, R14, 0xff, RZ, 0xc0, !PT ;  /* 0x000000ff0e087812 */ /* 0x000fe200078ec0ff */
[----:B------:R-:W-:Y:S01]  /*35a0*/  FFMA.FTZ R36, R44, R9, R45 ;  /* 0x000000092c247223 */ /* 0x000fe2000001002d */
[----:B------:R-:W-:Y:S02]  /*35b0*/  LOP3.LUT R9, R15, 0xff, RZ, 0xc0, !PT ;  /* 0x000000ff0f097812 */ /* 0x000fe400078ec0ff */
[----:B------:R-:W-:Y:S01]  /*35c0*/  FFMA.FTZ R43, R43, R11, R38 ;  /* 0x0000000b2b2b7223 */ /* 0x000fe20000010026 */
[----:B------:R-:W-:Y:S01]  /*35d0*/  LOP3.LUT R11, R13, 0xff, RZ, 0xc0, !PT ;  /* 0x000000ff0d0b7812 */ /* 0x000fe200078ec0ff */
[----:B0-----:R-:W-:Y:S01]  /*35e0*/  HADD2.F32 R38, -RZ, R40.H0_H0 ;  /* 0x20000028ff267230 */ /* 0x001fe20000004100 */
[----:B------:R-:W-:-:S02]  /*35f0*/  IADD3 R45, R9, -0x80, RZ ;  /* 0xffffff80092d7810 */ /* 0x000fc40007ffe0ff */
[----:B-1----:R-:W-:Y:S01]  /*3600*/  IADD3 R16, R11, -0x80, RZ ;  /* 0xffffff800b107810 */ /* 0x002fe20007ffe0ff */
[----:B------:R-:W-:Y:S01]  /*3610*/  FFMA.FTZ R11, R37, R44, R42 ;  /* 0x0000002c250b7223 */ /* 0x000fe2000001002a */
[----:B------:R-:W-:Y:S01]  /*3620*/  IADD3 R37, R8, -0x80, RZ ;  /* 0xffffff8008257810 */ /* 0x000fe20007ffe0ff */
[----:B------:R-:W-:Y:S01]  /*3630*/  FFMA.FTZ R38, R44, R38, R41 ;  /* 0x000000262c267223 */ /* 0x000fe20000010029 */
[--C-:B------:R-:W-:Y:S01]  /*3640*/  SHF.R.U32.HI R8, RZ, 0x8, R12.reuse ;  /* 0x00000008ff087819 */ /* 0x100fe2000001160c */
[----:B--2---:R-:W-:Y:S01]  /*3650*/  HADD2.F32 R9, -RZ, R39.H0_H0 ;  /* 0x20000027ff097230 */ /* 0x004fe20000004100 */
[----:B------:R-:W-:Y:S01]  /*3660*/  LOP3.LUT R10, R12, 0xff, RZ, 0xc0, !PT ;  /* 0x000000ff0c0a7812 */ /* 0x000fe200078ec0ff */
[----:B------:R-:W-:Y:S01]  /*3670*/  I2F.F16 R16, R16 ;  /* 0x0000001000107306 */ /* 0x000fe20000200c00 */
[----:B------:R-:W-:Y:S02]  /*3680*/  LOP3.LUT R8, R8, 0xff, RZ, 0xc0, !PT ;  /* 0x000000ff08087812 */ /* 0x000fe400078ec0ff */
[----:B------:R-:W-:Y:S01]  /*3690*/  SHF.R.U32.HI R41, RZ, 0x10, R12 ;  /* 0x00000010ff297819 */ /* 0x000fe2000001160c */
[----:B------:R-:W-:Y:S01]  /*36a0*/  FFMA.FTZ R12, R44, R9, R43 ;  /* 0x000000092c0c7223 */ /* 0x000fe2000001002b */
[----:B------:R-:W-:Y:S01]  /*36b0*/  IADD3 R40, R8, -0x80, RZ ;  /* 0xffffff8008287810 */ /* 0x000fe20007ffe0ff */
[----:B------:R-:W-:Y:S01]  /*36c0*/  HADD2.F32 R44, -RZ, R35.H0_H0 ;  /* 0x20000023ff2c7230 */ /* 0x000fe20000004100 */
[----:B------:R-:W0:Y:S01]  /*36d0*/  LDS.64 R8, [UR4+0x38] ;  /* 0x00003804ff087984 */ /* 0x000e220008000a00 */
[----:B------:R-:W-:Y:S01]  /*36e0*/  LOP3.LUT R41, R41, 0xff, RZ, 0xc0, !PT ;  /* 0x000000ff29297812 */ /* 0x000fe200078ec0ff */
[----:B------:R1:W2:Y:S01]  /*36f0*/  I2F.F16 R39, R45 ;  /* 0x0000002d00277306 */ /* 0x0002a20000200c00 */
[----:B------:R-:W-:-:S02]  /*3700*/  IADD3 R10, R10, -0x80, RZ ;  /* 0xffffff800a0a7810 */ /* 0x000fc40007ffe0ff */
[----:B------:R-:W-:Y:S01]  /*3710*/  IADD3 R42, R41, -0x80, RZ ;  /* 0xffffff80292a7810 */ /* 0x000fe20007ffe0ff */
[----:B------:R-:W-:Y:S01]  /*3720*/  HADD2.F32 R41, -RZ, R17.H1_H1 ;  /* 0x30000011ff297230 */ /* 0x000fe20000004100 */
[--C-:B------:R-:W-:Y:S02]  /*3730*/  SHF.R.U32.HI R35, RZ, 0x10, R13.reuse ;  /* 0x00000010ff237819 */ /* 0x100fe4000001160d */
[----:B------:R-:W-:Y:S01]  /*3740*/  SHF.R.U32.HI R43, RZ, 0x8, R13 ;  /* 0x00000008ff2b7819 */ /* 0x000fe2000001160d */
[----:B------:R-:W-:Y:S01]  /*3750*/  I2F.F16 R10, R10 ;  /* 0x0000000a000a7306 */ /* 0x000fe20000200c00 */
[----:B------:R-:W-:Y:S01]  /*3760*/  FFMA.FTZ R13, R44, R41, R11 ;  /* 0x000000292c0d7223 */ /* 0x000fe2000001000b */
[----:B------:R-:W-:Y:S01]  /*3770*/  SHF.R.U32.HI R44, RZ, 0x8, R14 ;  /* 0x00000008ff2c7819 */ /* 0x000fe2000001160e */
[----:B------:R-:W-:Y:S01]  /*3780*/  FFMA.FTZ R38, R41, R34, R38 ;  /* 0x0000002229267223 */ /* 0x000fe20000010026 */
[----:B------:R-:W-:Y:S01]  /*3790*/  LOP3.LUT R35, R35, 0xff, RZ, 0xc0, !PT ;  /* 0x000000ff23237812 */ /* 0x000fe200078ec0ff */
[----:B-1----:R-:W-:Y:S01]  /*37a0*/  HADD2.F32 R45, -RZ, R19.H0_H0 ;  /* 0x20000013ff2d7230 */ /* 0x002fe20000004100 */
[----:B------:R-:W-:-:S02]  /*37b0*/  SHF.R.U32.HI R34, RZ, 0x8, R15 ;  /* 0x00000008ff227819 */ /* 0x000fc4000001160f */
[----:B------:R1:W3:Y:S01]  /*37c0*/  I2F.F16 R17, R42 ;  /* 0x0000002a00117306 */ /* 0x0002e20000200c00 */
[----:B------:R-:W-:Y:S01]  /*37d0*/  LOP3.LUT R44, R44, 0xff, RZ, 0xc0, !PT ;  /* 0x000000ff2c2c7812 */ /* 0x000fe200078ec0ff */
[----:B------:R-:W-:Y:S01]  /*37e0*/  FFMA.FTZ R36, R41, R45, R36 ;  /* 0x0000002d29247223 */ /* 0x000fe20000010024 */
[----:B------:R-:W-:Y:S01]  /*37f0*/  LOP3.LUT R43, R43, 0xff, RZ, 0xc0, !PT ;  /* 0x000000ff2b2b7812 */ /* 0x000fe200078ec0ff */
[----:B--2---:R-:W-:Y:S01]  /*3800*/  HADD2.F32 R39, -RZ, R39.H0_H0 ;  /* 0x20000027ff277230 */ /* 0x004fe20000004100 */
[----:B------:R-:W-:Y:S02]  /*3810*/  IADD3 R19, R35, -0x80, RZ ;  /* 0xffffff8023137810 */ /* 0x000fe40007ffe0ff */
[----:B------:R-:W-:Y:S01]  /*3820*/  SHF.R.U32.HI R35, RZ, 0x10, R14 ;  /* 0x00000010ff237819 */ /* 0x000fe2000001160e */
[----:B------:R-:W2:Y:S01]  /*3830*/  I2F.F16 R37, R37 ;  /* 0x0000002500257306 */ /* 0x000ea20000200c00 */
[----:B-1----:R-:W-:Y:S01]  /*3840*/  HADD2.F32 R42, -RZ, R18.H0_H0 ;  /* 0x20000012ff2a7230 */ /* 0x002fe20000004100 */
[----:B------:R-:W-:-:S02]  /*3850*/  LOP3.LUT R34, R34, 0xff, RZ, 0xc0, !PT ;  /* 0x000000ff22227812 */ /* 0x000fc400078ec0ff */
[----:B------:R-:W-:Y:S02]  /*3860*/  IADD3 R14, R44, -0x80, RZ ;  /* 0xffffff802c0e7810 */ /* 0x000fe40007ffe0ff */
[----:B------:R-:W-:Y:S01]  /*3870*/  FFMA.FTZ R12, R41, R42, R12 ;  /* 0x0000002a290c7223 */ /* 0x000fe2000001000c */
[----:B------:R-:W-:Y:S01]  /*3880*/  SHF.R.U32.HI R42, RZ, 0x10, R15 ;  /* 0x00000010ff2a7819 */ /* 0x000fe2000001160f */
[----:B------:R-:W1:Y:S01]  /*3890*/  I2F.F16 R40, R40 ;  /* 0x0000002800287306 */ /* 0x000e620000200c00 */
[----:B------:R-:W-:Y:S01]  /*38a0*/  IADD3 R43, R43, -0x80, RZ ;  /* 0xffffff802b2b7810 */ /* 0x000fe20007ffe0ff */
[----:B---3--:R-:W-:Y:S01]  /*38b0*/  HADD2.F32 R17, -RZ, R17.H0_H0 ;  /* 0x20000011ff117230 */ /* 0x008fe20000004100 */
[----:B------:R-:W-:Y:S02]  /*38c0*/  LOP3.LUT R35, R35, 0xff, RZ, 0xc0, !PT ;  /* 0x000000ff23237812 */ /* 0x000fe400078ec0ff */
[----:B------:R-:W-:Y:S01]  /*38d0*/  IADD3 R41, R34, -0x80, RZ ;  /* 0xffffff8022297810 */ /* 0x000fe20007ffe0ff */
[----:B------:R-:W-:Y:S01]  /*38e0*/  HADD2.F32 R34, -RZ, R10.H0_H0 ;  /* 0x2000000aff227230 */ /* 0x000fe20000004100 */
[----:B------:R-:W-:Y:S01]  /*38f0*/  LOP3.LUT R42, R42, 0xff, RZ, 0xc0, !PT ;  /* 0x000000ff2a2a7812 */ /* 0x000fe200078ec0ff */
[----:B------:R3:W4:Y:S01]  /*3900*/  I2F.F16 R11, R43 ;  /* 0x0000002b000b7306 */ /* 0x0007220000200c00 */
[----:B------:R-:W-:Y:S01]  /*3910*/  IADD3 R18, R35, -0x80, RZ ;  /* 0xffffff8023127810 */ /* 0x000fe20007ffe0ff */
[----:B0-----:R-:W-:Y:S01]  /*3920*/  HADD2.F32 R35, -RZ, R8.H0_H0 ;  /* 0x20000008ff237230 */ /* 0x001fe20000004100 */
[----:B------:R-:W-:Y:S01]  /*3930*/  IADD3 R42, R42, -0x80, RZ ;  /* 0xffffff802a2a7810 */ /* 0x000fe20007ffe0ff */
[----:B--2---:R-:W-:Y:S01]  /*3940*/  HADD2.F32 R37, -RZ, R37.H0_H0 ;  /* 0x20000025ff257230 */ /* 0x004fe20000004100 */
[----:B------:R-:W-:-:S02]  /*3950*/  LEA.HI R15, R15, 0xffffff80, RZ, 0x8 ;  /* 0xffffff800f0f7811 */ /* 0x000fc400078f40ff */
[----:B------:R-:W-:Y:S01]  /*3960*/  FFMA.FTZ R34, R34, R35, R13 ;  /* 0x0000002322227223 */ /* 0x000fe2000001000d */
[----:B------:R-:W0:Y:S01]  /*3970*/  I2F.F16 R14, R14 ;  /* 0x0000000e000e7306 */ /* 0x000e220000200c00 */
[----:B---3--:R-:W-:Y:S01]  /*3980*/  HADD2.F32 R43, -RZ, R16.H0_H0 ;  /* 0x20000010ff2b7230 */ /* 0x008fe20000004100 */
[C---:B------:R-:W-:Y:S01]  /*3990*/  FFMA.FTZ R38, R35.reuse, R37, R38 ;  /* 0x0000002523267223 */ /* 0x040fe20000010026 */
[----:B------:R-:W-:Y:S01]  /*39a0*/  HADD2.F32 R13, -RZ, R8.H1_H1 ;  /* 0x30000008ff0d7230 */ /* 0x000fe20000004100 */
[C---:B------:R-:W-:Y:S01]  /*39b0*/  FFMA.FTZ R12, R35.reuse, R39, R12 ;  /* 0x00000027230c7223 */ /* 0x040fe2000001000c */
[----:B-1----:R-:W-:Y:S01]  /*39c0*/  HADD2.F32 R40, -RZ, R40.H0_H0 ;  /* 0x20000028ff287230 */ /* 0x002fe20000004100 */
[----:B------:R-:W-:Y:S01]  /*39d0*/  FFMA.FTZ R43, R35, R43, R36 ;  /* 0x0000002b232b7223 */ /* 0x000fe20000010024 */
[----:B------:R-:W-:Y:S01]  /*39e0*/  HADD2.F32 R8, -RZ, R9.H0_H0 ;  /* 0x20000009ff087230 */ /* 0x000fe20000004100 */
[----:B------:R-:W1:Y:S01]  /*39f0*/  I2F.F16 R10, R41 ;  /* 0x00000029000a7306 */ /* 0x000e620000200c00 */
[----:B----4-:R-:W-:Y:S01]  /*3a00*/  HADD2.F32 R36, -RZ, R11.H0_H0 ;  /* 0x2000000bff247230 */ /* 0x010fe20000004100 */
[----:B------:R-:W-:Y:S01]  /*3a10*/  FFMA.FTZ R11, R40, R13, R34 ;  /* 0x0000000d280b7223 */ /* 0x000fe20000010022 */
[----:B------:R-:W-:-:S03]  /*3a20*/  HADD2.F32 R9, -RZ, R9.H1_H1 ;  /* 0x30000009ff097230 */ /* 0x000fc60000004100 */
[----:B------:R-:W-:Y:S02]  /*3a30*/  FFMA.FTZ R43, R13, R36, R43 ;  /* 0x000000240d2b7223 */ /* 0x000fe4000001002b */
[----:B------:R-:W2:Y:S01]  /*3a40*/  I2F.F16 R19, R19 ;  /* 0x0000001300137306 */ /* 0x000ea20000200c00 */
[----:B0-----:R-:W-:Y:S01]  /*3a50*/  HADD2.F32 R14, -RZ, R14.H0_H0 ;  /* 0x2000000eff0e7230 */ /* 0x001fe20000004100 */
[----:B------:R-:W-:-:S04]  /*3a60*/  FFMA.FTZ R11, R17, R8, R11 ;  /* 0x00000008110b7223 */ /* 0x000fc8000001000b */
[----:B------:R-:W-:Y:S02]  /*3a70*/  FFMA.FTZ R35, R13, R14, R38 ;  /* 0x0000000e0d237223 */ /* 0x000fe40000010026 */
[----:B------:R-:W0:Y:S01]  /*3a80*/  I2F.F16 R18, R18 ;  /* 0x0000001200127306 */ /* 0x000e220000200c00 */
[----:B-1----:R-:W-:-:S05]  /*3a90*/  HADD2.F32 R10, -RZ, R10.H0_H0 ;  /* 0x2000000aff0a7230 */ /* 0x002fca0000004100 */
[----:B------:R-:W-:Y:S01]  /*3aa0*/  FFMA.FTZ R13, R13, R10, R12 ;  /* 0x0000000a0d0d7223 */ /* 0x000fe2000001000c */
[----:B------:R-:W-:Y:S01]  /*3ab0*/  HADD2.F32 R10, -RZ, R29.H0_H0 ;  /* 0x2000001dff0a7230 */ /* 0x000fe20000004100 */
[----:B------:R-:W1:Y:S01]  /*3ac0*/  I2F.F16 R16, R42 ;  /* 0x0000002a00107306 */ /* 0x000e620000200c00 */
[----:B--2---:R-:W-:Y:S02]  /*3ad0*/  HADD2.F32 R19, -RZ, R19.H0_H0 ;  /* 0x20000013ff137230 */ /* 0x004fe40000004100 */
[----:B------:R-:W-:Y:S01]  /*3ae0*/  HADD2.F32 R12, -RZ, R27.H0_H0 ;  /* 0x2000001bff0c7230 */ /* 0x000fe20000004100 */
[----:B------:R-:W-:Y:S02]  /*3af0*/  FFMA.FTZ R11, R10, R9, R11 ;  /* 0x000000090a0b7223 */ /* 0x000fe4000001000b */
[----:B------:R-:W-:Y:S02]  /*3b00*/  FFMA.FTZ R19, R8, R19, R43 ;  /* 0x0000001308137223 */ /* 0x000fe4000001002b */
[----:B------:R-:W2:Y:S01]  /*3b10*/  I2F.F16 R15, R15 ;  /* 0x0000000f000f7306 */ /* 0x000ea20000200c00 */
[----:B0-----:R-:W-:Y:S01]  /*3b20*/  HADD2.F32 R18, -RZ, R18.H0_H0 ;  /* 0x20000012ff127230 */ /* 0x001fe20000004100 */
[----:B------:R-:W-:-:S02]  /*3b30*/  FFMA.FTZ R19, R9, R28, R19 ;  /* 0x0000001c09137223 */ /* 0x000fc40000010013 */
[----:B------:R-:W-:Y:S02]  /*3b40*/  FMUL.FTZ R11, R26, R11 ;  /* 0x0000000b1a0b7220 */ /* 0x000fe40000410000 */
[----:B------:R-:W-:Y:S01]  /*3b50*/  FFMA.FTZ R18, R8, R18, R35 ;  /* 0x0000001208127223 */ /* 0x000fe20000010023 */
[----:B-1----:R-:W-:Y:S01]  /*3b60*/  HADD2.F32 R16, -RZ, R16.H0_H0 ;  /* 0x20000010ff107230 */ /* 0x002fe20000004100 */
[----:B------:R-:W-:Y:S01]  /*3b70*/  FMUL.FTZ R19, R20, R19 ;  /* 0x0000001314137220 */ /* 0x000fe20000410000 */
[----:B------:R-:W-:Y:S01]  /*3b80*/  F2FP.PACK_AB R11, RZ, R11 ;  /* 0x0000000bff0b723e */ /* 0x000fe200000000ff */
[----:B------:R-:W-:Y:S02]  /*3b90*/  FFMA.FTZ R12, R9, R12, R18 ;  /* 0x0000000c090c7223 */ /* 0x000fe40000010012 */
[----:B------:R-:W-:Y:S01]  /*3ba0*/  FFMA.FTZ R13, R8, R16, R13 ;  /* 0x00000010080d7223 */ /* 0x000fe2000001000d */
[----:B------:R-:W-:Y:S01]  /*3bb0*/  F2FP.PACK_AB R19, RZ, R19 ;  /* 0x00000013ff13723e */ /* 0x000fe200000000ff */
[----:B------:R-:W-:Y:S01]  /*3bc0*/  FMUL.FTZ R12, R21, R12 ;  /* 0x0000000c150c7220 */ /* 0x000fe20000410000 */
[----:B--2---:R-:W-:-:S02]  /*3bd0*/  HADD2.F32 R14, -RZ, R15.H0_H0 ;  /* 0x2000000fff0e7230 */ /* 0x004fc40000004100 */
[----:B------:R-:W-:Y:S02]  /*3be0*/  PRMT R11, R11, 0x5410, R19 ;  /* 0x000054100b0b7816 */ /* 0x000fe40000000013 */
[----:B------:R-:W-:Y:S01]  /*3bf0*/  F2FP.PACK_AB R12, RZ, R12 ;  /* 0x0000000cff0c723e */ /* 0x000fe200000000ff */
[----:B------:R-:W-:-:S03]  /*3c00*/  FFMA.FTZ R13, R9, R14, R13 ;  /* 0x0000000e090d7223 */ /* 0x000fc6000001000d */
[----:B------:R-:W-:Y:S01]  /*3c10*/  HFMA2.MMA R6, R11, 1, 1, R6 ;  /* 0x3c003c000b067835 */ /* 0x000fe20000000006 */
[----:B------:R-:W-:-:S05]  /*3c20*/  FMUL.FTZ R13, R22, R13 ;  /* 0x0000000d160d7220 */ /* 0x000fca0000410000 */
[----:B------:R-:W-:-:S04]  /*3c30*/  F2FP.PACK_AB R13, RZ, R13 ;  /* 0x0000000dff0d723e */ /* 0x000fc800000000ff */
[----:B------:R-:W-:-:S05]  /*3c40*/  PRMT R12, R12, 0x5410, R13 ;  /* 0x000054100c0c7816 */ /* 0x000fca000000000d */
[----:B------:R-:W-:Y:S02]  /*3c50*/  HADD2 R5, R12, R5 ;  /* 0x000000050c057230 */ /* 0x000fe40000000000 */
.L_x_4600:
[----:B------:R-:W-:Y:S01]  /*3c60*/  IADD3 R25, R25, 0x20, RZ ;  /* 0x0000002019197810 */ /* 0x000fe20007ffe0ff */
[----:B------:R-:W-:Y:S01]  /*3c70*/  IMAD.WIDE R32, R23, 0x8, R32 ;  /* 0x0000000817207825 */ /* 0x000fe200078e0220 */
[----:B------:R-:W-:Y:S02]  /*3c80*/  UIADD3 UR4, UR4, 0x40, URZ ;  /* 0x0000004004047890 */ /* 0x000fe4000fffe03f */
[----:B------:R-:W-:Y:S01]  /*3c90*/  ISETP.GE.AND P0, PT, R25, c[0x0][0x1a8], PT ;  /* 0x00006a0019007a0c */ /* 0x000fe20003f06270 */
[----:B-1----:R-:W-:Y:S01]  /*3ca0*/  IMAD.WIDE R28, R23, 0x8, R30 ;  /* 0x00000008171c7825 */ /* 0x002fe200078e021e */
[----:B------:R-:W-:-:S03]  /*3cb0*/  ISETP.LT.AND P2, PT, R25, R24, PT ;  /* 0x000000181900720c */ /* 0x000fc60003f41270 */
[----:B-----5:R-:W-:Y:S02]  /*3cc0*/  IMAD.MOV.U32 R12, RZ, RZ, R32 ;  /* 0x000000ffff0c7224 */ /* 0x020fe400078e0020 */
[----:B------:R-:W-:Y:S02]  /*3cd0*/  IMAD.MOV.U32 R13, RZ, RZ, R33 ;  /* 0x000000ffff0d7224 */ /* 0x000fe400078e0021 */
[----:B------:R-:W-:-:S06]  /*3ce0*/  IMAD.MOV.U32 R27, RZ, RZ, R29 ;  /* 0x000000ffff1b7224 */ /* 0x000fcc00078e001d */
[----:B------:R-:W-:Y:S05]  /*3cf0*/  @!P0 BRA P2, `(.L_x_4601) ;  /* 0xffffce9000008947 */ /* 0x000fea000103ffff */
.L_x_4596:
[----:B------:R-:W-:-:S04]  /*3d00*/  ISETP.GE.AND P0, PT, R25, R24, PT ;  /* 0x000000181900720c */ /* 0x000fc80003f06270 */
[----:B------:R-:W-:-:S13]  /*3d10*/  ISETP.GE.OR P0, PT, R25, c[0x0][0x1ac], P0 ;  /* 0x00006b0019007a0c */ /* 0x000fda0000706670 */
[----:B------:R-:W-:Y:S05]  /*3d20*/  @P0 BRA `(.L_x_4602) ;  /* 0x000017b000000947 */ /* 0x000fea0003800000 */
[----:B------:R-:W-:Y:S02]  /*3d30*/  ULDC UR5, c[0x0][0x18c] ;  /* 0x0000630000057ab9 */ /* 0x000fe40000000800 */
[----:B------:R-:W-:Y:S02]  /*3d40*/  USHF.R.S32.HI UR5, URZ, 0x1f, UR5 ;  /* 0x0000001f3f057899 */ /* 0x000fe40008011405 */
.L_x_4605:
[----:B------:R-:W-:-:S05]  /*3d50*/  IMAD.MOV.U32 R29, RZ, RZ, R27 ;  /* 0x000000ffff1d7224 */ /* 0x000fca00078e001b */
[----:B-----5:R0:W5:Y:S01]  /*3d60*/  LDG.E.128.CONSTANT R8, [R28.64] ;  /* 0x000000061c087981 */ /* 0x020162000c1e9d00 */
[----:B------:R-:W-:Y:S01]  /*3d70*/  IMAD.MOV.U32 R26, RZ, RZ, c[0x0][0x18c] ;  /* 0x00006300ff1a7624 */ /* 0x000fe200078e00ff */
[----:B------:R-:W-:Y:S05]  /*3d80*/  @!P1 BRA `(.L_x_4603) ;  /* 0x00000b4000009947 */ /* 0x000fea0003800000 */
[C---:B------:R-:W-:Y:S01]  /*3d90*/  IMAD.WIDE R32, R26.reuse, 0x4, R28 ;  /* 0x000000041a207825 */ /* 0x040fe200078e021c */
[----:B------:R-:W1:Y:S04]  /*3da0*/  LDS.128 R20, [UR4] ;  /* 0x00000004ff147984 */ /* 0x000e680008000c00 */
[----:B------:R2:W3:Y:S01]  /*3db0*/  LDG.E.128.CONSTANT R12, [R32.64] ;  /* 0x00000006200c7981 */ /* 0x0004e2000c1e9d00 */
[----:B------:R-:W-:-:S06]  /*3dc0*/  IMAD.WIDE R16, R26, 0x4, R32 ;  /* 0x000000041a107825 */ /* 0x000fcc00078e0220 */
[----:B------:R-:W4:Y:S01]  /*3dd0*/  LDG.E.128.CONSTANT R16, [R16.64] ;  /* 0x0000000610107981 */ /* 0x000f22000c1e9d00 */
[----:B-----5:R-:W-:Y:S02]  /*3de0*/  LOP3.LUT R34, R8, 0x3f003f, RZ, 0xc0, !PT ;  /* 0x003f003f08227812 */ /* 0x020fe400078ec0ff */
[--C-:B------:R-:W-:Y:S02]  /*3df0*/  SHF.R.U32.HI R27, RZ, 0xc, R8.reuse ;  /* 0x0000000cff1b7819 */ /* 0x100fe40000011608 */
[----:B------:R-:W-:Y:S02]  /*3e00*/  SHF.R.U32.HI R8, RZ, 0x6, R8 ;  /* 0x00000006ff087819 */ /* 0x000fe40000011608 */
[----:B------:R-:W-:Y:S02]  /*3e10*/  LOP3.LUT R35, R9, 0x3f003f, RZ, 0xc0, !PT ;  /* 0x003f003f09237812 */ /* 0x000fe400078ec0ff */
[----:B------:R-:W-:Y:S02]  /*3e20*/  SHF.R.U32.HI R30, RZ, 0xc, R9 ;  /* 0x0000000cff1e7819 */ /* 0x000fe40000011609 */
[----:B--2---:R-:W-:-:S02]  /*3e30*/  LOP3.LUT R33, R11, 0x3f003f, RZ, 0xc0, !PT ;  /* 0x003f003f0b217812 */ /* 0x004fc400078ec0ff */
[----:B------:R-:W-:Y:S02]  /*3e40*/  SHF.R.U32.HI R9, RZ, 0x6, R9 ;  /* 0x00000006ff097819 */ /* 0x000fe40000011609 */
        /* <DEDUP_REMOVED lines=8> */
[----:B------:R-:W-:Y:S02]  /*3ed0*/  LOP3.LUT R9, R8, 0x64006400, RZ, 0xfc, !PT ;  /* 0x6400640008097812 */ /* 0x000fe400078efcff */
[----:B------:R-:W-:Y:S01]  /*3ee0*/  LOP3.LUT R36, R36, 0x64006400, RZ, 0xfc, !PT ;  /* 0x6400640024247812 */ /* 0x000fe200078efcff */
[----:B------:R-:W-:Y:S01]  /*3ef0*/  HADD2 R35, R35, -1056, -1056 ;  /* 0xe420e42023237430 */ /* 0x000fe20000000000 */
[----:B------:R-:W-:Y:S01]  /*3f00*/  LOP3.LUT R33, R33, 0x64006400, RZ, 0xfc, !PT ;  /* 0x6400640021217812 */ /* 0x000fe200078efcff */
[----:B-1----:R-:W-:Y:S01]  /*3f10*/  HFMA2.MMA R34, R39, R20, RZ ;  /* 0x0000001427227235 */ /* 0x002fe200000000ff */
[--C-:B------:R-:W-:Y:S01]  /*3f20*/  SHF.R.U32.HI R32, RZ, 0xc, R10.reuse ;  /* 0x0000000cff207819 */ /* 0x100fe2000001160a */
[----:B------:R-:W-:Y:S01]  /*3f30*/  HADD2 R9, R9, -1056, -1056 ;  /* 0xe420e42009097430 */ /* 0x000fe20000000000 */
        /* <DEDUP_REMOVED lines=8> */
[----:B------:R-:W-:Y:S01]  /*3fc0*/  LOP3.LUT R11, R11, 0x3f003f, RZ, 0xc0, !PT ;  /* 0x003f003f0b0b7812 */ /* 0x000fe200078ec0ff */
[----:B------:R-:W-:Y:S01]  /*3fd0*/  HFMA2 R10, R36, R21, R35 ;  /* 0x00000015240a7231 */ /* 0x000fe20000000023 */
[----:B------:R-:W-:Y:S01]  /*3fe0*/  LOP3.LUT R34, R33, 0x64006400, RZ, 0xfc, !PT ;  /* 0x6400640021227812 */ /* 0x000fe200078efcff */
[----:B------:R-:W-:Y:S01]  /*3ff0*/  HFMA2.MMA R8, R41, R20, RZ ;  /* 0x0000001429087235 */ /* 0x000fe200000000ff */
[----:B------:R-:W-:Y:S01]  /*4000*/  LOP3.LUT R36, R11, 0x64006400, RZ, 0xfc, !PT ;  /* 0x640064000b247812 */ /* 0x000fe200078efcff */
[----:B------:R-:W-:Y:S01]  /*4010*/  HFMA2 R20, R37, R20, RZ.H0_H0 ;  /* 0x0000001425147231 */ /* 0x000fe200000400ff */
[----:B------:R-:W-:Y:S01]  /*4020*/  LOP3.LUT R27, R27, 0xf000f, RZ, 0xc0, !PT ;  /* 0x000f000f1b1b7812 */ /* 0x000fe200078ec0ff */
[----:B------:R-:W-:Y:S01]  /*4030*/  HADD2 R37, R34, -1056, -1056 ;  /* 0xe420e42022257430 */ /* 0x000fe20000000000 */
[----:B------:R-:W-:-:S02]  /*4040*/  PRMT R0, R0, 0x5410, R2 ;  /* 0x0000541000007816 */ /* 0x000fc40000000002 */
[----:B------:R-:W-:-:S03]  /*4050*/  PRMT R3, R3, 0x5410, R4 ;  /* 0x0000541003037816 */ /* 0x000fc60000000004 */
[----:B------:R-:W-:Y:S01]  /*4060*/  HFMA2.MMA R34, R37, R21, R8 ;  /* 0x0000001525227235 */ /* 0x000fe20000000008 */
[----:B------:R-:W-:Y:S01]  /*4070*/  HADD2 R37, R36, -1056, -1056 ;  /* 0xe420e42024257430 */ /* 0x000fe20000000000 */
[----:B---3--:R-:W-:Y:S02]  /*4080*/  LOP3.LUT R11, R12, 0x3f003f, RZ, 0xc0, !PT ;  /* 0x003f003f0c0b7812 */ /* 0x008fe400078ec0ff */
[----:B------:R-:W-:Y:S02]  /*4090*/  LOP3.LUT R33, R13, 0x3f003f, RZ, 0xc0, !PT ;  /* 0x003f003f0d217812 */ /* 0x000fe400078ec0ff */
[----:B------:R-:W-:Y:S02]  /*40a0*/  LOP3.LUT R35, R14, 0x3f003f, RZ, 0xc0, !PT ;  /* 0x003f003f0e237812 */ /* 0x000fe400078ec0ff */
[----:B------:R-:W-:Y:S02]  /*40b0*/  LOP3.LUT R11, R11, 0x64006400, RZ, 0xfc, !PT ;  /* 0x640064000b0b7812 */ /* 0x000fe400078efcff */
[----:B------:R-:W-:-:S02]  /*40c0*/  LOP3.LUT R33, R33, 0x64006400, RZ, 0xfc, !PT ;  /* 0x6400640021217812 */ /* 0x000fc400078efcff */
[----:B------:R-:W-:Y:S01]  /*40d0*/  LOP3.LUT R35, R35, 0x64006400, RZ, 0xfc, !PT ;  /* 0x6400640023237812 */ /* 0x000fe200078efcff */
[----:B------:R-:W-:Y:S01]  /*40e0*/  HADD2 R8, R11, -1056, -1056 ;  /* 0xe420e4200b087430 */ /* 0x000fe20000000000 */
[----:B----4-:R-:W-:Y:S01]  /*40f0*/  SHF.R.U32.HI R40, RZ, 0x8, R19 ;  /* 0x00000008ff287819 */ /* 0x010fe20000011613 */
[----:B------:R-:W-:Y:S01]  /*4100*/  HADD2 R33, R33, -1056, -1056 ;  /* 0xe420e42021217430 */ /* 0x000fe20000000000 */
[----:B------:R-:W-:Y:S01]  /*4110*/  SHF.R.U32.HI R38, RZ, 0xa, R16 ;  /* 0x0000000aff267819 */ /* 0x000fe20000011610 */
[----:B------:R-:W-:Y:S01]  /*4120*/  HADD2 R35, R35, -1056, -1056 ;  /* 0xe420e42023237430 */ /* 0x000fe20000000000 */
[----:B------:R-:W-:Y:S01]  /*4130*/  SHF.R.U32.HI R36, RZ, 0xa, R18 ;  /* 0x0000000aff247819 */ /* 0x000fe20000011612 */
[----:B------:R-:W-:Y:S01]  /*4140*/  HFMA2 R11, R37, R21, R20 ;  /* 0x00000015250b7231 */ /* 0x000fe20000000014 */
[-C--:B------:R-:W-:Y:S01]  /*4150*/  HFMA2.MMA R8, R8, R22.reuse, R9 ;  /* 0x0000001608087235 */ /* 0x080fe20000000009 */
[----:B------:R-:W-:Y:S01]  /*4160*/  HFMA2 R20, R33, R22, R10 ;  /* 0x0000001621147231 */ /* 0x000fe2000000000a */
[----:B------:R-:W-:Y:S01]  /*4170*/  SHF.R.U32.HI R10, RZ, 0x6, R13 ;  /* 0x00000006ff0a7819 */ /* 0x000fe2000001160d */
[----:B------:R-:W-:Y:S01]  /*4180*/  HFMA2.MMA R21, R35, R22, R34 ;  /* 0x0000001623157235 */ /* 0x000fe20000000022 */
        /* <DEDUP_REMOVED lines=19> */
[----:B------:R-:W-:Y:S01]  /*42c0*/  HFMA2 R11, R34, R22, R11 ;  /* 0x00000016220b7231 */ /* 0x000fe2000000000b */
[----:B------:R-:W-:Y:S01]  /*42d0*/  SHF.R.U32.HI R30, RZ, 0x8, R17 ;  /* 0x00000008ff1e7819 */ /* 0x000fe20000011611 */
[----:B------:R-:W-:Y:S01]  /*42e0*/  HADD2 R34, R35, -1056, -1056 ;  /* 0xe420e42023227430 */ /* 0x000fe20000000000 */
[-C--:B------:R-:W-:Y:S01]  /*42f0*/  HFMA2.MMA R22, R9, R23.reuse, R8 ;  /* 0x0000001709167235 */ /* 0x080fe20000000008 */
[-C--:B------:R-:W-:Y:S01]  /*4300*/  HFMA2 R20, R37, R23.reuse, R20 ;  /* 0x0000001725147231 */ /* 0x080fe20000000014 */
[----:B------:R-:W-:Y:S01]  /*4310*/  HFMA2.MMA R21, R10, R23, R21 ;  /* 0x000000170a157235 */ /* 0x000fe20000000015 */
[----:B------:R-:W-:Y:S01]  /*4320*/  HFMA2 R23, R34, R23, R11 ;  /* 0x0000001722177231 */ /* 0x000fe2000000000b */
[----:B------:R-:W-:Y:S01]  /*4330*/  SHF.R.U32.HI R34, RZ, 0xc, R12 ;  /* 0x0000000cff227819 */ /* 0x000fe2000001160c */
[----:B------:R-:W1:Y:S01]  /*4340*/  LDS.128 R8, [UR4+0x10] ;  /* 0x00001004ff087984 */ /* 0x000e620008000c00 */
[----:B------:R-:W-:-:S02]  /*4350*/  LOP3.LUT R35, R32, 0xf000f, RZ, 0xc0, !PT ;  /* 0x000f000f20237812 */ /* 0x000fc400078ec0ff */
[----:B------:R-:W-:Y:S02]  /*4360*/  SHF.R.U32.HI R12, RZ, 0x8, R16 ;  /* 0x00000008ff0c7819 */ /* 0x000fe40000011610 */
[----:B------:R-:W-:Y:S02]  /*4370*/  SHF.R.U32.HI R32, RZ, 0x8, R18 ;  /* 0x00000008ff207819 */ /* 0x000fe40000011612 */
[----:B------:R-:W-:Y:S02]  /*4380*/  LOP3.LUT R12, R27, 0x300030, R12, 0xf8, !PT ;  /* 0x003000301b0c7812 */ /* 0x000fe400078ef80c */
[----:B------:R-:W-:Y:S02]  /*4390*/  LOP3.LUT R27, R35, 0x300030, R32, 0xf8, !PT ;  /* 0x00300030231b7812 */ /* 0x000fe400078ef820 */
[----:B------:R-:W-:Y:S02]  /*43a0*/  LOP3.LUT R35, R31, 0xf000f, RZ, 0xc0, !PT ;  /* 0x000f000f1f237812 */ /* 0x000fe400078ec0ff */
[----:B------:R-:W-:-:S02]  /*43b0*/  LOP3.LUT R41, R34, 0xf000f, RZ, 0xc0, !PT ;  /* 0x000f000f22297812 */ /* 0x000fc400078ec0ff */
[----:B------:R-:W-:Y:S02]  /*43c0*/  SHF.R.U32.HI R14, RZ, 0xc, R14 ;  /* 0x0000000cff0e7819 */ /* 0x000fe4000001160e */
[----:B------:R-:W-:Y:S02]  /*43d0*/  LOP3.LUT R30, R33, 0x300030, R30, 0xf8, !PT ;  /* 0x00300030211e7812 */ /* 0x000fe400078ef81e */
[----:B------:R-:W-:Y:S02]  /*43e0*/  SHF.R.U32.HI R15, RZ, 0xc, R15 ;  /* 0x0000000cff0f7819 */ /* 0x000fe4000001160f */
[----:B------:R-:W-:Y:S02]  /*43f0*/  LOP3.LUT R31, R16, 0x3f003f, RZ, 0xc0, !PT ;  /* 0x003f003f101f7812 */ /* 0x000fe400078ec0ff */
[----:B------:R-:W-:Y:S02]  /*4400*/  LOP3.LUT R33, R18, 0x3f003f, RZ, 0xc0, !PT ;  /* 0x003f003f12217812 */ /* 0x000fe400078ec0ff */
[----:B------:R-:W-:-:S02]  /*4410*/  LOP3.LUT R35, R35, 0x300030, R40, 0xf8, !PT ;  /* 0x0030003023237812 */ /* 0x000fc400078ef828 */
[----:B------:R-:W-:Y:S02]  /*4420*/  LOP3.LUT R32, R17, 0x3f003f, RZ, 0xc0, !PT ;  /* 0x003f003f11207812 */ /* 0x000fe400078ec0ff */
[----:B------:R-:W-:Y:S02]  /*4430*/  LOP3.LUT R40, R13, 0xf000f, RZ, 0xc0, !PT ;  /* 0x000f000f0d287812 */ /* 0x000fe400078ec0ff */
[----:B------:R-:W-:Y:S02]  /*4440*/  SHF.R.U32.HI R16, RZ, 0x6, R16 ;  /* 0x00000006ff107819 */ /* 0x000fe40000011610 */
[----:B------:R-:W-:Y:S02]  /*4450*/  SHF.R.U32.HI R18, RZ, 0x6, R18 ;  /* 0x00000006ff127819 */ /* 0x000fe40000011612 */
[----:B------:R-:W-:Y:S02]  /*4460*/  LOP3.LUT R13, R41, 0x300030, R38, 0xf8, !PT ;  /* 0x00300030290d7812 */ /* 0x000fe400078ef826 */
[----:B------:R-:W-:-:S02]  /*4470*/  SHF.R.U32.HI R37, RZ, 0xa, R17 ;  /* 0x0000000aff257819 */ /* 0x000fc40000011611 */
[----:B------:R-:W-:Y:S02]  /*4480*/  SHF.R.U32.HI R39, RZ, 0xa, R19 ;  /* 0x0000000aff277819 */ /* 0x000fe40000011613 */
[----:B------:R-:W-:Y:S02]  /*4490*/  LOP3.LUT R34, R19, 0x3f003f, RZ, 0xc0, !PT ;  /* 0x003f003f13227812 */ /* 0x000fe400078ec0ff */
[----:B------:R-:W-:Y:S02]  /*44a0*/  LOP3.LUT R41, R14, 0xf000f, RZ, 0xc0, !PT ;  /* 0x000f000f0e297812 */ /* 0x000fe400078ec0ff */
[----:B------:R-:W-:Y:S02]  /*44b0*/  SHF.R.U32.HI R17, RZ, 0x6, R17 ;  /* 0x00000006ff117819 */ /* 0x000fe40000011611 */
[----:B------:R-:W-:Y:S02]  /*44c0*/  SHF.R.U32.HI R19, RZ, 0x6, R19 ;  /* 0x00000006ff137819 */ /* 0x000fe40000011613 */
        /* <DEDUP_REMOVED lines=9> */
[-C--:B-1----:R-:W-:Y:S01]  /*4560*/  HFMA2.MMA R22, R31, R8.reuse, R22 ;  /* 0x000000081f167235 */ /* 0x082fe20000000016 */
[----:B------:R-:W-:Y:S01]  /*4570*/  LOP3.LUT R39, R14, 0x300030, R39, 0xf8, !PT ;  /* 0x003000300e277812 */ /* 0x000fe200078ef827 */
[----:B------:R-:W-:Y:S01]  /*4580*/  HADD2 R14, R33, -1056, -1056 ;  /* 0xe420e420210e7430 */ /* 0x000fe20000000000 */
        /* <DEDUP_REMOVED lines=22> */
[----:B------:R-:W-:Y:S01]  /*46f0*/  LOP3.LUT R13, R13, 0x64006400, RZ, 0xfc, !PT ;  /* 0x640064000d0d7812 */ /* 0x000fe200078efcff */
        /* <DEDUP_REMOVED lines=29> */
.L_x_4603:
[----:B------:R-:W-:Y:S05]  /*48d0*/  @!P1 BRA `(.L_x_4604) ;  /* 0x00000b8000009947 */ /* 0x000fea0003800000 */
        /* <DEDUP_REMOVED lines=8> */
[----:B------:R-:W3:Y:S01]  /*4960*/  LDG.E.128.CONSTANT R16, [R16.64] ;  /* 0x0000000610107981 */ /* 0x000ee2000c1e9d00 */
[----:B------:R-:W-:Y:S02]  /*4970*/  PRMT R0, R0, 0x5410, R2 ;  /* 0x0000541000007816 */ /* 0x000fe40000000002 */
[----:B------:R-:W-:Y:S02]  /*4980*/  PRMT R3, R3, 0x5410, R4 ;  /* 0x0000541003037816 */ /* 0x000fe40000000004 */
[----:B--2---:R-:W-:Y:S02]  /*4990*/  LOP3.LUT R36, R8, 0x3f003f, RZ, 0xc0, !PT ;  /* 0x003f003f08247812 */ /* 0x004fe400078ec0ff */
[----:B------:R-:W-:Y:S02]  /*49a0*/  LOP3.LUT R37, R9, 0x3f003f, RZ, 0xc0, !PT ;  /* 0x003f003f09257812 */ /* 0x000fe400078ec0ff */
[----:B------:R-:W-:Y:S02]  /*49b0*/  SHF.R.U32.HI R30, RZ, 0xc, R9 ;  /* 0x0000000cff1e7819 */ /* 0x000fe40000011609 */
[----:B------:R-:W-:-:S02]  /*49c0*/  SHF.R.U32.HI R27, RZ, 0xc, R8 ;  /* 0x0000000cff1b7819 */ /* 0x000fc40000011608 */
[----:B------:R-:W-:Y:S02]  /*49d0*/  SHF.R.U32.HI R9, RZ, 0x6, R9 ;  /* 0x00000006ff097819 */ /* 0x000fe40000011609 */
[----:B------:R-:W-:Y:S02]  /*49e0*/  LOP3.LUT R33, R10, 0x3f003f, RZ, 0xc0, !PT ;  /* 0x003f003f0a217812 */ /* 0x000fe400078ec0ff */
[----:B------:R-:W-:Y:S02]  /*49f0*/  SHF.R.U32.HI R8, RZ, 0x6, R8 ;  /* 0x00000006ff087819 */ /* 0x000fe40000011608 */
[----:B------:R-:W-:Y:S02]  /*4a00*/  LOP3.LUT R36, R36, 0x64006400, RZ, 0xfc, !PT ;  /* 0x6400640024247812 */ /* 0x000fe400078efcff */
[----:B------:R-:W-:Y:S02]  /*4a10*/  LOP3.LUT R33, R33, 0x64006400, RZ, 0xfc, !PT ;  /* 0x6400640021217812 */ /* 0x000fe400078efcff */
[----:B------:R-:W-:Y:S01]  /*4a20*/  LOP3.LUT R9, R9, 0x3f003f, RZ, 0xc0, !PT ;  /* 0x003f003f09097812 */ /* 0x000fe200078ec0ff */
[----:B---3--:R-:W-:Y:S01]  /*4a30*/  HADD2 R35, R36, -1056, -1056 ;  /* 0xe420e42024237430 */ /* 0x008fe20000000000 */
        /* <DEDUP_REMOVED lines=9> */
[--C-:B------:R-:W-:Y:S01]  /*4ad0*/  SHF.R.U32.HI R31, RZ, 0xc, R10.reuse ;  /* 0x0000000cff1f7819 */ /* 0x100fe2000001160a */
[----:B------:R-:W-:Y:S01]  /*4ae0*/  HADD2 R41, R34, -1056, -1056 ;  /* 0xe420e42022297430 */ /* 0x000fe20000000000 */
[----:B------:R-:W-:Y:S01]  /*4af0*/  SHF.R.U32.HI R10, RZ, 0x6, R10 ;  /* 0x00000006ff0a7819 */ /* 0x000fe2000001160a */
[----:B------:R-:W-:Y:S01]  /*4b00*/  HADD2 R36, R8, -1056, -1056 ;  /* 0xe420e42008247430 */ /* 0x000fe20000000000 */
[-C--:B-1----:R-:W-:Y:S01]  /*4b10*/  HFMA2.MMA R9, R35, R20.reuse, RZ ;  /* 0x0000001423097235 */ /* 0x082fe200000000ff */
[-C--:B------:R-:W-:Y:S01]  /*4b20*/  HFMA2 R34, R37, R20.reuse, RZ.H0_H0 ;  /* 0x0000001425227231 */ /* 0x080fe200000400ff */
[----:B------:R-:W-:Y:S01]  /*4b30*/  HFMA2.MMA R8, R33, R20, RZ ;  /* 0x0000001421087235 */ /* 0x000fe200000000ff */
[--C-:B------:R-:W-:Y:S01]  /*4b40*/  SHF.R.U32.HI R32, RZ, 0xc, R11.reuse ;  /* 0x0000000cff207819 */ /* 0x100fe2000001160b */
[----:B------:R-:W-:Y:S01]  /*4b50*/  HFMA2 R20, R41, R20, RZ.H0_H0 ;  /* 0x0000001429147231 */ /* 0x000fe200000400ff */
[----:B------:R-:W-:Y:S01]  /*4b60*/  LOP3.LUT R33, R10, 0x3f003f, RZ, 0xc0, !PT ;  /* 0x003f003f0a217812 */ /* 0x000fe200078ec0ff */
[----:B------:R-:W-:Y:S01]  /*4b70*/  HFMA2 R10, R39, R21, R34 ;  /* 0x00000015270a7231 */ /* 0x000fe20000000022 */
[----:B------:R-:W-:Y:S01]  /*4b80*/  SHF.R.U32.HI R11, RZ, 0x6, R11 ;  /* 0x00000006ff0b7819 */ /* 0x000fe2000001160b */
[----:B------:R-:W-:Y:S01]  /*4b90*/  HFMA2.MMA R9, R36, R21, R9 ;  /* 0x0000001524097235 */ /* 0x000fe20000000009 */
[----:B------:R-:W-:-:S02]  /*4ba0*/  LOP3.LUT R34, R33, 0x64006400, RZ, 0xfc, !PT ;  /* 0x6400640021227812 */ /* 0x000fc400078efcff */
[----:B------:R-:W-:Y:S02]  /*4bb0*/  LOP3.LUT R36, R11, 0x3f003f, RZ, 0xc0, !PT ;  /* 0x003f003f0b247812 */ /* 0x000fe400078ec0ff */
[----:B----4-:R-:W-:Y:S01]  /*4bc0*/  LOP3.LUT R11, R12, 0x3f003f, RZ, 0xc0, !PT ;  /* 0x003f003f0c0b7812 */ /* 0x010fe200078ec0ff */
[----:B------:R-:W-:Y:S01]  /*4bd0*/  HADD2 R37, R34, -1056, -1056 ;  /* 0xe420e42022257430 */ /* 0x000fe20000000000 */
[----:B------:R-:W-:Y:S02]  /*4be0*/  LOP3.LUT R33, R13, 0x3f003f, RZ, 0xc0, !PT ;  /* 0x003f003f0d217812 */ /* 0x000fe400078ec0ff */
[----:B------:R-:W-:Y:S02]  /*4bf0*/  LOP3.LUT R35, R14, 0x3f003f, RZ, 0xc0, !PT ;  /* 0x003f003f0e237812 */ /* 0x000fe400078ec0ff */
[----:B------:R-:W-:Y:S01]  /*4c00*/  LOP3.LUT R11, R11, 0x64006400, RZ, 0xfc, !PT ;  /* 0x640064000b0b7812 */ /* 0x000fe200078efcff */
[----:B------:R-:W-:Y:S01]  /*4c10*/  HFMA2.MMA R8, R37, R21, R8 ;  /* 0x0000001525087235 */ /* 0x000fe20000000008 */
        /* <DEDUP_REMOVED lines=27> */
[----:B------:R-:W-:Y:S01]  /*4dd0*/  HFMA2 R11, R34, R22, R11 ;  /* 0x00000016220b7231 */ /* 0x000fe2000000000b */
[----:B------:R-:W-:Y:S01]  /*4de0*/  LOP3.LUT R10, R10, 0x64006400, RZ, 0xfc, !PT ;  /* 0x640064000a0a7812 */ /* 0x000fe200078efcff */
[----:B------:R-:W-:Y:S01]  /*4df0*/  HADD2 R9, R9, -1056, -1056 ;  /* 0xe420e42009097430 */ /* 0x000fe20000000000 */
[----:B------:R-:W-:Y:S01]  /*4e00*/  LOP3.LUT R35, R35, 0x64006400, RZ, 0xfc, !PT ;  /* 0x6400640023237812 */ /* 0x000fe200078efcff */
[----:B------:R-:W-:Y:S01]  /*4e10*/  HADD2 R33, R33, -1056, -1056 ;  /* 0xe420e42021217430 */ /* 0x000fe20000000000 */
[----:B------:R-:W-:Y:S01]  /*4e20*/  SHF.R.U32.HI R12, RZ, 0xc, R12 ;  /* 0x0000000cff0c7819 */ /* 0x000fe2000001160c */
        /* <DEDUP_REMOVED lines=8> */
[----:B------:R-:W1:Y:S01]  /*4eb0*/  LDS.128 R8, [UR4+0x30] ;  /* 0x00003004ff087984 */ /* 0x000e620008000c00 */
[----:B------:R-:W-:-:S02]  /*4ec0*/  LOP3.LUT R33, R27, 0xf000f, RZ, 0xc0, !PT ;  /* 0x000f000f1b217812 */ /* 0x000fc400078ec0ff */
[----:B------:R-:W-:Y:S02]  /*4ed0*/  SHF.R.U32.HI R30, RZ, 0x8, R16 ;  /* 0x00000008ff1e7819 */ /* 0x000fe40000011610 */
[----:B------:R-:W-:Y:S02]  /*4ee0*/  SHF.R.U32.HI R35, RZ, 0x8, R18 ;  /* 0x00000008ff237819 */ /* 0x000fe40000011612 */
[----:B------:R-:W-:Y:S02]  /*4ef0*/  SHF.R.U32.HI R27, RZ, 0xc, R15 ;  /* 0x0000000cff1b7819 */ /* 0x000fe4000001160f */
[----:B------:R-:W-:Y:S02]  /*4f00*/  LOP3.LUT R15, R33, 0x300030, R30, 0xf8, !PT ;  /* 0x00300030210f7812 */ /* 0x000fe400078ef81e */
[----:B------:R-:W-:Y:S02]  /*4f10*/  LOP3.LUT R30, R36, 0x300030, R35, 0xf8, !PT ;  /* 0x00300030241e7812 */ /* 0x000fe400078ef823 */
[----:B------:R-:W-:-:S02]  /*4f20*/  LOP3.LUT R35, R32, 0xf000f, RZ, 0xc0, !PT ;  /* 0x000f000f20237812 */ /* 0x000fc400078ec0ff */
[----:B------:R-:W-:Y:S02]  /*4f30*/  LOP3.LUT R32, R16, 0x3f003f, RZ, 0xc0, !PT ;  /* 0x003f003f10207812 */ /* 0x000fe400078ec0ff */
[----:B------:R-:W-:Y:S02]  /*4f40*/  SHF.R.U32.HI R38, RZ, 0xa, R16 ;  /* 0x0000000aff267819 */ /* 0x000fe40000011610 */
[----:B------:R-:W-:Y:S02]  /*4f50*/  LOP3.LUT R41, R12, 0xf000f, RZ, 0xc0, !PT ;  /* 0x000f000f0c297812 */ /* 0x000fe400078ec0ff */
[----:B------:R-:W-:Y:S02]  /*4f60*/  SHF.R.U32.HI R14, RZ, 0xc, R14 ;  /* 0x0000000cff0e7819 */ /* 0x000fe4000001160e */
[----:B------:R-:W-:Y:S02]  /*4f70*/  LOP3.LUT R35, R35, 0x300030, R40, 0xf8, !PT ;  /* 0x0030003023237812 */ /* 0x000fe400078ef828 */
[----:B------:R-:W-:-:S02]  /*4f80*/  LOP3.LUT R32, R32, 0x64006400, RZ, 0xfc, !PT ;  /* 0x6400640020207812 */ /* 0x000fc400078efcff */
[----:B------:R-:W-:Y:S02]  /*4f90*/  LOP3.LUT R40, R13, 0xf000f, RZ, 0xc0, !PT ;  /* 0x000f000f0d287812 */ /* 0x000fe400078ec0ff */
[----:B------:R-:W-:Y:S02]  /*4fa0*/  LOP3.LUT R31, R34, 0x300030, R31, 0xf8, !PT ;  /* 0x00300030221f7812 */ /* 0x000fe400078ef81f */
[----:B------:R-:W-:Y:S02]  /*4fb0*/  LOP3.LUT R13, R41, 0x300030, R38, 0xf8, !PT ;  /* 0x00300030290d7812 */ /* 0x000fe400078ef826 */
[----:B------:R-:W-:Y:S02]  /*4fc0*/  LOP3.LUT R34, R18, 0x3f003f, RZ, 0xc0, !PT ;  /* 0x003f003f12227812 */ /* 0x000fe400078ec0ff */
[----:B------:R-:W-:Y:S02]  /*4fd0*/  LOP3.LUT R41, R14, 0xf000f, RZ, 0xc0, !PT ;  /* 0x000f000f0e297812 */ /* 0x000fe400078ec0ff */
[----:B------:R-:W-:Y:S01]  /*4fe0*/  LOP3.LUT R14, R27, 0xf000f, RZ, 0xc0, !PT ;  /* 0x000f000f1b0e7812 */ /* 0x000fe200078ec0ff */
[----:B------:R-:W-:Y:S01]  /*4ff0*/  HADD2 R27, R32, -1056, -1056 ;  /* 0xe420e420201b7430 */ /* 0x000fe20000000000 */
[----:B------:R-:W-:-:S02]  /*5000*/  SHF.R.U32.HI R37, RZ, 0xa, R17 ;  /* 0x0000000aff257819 */ /* 0x000fc40000011611 */
[----:B------:R-:W-:Y:S02]  /*5010*/  LOP3.LUT R33, R17, 0x3f003f, RZ, 0xc0, !PT ;  /* 0x003f003f11217812 */ /* 0x000fe400078ec0ff */
[----:B------:R-:W-:Y:S01]  /*5020*/  LOP3.LUT R12, R19, 0x3f003f, RZ, 0xc0, !PT ;  /* 0x003f003f130c7812 */ /* 0x000fe200078ec0ff */
[----:B-1----:R-:W-:Y:S01]  /*5030*/  HFMA2.MMA R20, R27, R8, R20 ;  /* 0x000000081b147235 */ /* 0x002fe20000000014 */
[----:B------:R-:W-:Y:S02]  /*5040*/  SHF.R.U32.HI R17, RZ, 0x6, R17 ;  /* 0x00000006ff117819 */ /* 0x000fe40000011611 */
[----:B------:R-:W-:Y:S02]  /*5050*/  LOP3.LUT R34, R34, 0x64006400, RZ, 0xfc, !PT ;  /* 0x6400640022227812 */ /* 0x000fe400078efcff */
[----:B------:R-:W-:Y:S02]  /*5060*/  SHF.R.U32.HI R16, RZ, 0x6, R16 ;  /* 0x00000006ff107819 */ /* 0x000fe40000011610 */
[--C-:B------:R-:W-:Y:S01]  /*5070*/  SHF.R.U32.HI R36, RZ, 0xa, R18.reuse ;  /* 0x0000000aff247819 */ /* 0x100fe20000011612 */
[----:B------:R-:W-:Y:S01]  /*5080*/  HADD2 R27, R34, -1056, -1056 ;  /* 0xe420e420221b7430 */ /* 0x000fe20000000000 */
[----:B------:R-:W-:-:S02]  /*5090*/  SHF.R.U32.HI R18, RZ, 0x6, R18 ;  /* 0x00000006ff127819 */ /* 0x000fc40000011612 */
[----:B------:R-:W-:Y:S02]  /*50a0*/  LOP3.LUT R33, R33, 0x64006400, RZ, 0xfc, !PT ;  /* 0x6400640021217812 */ /* 0x000fe400078efcff */
[----:B------:R-:W-:Y:S01]  /*50b0*/  LOP3.LUT R12, R12, 0x64006400, RZ, 0xfc, !PT ;  /* 0x640064000c0c7812 */ /* 0x000fe200078efcff */
[----:B------:R-:W-:Y:S01]  /*50c0*/  HFMA2.MMA R22, R27, R8, R22 ;  /* 0x000000081b167235 */ /* 0x000fe20000000016 */
[--C-:B------:R-:W-:Y:S01]  /*50d0*/  SHF.R.U32.HI R39, RZ, 0xa, R19.reuse ;  /* 0x0000000aff277819 */ /* 0x100fe20000011613 */
[----:B------:R-:W-:Y:S01]  /*50e0*/  HADD2 R32, R33, -1056, -1056 ;  /* 0xe420e42021207430 */ /* 0x000fe20000000000 */
[----:B------:R-:W-:Y:S01]  /*50f0*/  LOP3.LUT R17, R17, 0x3f003f, RZ, 0xc0, !PT ;  /* 0x003f003f11117812 */ /* 0x000fe200078ec0ff */
[----:B------:R-:W-:Y:S01]  /*5100*/  HADD2 R12, R12, -1056, -1056 ;  /* 0xe420e4200c0c7430 */ /* 0x000fe20000000000 */
[----:B------:R-:W-:Y:S01]  /*5110*/  SHF.R.U32.HI R19, RZ, 0x6, R19 ;  /* 0x00000006ff137819 */ /* 0x000fe20000011613 */
        /* <DEDUP_REMOVED lines=17> */
[----:B------:R-:W-:Y:S01]  /*5230*/  LOP3.LUT R36, R41, 0x300030, R36, 0xf8, !PT ;  /* 0x0030003029247812 */ /* 0x000fe200078ef824 */
[-C--:B------:R-:W-:Y:S01]  /*5240*/  HFMA2.MMA R20, R27, R9.reuse, R20 ;  /* 0x000000091b147235 */ /* 0x080fe20000000014 */
[----:B------:R-:W-:Y:S01]  /*5250*/  HADD2 R15, R15, -1056, -1056 ;  /* 0xe420e4200f0f7430 */ /* 0x000fe20000000000 */
[----:B------:R-:W-:Y:S01]  /*5260*/  HFMA2.MMA R22, R17, R9, R22 ;  /* 0x0000000911167235 */ /* 0x000fe20000000016 */
[----:B------:R-:W-:Y:S01]  /*5270*/  HFMA2 R23, R8, R9, R23 ;  /* 0x0000000908177231 */ /* 0x000fe20000000017 */
[----:B------:R-:W-:Y:S01]  /*5280*/  LOP3.LUT R13, R13, 0x64006400, RZ, 0xfc, !PT ;  /* 0x640064000d0d7812 */ /* 0x000fe200078efcff */
[----:B------:R-:W-:Y:S01]  /*5290*/  HADD2 R9, R30, -1056, -1056 ;  /* 0xe420e4201e097430 */ /* 0x000fe20000000000 */
[----:B------:R-:W-:Y:S01]  /*52a0*/  LOP3.LUT R35, R35, 0x64006400, RZ, 0xfc, !PT ;  /* 0x6400640023237812 */ /* 0x000fe200078efcff */
[----:B------:R-:W-:Y:S01]  /*52b0*/  HADD2 R8, R31, -1056, -1056 ;  /* 0xe420e4201f087430 */ /* 0x000fe20000000000 */
[----:B------:R-:W-:Y:S01]  /*52c0*/  LOP3.LUT R36, R36, 0x64006400, RZ, 0xfc, !PT ;  /* 0x6400640024247812 */ /* 0x000fe200078efcff */
[-C--:B------:R-:W-:Y:S01]  /*52d0*/  HFMA2.MMA R20, R15, R10.reuse, R20 ;  /* 0x0000000a0f147235 */ /* 0x080fe20000000014 */
[----:B------:R-:W-:Y:S01]  /*52e0*/  LOP3.LUT R37, R40, 0x300030, R37, 0xf8, !PT ;  /* 0x0030003028257812 */ /* 0x000fe200078ef825 */
[----:B------:R-:W-:Y:S01]  /*52f0*/  HADD2 R13, R13, -1056, -1056 ;  /* 0xe420e4200d0d7430 */ /* 0x000fe20000000000 */
[----:B------:R-:W-:Y:S01]  /*5300*/  LOP3.LUT R39, R14, 0x300030, R39, 0xf8, !PT ;  /* 0x003000300e277812 */ /* 0x000fe200078ef827 */
[-C--:B------:R-:W-:Y:S01]  /*5310*/  HFMA2 R21, R8, R10.reuse, R21 ;  /* 0x0000000a08157231 */ /* 0x080fe20000000015 */
[----:B------:R-:W-:Y:S01]  /*5320*/  HFMA2.MMA R22, R9, R10, R22 ;  /* 0x0000000a09167235 */ /* 0x000fe20000000016 */
[----:B------:R-:W-:Y:S01]  /*5330*/  HADD2 R8, R35, -1056, -1056 ;  /* 0xe420e42023087430 */ /* 0x000fe20000000000 */
[----:B------:R-:W-:Y:S01]  /*5340*/  LOP3.LUT R37, R37, 0x64006400, RZ, 0xfc, !PT ;  /* 0x6400640025257812 */ /* 0x000fe200078efcff */
[----:B------:R-:W-:Y:S01]  /*5350*/  HADD2 R9, R36, -1056, -1056 ;  /* 0xe420e42024097430 */ /* 0x000fe20000000000 */
[----:B------:R-:W-:Y:S01]  /*5360*/  LOP3.LUT R39, R39, 0x64006400, RZ, 0xfc, !PT ;  /* 0x6400640027277812 */ /* 0x000fe200078efcff */
[----:B------:R-:W-:Y:S01]  /*5370*/  HFMA2.MMA R20, R13, R11, R20 ;  /* 0x0000000b0d147235 */ /* 0x000fe20000000014 */
[----:B------:R-:W-:-:S02]  /*5380*/  HFMA2 R23, R8, R10, R23 ;  /* 0x0000000a08177231 */ /* 0x000fc40000000017 */
[----:B------:R-:W-:Y:S01]  /*5390*/  HADD2 R8, R37, -1056, -1056 ;  /* 0xe420e42025087430 */ /* 0x000fe20000000000 */
[----:B------:R-:W-:Y:S01]  /*53a0*/  HFMA2.MMA R22, R9, R11, R22 ;  /* 0x0000000b09167235 */ /* 0x000fe20000000016 */
        /* <DEDUP_REMOVED lines=11> */
.L_x_4604:
        /* <DEDUP_REMOVED lines=8> */
.L_x_4602:
        /* <DEDUP_REMOVED lines=8> */
[----:B------:R-:W-:Y:S02]  /*5560*/  HADD2.F32 R26, -RZ, R4.H0_H0 ;  /* 0x20000004ff1a7230 */ /* 0x000fe40000004100 */
.L_x_4608:
[----:B------:R-:W-:Y:S01]  /*5570*/  IADD3 R25, R25, 0x20, RZ ;  /* 0x0000002019197810 */ /* 0x000fe20007ffe0ff */
[----:B------:R-:W-:Y:S05]  /*5580*/  @!P1 BRA `(.L_x_4607) ;  /* 0x0000235000009947 */ /* 0x000fea0003800000 */
[----:B-----5:R-:W-:Y:S01]  /*5590*/  IMAD.MOV.U32 R8, RZ, RZ, R28 ;  /* 0x000000ffff087224 */ /* 0x020fe200078e001c */
[----:B------:R-:W0:Y:S01]  /*55a0*/  LDS.64 R32, [UR4] ;  /* 0x00000004ff207984 */ /* 0x000e220008000a00 */
[----:B------:R-:W-:-:S05]  /*55b0*/  IMAD.MOV.U32 R9, RZ, RZ, R27 ;  /* 0x000000ffff097224 */ /* 0x000fca00078e001b */
[----:B------:R-:W2:Y:S01]  /*55c0*/  LDG.E.128.CONSTANT R16, [R8.64] ;  /* 0x0000000608107981 */ /* 0x000ea2000c1e9d00 */
[----:B------:R-:W-:-:S05]  /*55d0*/  IMAD.MOV.U32 R29, RZ, RZ, c[0x0][0x18c] ;  /* 0x00006300ff1d7624 */ /* 0x000fca00078e00ff */
[----:B------:R-:W-:-:S04]  /*55e0*/  LEA R46, P0, R29, R28, 0x2 ;  /* 0x0000001c1d2e7211 */ /* 0x000fc800078010ff */
[----:B------:R-:W-:-:S05]  /*55f0*/  LEA.HI.X R47, R29, R27, R20, 0x2, P0 ;  /* 0x0000001b1d2f7211 */ /* 0x000fca00000f1414 */
[----:B------:R1:W3:Y:S01]  /*5600*/  LDG.E.128.CONSTANT R12, [R46.64] ;  /* 0x000000062e0c7981 */ /* 0x0002e2000c1e9d00 */
[----:B------:R-:W-:-:S05]  /*5610*/  IMAD.MOV.U32 R34, RZ, RZ, 0x2c00 ;  /* 0x00002c00ff227424 */ /* 0x000fca00078e00ff */
[----:B------:R-:W-:Y:S01]  /*5620*/  PRMT R0, R0, 0x5410, R34 ;  /* 0x0000541000007816 */ /* 0x000fe20000000022 */
[----:B-1----:R-:W-:Y:S01]  /*5630*/  IMAD.WIDE R46, R29, 0x4, R46 ;  /* 0x000000041d2e7825 */ /* 0x002fe200078e022e */
[----:B0-----:R-:W-:Y:S01]  /*5640*/  HADD2.F32 R39, -RZ, R33.H0_H0 ;  /* 0x20000021ff277230 */ /* 0x001fe20000004100 */
[----:B--2---:R-:W-:Y:S02]  /*5650*/  LOP3.LUT R10, R16, 0xf000f, RZ, 0xc0, !PT ;  /* 0x000f000f100a7812 */ /* 0x004fe400078ec0ff */
        /* <DEDUP_REMOVED lines=8> */
[----:B------:R-:W-:Y:S02]  /*56e0*/  HADD2 R8, R8, -1032, -1032 ;  /* 0xe408e40808087430 */ /* 0x000fe40000000000 */
[----:B------:R-:W-:Y:S02]  /*56f0*/  HADD2 R9, R9, -1032, -1032 ;  /* 0xe408e40809097430 */ /* 0x000fe40000000000 */
[----:B------:R-:W-:Y:S02]  /*5700*/  HADD2 R10, R31, -1032, -1032 ;  /* 0xe408e4081f0a7430 */ /* 0x000fe40000000000 */
[----:B------:R-:W-:-:S02]  /*5710*/  HADD2.F32 R11, -RZ, R30.H0_H0 ;  /* 0x2000001eff0b7230 */ /* 0x000fc40000004100 */
[----:B------:R-:W-:Y:S02]  /*5720*/  HADD2.F32 R37, -RZ, R30.H1_H1 ;  /* 0x3000001eff257230 */ /* 0x000fe40000004100 */
[----:B------:R-:W-:Y:S02]  /*5730*/  HADD2.F32 R30, -RZ, R32.H0_H0 ;  /* 0x20000020ff1e7230 */ /* 0x000fe40000004100 */
[----:B------:R-:W-:Y:S02]  /*5740*/  HADD2.F32 R35, -RZ, R8.H0_H0 ;  /* 0x20000008ff237230 */ /* 0x000fe40000004100 */
[--C-:B------:R-:W-:Y:S01]  /*5750*/  HADD2.F32 R41, -RZ, R9.reuse.H0_H0 ;  /* 0x20000009ff297230 */ /* 0x100fe20000004100 */
        /* <DEDUP_REMOVED lines=10> */
[----:B------:R-:W-:-:S03]  /*5800*/  HADD2.F32 R36, -RZ, R10.H1_H1 ;  /* 0x3000000aff247230 */ /* 0x000fc60000004100 */
[----:B------:R-:W-:Y:S02]  /*5810*/  LOP3.LUT R37, R11, 0x64006400, RZ, 0xfc, !PT ;  /* 0x640064000b257812 */ /* 0x000fe400078efcff */
[----:B------:R0:W2:Y:S01]  /*5820*/  LDG.E.128.CONSTANT R8, [R46.64] ;  /* 0x000000062e087981 */ /* 0x0000a2000c1e9d00 */
[----:B------:R-:W-:Y:S01]  /*5830*/  FFMA.FTZ R44, R32, R44, R35 ;  /* 0x0000002c202c7223 */ /* 0x000fe20000010023 */
[----:B------:R-:W-:Y:S01]  /*5840*/  LOP3.LUT R45, R18, 0xf000f0, RZ, 0xc0, !PT ;  /* 0x00f000f0122d7812 */ /* 0x000fe200078ec0ff */
[C---:B------:R-:W-:Y:S01]  /*5850*/  FFMA.FTZ R41, R32.reuse, R34, R41 ;  /* 0x0000002220297223 */ /* 0x040fe20000010029 */
[-C--:B------:R-:W-:Y:S01]  /*5860*/  HFMA2 R35, R37, R0.reuse.H1_H1, -72, -72 ;  /* 0xd480d48025237431 */ /* 0x080fe20000060000 */
[----:B------:R-:W-:Y:S01]  /*5870*/  FFMA.FTZ R34, R32, R36, R31 ;  /* 0x0000002420227223 */ /* 0x000fe2000001001f */
[----:B------:R-:W-:Y:S02]  /*5880*/  LOP3.LUT R31, R19, 0xf000f0, RZ, 0xc0, !PT ;  /* 0x00f000f0131f7812 */ /* 0x000fe400078ec0ff */
[----:B------:R-:W-:Y:S01]  /*5890*/  LOP3.LUT R45, R45, 0x64006400, RZ, 0xfc, !PT ;  /* 0x640064002d2d7812 */ /* 0x000fe200078efcff */
[--C-:B------:R-:W-:Y:S01]  /*58a0*/  HADD2.F32 R37, -RZ, R35.reuse.H0_H0 ;  /* 0x20000023ff257230 */ /* 0x100fe20000004100 */
[----:B------:R-:W-:Y:S01]  /*58b0*/  LOP3.LUT R31, R31, 0x64006400, RZ, 0xfc, !PT ;  /* 0x640064001f1f7812 */ /* 0x000fe200078efcff */
[----:B------:R-:W-:Y:S01]  /*58c0*/  HADD2.F32 R35, -RZ, R35.H1_H1 ;  /* 0x30000023ff237230 */ /* 0x000fe20000004100 */
[----:B------:R-:W-:Y:S01]  /*58d0*/  LOP3.LUT R43, R17, 0xf000f0, RZ, 0xc0, !PT ;  /* 0x00f000f0112b7812 */ /* 0x000fe200078ec0ff */
[-C--:B------:R-:W-:Y:S01]  /*58e0*/  HFMA2 R32, R45, R0.reuse.H1_H1, -72, -72 ;  /* 0xd480d4802d207431 */ /* 0x080fe20000060000 */
[----:B------:R-:W-:Y:S01]  /*58f0*/  FFMA.FTZ R37, R37, R39, R30 ;  /* 0x0000002725257223 */ /* 0x000fe2000001001e */
[-C--:B------:R-:W-:Y:S01]  /*5900*/  HFMA2 R36, R31, R0.reuse.H1_H1, -72, -72 ;  /* 0xd480d4801f247431 */ /* 0x080fe20000060000 */
[----:B------:R-:W-:Y:S01]  /*5910*/  LOP3.LUT R43, R43, 0x64006400, RZ, 0xfc, !PT ;  /* 0x640064002b2b7812 */ /* 0x000fe200078efcff */
[----:B------:R-:W1:Y:S01]  /*5920*/  LDS.64 R30, [UR4+0x8] ;  /* 0x00000804ff1e7984 */ /* 0x000e620008000a00 */
[----:B------:R-:W-:Y:S01]  /*5930*/  HADD2.F32 R42, -RZ, R32.H0_H0 ;  /* 0x20000020ff2a7230 */ /* 0x000fe20000004100 */
[----:B------:R-:W-:Y:S01]  /*5940*/  SHF.R.U32.HI R16, RZ, 0x8, R16 ;  /* 0x00000008ff107819 */ /* 0x000fe20000011610 */
[----:B------:R-:W-:Y:S01]  /*5950*/  HADD2.F32 R40, -RZ, R36.H0_H0 ;  /* 0x20000024ff287230 */ /* 0x000fe20000004100 */
[----:B------:R-:W-:Y:S01]  /*5960*/  SHF.R.U32.HI R19, RZ, 0x8, R19 ;  /* 0x00000008ff137819 */ /* 0x000fe20000011613 */
[----:B------:R-:W-:Y:S01]  /*5970*/  HFMA2 R38, R43, R0.H1_H1, -72, -72 ;  /* 0xd480d4802b267431 */ /* 0x000fe20000060000 */
[C---:B------:R-:W-:Y:S01]  /*5980*/  FFMA.FTZ R41, R39.reuse, R42, R41 ;  /* 0x0000002a27297223 */ /* 0x040fe20000010029 */
[----:B------:R-:W-:Y:S01]  /*5990*/  HADD2.F32 R32, -RZ, R32.H1_H1 ;  /* 0x30000020ff207230 */ /* 0x000fe20000004100 */
[----:B------:R-:W-:Y:S01]  /*59a0*/  FFMA.FTZ R34, R39, R40, R34 ;  /* 0x0000002827227223 */ /* 0x000fe20000010022 */
[----:B------:R-:W-:Y:S01]  /*59b0*/  HADD2.F32 R40, -RZ, R33.H1_H1 ;  /* 0x30000021ff287230 */ /* 0x000fe20000004100 */
[----:B------:R-:W-:Y:S01]  /*59c0*/  SHF.R.U32.HI R17, RZ, 0x8, R17 ;  /* 0x00000008ff117819 */ /* 0x000fe20000011611 */
[----:B------:R-:W-:Y:S01]  /*59d0*/  HADD2.F32 R33, -RZ, R36.H1_H1 ;  /* 0x30000024ff217230 */ /* 0x000fe20000004100 */
[----:B------:R-:W-:Y:S01]  /*59e0*/  LOP3.LUT R36, R19, 0xf000f, RZ, 0xc0, !PT ;  /* 0x000f000f13247812 */ /* 0x000fe200078ec0ff */
[--C-:B------:R-:W-:Y:S01]  /*59f0*/  HADD2.F32 R43, -RZ, R38.reuse.H0_H0 ;  /* 0x20000026ff2b7230 */ /* 0x100fe20000004100 */
[----:B------:R-:W-:Y:S01]  /*5a00*/  FFMA.FTZ R41, R40, R32, R41 ;  /* 0x0000002028297223 */ /* 0x000fe20000010029 */
[----:B------:R-:W-:Y:S01]  /*5a10*/  LOP3.LUT R32, R16, 0xf000f, RZ, 0xc0, !PT ;  /* 0x000f000f10207812 */ /* 0x000fe200078ec0ff */
[----:B------:R-:W-:Y:S01]  /*5a20*/  FFMA.FTZ R34, R40, R33, R34 ;  /* 0x0000002128227223 */ /* 0x000fe20000010022 */
[----:B------:R-:W-:Y:S01]  /*5a30*/  SHF.R.U32.HI R18, RZ, 0x8, R18 ;  /* 0x00000008ff127819 */ /* 0x000fe20000011612 */
[----:B------:R-:W-:Y:S01]  /*5a40*/  FFMA.FTZ R43, R39, R43, R44 ;  /* 0x0000002b272b7223 */ /* 0x000fe2000001002c */
[----:B------:R-:W-:Y:S01]  /*5a50*/  LOP3.LUT R33, R17, 0xf000f, RZ, 0xc0, !PT ;  /* 0x000f000f11217812 */ /* 0x000fe200078ec0ff */
[----:B------:R-:W-:Y:S01]  /*5a60*/  HADD2.F32 R38, -RZ, R38.H1_H1 ;  /* 0x30000026ff267230 */ /* 0x000fe20000004100 */
[----:B------:R-:W-:Y:S01]  /*5a70*/  LOP3.LUT R32, R32, 0x64006400, RZ, 0xfc, !PT ;  /* 0x6400640020207812 */ /* 0x000fe200078efcff */
[----:B------:R-:W-:Y:S01]  /*5a80*/  FFMA.FTZ R37, R35, R40, R37 ;  /* 0x0000002823257223 */ /* 0x000fe20000010025 */
[----:B------:R-:W-:Y:S01]  /*5a90*/  LOP3.LUT R39, R36, 0x64006400, RZ, 0xfc, !PT ;  /* 0x6400640024277812 */ /* 0x000fe200078efcff */
[----:B0-----:R-:W-:Y:S01]  /*5aa0*/  IMAD.WIDE R46, R29, 0x4, R46 ;  /* 0x000000041d2e7825 */ /* 0x001fe200078e022e */
[----:B------:R-:W-:Y:S01]  /*5ab0*/  LOP3.LUT R35, R18, 0xf000f, RZ, 0xc0, !PT ;  /* 0x000f000f12237812 */ /* 0x000fe200078ec0ff */
[----:B------:R-:W-:Y:S01]  /*5ac0*/  HADD2 R36, R32, -1032, -1032 ;  /* 0xe408e40820247430 */ /* 0x000fe20000000000 */
[----:B------:R-:W-:Y:S01]  /*5ad0*/  LOP3.LUT R33, R33, 0x64006400, RZ, 0xfc, !PT ;  /* 0x6400640021217812 */ /* 0x000fe200078efcff */
[----:B------:R-:W-:Y:S01]  /*5ae0*/  FFMA.FTZ R43, R40, R38, R43 ;  /* 0x00000026282b7223 */ /* 0x000fe2000001002b */
[----:B------:R-:W-:Y:S01]  /*5af0*/  HADD2 R32, R39, -1032, -1032 ;  /* 0xe408e40827207430 */ /* 0x000fe20000000000 */
[----:B------:R-:W-:Y:S01]  /*5b00*/  LOP3.LUT R38, R35, 0x64006400, RZ, 0xfc, !PT ;  /* 0x6400640023267812 */ /* 0x000fe200078efcff */
[----:B------:R-:W-:Y:S01]  /*5b10*/  HADD2.F32 R44, -RZ, R36.H0_H0 ;  /* 0x20000024ff2c7230 */ /* 0x000fe20000004100 */
[----:B------:R-:W-:Y:S01]  /*5b20*/  LOP3.LUT R16, R16, 0xf000f0, RZ, 0xc0, !PT ;  /* 0x00f000f010107812 */ /* 0x000fe200078ec0ff */
[----:B------:R-:W-:Y:S01]  /*5b30*/  HADD2 R35, R33, -1032, -1032 ;  /* 0xe408e40821237430 */ /* 0x000fe20000000000 */
[----:B------:R-:W-:Y:S01]  /*5b40*/  LOP3.LUT R18, R18, 0xf000f0, RZ, 0xc0, !PT ;  /* 0x00f000f012127812 */ /* 0x000fe200078ec0ff */
[----:B------:R-:W-:Y:S01]  /*5b50*/  HADD2.F32 R39, -RZ, R32.H0_H0 ;  /* 0x20000020ff277230 */ /* 0x000fe20000004100 */
[----:B------:R-:W-:Y:S01]  /*5b60*/  LOP3.LUT R19, R19, 0xf000f0, RZ, 0xc0, !PT ;  /* 0x00f000f013137812 */ /* 0x000fe200078ec0ff */
[----:B------:R-:W-:-:S02]  /*5b70*/  HADD2 R33, R38, -1032, -1032 ;  /* 0xe408e40826217430 */ /* 0x000fc40000000000 */
[--C-:B------:R-:W-:Y:S02]  /*5b80*/  HADD2.F32 R38, -RZ, R35.reuse.H0_H0 ;  /* 0x20000023ff267230 */ /* 0x100fe40000004100 */
[--C-:B-1----:R-:W-:Y:S02]  /*5b90*/  HADD2.F32 R42, -RZ, R30.reuse.H0_H0 ;  /* 0x2000001eff2a7230 */ /* 0x102fe40000004100 */
[----:B------:R-:W-:Y:S02]  /*5ba0*/  HADD2.F32 R35, -RZ, R35.H1_H1 ;  /* 0x30000023ff237230 */ /* 0x000fe40000004100 */
[--C-:B------:R-:W-:Y:S01]  /*5bb0*/  HADD2.F32 R40, -RZ, R33.reuse.H0_H0 ;  /* 0x20000021ff287230 */ /* 0x100fe20000004100 */
[C---:B------:R-:W-:Y:S01]  /*5bc0*/  FFMA.FTZ R34, R42.reuse, R39, R34 ;  /* 0x000000272a227223 */ /* 0x040fe20000010022 */
[----:B------:R-:W-:Y:S01]  /*5bd0*/  HADD2.F32 R39, -RZ, R30.H1_H1 ;  /* 0x3000001eff277230 */ /* 0x000fe20000004100 */
[C---:B------:R-:W-:Y:S01]  /*5be0*/  FFMA.FTZ R38, R42.reuse, R38, R43 ;  /* 0x000000262a267223 */ /* 0x040fe2000001002b */
[----:B------:R-:W-:Y:S01]  /*5bf0*/  LOP3.LUT R30, R17, 0xf000f0, RZ, 0xc0, !PT ;  /* 0x00f000f0111e7812 */ /* 0x000fe200078ec0ff */
[----:B------:R-:W-:Y:S01]  /*5c00*/  FFMA.FTZ R40, R42, R40, R41 ;  /* 0x000000282a287223 */ /* 0x000fe20000010029 */
[----:B------:R-:W-:Y:S01]  /*5c10*/  LOP3.LUT R17, R16, 0x64006400, RZ, 0xfc, !PT ;  /* 0x6400640010117812 */ /* 0x000fe200078efcff */
[C---:B------:R-:W-:Y:S01]  /*5c20*/  FFMA.FTZ R38, R39.reuse, R35, R38 ;  /* 0x0000002327267223 */ /* 0x040fe20000010026 */
[----:B------:R-:W-:Y:S01]  /*5c30*/  HADD2.F32 R35, -RZ, R33.H1_H1 ;  /* 0x30000021ff237230 */ /* 0x000fe20000004100 */
[----:B------:R-:W-:Y:S01]  /*5c40*/  LOP3.LUT R41, R18, 0x64006400, RZ, 0xfc, !PT ;  /* 0x6400640012297812 */ /* 0x000fe200078efcff */
[----:B------:R-:W-:Y:S01]  /*5c50*/  HADD2.F32 R29, -RZ, R32.H1_H1 ;  /* 0x30000020ff1d7230 */ /* 0x000fe20000004100 */
[----:B------:R-:W-:Y:S01]  /*5c60*/  FFMA.FTZ R37, R44, R42, R37 ;  /* 0x0000002a2c257223 */ /* 0x000fe20000010025 */
[-C--:B------:R-:W-:Y:S01]  /*5c70*/  HFMA2 R16, R17, R0.reuse.H1_H1, -72, -72 ;  /* 0xd480d48011107431 */ /* 0x080fe20000060000 */
[C---:B------:R-:W-:Y:S01]  /*5c80*/  FFMA.FTZ R40, R39.reuse, R35, R40 ;  /* 0x0000002327287223 */ /* 0x040fe20000010028 */
[----:B------:R-:W-:Y:S01]  /*5c90*/  LOP3.LUT R35, R30, 0x64006400, RZ, 0xfc, !PT ;  /* 0x640064001e237812 */ /* 0x000fe200078efcff */
[----:B------:R-:W-:Y:S01]  /*5ca0*/  FFMA.FTZ R34, R39, R29, R34 ;  /* 0x0000001d27227223 */ /* 0x000fe20000010022 */
[----:B------:R-:W-:Y:S01]  /*5cb0*/  LOP3.LUT R29, R19, 0x64006400, RZ, 0xfc, !PT ;  /* 0x64006400131d7812 */ /* 0x000fe200078efcff */
[----:B------:R-:W-:Y:S01]  /*5cc0*/  HADD2.F32 R36, -RZ, R36.H1_H1 ;  /* 0x30000024ff247230 */ /* 0x000fe20000004100 */
[----:B------:R-:W0:Y:S01]  /*5cd0*/  LDS.64 R32, [UR4+0x10] ;  /* 0x00001004ff207984 */ /* 0x000e220008000a00 */
[----:B------:R-:W-:-:S02]  /*5ce0*/  HFMA2 R17, R35, R0.H1_H1, -72, -72 ;  /* 0xd480d48023117431 */ /* 0x000fc40000060000 */
[-C--:B------:R-:W-:Y:S01]  /*5cf0*/  HFMA2 R18, R41, R0.reuse.H1_H1, -72, -72 ;  /* 0xd480d48029127431 */ /* 0x080fe20000060000 */
[----:B------:R-:W-:Y:S01]  /*5d00*/  FFMA.FTZ R37, R36, R39, R37 ;  /* 0x0000002724257223 */ /* 0x000fe20000010025 */
[----:B------:R-:W-:Y:S02]  /*5d10*/  HADD2.F32 R19, -RZ, R31.H0_H0 ;  /* 0x2000001fff137230 */ /* 0x000fe40000004100 */
[----:B------:R-:W-:Y:S02]  /*5d20*/  HADD2.F32 R35, -RZ, R17.H0_H0 ;  /* 0x20000011ff237230 */ /* 0x000fe40000004100 */
[----:B------:R-:W-:Y:S02]  /*5d30*/  HFMA2 R29, R29, R0.H1_H1, -72, -72 ;  /* 0xd480d4801d1d7431 */ /* 0x000fe40000060000 */
[----:B------:R-:W-:Y:S01]  /*5d40*/  HADD2.F32 R36, -RZ, R16.H0_H0 ;  /* 0x20000010ff247230 */ /* 0x000fe20000004100 */
[----:B------:R-:W-:Y:S01]  /*5d50*/  FFMA.FTZ R38, R19, R35, R38 ;  /* 0x0000002313267223 */ /* 0x000fe20000010026 */
[----:B------:R-:W-:-:S02]  /*5d60*/  HADD2.F32 R30, -RZ, R18.H0_H0 ;  /* 0x20000012ff1e7230 */ /* 0x000fc40000004100 */
[----:B------:R-:W-:Y:S01]  /*5d70*/  HADD2.F32 R35, -RZ, R29.H0_H0 ;  /* 0x2000001dff237230 */ /* 0x000fe20000004100 */
[----:B------:R-:W-:Y:S01]  /*5d80*/  FFMA.FTZ R36, R36, R19, R37 ;  /* 0x0000001324247223 */ /* 0x000fe20000010025 */
[----:B------:R-:W-:Y:S01]  /*5d90*/  HADD2.F32 R31, -RZ, R31.H1_H1 ;  /* 0x3000001fff1f7230 */ /* 0x000fe20000004100 */
[C---:B------:R-:W-:Y:S01]  /*5da0*/  FFMA.FTZ R30, R19.reuse, R30, R40 ;  /* 0x0000001e131e7223 */ /* 0x040fe20000010028 */
[----:B------:R-:W-:Y:S02]  /*5db0*/  HADD2.F32 R16, -RZ, R16.H1_H1 ;  /* 0x30000010ff107230 */ /* 0x000fe40000004100 */
[----:B------:R-:W-:Y:S02]  /*5dc0*/  HADD2.F32 R17, -RZ, R17.H1_H1 ;  /* 0x30000011ff117230 */ /* 0x000fe40000004100 */
[----:B------:R-:W-:Y:S02]  /*5dd0*/  HADD2.F32 R18, -RZ, R18.H1_H1 ;  /* 0x30000012ff127230 */ /* 0x000fe40000004100 */
[----:B------:R-:W-:Y:S01]  /*5de0*/  HADD2.F32 R40, -RZ, R29.H1_H1 ;  /* 0x3000001dff287230 */ /* 0x000fe20000004100 */
[----:B------:R-:W-:Y:S01]  /*5df0*/  FFMA.FTZ R29, R19, R35, R34 ;  /* 0x00000023131d7223 */ /* 0x000fe20000010022 */
[----:B---3--:R-:W-:Y:S01]  /*5e00*/  LOP3.LUT R19, R15, 0xf000f, RZ, 0xc0, !PT ;  /* 0x000f000f0f137812 */ /* 0x008fe200078ec0ff */
[----:B------:R-:W-:Y:S01]  /*5e10*/  FFMA.FTZ R34, R16, R31, R36 ;  /* 0x0000001f10227223 */ /* 0x000fe20000010024 */
[----:B------:R-:W-:Y:S01]  /*5e20*/  LOP3.LUT R16, R12, 0xf000f, RZ, 0xc0, !PT ;  /* 0x000f000f0c107812 */ /* 0x000fe200078ec0ff */
[----:B------:R-:W-:Y:S01]  /*5e30*/  FFMA.FTZ R35, R31, R17, R38 ;  /* 0x000000111f237223 */ /* 0x000fe20000010026 */
[----:B------:R-:W-:Y:S01]  /*5e40*/  LOP3.LUT R17, R13, 0xf000f, RZ, 0xc0, !PT ;  /* 0x000f000f0d117812 */ /* 0x000fe200078ec0ff */
[C---:B------:R-:W-:Y:S01]  /*5e50*/  FFMA.FTZ R36, R31.reuse, R18, R30 ;  /* 0x000000121f247223 */ /* 0x040fe2000001001e */
[----:B------:R-:W-:Y:S01]  /*5e60*/  LOP3.LUT R18, R14, 0xf000f, RZ, 0xc0, !PT ;  /* 0x000f000f0e127812 */ /* 0x000fe200078ec0ff */
[----:B------:R-:W-:Y:S01]  /*5e70*/  FFMA.FTZ R29, R31, R40, R29 ;  /* 0x000000281f1d7223 */ /* 0x000fe2000001001d */
        /* <DEDUP_REMOVED lines=8> */
[----:B------:R1:W3:Y:S01]  /*5f00*/  LDG.E.128.CONSTANT R16, [R46.64] ;  /* 0x000000062e107981 */ /* 0x0002e2000c1e9d00 */
[----:B0-----:R-:W-:-:S02]  /*5f10*/  HADD2.F32 R40, -RZ, R32.H0_H0 ;  /* 0x20000020ff287230 */ /* 0x001fc40000004100 */
[----:B------:R-:W-:Y:S02]  /*5f20*/  HADD2.F32 R39, -RZ, R37.H0_H0 ;  /* 0x20000025ff277230 */ /* 0x000fe40000004100 */
[----:B------:R-:W-:Y:S02]  /*5f30*/  HADD2.F32 R42, -RZ, R32.H1_H1 ;  /* 0x30000020ff2a7230 */ /* 0x000fe40000004100 */
[----:B------:R-:W-:Y:S01]  /*5f40*/  HADD2.F32 R41, -RZ, R31.H0_H0 ;  /* 0x2000001fff297230 */ /* 0x000fe20000004100 */
[----:B------:R-:W-:Y:S01]  /*5f50*/  FFMA.FTZ R39, R40, R39, RZ ;  /* 0x0000002728277223 */ /* 0x000fe200000100ff */
[----:B------:R-:W-:Y:S01]  /*5f60*/  HADD2.F32 R32, -RZ, R37.H1_H1 ;  /* 0x30000025ff207230 */ /* 0x000fe20000004100 */
[----:B------:R-:W-:Y:S01]  /*5f70*/  LOP3.LUT R37, R12, 0xf000f0, RZ, 0xc0, !PT ;  /* 0x00f000f00c257812 */ /* 0x000fe200078ec0ff */
[----:B------:R-:W-:Y:S01]  /*5f80*/  HADD2.F32 R45, -RZ, R38.H0_H0 ;  /* 0x20000026ff2d7230 */ /* 0x000fe20000004100 */
[----:B------:R-:W-:Y:S01]  /*5f90*/  FFMA.FTZ R41, R41, R40, RZ ;  /* 0x0000002829297223 */ /* 0x000fe200000100ff */
[----:B------:R-:W-:Y:S01]  /*5fa0*/  HADD2.F32 R43, -RZ, R30.H0_H0 ;  /* 0x2000001eff2b7230 */ /* 0x000fe20000004100 */
[----:B------:R-:W-:Y:S01]  /*5fb0*/  FFMA.FTZ R32, R42, R32, R39 ;  /* 0x000000202a207223 */ /* 0x000fe20000010027 */
[----:B------:R-:W-:Y:S01]  /*5fc0*/  HADD2.F32 R31, -RZ, R31.H1_H1 ;  /* 0x3000001fff1f7230 */ /* 0x000fe20000004100 */
[----:B------:R-:W-:Y:S01]  /*5fd0*/  LOP3.LUT R39, R37, 0x64006400, RZ, 0xfc, !PT ;  /* 0x6400640025277812 */ /* 0x000fe200078efcff */
[----:B------:R-:W-:-:S02]  /*5fe0*/  FFMA.FTZ R44, R40, R45, RZ ;  /* 0x0000002d282c7223 */ /* 0x000fc400000100ff */
[----:B------:R-:W-:Y:S01]  /*5ff0*/  FFMA.FTZ R40, R40, R43, RZ ;  /* 0x0000002b28287223 */ /* 0x000fe200000100ff */
[----:B------:R-:W-:Y:S01]  /*6000*/  HADD2.F32 R43, -RZ, R38.H1_H1 ;  /* 0x30000026ff2b7230 */ /* 0x000fe20000004100 */
[----:B------:R-:W-:Y:S01]  /*6010*/  FFMA.FTZ R31, R31, R42, R41 ;  /* 0x0000002a1f1f7223 */ /* 0x000fe20000010029 */
[----:B------:R-:W-:Y:S02]  /*6020*/  HADD2.F32 R41, -RZ, R30.H1_H1 ;  /* 0x3000001eff297230 */ /* 0x000fe40000004100 */
[----:B------:R-:W-:Y:S01]  /*6030*/  HFMA2 R38, R39, R0.H1_H1, -72, -72 ;  /* 0xd480d48027267431 */ /* 0x000fe20000060000 */
[----:B------:R-:W-:Y:S01]  /*6040*/  LOP3.LUT R30, R13, 0xf000f0, RZ, 0xc0, !PT ;  /* 0x00f000f00d1e7812 */ /* 0x000fe200078ec0ff */
[----:B-1----:R-:W-:Y:S01]  /*6050*/  HADD2.F32 R46, -RZ, R33.H0_H0 ;  /* 0x20000021ff2e7230 */ /* 0x002fe20000004100 */
[C---:B------:R-:W-:Y:S02]  /*6060*/  FFMA.FTZ R37, R42.reuse, R41, R40 ;  /* 0x000000292a257223 */ /* 0x040fe40000010028 */
[----:B------:R-:W-:Y:S01]  /*6070*/  HADD2.F32 R40, -RZ, R38.H0_H0 ;  /* 0x20000026ff287230 */ /* 0x000fe20000004100 */
[----:B------:R-:W-:Y:S01]  /*6080*/  FFMA.FTZ R44, R42, R43, R44 ;  /* 0x0000002b2a2c7223 */ /* 0x000fe2000001002c */
[----:B------:R-:W-:-:S02]  /*6090*/  LOP3.LUT R39, R30, 0x64006400, RZ, 0xfc, !PT ;  /* 0x640064001e277812 */ /* 0x000fc400078efcff */
[----:B------:R-:W-:Y:S01]  /*60a0*/  LOP3.LUT R43, R15, 0xf000f0, RZ, 0xc0, !PT ;  /* 0x00f000f00f2b7812 */ /* 0x000fe200078ec0ff */
[----:B------:R-:W-:Y:S02]  /*60b0*/  FFMA.FTZ R40, R40, R46, R31 ;  /* 0x0000002e28287223 */ /* 0x000fe4000001001f */
[----:B------:R-:W0:Y:S01]  /*60c0*/  LDS.64 R30, [UR4+0x18] ;  /* 0x00001804ff1e7984 */ /* 0x000e220008000a00 */
[----:B------:R-:W-:Y:S01]  /*60d0*/  LOP3.LUT R43, R43, 0x64006400, RZ, 0xfc, !PT ;  /* 0x640064002b2b7812 */ /* 0x000fe200078efcff */
[----:B------:R-:W-:Y:S01]  /*60e0*/  HFMA2 R39, R39, R0.H1_H1, -72, -72 ;  /* 0xd480d48027277431 */ /* 0x000fe20000060000 */
[----:B------:R-:W-:-:S03]  /*60f0*/  LOP3.LUT R41, R14, 0xf000f0, RZ, 0xc0, !PT ;  /* 0x00f000f00e297812 */ /* 0x000fc600078ec0ff */
[----:B------:R-:W-:Y:S02]  /*6100*/  HFMA2 R42, R43, R0.H1_H1, -72, -72 ;  /* 0xd480d4802b2a7431 */ /* 0x000fe40000060000 */
[----:B------:R-:W-:Y:S01]  /*6110*/  HADD2.F32 R43, -RZ, R39.H0_H0 ;  /* 0x20000027ff2b7230 */ /* 0x000fe20000004100 */
[----:B------:R-:W-:-:S04]  /*6120*/  LOP3.LUT R41, R41, 0x64006400, RZ, 0xfc, !PT ;  /* 0x6400640029297812 */ /* 0x000fc800078efcff */
[----:B------:R-:W-:Y:S01]  /*6130*/  FFMA.FTZ R43, R46, R43, R44 ;  /* 0x0000002b2e2b7223 */ /* 0x000fe2000001002c */
[----:B------:R-:W-:Y:S02]  /*6140*/  HADD2.F32 R44, -RZ, R42.H0_H0 ;  /* 0x2000002aff2c7230 */ /* 0x000fe40000004100 */
[----:B------:R-:W-:-:S03]  /*6150*/  HFMA2 R41, R41, R0.H1_H1, -72, -72 ;  /* 0xd480d48029297431 */ /* 0x000fc60000060000 */
[C---:B------:R-:W-:Y:S01]  /*6160*/  FFMA.FTZ R37, R46.reuse, R44, R37 ;  /* 0x0000002c2e257223 */ /* 0x040fe20000010025 */
[----:B------:R-:W-:Y:S02]  /*6170*/  HADD2.F32 R44, -RZ, R38.H1_H1 ;  /* 0x30000026ff2c7230 */ /* 0x000fe40000004100 */
[----:B------:R-:W-:Y:S02]  /*6180*/  HADD2.F32 R33, -RZ, R33.H1_H1 ;  /* 0x30000021ff217230 */ /* 0x000fe40000004100 */
[----:B------:R-:W-:Y:S01]  /*6190*/  HADD2.F32 R38, -RZ, R39.H1_H1 ;  /* 0x30000027ff267230 */ /* 0x000fe20000004100 */
[----:B------:R-:W-:Y:S01]  /*61a0*/  SHF.R.U32.HI R12, RZ, 0x8, R12 ;  /* 0x00000008ff0c7819 */ /* 0x000fe2000001160c */
[--C-:B------:R-:W-:Y:S01]  /*61b0*/  HADD2.F32 R45, -RZ, R41.reuse.H0_H0 ;  /* 0x20000029ff2d7230 */ /* 0x100fe20000004100 */
[----:B------:R-:W-:Y:S01]  /*61c0*/  SHF.R.U32.HI R13, RZ, 0x8, R13 ;  /* 0x00000008ff0d7819 */ /* 0x000fe2000001160d */
[----:B------:R-:W-:Y:S01]  /*61d0*/  HADD2.F32 R41, -RZ, R41.H1_H1 ;  /* 0x30000029ff297230 */ /* 0x000fe20000004100 */
[----:B------:R-:W-:Y:S01]  /*61e0*/  FFMA.FTZ R43, R33, R38, R43 ;  /* 0x00000026212b7223 */ /* 0x000fe2000001002b */
[----:B------:R-:W-:Y:S01]  /*61f0*/  HADD2.F32 R42, -RZ, R42.H1_H1 ;  /* 0x3000002aff2a7230 */ /* 0x000fe20000004100 */
[----:B------:R-:W-:Y:S01]  /*6200*/  FFMA.FTZ R32, R46, R45, R32 ;  /* 0x0000002d2e207223 */ /* 0x000fe20000010020 */
[----:B------:R-:W-:-:S02]  /*6210*/  LOP3.LUT R38, R12, 0xf000f, RZ, 0xc0, !PT ;  /* 0x000f000f0c267812 */ /* 0x000fc400078ec0ff */
[----:B------:R-:W-:Y:S02]  /*6220*/  LOP3.LUT R39, R13, 0xf000f, RZ, 0xc0, !PT ;  /* 0x000f000f0d277812 */ /* 0x000fe400078ec0ff */
[----:B------:R-:W-:Y:S01]  /*6230*/  SHF.R.U32.HI R14, RZ, 0x8, R14 ;  /* 0x00000008ff0e7819 */ /* 0x000fe2000001160e */
[----:B------:R-:W-:Y:S01]  /*6240*/  FFMA.FTZ R40, R44, R33, R40 ;  /* 0x000000212c287223 */ /* 0x000fe20000010028 */
[----:B------:R-:W-:Y:S01]  /*6250*/  LOP3.LUT R38, R38, 0x64006400, RZ, 0xfc, !PT ;  /* 0x6400640026267812 */ /* 0x000fe200078efcff */
[----:B------:R-:W-:Y:S01]  /*6260*/  FFMA.FTZ R32, R33, R41, R32 ;  /* 0x0000002921207223 */ /* 0x000fe20000010020 */
[----:B------:R-:W-:Y:S01]  /*6270*/  LOP3.LUT R39, R39, 0x64006400, RZ, 0xfc, !PT ;  /* 0x6400640027277812 */ /* 0x000fe200078efcff */
[----:B------:R-:W-:Y:S01]  /*6280*/  FFMA.FTZ R37, R33, R42, R37 ;  /* 0x0000002a21257223 */ /* 0x000fe20000010025 */
[----:B------:R-:W-:Y:S02]  /*6290*/  SHF.R.U32.HI R33, RZ, 0x8, R15 ;  /* 0x00000008ff217819 */ /* 0x000fe4000001160f */
[----:B------:R-:W-:Y:S01]  /*62a0*/  LOP3.LUT R15, R14, 0xf000f, RZ, 0xc0, !PT ;  /* 0x000f000f0e0f7812 */ /* 0x000fe200078ec0ff */
[----:B------:R-:W-:-:S02]  /*62b0*/  HADD2 R38, R38, -1032, -1032 ;  /* 0xe408e40826267430 */ /* 0x000fc40000000000 */
[----:B------:R-:W-:Y:S01]  /*62c0*/  HADD2 R39, R39, -1032, -1032 ;  /* 0xe408e40827277430 */ /* 0x000fe20000000000 */
[----:B------:R-:W-:Y:S01]  /*62d0*/  LOP3.LUT R15, R15, 0x64006400, RZ, 0xfc, !PT ;  /* 0x640064000f0f7812 */ /* 0x000fe200078efcff */
[----:B0-----:R-:W-:Y:S02]  /*62e0*/  HADD2.F32 R42, -RZ, R30.H0_H0 ;  /* 0x2000001eff2a7230 */ /* 0x001fe40000004100 */
[----:B------:R-:W-:Y:S02]  /*62f0*/  HADD2.F32 R45, -RZ, R38.H0_H0 ;  /* 0x20000026ff2d7230 */ /* 0x000fe40000004100 */
[--C-:B------:R-:W-:Y:S02]  /*6300*/  HADD2.F32 R44, -RZ, R39.reuse.H0_H0 ;  /* 0x20000027ff2c7230 */ /* 0x100fe40000004100 */
[----:B------:R-:W-:Y:S01]  /*6310*/  HADD2 R15, R15, -1032, -1032 ;  /* 0xe408e4080f0f7430 */ /* 0x000fe20000000000 */
[----:B------:R-:W-:Y:S01]  /*6320*/  LOP3.LUT R41, R33, 0xf000f, RZ, 0xc0, !PT ;  /* 0x000f000f21297812 */ /* 0x000fe200078ec0ff */
[----:B------:R-:W-:Y:S01]  /*6330*/  HADD2.F32 R30, -RZ, R30.H1_H1 ;  /* 0x3000001eff1e7230 */ /* 0x000fe20000004100 */
[----:B------:R-:W-:Y:S01]  /*6340*/  FFMA.FTZ R46, R45, R42, R40 ;  /* 0x0000002a2d2e7223 */ /* 0x000fe20000010028 */
[----:B------:R-:W-:Y:S01]  /*6350*/  HADD2.F32 R39, -RZ, R39.H1_H1 ;  /* 0x30000027ff277230 */ /* 0x000fe20000004100 */
[----:B------:R-:W-:Y:S01]  /*6360*/  FFMA.FTZ R43, R42, R44, R43 ;  /* 0x0000002c2a2b7223 */ /* 0x000fe2000001002b */
[----:B------:R-:W-:Y:S01]  /*6370*/  HADD2.F32 R45, -RZ, R15.H0_H0 ;  /* 0x2000000fff2d7230 */ /* 0x000fe20000004100 */
[----:B------:R-:W-:-:S02]  /*6380*/  LOP3.LUT R41, R41, 0x64006400, RZ, 0xfc, !PT ;  /* 0x6400640029297812 */ /* 0x000fc400078efcff */
[----:B------:R-:W-:Y:S01]  /*6390*/  FFMA.FTZ R43, R30, R39, R43 ;  /* 0x000000271e2b7223 */ /* 0x000fe2000001002b */
[----:B------:R-:W-:Y:S01]  /*63a0*/  HADD2.F32 R39, -RZ, R15.H1_H1 ;  /* 0x3000000fff277230 */ /* 0x000fe20000004100 */
[----:B------:R-:W-:Y:S01]  /*63b0*/  FFMA.FTZ R32, R42, R45, R32 ;  /* 0x0000002d2a207223 */ /* 0x000fe20000010020 */
[----:B------:R-:W-:Y:S01]  /*63c0*/  LOP3.LUT R12, R12, 0xf000f0, RZ, 0xc0, !PT ;  /* 0x00f000f00c0c7812 */ /* 0x000fe200078ec0ff */
[----:B------:R-:W-:Y:S01]  /*63d0*/  HADD2 R41, R41, -1032, -1032 ;  /* 0xe408e40829297430 */ /* 0x000fe20000000000 */
[----:B------:R-:W-:Y:S02]  /*63e0*/  LOP3.LUT R15, R13, 0xf000f0, RZ, 0xc0, !PT ;  /* 0x00f000f00d0f7812 */ /* 0x000fe400078ec0ff */
[----:B------:R-:W-:Y:S01]  /*63f0*/  LOP3.LUT R14, R14, 0xf000f0, RZ, 0xc0, !PT ;  /* 0x00f000f00e0e7812 */ /* 0x000fe200078ec0ff */
[----:B------:R-:W-:Y:S01]  /*6400*/  FFMA.FTZ R32, R30, R39, R32 ;  /* 0x000000271e207223 */ /* 0x000fe20000010020 */
[----:B------:R-:W-:Y:S01]  /*6410*/  LOP3.LUT R13, R12, 0x64006400, RZ, 0xfc, !PT ;  /* 0x640064000c0d7812 */ /* 0x000fe200078efcff */
[----:B------:R-:W-:Y:S01]  /*6420*/  HADD2.F32 R40, -RZ, R41.H0_H0 ;  /* 0x20000029ff287230 */ /* 0x000fe20000004100 */
[----:B------:R-:W-:-:S02]  /*6430*/  LOP3.LUT R15, R15, 0x64006400, RZ, 0xfc, !PT ;  /* 0x640064000f0f7812 */ /* 0x000fc400078efcff */
[----:B------:R-:W-:Y:S02]  /*6440*/  LOP3.LUT R39, R14, 0x64006400, RZ, 0xfc, !PT ;  /* 0x640064000e277812 */ /* 0x000fe400078efcff */
[----:B------:R-:W-:Y:S01]  /*6450*/  LOP3.LUT R33, R33, 0xf000f0, RZ, 0xc0, !PT ;  /* 0x00f000f021217812 */ /* 0x000fe200078ec0ff */
[-C--:B------:R-:W-:Y:S01]  /*6460*/  HFMA2 R12, R13, R0.reuse.H1_H1, -72, -72 ;  /* 0xd480d4800d0c7431 */ /* 0x080fe20000060000 */
[----:B------:R-:W-:Y:S01]  /*6470*/  FFMA.FTZ R37, R42, R40, R37 ;  /* 0x000000282a257223 */ /* 0x000fe20000010025 */
[----:B------:R-:W-:Y:S02]  /*6480*/  HADD2.F32 R45, -RZ, R38.H1_H1 ;  /* 0x30000026ff2d7230 */ /* 0x000fe40000004100 */
[----:B------:R-:W-:Y:S02]  /*6490*/  HADD2.F32 R41, -RZ, R41.H1_H1 ;  /* 0x30000029ff297230 */ /* 0x000fe40000004100 */
[-C--:B------:R-:W-:Y:S02]  /*64a0*/  HFMA2 R13, R15, R0.reuse.H1_H1, -72, -72 ;  /* 0xd480d4800f0d7431 */ /* 0x080fe40000060000 */
[----:B------:R-:W-:Y:S01]  /*64b0*/  HFMA2 R14, R39, R0.H1_H1, -72, -72 ;  /* 0xd480d480270e7431 */ /* 0x000fe20000060000 */
[----:B------:R-:W-:Y:S01]  /*64c0*/  LOP3.LUT R39, R33, 0x64006400, RZ, 0xfc, !PT ;  /* 0x6400640021277812 */ /* 0x000fe200078efcff */
[----:B------:R-:W-:Y:S01]  /*64d0*/  HADD2.F32 R15, -RZ, R31.H0_H0 ;  /* 0x2000001fff0f7230 */ /* 0x000fe20000004100 */
[----:B------:R-:W-:Y:S01]  /*64e0*/  FFMA.FTZ R46, R45, R30, R46 ;  /* 0x0000001e2d2e7223 */ /* 0x000fe2000001002e */
[----:B------:R-:W-:Y:S01]  /*64f0*/  HADD2.F32 R38, -RZ, R12.H0_H0 ;  /* 0x2000000cff267230 */ /* 0x000fe20000004100 */
[----:B------:R-:W-:Y:S01]  /*6500*/  FFMA.FTZ R37, R30, R41, R37 ;  /* 0x000000291e257223 */ /* 0x000fe20000010025 */
[----:B------:R-:W-:-:S02]  /*6510*/  HADD2.F32 R40, -RZ, R13.H0_H0 ;  /* 0x2000000dff287230 */ /* 0x000fc40000004100 */
[----:B------:R-:W-:Y:S01]  /*6520*/  HFMA2 R30, R39, R0.H1_H1, -72, -72 ;  /* 0xd480d480271e7431 */ /* 0x000fe20000060000 */
[----:B------:R-:W-:Y:S01]  /*6530*/  FFMA.FTZ R46, R38, R15, R46 ;  /* 0x0000000f262e7223 */ /* 0x000fe2000001002e */
[----:B------:R-:W-:Y:S01]  /*6540*/  HADD2.F32 R33, -RZ, R14.H0_H0 ;  /* 0x2000000eff217230 */ /* 0x000fe20000004100 */
[C---:B------:R-:W-:Y:S01]  /*6550*/  FFMA.FTZ R38, R15.reuse, R40, R43 ;  /* 0x000000280f267223 */ /* 0x040fe2000001002b */
[----:B------:R-:W-:Y:S02]  /*6560*/  HADD2.F32 R31, -RZ, R31.H1_H1 ;  /* 0x3000001fff1f7230 */ /* 0x000fe40000004100 */
[----:B------:R-:W-:Y:S02]  /*6570*/  HADD2.F32 R40, -RZ, R30.H0_H0 ;  /* 0x2000001eff287230 */ /* 0x000fe40000004100 */
[----:B------:R-:W-:Y:S02]  /*6580*/  HADD2.F32 R12, -RZ, R12.H1_H1 ;  /* 0x3000000cff0c7230 */ /* 0x000fe40000004100 */
[----:B------:R-:W-:Y:S01]  /*6590*/  HADD2.F32 R13, -RZ, R13.H1_H1 ;  /* 0x3000000dff0d7230 */ /* 0x000fe20000004100 */
[C---:B------:R-:W-:Y:S01]  /*65a0*/  FFMA.FTZ R32, R15.reuse, R33, R32 ;  /* 0x000000210f207223 */ /* 0x040fe20000010020 */
[----:B------:R-:W-:Y:S01]  /*65b0*/  HADD2.F32 R33, -RZ, R14.H1_H1 ;  /* 0x3000000eff217230 */ /* 0x000fe20000004100 */
[----:B------:R-:W-:-:S02]  /*65c0*/  FFMA.FTZ R37, R15, R40, R37 ;  /* 0x000000280f257223 */ /* 0x000fc40000010025 */
[----:B------:R-:W-:Y:S02]  /*65d0*/  FFMA.FTZ R14, R12, R31, R46 ;  /* 0x0000001f0c0e7223 */ /* 0x000fe4000001002e */
[----:B------:R-:W-:Y:S01]  /*65e0*/  FFMA.FTZ R15, R31, R13, R38 ;  /* 0x0000000d1f0f7223 */ /* 0x000fe20000010026 */
[----:B------:R-:W-:Y:S01]  /*65f0*/  HADD2.F32 R42, -RZ, R30.H1_H1 ;  /* 0x3000001eff2a7230 */ /* 0x000fe20000004100 */
[----:B------:R-:W0:Y:S01]  /*6600*/  LDS.64 R12, [UR4+0x20] ;  /* 0x00002004ff0c7984 */ /* 0x000e220008000a00 */
[----:B------:R-:W-:Y:S02]  /*6610*/  FMUL.FTZ R34, R21, R34 ;  /* 0x0000002215227220 */ /* 0x000fe40000410000 */
[----:B------:R-:W-:Y:S02]  /*6620*/  FMUL.FTZ R35, R22, R35 ;  /* 0x0000002316237220 */ /* 0x000fe40000410000 */
[C---:B------:R-:W-:Y:S02]  /*6630*/  FFMA.FTZ R30, R31.reuse, R33, R32 ;  /* 0x000000211f1e7223 */ /* 0x040fe40000010020 */
[----:B------:R-:W-:-:S02]  /*6640*/  FFMA.FTZ R31, R31, R42, R37 ;  /* 0x0000002a1f1f7223 */ /* 0x000fc40000010025 */
[----:B------:R-:W-:Y:S02]  /*6650*/  FMUL.FTZ R36, R23, R36 ;  /* 0x0000002417247220 */ /* 0x000fe40000410000 */
[----:B------:R-:W-:Y:S01]  /*6660*/  FMUL.FTZ R32, R26, R29 ;  /* 0x0000001d1a207220 */ /* 0x000fe20000410000 */
[----:B------:R-:W-:Y:S01]  /*6670*/  F2FP.PACK_AB R34, RZ, R34 ;  /* 0x00000022ff22723e */ /* 0x000fe200000000ff */
[----:B------:R-:W-:Y:S01]  /*6680*/  FMUL.FTZ R14, R21, R14 ;  /* 0x0000000e150e7220 */ /* 0x000fe20000410000 */
[----:B------:R-:W-:Y:S01]  /*6690*/  F2FP.PACK_AB R35, RZ, R35 ;  /* 0x00000023ff23723e */ /* 0x000fe200000000ff */
[----:B------:R-:W-:Y:S01]  /*66a0*/  FMUL.FTZ R15, R22, R15 ;  /* 0x0000000f160f7220 */ /* 0x000fe20000410000 */
[----:B------:R-:W-:Y:S01]  /*66b0*/  F2FP.PACK_AB R29, RZ, R36 ;  /* 0x00000024ff1d723e */ /* 0x000fe200000000ff */
[----:B------:R-:W-:Y:S01]  /*66c0*/  FMUL.FTZ R30, R23, R30 ;  /* 0x0000001e171e7220 */ /* 0x000fe20000410000 */
[----:B------:R-:W-:Y:S01]  /*66d0*/  F2FP.PACK_AB R32, RZ, R32 ;  /* 0x00000020ff20723e */ /* 0x000fe200000000ff */
[----:B------:R-:W-:Y:S01]  /*66e0*/  FMUL.FTZ R31, R26, R31 ;  /* 0x0000001f1a1f7220 */ /* 0x000fe20000410000 */
[----:B------:R-:W-:-:S02]  /*66f0*/  PRMT R34, R34, 0x5410, R35 ;  /* 0x0000541022227816 */ /* 0x000fc40000000023 */
        /* <DEDUP_REMOVED lines=8> */
[----:B------:R-:W-:Y:S01]  /*6780*/  HADD2 R5, R29, R5 ;  /* 0x000000051d057230 */ /* 0x000fe20000000000 */
[----:B--2---:R-:W-:Y:S02]  /*6790*/  LOP3.LUT R31, R8, 0xf000f, RZ, 0xc0, !PT ;  /* 0x000f000f081f7812 */ /* 0x004fe400078ec0ff */
[----:B------:R-:W-:Y:S01]  /*67a0*/  HFMA2.MMA R6, R14, 1, 1, R6 ;  /* 0x3c003c000e067835 */ /* 0x000fe20000000006 */
[----:B------:R-:W-:Y:S01]  /*67b0*/  HADD2 R5, R30, R5 ;  /* 0x000000051e057230 */ /* 0x000fe20000000000 */
[C---:B------:R-:W-:Y:S02]  /*67c0*/  LOP3.LUT R33, R9.reuse, 0xf000f, RZ, 0xc0, !PT ;  /* 0x000f000f09217812 */ /* 0x040fe400078ec0ff */
        /* <DEDUP_REMOVED lines=8> */
[----:B------:R-:W-:Y:S01]  /*6850*/  LOP3.LUT R9, R9, 0x64006400, RZ, 0xfc, !PT ;  /* 0x6400640009097812 */ /* 0x000fe200078efcff */
[----:B------:R-:W-:Y:S01]  /*6860*/  HADD2 R8, R8, -1032, -1032 ;  /* 0xe408e40808087430 */ /* 0x000fe20000000000 */
[----:B------:R-:W-:Y:S01]  /*6870*/  LOP3.LUT R35, R34, 0x64006400, RZ, 0xfc, !PT ;  /* 0x6400640022237812 */ /* 0x000fe200078efcff */
[----:B------:R-:W-:Y:S02]  /*6880*/  HADD2 R34, R33, -1032, -1032 ;  /* 0xe408e40821227430 */ /* 0x000fe40000000000 */
[----:B------:R-:W-:Y:S02]  /*6890*/  HADD2 R36, R9, -1032, -1032 ;  /* 0xe408e40809247430 */ /* 0x000fe40000000000 */
[----:B------:R-:W-:Y:S02]  /*68a0*/  HADD2 R33, R35, -1032, -1032 ;  /* 0xe408e40823217430 */ /* 0x000fe40000000000 */
[--C-:B------:R-:W-:Y:S02]  /*68b0*/  HADD2.F32 R38, -RZ, R8.reuse.H0_H0 ;  /* 0x20000008ff267230 */ /* 0x100fe40000004100 */
[----:B------:R-:W-:-:S02]  /*68c0*/  HADD2.F32 R37, -RZ, R8.H1_H1 ;  /* 0x30000008ff257230 */ /* 0x000fc40000004100 */
[----:B------:R-:W1:Y:S01]  /*68d0*/  LDS.64 R8, [UR4+0x28] ;  /* 0x00002804ff087984 */ /* 0x000e620008000a00 */
[----:B0-----:R-:W-:Y:S02]  /*68e0*/  HADD2.F32 R35, -RZ, R12.H0_H0 ;  /* 0x2000000cff237230 */ /* 0x001fe40000004100 */
[----:B------:R-:W-:Y:S02]  /*68f0*/  HADD2.F32 R42, -RZ, R34.H0_H0 ;  /* 0x20000022ff2a7230 */ /* 0x000fe40000004100 */
[----:B------:R-:W-:Y:S02]  /*6900*/  HADD2.F32 R44, -RZ, R36.H0_H0 ;  /* 0x20000024ff2c7230 */ /* 0x000fe40000004100 */
[----:B------:R-:W-:Y:S01]  /*6910*/  HADD2.F32 R40, -RZ, R33.H0_H0 ;  /* 0x20000021ff287230 */ /* 0x000fe20000004100 */
[----:B------:R-:W-:Y:S01]  /*6920*/  LOP3.LUT R43, R14, 0x64006400, RZ, 0xfc, !PT ;  /* 0x640064000e2b7812 */ /* 0x000fe200078efcff */
[----:B------:R-:W-:Y:S01]  /*6930*/  FFMA.FTZ R38, R38, R35, RZ ;  /* 0x0000002326267223 */ /* 0x000fe200000100ff */
[----:B------:R-:W-:Y:S01]  /*6940*/  LOP3.LUT R31, R10, 0xf000f0, RZ, 0xc0, !PT ;  /* 0x00f000f00a1f7812 */ /* 0x000fe200078ec0ff */
[----:B------:R-:W-:Y:S01]  /*6950*/  FFMA.FTZ R41, R35, R42, RZ ;  /* 0x0000002a23297223 */ /* 0x000fe200000100ff */
[----:B------:R-:W-:Y:S01]  /*6960*/  LOP3.LUT R32, R11, 0xf000f0, RZ, 0xc0, !PT ;  /* 0x00f000f00b207812 */ /* 0x000fe200078ec0ff */
[C---:B------:R-:W-:Y:S01]  /*6970*/  FFMA.FTZ R39, R35.reuse, R44, RZ ;  /* 0x0000002c23277223 */ /* 0x040fe200000100ff */
[----:B------:R-:W-:Y:S01]  /*6980*/  HADD2.F32 R12, -RZ, R12.H1_H1 ;  /* 0x3000000cff0c7230 */ /* 0x000fe20000004100 */
[----:B------:R-:W-:Y:S01]  /*6990*/  FFMA.FTZ R35, R35, R40, RZ ;  /* 0x0000002823237223 */ /* 0x000fe200000100ff */
[----:B------:R-:W-:-:S02]  /*69a0*/  HADD2.F32 R40, -RZ, R34.H1_H1 ;  /* 0x30000022ff287230 */ /* 0x000fc40000004100 */
[----:B------:R-:W-:Y:S01]  /*69b0*/  HADD2.F32 R36, -RZ, R36.H1_H1 ;  /* 0x30000024ff247230 */ /* 0x000fe20000004100 */
[----:B------:R-:W-:Y:S01]  /*69c0*/  LOP3.LUT R29, R29, 0x64006400, RZ, 0xfc, !PT ;  /* 0x640064001d1d7812 */ /* 0x000fe200078efcff */
[----:B------:R-:W-:Y:S01]  /*69d0*/  HFMA2 R14, R43, R0.H1_H1, -72, -72 ;  /* 0xd480d4802b0e7431 */ /* 0x000fe20000060000 */
[----:B------:R-:W-:Y:S02]  /*69e0*/  LOP3.LUT R31, R31, 0x64006400, RZ, 0xfc, !PT ;  /* 0x640064001f1f7812 */ /* 0x000fe400078efcff */
[----:B------:R-:W-:Y:S01]  /*69f0*/  LOP3.LUT R43, R32, 0x64006400, RZ, 0xfc, !PT ;  /* 0x64006400202b7812 */ /* 0x000fe200078efcff */
[C---:B------:R-:W-:Y:S01]  /*6a00*/  FFMA.FTZ R41, R12.reuse, R40, R41 ;  /* 0x000000280c297223 */ /* 0x040fe20000010029 */
[----:B------:R-:W-:Y:S01]  /*6a10*/  HADD2.F32 R40, -RZ, R33.H1_H1 ;  /* 0x30000021ff287230 */ /* 0x000fe20000004100 */
[----:B------:R-:W-:Y:S01]  /*6a20*/  FFMA.FTZ R39, R12, R36, R39 ;  /* 0x000000240c277223 */ /* 0x000fe20000010027 */
[----:B------:R-:W-:Y:S01]  /*6a30*/  HADD2.F32 R34, -RZ, R13.H0_H0 ;  /* 0x2000000dff227230 */ /* 0x000fe20000004100 */
[----:B------:R-:W-:Y:S01]  /*6a40*/  FFMA.FTZ R37, R37, R12, R38 ;  /* 0x0000000c25257223 */ /* 0x000fe20000010026 */
[----:B------:R-:W-:-:S02]  /*6a50*/  HADD2.F32 R36, -RZ, R14.H0_H0 ;  /* 0x2000000eff247230 */ /* 0x000fc40000004100 */
[-C--:B------:R-:W-:Y:S02]  /*6a60*/  HFMA2 R29, R29, R0.reuse.H1_H1, -72, -72 ;  /* 0xd480d4801d1d7431 */ /* 0x080fe40000060000 */
[-C--:B------:R-:W-:Y:S02]  /*6a70*/  HFMA2 R31, R31, R0.reuse.H1_H1, -72, -72 ;  /* 0xd480d4801f1f7431 */ /* 0x080fe40000060000 */
[----:B------:R-:W-:Y:S01]  /*6a80*/  HFMA2 R32, R43, R0.H1_H1, -72, -72 ;  /* 0xd480d4802b207431 */ /* 0x000fe20000060000 */
        /* <DEDUP_REMOVED lines=11> */
[----:B------:R-:W-:Y:S02]  /*6b40*/  HADD2.F32 R33, -RZ, R31.H1_H1 ;  /* 0x3000001fff217230 */ /* 0x000fe40000004100 */
[----:B------:R-:W-:Y:S01]  /*6b50*/  HADD2.F32 R34, -RZ, R32.H1_H1 ;  /* 0x30000020ff227230 */ /* 0x000fe20000004100 */
[----:B------:R-:W-:Y:S01]  /*6b60*/  FFMA.FTZ R31, R14, R13, R12 ;  /* 0x0000000d0e1f7223 */ /* 0x000fe2000001000c */
[----:B------:R-:W-:Y:S01]  /*6b70*/  LOP3.LUT R12, R15, 0xf000f, RZ, 0xc0, !PT ;  /* 0x000f000f0f0c7812 */ /* 0x000fe200078ec0ff */
[C---:B------:R-:W-:Y:S01]  /*6b80*/  FFMA.FTZ R32, R13.reuse, R29, R38 ;  /* 0x0000001d0d207223 */ /* 0x040fe20000010026 */
[----:B------:R-:W-:Y:S01]  /*6b90*/  SHF.R.U32.HI R10, RZ, 0x8, R10 ;  /* 0x00000008ff0a7819 */ /* 0x000fe2000001160a */
[C---:B------:R-:W-:Y:S01]  /*6ba0*/  FFMA.FTZ R33, R13.reuse, R33, R36 ;  /* 0x000000210d217223 */ /* 0x040fe20000010024 */
[----:B------:R-:W-:Y:S01]  /*6bb0*/  SHF.R.U32.HI R11, RZ, 0x8, R11 ;  /* 0x00000008ff0b7819 */ /* 0x000fe2000001160b */
[----:B------:R-:W-:Y:S01]  /*6bc0*/  FFMA.FTZ R34, R13, R34, R35 ;  /* 0x000000220d227223 */ /* 0x000fe20000010023 */
[----:B------:R-:W-:-:S02]  /*6bd0*/  LOP3.LUT R13, R30, 0xf000f, RZ, 0xc0, !PT ;  /* 0x000f000f1e0d7812 */ /* 0x000fc400078ec0ff */
[----:B------:R-:W-:Y:S02]  /*6be0*/  LOP3.LUT R12, R12, 0x64006400, RZ, 0xfc, !PT ;  /* 0x640064000c0c7812 */ /* 0x000fe400078efcff */
[----:B------:R-:W-:Y:S02]  /*6bf0*/  LOP3.LUT R14, R10, 0xf000f, RZ, 0xc0, !PT ;  /* 0x000f000f0a0e7812 */ /* 0x000fe400078ec0ff */
[----:B------:R-:W-:Y:S02]  /*6c00*/  LOP3.LUT R37, R11, 0xf000f, RZ, 0xc0, !PT ;  /* 0x000f000f0b257812 */ /* 0x000fe400078ec0ff */
[----:B------:R-:W-:Y:S01]  /*6c10*/  LOP3.LUT R13, R13, 0x64006400, RZ, 0xfc, !PT ;  /* 0x640064000d0d7812 */ /* 0x000fe200078efcff */
[--C-:B-1----:R-:W-:Y:S01]  /*6c20*/  HADD2.F32 R35, -RZ, R8.reuse.H0_H0 ;  /* 0x20000008ff237230 */ /* 0x102fe20000004100 */
[----:B------:R-:W-:Y:S01]  /*6c30*/  LOP3.LUT R36, R14, 0x64006400, RZ, 0xfc, !PT ;  /* 0x640064000e247812 */ /* 0x000fe200078efcff */
[----:B------:R-:W-:Y:S02]  /*6c40*/  HADD2.F32 R29, -RZ, R8.H1_H1 ;  /* 0x30000008ff1d7230 */ /* 0x000fe40000004100 */
[----:B------:R-:W-:Y:S01]  /*6c50*/  HADD2 R8, R12, -1032, -1032 ;  /* 0xe408e4080c087430 */ /* 0x000fe20000000000 */
[----:B------:R-:W-:Y:S01]  /*6c60*/  LOP3.LUT R12, R37, 0x64006400, RZ, 0xfc, !PT ;  /* 0x64006400250c7812 */ /* 0x000fe200078efcff */
[----:B------:R-:W-:-:S02]  /*6c70*/  HADD2 R37, R13, -1032, -1032 ;  /* 0xe408e4080d257430 */ /* 0x000fc40000000000 */
[----:B------:R-:W-:Y:S02]  /*6c80*/  HADD2 R36, R36, -1032, -1032 ;  /* 0xe408e40824247430 */ /* 0x000fe40000000000 */
[--C-:B------:R-:W-:Y:S02]  /*6c90*/  HADD2.F32 R14, -RZ, R9.reuse.H0_H0 ;  /* 0x20000009ff0e7230 */ /* 0x100fe40000004100 */
[----:B------:R-:W-:Y:S02]  /*6ca0*/  HADD2.F32 R38, -RZ, R8.H0_H0 ;  /* 0x20000008ff267230 */ /* 0x000fe40000004100 */
[----:B------:R-:W-:Y:S02]  /*6cb0*/  HADD2.F32 R13, -RZ, R9.H1_H1 ;  /* 0x30000009ff0d7230 */ /* 0x000fe40000004100 */
[----:B------:R-:W-:Y:S01]  /*6cc0*/  HADD2.F32 R9, -RZ, R37.H0_H0 ;  /* 0x20000025ff097230 */ /* 0x000fe20000004100 */
[----:B------:R-:W-:Y:S01]  /*6cd0*/  FFMA.FTZ R31, R38, R35, R31 ;  /* 0x00000023261f7223 */ /* 0x000fe2000001001f */
[----:B------:R-:W-:-:S02]  /*6ce0*/  HADD2.F32 R40, -RZ, R36.H0_H0 ;  /* 0x20000024ff287230 */ /* 0x000fc40000004100 */
[----:B------:R-:W-:Y:S01]  /*6cf0*/  HADD2.F32 R8, -RZ, R8.H1_H1 ;  /* 0x30000008ff087230 */ /* 0x000fe20000004100 */
[C---:B------:R-:W-:Y:S01]  /*6d00*/  FFMA.FTZ R9, R35.reuse, R9, R32 ;  /* 0x0000000923097223 */ /* 0x040fe20000010020 */
[----:B------:R-:W-:Y:S01]  /*6d10*/  HADD2.F32 R38, -RZ, R37.H1_H1 ;  /* 0x30000025ff267230 */ /* 0x000fe20000004100 */
[----:B------:R-:W-:Y:S01]  /*6d20*/  FFMA.FTZ R32, R35, R40, R33 ;  /* 0x0000002823207223 */ /* 0x000fe20000010021 */
[----:B------:R-:W-:Y:S01]  /*6d30*/  HADD2 R12, R12, -1032, -1032 ;  /* 0xe408e4080c0c7430 */ /* 0x000fe20000000000 */
[----:B------:R-:W-:Y:S02]  /*6d40*/  FFMA.FTZ R33, R8, R29, R31 ;  /* 0x0000001d08217223 */ /* 0x000fe4000001001f */
[----:B------:R-:W-:Y:S02]  /*6d50*/  FFMA.FTZ R31, R29, R38, R9 ;  /* 0x000000261d1f7223 */ /* 0x000fe40000010009 */
[----:B------:R-:W0:Y:S01]  /*6d60*/  LDS.64 R8, [UR4+0x30] ;  /* 0x00003004ff087984 */ /* 0x000e220008000a00 */
[----:B------:R-:W-:Y:S01]  /*6d70*/  HADD2.F32 R39, -RZ, R12.H0_H0 ;  /* 0x2000000cff277230 */ /* 0x000fe20000004100 */
[----:B------:R-:W-:Y:S01]  /*6d80*/  LOP3.LUT R15, R15, 0xf000f0, RZ, 0xc0, !PT ;  /* 0x00f000f00f0f7812 */ /* 0x000fe200078ec0ff */
[----:B------:R-:W-:Y:S01]  /*6d90*/  HADD2.F32 R36, -RZ, R36.H1_H1 ;  /* 0x30000024ff247230 */ /* 0x000fe20000004100 */
[----:B------:R-:W-:-:S02]  /*6da0*/  LOP3.LUT R30, R30, 0xf000f0, RZ, 0xc0, !PT ;  /* 0x00f000f01e1e7812 */ /* 0x000fc400078ec0ff */
[----:B------:R-:W-:Y:S01]  /*6db0*/  FFMA.FTZ R34, R35, R39, R34 ;  /* 0x0000002723227223 */ /* 0x000fe20000010022 */
[----:B------:R-:W-:Y:S01]  /*6dc0*/  LOP3.LUT R35, R15, 0x64006400, RZ, 0xfc, !PT ;  /* 0x640064000f237812 */ /* 0x000fe200078efcff */
[----:B------:R-:W-:Y:S01]  /*6dd0*/  FFMA.FTZ R15, R29, R36, R32 ;  /* 0x000000241d0f7223 */ /* 0x000fe20000010020 */
[----:B------:R-:W-:Y:S02]  /*6de0*/  LOP3.LUT R10, R10, 0xf000f0, RZ, 0xc0, !PT ;  /* 0x00f000f00a0a7812 */ /* 0x000fe400078ec0ff */
[----:B------:R-:W-:Y:S02]  /*6df0*/  LOP3.LUT R32, R11, 0xf000f0, RZ, 0xc0, !PT ;  /* 0x00f000f00b207812 */ /* 0x000fe400078ec0ff */
[----:B------:R-:W-:Y:S01]  /*6e00*/  LOP3.LUT R37, R30, 0x64006400, RZ, 0xfc, !PT ;  /* 0x640064001e257812 */ /* 0x000fe200078efcff */
[-C--:B------:R-:W-:Y:S01]  /*6e10*/  HFMA2 R30, R35, R0.reuse.H1_H1, -72, -72 ;  /* 0xd480d480231e7431 */ /* 0x080fe20000060000 */
[----:B------:R-:W-:Y:S02]  /*6e20*/  LOP3.LUT R39, R10, 0x64006400, RZ, 0xfc, !PT ;  /* 0x640064000a277812 */ /* 0x000fe400078efcff */
[----:B------:R-:W-:Y:S01]  /*6e30*/  LOP3.LUT R35, R32, 0x64006400, RZ, 0xfc, !PT ;  /* 0x6400640020237812 */ /* 0x000fe200078efcff */
[----:B------:R-:W-:-:S02]  /*6e40*/  HFMA2 R11, R37, R0.H1_H1, -72, -72 ;  /* 0xd480d480250b7431 */ /* 0x000fc40000060000 */
[-C--:B------:R-:W-:Y:S02]  /*6e50*/  HFMA2 R10, R39, R0.reuse.H1_H1, -72, -72 ;  /* 0xd480d480270a7431 */ /* 0x080fe40000060000 */
[----:B------:R-:W-:Y:S02]  /*6e60*/  HADD2.F32 R38, -RZ, R12.H1_H1 ;  /* 0x3000000cff267230 */ /* 0x000fe40000004100 */
[----:B------:R-:W-:Y:S02]  /*6e70*/  HADD2.F32 R32, -RZ, R30.H0_H0 ;  /* 0x2000001eff207230 */ /* 0x000fe40000004100 */
[----:B------:R-:W-:Y:S02]  /*6e80*/  HFMA2 R12, R35, R0.H1_H1, -72, -72 ;  /* 0xd480d480230c7431 */ /* 0x000fe40000060000 */
        /* <DEDUP_REMOVED lines=14> */
[----:B---3--:R-:W-:Y:S01]  /*6f70*/  LOP3.LUT R31, R16, 0xf000f, RZ, 0xc0, !PT ;  /* 0x000f000f101f7812 */ /* 0x008fe200078ec0ff */
[----:B------:R-:W-:Y:S01]  /*6f80*/  FFMA.FTZ R15, R13, R36, R29 ;  /* 0x000000240d0f7223 */ /* 0x000fe2000001001d */
[----:B------:R-:W-:-:S02]  /*6f90*/  LOP3.LUT R34, R17, 0xf000f, RZ, 0xc0, !PT ;  /* 0x000f000f11227812 */ /* 0x000fc400078ec0ff */
[----:B------:R-:W-:Y:S02]  /*6fa0*/  LOP3.LUT R36, R18, 0xf000f, RZ, 0xc0, !PT ;  /* 0x000f000f12247812 */ /* 0x000fe400078ec0ff */
[----:B------:R-:W-:Y:S01]  /*6fb0*/  LOP3.LUT R37, R19, 0xf000f, RZ, 0xc0, !PT ;  /* 0x000f000f13257812 */ /* 0x000fe200078ec0ff */
[----:B------:R-:W-:Y:S01]  /*6fc0*/  FFMA.FTZ R12, R30, R13, R32 ;  /* 0x0000000d1e0c7223 */ /* 0x000fe20000010020 */
[----:B------:R-:W-:Y:S01]  /*6fd0*/  LOP3.LUT R39, R31, 0x64006400, RZ, 0xfc, !PT ;  /* 0x640064001f277812 */ /* 0x000fe200078efcff */
[--C-:B0-----:R-:W-:Y:S01]  /*6fe0*/  HADD2.F32 R35, -RZ, R8.reuse.H0_H0 ;  /* 0x20000008ff237230 */ /* 0x101fe20000004100 */
[----:B------:R-:W-:Y:S01]  /*6ff0*/  LOP3.LUT R34, R34, 0x64006400, RZ, 0xfc, !PT ;  /* 0x6400640022227812 */ /* 0x000fe200078efcff */
[----:B------:R-:W-:Y:S01]  /*7000*/  HADD2.F32 R32, -RZ, R8.H1_H1 ;  /* 0x30000008ff207230 */ /* 0x000fe20000004100 */
[----:B------:R-:W-:Y:S02]  /*7010*/  LOP3.LUT R36, R36, 0x64006400, RZ, 0xfc, !PT ;  /* 0x6400640024247812 */ /* 0x000fe400078efcff */
[----:B------:R-:W-:Y:S01]  /*7020*/  LOP3.LUT R8, R37, 0x64006400, RZ, 0xfc, !PT ;  /* 0x6400640025087812 */ /* 0x000fe200078efcff */
[----:B------:R-:W-:-:S02]  /*7030*/  HADD2 R39, R39, -1032, -1032 ;  /* 0xe408e40827277430 */ /* 0x000fc40000000000 */
[----:B------:R-:W-:Y:S02]  /*7040*/  HADD2 R37, R34, -1032, -1032 ;  /* 0xe408e40822257430 */ /* 0x000fe40000000000 */
[----:B------:R-:W-:Y:S02]  /*7050*/  HADD2 R38, R36, -1032, -1032 ;  /* 0xe408e40824267430 */ /* 0x000fe40000000000 */
[----:B------:R-:W-:Y:S02]  /*7060*/  HADD2 R34, R8, -1032, -1032 ;  /* 0xe408e40808227430 */ /* 0x000fe40000000000 */
[----:B------:R-:W-:Y:S02]  /*7070*/  HADD2.F32 R42, -RZ, R39.H0_H0 ;  /* 0x20000027ff2a7230 */ /* 0x000fe40000004100 */
[----:B------:R-:W-:Y:S02]  /*7080*/  HADD2.F32 R44, -RZ, R37.H0_H0 ;  /* 0x20000025ff2c7230 */ /* 0x000fe40000004100 */
[----:B------:R-:W-:-:S02]  /*7090*/  HADD2.F32 R40, -RZ, R38.H0_H0 ;  /* 0x20000026ff287230 */ /* 0x000fc40000004100 */
[----:B------:R-:W-:Y:S01]  /*70a0*/  HADD2.F32 R36, -RZ, R34.H0_H0 ;  /* 0x20000022ff247230 */ /* 0x000fe20000004100 */
[----:B------:R-:W-:Y:S01]  /*70b0*/  LOP3.LUT R14, R17, 0xf000f0, RZ, 0xc0, !PT ;  /* 0x00f000f0110e7812 */ /* 0x000fe200078ec0ff */
[--C-:B------:R-:W-:Y:S01]  /*70c0*/  HADD2.F32 R33, -RZ, R9.reuse.H0_H0 ;  /* 0x20000009ff217230 */ /* 0x100fe20000004100 */
[----:B------:R-:W-:Y:S01]  /*70d0*/  FFMA.FTZ R42, R42, R35, RZ ;  /* 0x000000232a2a7223 */ /* 0x000fe200000100ff */
[----:B------:R-:W-:Y:S02]  /*70e0*/  HADD2.F32 R31, -RZ, R9.H1_H1 ;  /* 0x30000009ff1f7230 */ /* 0x000fe40000004100 */
[----:B------:R-:W-:Y:S01]  /*70f0*/  HADD2.F32 R43, -RZ, R39.H1_H1 ;  /* 0x30000027ff2b7230 */ /* 0x000fe20000004100 */
[----:B------:R-:W0:Y:S01]  /*7100*/  LDS.64 R8, [UR4+0x38] ;  /* 0x00003804ff087984 */ /* 0x000e220008000a00 */
[----:B------:R-:W-:Y:S01]  /*7110*/  LOP3.LUT R29, R18, 0xf000f0, RZ, 0xc0, !PT ;  /* 0x00f000f0121d7812 */ /* 0x000fe200078ec0ff */
[C---:B------:R-:W-:Y:S01]  /*7120*/  FFMA.FTZ R39, R35.reuse, R44, RZ ;  /* 0x0000002c23277223 */ /* 0x040fe200000100ff */
[----:B------:R-:W-:Y:S01]  /*7130*/  LOP3.LUT R13, R16, 0xf000f0, RZ, 0xc0, !PT ;  /* 0x00f000f0100d7812 */ /* 0x000fe200078ec0ff */
[C---:B------:R-:W-:Y:S01]  /*7140*/  FFMA.FTZ R41, R35.reuse, R40, RZ ;  /* 0x0000002823297223 */ /* 0x040fe200000100ff */
[----:B------:R-:W-:Y:S01]  /*7150*/  HADD2.F32 R40, -RZ, R37.H1_H1 ;  /* 0x30000025ff287230 */ /* 0x000fe20000004100 */
[----:B------:R-:W-:Y:S01]  /*7160*/  FFMA.FTZ R35, R35, R36, RZ ;  /* 0x0000002423237223 */ /* 0x000fe200000100ff */
[----:B------:R-:W-:Y:S01]  /*7170*/  LOP3.LUT R37, R14, 0x64006400, RZ, 0xfc, !PT ;  /* 0x640064000e257812 */ /* 0x000fe200078efcff */
[----:B------:R-:W-:Y:S01]  /*7180*/  FFMA.FTZ R36, R43, R32, R42 ;  /* 0x000000202b247223 */ /* 0x000fe2000001002a */
[----:B------:R-:W-:-:S02]  /*7190*/  LOP3.LUT R30, R19, 0xf000f0, RZ, 0xc0, !PT ;  /* 0x00f000f0131e7812 */ /* 0x000fc400078ec0ff */
[----:B------:R-:W-:Y:S02]  /*71a0*/  LOP3.LUT R43, R29, 0x64006400, RZ, 0xfc, !PT ;  /* 0x640064001d2b7812 */ /* 0x000fe400078efcff */
[----:B------:R-:W-:Y:S01]  /*71b0*/  LOP3.LUT R13, R13, 0x64006400, RZ, 0xfc, !PT ;  /* 0x640064000d0d7812 */ /* 0x000fe200078efcff */
[----:B------:R-:W-:Y:S01]  /*71c0*/  FFMA.FTZ R14, R32, R40, R39 ;  /* 0x00000028200e7223 */ /* 0x000fe20000010027 */
[-C--:B------:R-:W-:Y:S01]  /*71d0*/  HFMA2 R29, R37, R0.reuse.H1_H1, -72, -72 ;  /* 0xd480d480251d7431 */ /* 0x080fe20000060000 */
[----:B------:R-:W-:Y:S01]  /*71e0*/  LOP3.LUT R39, R30, 0x64006400, RZ, 0xfc, !PT ;  /* 0x640064001e277812 */ /* 0x000fe200078efcff */
[----:B------:R-:W-:Y:S02]  /*71f0*/  HADD2.F32 R38, -RZ, R38.H1_H1 ;  /* 0x30000026ff267230 */ /* 0x000fe40000004100 */
[-C--:B------:R-:W-:Y:S02]  /*7200*/  HFMA2 R37, R43, R0.reuse.H1_H1, -72, -72 ;  /* 0xd480d4802b257431 */ /* 0x080fe40000060000 */
[----:B------:R-:W-:-:S02]  /*7210*/  HFMA2 R13, R13, R0.H1_H1, -72, -72 ;  /* 0xd480d4800d0d7431 */ /* 0x000fc40000060000 */
[----:B------:R-:W-:Y:S01]  /*7220*/  HADD2.F32 R42, -RZ, R34.H1_H1 ;  /* 0x30000022ff2a7230 */ /* 0x000fe20000004100 */
[C---:B------:R-:W-:Y:S01]  /*7230*/  FFMA.FTZ R38, R32.reuse, R38, R41 ;  /* 0x0000002620267223 */ /* 0x040fe20000010029 */
[----:B------:R-:W-:Y:S02]  /*7240*/  HFMA2 R30, R39, R0.H1_H1, -72, -72 ;  /* 0xd480d480271e7431 */ /* 0x000fe40000060000 */
[----:B------:R-:W-:Y:S02]  /*7250*/  HADD2.F32 R34, -RZ, R37.H0_H0 ;  /* 0x20000025ff227230 */ /* 0x000fe40000004100 */
[----:B------:R-:W-:Y:S02]  /*7260*/  HADD2.F32 R40, -RZ, R13.H0_H0 ;  /* 0x2000000dff287230 */ /* 0x000fe40000004100 */
[----:B------:R-:W-:Y:S01]  /*7270*/  HADD2.F32 R41, -RZ, R29.H0_H0 ;  /* 0x2000001dff297230 */ /* 0x000fe20000004100 */
[----:B------:R-:W-:Y:S01]  /*7280*/  FFMA.FTZ R32, R32, R42, R35 ;  /* 0x0000002a20207223 */ /* 0x000fe20000010023 */
[--C-:B------:R-:W-:Y:S01]  /*7290*/  HADD2.F32 R35, -RZ, R30.reuse.H0_H0 ;  /* 0x2000001eff237230 */ /* 0x100fe20000004100 */
        /* <DEDUP_REMOVED lines=8> */
[----:B------:R-:W-:Y:S01]  /*7320*/  SHF.R.U32.HI R17, RZ, 0x8, R17 ;  /* 0x00000008ff117819 */ /* 0x000fe20000011611 */
[----:B------:R-:W-:Y:S01]  /*7330*/  FFMA.FTZ R32, R33, R35, R32 ;  /* 0x0000002321207223 */ /* 0x000fe20000010020 */
[----:B------:R-:W-:Y:S01]  /*7340*/  SHF.R.U32.HI R18, RZ, 0x8, R18 ;  /* 0x00000008ff127819 */ /* 0x000fe20000011612 */
[----:B------:R-:W-:Y:S01]  /*7350*/  FFMA.FTZ R33, R13, R31, R36 ;  /* 0x0000001f0d217223 */ /* 0x000fe20000010024 */
[----:B------:R-:W-:Y:S01]  /*7360*/  SHF.R.U32.HI R19, RZ, 0x8, R19 ;  /* 0x00000008ff137819 */ /* 0x000fe20000011613 */
[C---:B------:R-:W-:Y:S01]  /*7370*/  FFMA.FTZ R35, R31.reuse, R29, R14 ;  /* 0x0000001d1f237223 */ /* 0x040fe2000001000e */
[----:B------:R-:W-:Y:S01]  /*7380*/  LOP3.LUT R13, R16, 0xf000f, RZ, 0xc0, !PT ;  /* 0x000f000f100d7812 */ /* 0x000fe200078ec0ff */
[----:B------:R-:W-:Y:S01]  /*7390*/  FFMA.FTZ R29, R31, R34, R38 ;  /* 0x000000221f1d7223 */ /* 0x000fe20000010026 */
[----:B------:R-:W-:-:S02]  /*73a0*/  LOP3.LUT R14, R17, 0xf000f, RZ, 0xc0, !PT ;  /* 0x000f000f110e7812 */ /* 0x000fc400078ec0ff */
[----:B------:R-:W-:Y:S01]  /*73b0*/  LOP3.LUT R34, R18, 0xf000f, RZ, 0xc0, !PT ;  /* 0x000f000f12227812 */ /* 0x000fe200078ec0ff */
[----:B------:R-:W-:Y:S01]  /*73c0*/  FFMA.FTZ R31, R31, R30, R32 ;  /* 0x0000001e1f1f7223 */ /* 0x000fe20000010020 */
        /* <DEDUP_REMOVED lines=9> */
[----:B0-----:R-:W-:Y:S02]  /*7460*/  HADD2.F32 R30, -RZ, R8.H0_H0 ;  /* 0x20000008ff1e7230 */ /* 0x001fe40000004100 */
[----:B------:R-:W-:Y:S02]  /*7470*/  HADD2.F32 R40, -RZ, R32.H0_H0 ;  /* 0x20000020ff287230 */ /* 0x000fe40000004100 */
[----:B------:R-:W-:-:S02]  /*7480*/  HADD2.F32 R42, -RZ, R34.H0_H0 ;  /* 0x20000022ff2a7230 */ /* 0x000fc40000004100 */
[----:B------:R-:W-:Y:S02]  /*7490*/  HADD2.F32 R38, -RZ, R36.H0_H0 ;  /* 0x20000024ff267230 */ /* 0x000fe40000004100 */
[----:B------:R-:W-:Y:S01]  /*74a0*/  HADD2.F32 R37, -RZ, R14.H0_H0 ;  /* 0x2000000eff257230 */ /* 0x000fe20000004100 */
[----:B------:R-:W-:Y:S01]  /*74b0*/  FFMA.FTZ R40, R40, R30, R33 ;  /* 0x0000001e28287223 */ /* 0x000fe20000010021 */
[----:B------:R-:W-:Y:S01]  /*74c0*/  HADD2.F32 R13, -RZ, R8.H1_H1 ;  /* 0x30000008ff0d7230 */ /* 0x000fe20000004100 */
[----:B------:R-:W-:Y:S01]  /*74d0*/  LOP3.LUT R16, R16, 0xf000f0, RZ, 0xc0, !PT ;  /* 0x00f000f010107812 */ /* 0x000fe200078ec0ff */
[----:B------:R-:W-:Y:S01]  /*74e0*/  HADD2.F32 R32, -RZ, R32.H1_H1 ;  /* 0x30000020ff207230 */ /* 0x000fe20000004100 */
[C---:B------:R-:W-:Y:S02]  /*74f0*/  FFMA.FTZ R42, R30.reuse, R42, R35 ;  /* 0x0000002a1e2a7223 */ /* 0x040fe40000010023 */
[C---:B------:R-:W-:Y:S02]  /*7500*/  FFMA.FTZ R38, R30.reuse, R38, R29 ;  /* 0x000000261e267223 */ /* 0x040fe4000001001d */
[----:B------:R-:W-:Y:S01]  /*7510*/  FFMA.FTZ R30, R30, R37, R31 ;  /* 0x000000251e1e7223 */ /* 0x000fe2000001001f */
[----:B------:R-:W-:Y:S01]  /*7520*/  LOP3.LUT R31, R17, 0xf000f0, RZ, 0xc0, !PT ;  /* 0x00f000f0111f7812 */ /* 0x000fe200078ec0ff */
[----:B------:R-:W-:Y:S01]  /*7530*/  FFMA.FTZ R17, R32, R13, R40 ;  /* 0x0000000d20117223 */ /* 0x000fe20000010028 */
[----:B------:R-:W-:Y:S01]  /*7540*/  LOP3.LUT R33, R16, 0x64006400, RZ, 0xfc, !PT ;  /* 0x6400640010217812 */ /* 0x000fe200078efcff */
[----:B------:R-:W-:Y:S01]  /*7550*/  HADD2.F32 R29, -RZ, R34.H1_H1 ;  /* 0x30000022ff1d7230 */ /* 0x000fe20000004100 */
[----:B------:R-:W-:-:S02]  /*7560*/  LOP3.LUT R32, R18, 0xf000f0, RZ, 0xc0, !PT ;  /* 0x00f000f012207812 */ /* 0x000fc400078ec0ff */
[----:B------:R-:W-:Y:S02]  /*7570*/  LOP3.LUT R34, R19, 0xf000f0, RZ, 0xc0, !PT ;  /* 0x00f000f013227812 */ /* 0x000fe400078ec0ff */
[----:B------:R-:W-:Y:S01]  /*7580*/  LOP3.LUT R35, R31, 0x64006400, RZ, 0xfc, !PT ;  /* 0x640064001f237812 */ /* 0x000fe200078efcff */
[-C--:B------:R-:W-:Y:S01]  /*7590*/  HFMA2 R18, R33, R0.reuse.H1_H1, -72, -72 ;  /* 0xd480d48021127431 */ /* 0x080fe20000060000 */
[----:B------:R-:W-:Y:S02]  /*75a0*/  LOP3.LUT R19, R32, 0x64006400, RZ, 0xfc, !PT ;  /* 0x6400640020137812 */ /* 0x000fe400078efcff */
[----:B------:R-:W-:Y:S01]  /*75b0*/  LOP3.LUT R33, R34, 0x64006400, RZ, 0xfc, !PT ;  /* 0x6400640022217812 */ /* 0x000fe200078efcff */
[----:B------:R-:W-:Y:S02]  /*75c0*/  HFMA2 R16, R35, R0.H1_H1, -72, -72 ;  /* 0xd480d48023107431 */ /* 0x000fe40000060000 */
[----:B------:R-:W-:Y:S02]  /*75d0*/  HADD2.F32 R36, -RZ, R36.H1_H1 ;  /* 0x30000024ff247230 */ /* 0x000fe40000004100 */
[----:B------:R-:W-:-:S02]  /*75e0*/  HADD2.F32 R35, -RZ, R14.H1_H1 ;  /* 0x3000000eff237230 */ /* 0x000fc40000004100 */
[----:B------:R-:W-:Y:S02]  /*75f0*/  HADD2.F32 R8, -RZ, R9.H0_H0 ;  /* 0x20000009ff087230 */ /* 0x000fe40000004100 */
[----:B------:R-:W-:Y:S02]  /*7600*/  HADD2.F32 R32, -RZ, R18.H0_H0 ;  /* 0x20000012ff207230 */ /* 0x000fe40000004100 */
[-C--:B------:R-:W-:Y:S02]  /*7610*/  HFMA2 R19, R19, R0.reuse.H1_H1, -72, -72 ;  /* 0xd480d48013137431 */ /* 0x080fe40000060000 */
[----:B------:R-:W-:Y:S01]  /*7620*/  HFMA2 R14, R33, R0.H1_H1, -72, -72 ;  /* 0xd480d480210e7431 */ /* 0x000fe20000060000 */
[C---:B------:R-:W-:Y:S01]  /*7630*/  FFMA.FTZ R29, R13.reuse, R29, R42 ;  /* 0x0000001d0d1d7223 */ /* 0x040fe2000001002a */
[----:B------:R-:W-:Y:S01]  /*7640*/  HADD2.F32 R34, -RZ, R16.H0_H0 ;  /* 0x20000010ff227230 */ /* 0x000fe20000004100 */
[C---:B------:R-:W-:Y:S02]  /*7650*/  FFMA.FTZ R31, R13.reuse, R36, R38 ;  /* 0x000000240d1f7223 */ /* 0x040fe40000010026 */
[----:B------:R-:W-:Y:S01]  /*7660*/  FFMA.FTZ R35, R13, R35, R30 ;  /* 0x000000230d237223 */ /* 0x000fe2000001001e */
[----:B------:R-:W-:Y:S01]  /*7670*/  HADD2.F32 R13, -RZ, R19.H0_H0 ;  /* 0x20000013ff0d7230 */ /* 0x000fe20000004100 */
[----:B------:R-:W-:Y:S01]  /*7680*/  FFMA.FTZ R17, R32, R8, R17 ;  /* 0x0000000820117223 */ /* 0x000fe20000010011 */
[----:B------:R-:W-:Y:S01]  /*7690*/  HADD2.F32 R32, -RZ, R14.H0_H0 ;  /* 0x2000000eff207230 */ /* 0x000fe20000004100 */
[----:B------:R-:W-:Y:S01]  /*76a0*/  FFMA.FTZ R29, R8, R34, R29 ;  /* 0x00000022081d7223 */ /* 0x000fe2000001001d */
[----:B------:R-:W-:-:S02]  /*76b0*/  HADD2.F32 R9, -RZ, R9.H1_H1 ;  /* 0x30000009ff097230 */ /* 0x000fc40000004100 */
[----:B------:R-:W-:Y:S02]  /*76c0*/  HADD2.F32 R18, -RZ, R18.H1_H1 ;  /* 0x30000012ff127230 */ /* 0x000fe40000004100 */
[----:B------:R-:W-:Y:S01]  /*76d0*/  HADD2.F32 R16, -RZ, R16.H1_H1 ;  /* 0x30000010ff107230 */ /* 0x000fe20000004100 */
[----:B------:R-:W-:Y:S01]  /*76e0*/  FFMA.FTZ R13, R8, R13, R31 ;  /* 0x0000000d080d7223 */ /* 0x000fe2000001001f */
[----:B------:R-:W-:Y:S01]  /*76f0*/  HADD2.F32 R30, -RZ, R19.H1_H1 ;  /* 0x30000013ff1e7230 */ /* 0x000fe20000004100 */
[----:B------:R-:W-:Y:S01]  /*7700*/  FMUL.FTZ R12, R21, R12 ;  /* 0x0000000c150c7220 */ /* 0x000fe20000410000 */
[----:B------:R-:W-:Y:S01]  /*7710*/  HADD2.F32 R14, -RZ, R14.H1_H1 ;  /* 0x3000000eff0e7230 */ /* 0x000fe20000004100 */
[----:B------:R-:W-:Y:S02]  /*7720*/  FMUL.FTZ R11, R22, R11 ;  /* 0x0000000b160b7220 */ /* 0x000fe40000410000 */
[----:B------:R-:W-:Y:S02]  /*7730*/  FFMA.FTZ R32, R8, R32, R35 ;  /* 0x0000002008207223 */ /* 0x000fe40000010023 */
[----:B------:R-:W-:-:S02]  /*7740*/  FFMA.FTZ R18, R18, R9, R17 ;  /* 0x0000000912127223 */ /* 0x000fc40000010011 */
[C---:B------:R-:W-:Y:S01]  /*7750*/  FFMA.FTZ R29, R9.reuse, R16, R29 ;  /* 0x00000010091d7223 */ /* 0x040fe2000001001d */
[----:B------:R-:W-:Y:S01]  /*7760*/  F2FP.PACK_AB R12, RZ, R12 ;  /* 0x0000000cff0c723e */ /* 0x000fe200000000ff */
[----:B------:R-:W-:Y:S01]  /*7770*/  FFMA.FTZ R30, R9, R30, R13 ;  /* 0x0000001e091e7223 */ /* 0x000fe2000001000d */
[----:B------:R-:W-:Y:S01]  /*7780*/  F2FP.PACK_AB R11, RZ, R11 ;  /* 0x0000000bff0b723e */ /* 0x000fe200000000ff */
[----:B------:R-:W-:Y:S02]  /*7790*/  FMUL.FTZ R10, R23, R10 ;  /* 0x0000000a170a7220 */ /* 0x000fe40000410000 */
[----:B------:R-:W-:Y:S02]  /*77a0*/  FMUL.FTZ R15, R26, R15 ;  /* 0x0000000f1a0f7220 */ /* 0x000fe40000410000 */
[----:B------:R-:W-:Y:S02]  /*77b0*/  FFMA.FTZ R9, R9, R14, R32 ;  /* 0x0000000e09097223 */ /* 0x000fe40000010020 */
[----:B------:R-:W-:-:S02]  /*77c0*/  FMUL.FTZ R18, R21, R18 ;  /* 0x0000001215127220 */ /* 0x000fc40000410000 */
[----:B------:R-:W-:Y:S01]  /*77d0*/  FMUL.FTZ R29, R22, R29 ;  /* 0x0000001d161d7220 */ /* 0x000fe20000410000 */
[----:B------:R-:W-:Y:S01]  /*77e0*/  PRMT R12, R12, 0x5410, R11 ;  /* 0x000054100c0c7816 */ /* 0x000fe2000000000b */
[----:B------:R-:W-:Y:S01]  /*77f0*/  FMUL.FTZ R30, R23, R30 ;  /* 0x0000001e171e7220 */ /* 0x000fe20000410000 */
[----:B------:R-:W-:Y:S01]  /*7800*/  F2FP.PACK_AB R10, RZ, R10 ;  /* 0x0000000aff0a723e */ /* 0x000fe200000000ff */
[----:B------:R-:W-:Y:S01]  /*7810*/  FMUL.FTZ R9, R26, R9 ;  /* 0x000000091a097220 */ /* 0x000fe20000410000 */
[----:B------:R-:W-:Y:S02]  /*7820*/  F2FP.PACK_AB R15, RZ, R15 ;  /* 0x0000000fff0f723e */ /* 0x000fe400000000ff */
[----:B------:R-:W-:Y:S02]  /*7830*/  F2FP.PACK_AB R18, RZ, R18 ;  /* 0x00000012ff12723e */ /* 0x000fe400000000ff */
[----:B------:R-:W-:Y:S01]  /*7840*/  F2FP.PACK_AB R29, RZ, R29 ;  /* 0x0000001dff1d723e */ /* 0x000fe200000000ff */
[----:B------:R-:W-:Y:S01]  /*7850*/  HFMA2.MMA R6, R12, 1, 1, R6 ;  /* 0x3c003c000c067835 */ /* 0x000fe20000000006 */
[----:B------:R-:W-:-:S02]  /*7860*/  F2FP.PACK_AB R30, RZ, R30 ;  /* 0x0000001eff1e723e */ /* 0x000fc400000000ff */
[----:B------:R-:W-:Y:S02]  /*7870*/  F2FP.PACK_AB R9, RZ, R9 ;  /* 0x00000009ff09723e */ /* 0x000fe400000000ff */
[----:B------:R-:W-:Y:S02]  /*7880*/  PRMT R10, R10, 0x5410, R15 ;  /* 0x000054100a0a7816 */ /* 0x000fe4000000000f */
[----:B------:R-:W-:Y:S02]  /*7890*/  PRMT R18, R18, 0x5410, R29 ;  /* 0x0000541012127816 */ /* 0x000fe4000000001d */
[----:B------:R-:W-:Y:S01]  /*78a0*/  PRMT R30, R30, 0x5410, R9 ;  /* 0x000054101e1e7816 */ /* 0x000fe20000000009 */
[----:B------:R-:W-:-:S03]  /*78b0*/  HADD2 R5, R10, R5 ;  /* 0x000000050a057230 */ /* 0x000fc60000000000 */
[----:B------:R-:W-:Y:S01]  /*78c0*/  HFMA2.MMA R6, R18, 1, 1, R6 ;  /* 0x3c003c0012067835 */ /* 0x000fe20000000006 */
[----:B------:R-:W-:Y:S02]  /*78d0*/  HADD2 R5, R30, R5 ;  /* 0x000000051e057230 */ /* 0x000fe40000000000 */
.L_x_4607:
[C---:B------:R-:W-:Y:S01]  /*78e0*/  ISETP.GE.AND P0, PT, R25.reuse, c[0x0][0x1b4], PT ;  /* 0x00006d0019007a0c */ /* 0x040fe20003f06270 */
[----:B-----5:R-:W-:Y:S01]  /*78f0*/  IMAD.MOV.U32 R9, RZ, RZ, c[0x0][0x18c] ;  /* 0x00006300ff097624 */ /* 0x020fe200078e00ff */
[----:B------:R-:W-:Y:S01]  /*7900*/  ISETP.LT.AND P3, PT, R25, R24, PT ;  /* 0x000000181900720c */ /* 0x000fe20003f61270 */
[----:B------:R-:W-:-:S03]  /*7910*/  UIADD3 UR4, UR4, 0x40, URZ ;  /* 0x0000004004047890 */ /* 0x000fc6000fffe03f */
[----:B------:R-:W-:-:S04]  /*7920*/  LEA R28, P2, R9, R28, 0x4 ;  /* 0x0000001c091c7211 */ /* 0x000fc800078420ff */
[----:B------:R-:W-:-:S05]  /*7930*/  LEA.HI.X R27, R9, R27, R20, 0x4, P2 ;  /* 0x0000001b091b7211 */ /* 0x000fca00010f2414 */
[----:B------:R-:W-:Y:S05]  /*7940*/  @!P0 BRA P3, `(.L_x_4608) ;  /* 0xffffdc2000008947 */ /* 0x000fea000183ffff */
.L_x_4606:
[----:B------:R-:W-:-:S04]  /*7950*/  ISETP.GE.AND P0, PT, R25, R24, PT ;  /* 0x000000181900720c */ /* 0x000fc80003f06270 */
[----:B------:R-:W-:-:S13]  /*7960*/  ISETP.GE.OR P0, PT, R25, c[0x0][0x1b8], P0 ;  /* 0x00006e0019007a0c */ /* 0x000fda0000706670 */
[----:B------:R-:W-:Y:S05]  /*7970*/  @P0 BRA `(.L_x_4609) ;  /* 0x0000141000000947 */ /* 0x000fea0003800000 */
.L_x_4611:
[----:B------:R-:W-:Y:S02]  /*7980*/  IMAD.MOV.U32 R17, RZ, RZ, c[0x0][0x18c] ;  /* 0x00006300ff117624 */ /* 0x000fe400078e00ff */
[----:B------:R-:W-:-:S04]  /*7990*/  IMAD.MOV.U32 R29, RZ, RZ, R27 ;  /* 0x000000ffff1d7224 */ /* 0x000fc800078e001b */
[C---:B------:R-:W-:Y:S01]  /*79a0*/  IMAD.WIDE R12, R17.reuse, 0x4, R28 ;  /* 0x00000004110c7825 */ /* 0x040fe200078e021c */
[----:B-----5:R0:W5:Y:S04]  /*79b0*/  LDG.E.128.CONSTANT R20, [R28.64] ;  /* 0x000000061c147981 */ /* 0x020168000c1e9d00 */
[----:B------:R0:W5:Y:S01]  /*79c0*/  LDG.E.128.CONSTANT R8, [R12.64] ;  /* 0x000000060c087981 */ /* 0x000162000c1e9d00 */
[----:B------:R-:W-:Y:S01]  /*79d0*/  IMAD.WIDE R14, R17, 0x4, R12 ;  /* 0x00000004110e7825 */ /* 0x000fe200078e020c */
[----:B------:R-:W-:-:S04]  /*79e0*/  IADD3 R25, R25, 0x20, RZ ;  /* 0x0000002019197810 */ /* 0x000fc80007ffe0ff */
[----:B------:R-:W-:Y:S01]  /*79f0*/  ISETP.GE.AND P0, PT, R25, c[0x0][0x1b8], PT ;  /* 0x00006e0019007a0c */ /* 0x000fe20003f06270 */
[----:B------:R-:W-:Y:S01]  /*7a00*/  IMAD.WIDE R26, R17, 0x4, R14 ;  /* 0x00000004111a7825 */ /* 0x000fe200078e020e */
[----:B------:R-:W-:Y:S05]  /*7a10*/  @!P1 BRA `(.L_x_4610) ;  /* 0x0000133000009947 */ /* 0x000fea0003800000 */
[----:B0-----:R-:W2:Y:S01]  /*7a20*/  LDG.E.128.CONSTANT R12, [R14.64] ;  /* 0x000000060e0c7981 */ /* 0x001ea2000c1e9d00 */
[----:B-----5:R-:W-:Y:S01]  /*7a30*/  SHF.R.U32.HI R16, RZ, 0xf, R21 ;  /* 0x0000000fff107819 */ /* 0x020fe20000011615 */
[----:B------:R-:W-:Y:S01]  /*7a40*/  IMAD.MOV.U32 R17, RZ, RZ, 0x3000 ;  /* 0x00003000ff117424 */ /* 0x000fe200078e00ff */
[----:B------:R-:W-:Y:S01]  /*7a50*/  SHF.R.U32.HI R29, RZ, 0xe, R9 ;  /* 0x0000000eff1d7819 */ /* 0x000fe20000011609 */
[----:B------:R-:W-:Y:S01]  /*7a60*/  IMAD.MOV.U32 R30, RZ, RZ, 0x2400 ;  /* 0x00002400ff1e7424 */ /* 0x000fe200078e00ff */
[----:B------:R-:W-:Y:S02]  /*7a70*/  LOP3.LUT R28, R16, 0x10001, RZ, 0xc0, !PT ;  /* 0x00010001101c7812 */ /* 0x000fe400078ec0ff */
[----:B------:R-:W-:Y:S02]  /*7a80*/  PRMT R2, R2, 0x5410, R17 ;  /* 0x0000541002027816 */ /* 0x000fe40000000011 */
[----:B------:R-:W0:Y:S01]  /*7a90*/  LDS.128 R16, [UR4] ;  /* 0x00000004ff107984 */ /* 0x000e220008000c00 */
[----:B------:R-:W-:-:S02]  /*7aa0*/  LOP3.LUT R33, R28, 0x20002, R29, 0xf8, !PT ;  /* 0x000200021c217812 */ /* 0x000fc400078ef81d */
[----:B------:R-:W-:Y:S02]  /*7ab0*/  SHF.R.U32.HI R28, RZ, 0xf, R20 ;  /* 0x0000000fff1c7819 */ /* 0x000fe40000011614 */
[----:B------:R-:W-:Y:S02]  /*7ac0*/  SHF.R.U32.HI R32, RZ, 0xf, R23 ;  /* 0x0000000fff207819 */ /* 0x000fe40000011617 */
[----:B------:R-:W-:Y:S02]  /*7ad0*/  PRMT R0, R0, 0x5410, R30 ;  /* 0x0000541000007816 */ /* 0x000fe4000000001e */
        /* <DEDUP_REMOVED lines=11> */
[----:B------:R-:W-:Y:S02]  /*7b90*/  LOP3.LUT R29, R28, 0x20002, R29, 0xf8, !PT ;  /* 0x000200021c1d7812 */ /* 0x000fe400078ef81d */
[----:B------:R-:W-:Y:S01]  /*7ba0*/  LOP3.LUT R39, R39, 0x64006400, RZ, 0xfc, !PT ;  /* 0x6400640027277812 */ /* 0x000fe200078efcff */
[----:B------:R-:W-:Y:S01]  /*7bb0*/  HADD2 R41, R37, -1028, -1028 ;  /* 0xe404e40425297430 */ /* 0x000fe20000000000 */
[----:B------:R-:W-:Y:S02]  /*7bc0*/  LOP3.LUT R38, R38, 0x64006400, RZ, 0xfc, !PT ;  /* 0x6400640026267812 */ /* 0x000fe400078efcff */
[----:B------:R-:W-:Y:S01]  /*7bd0*/  LOP3.LUT R31, R30, 0x20002, R31, 0xf8, !PT ;  /* 0x000200021e1f7812 */ /* 0x000fe200078ef81f */
[----:B------:R-:W-:Y:S01]  /*7be0*/  HADD2 R37, R39, -1028, -1028 ;  /* 0xe404e40427257430 */ /* 0x000fe20000000000 */
[----:B------:R-:W-:Y:S01]  /*7bf0*/  LOP3.LUT R36, R21, 0x380038, RZ, 0xc0, !PT ;  /* 0x0038003815247812 */ /* 0x000fe200078ec0ff */
[----:B------:R-:W-:Y:S01]  /*7c00*/  HADD2 R39, R38, -1028, -1028 ;  /* 0xe404e40426277430 */ /* 0x000fe20000000000 */
[----:B------:R-:W-:Y:S01]  /*7c10*/  LOP3.LUT R30, R34, 0x20002, R35, 0xf8, !PT ;  /* 0x00020002221e7812 */ /* 0x000fe200078ef823 */
[----:B0-----:R-:W-:Y:S01]  /*7c20*/  HFMA2.MMA R38, R41, R16, RZ ;  /* 0x0000001029267235 */ /* 0x001fe200000000ff */
[----:B------:R-:W-:Y:S01]  /*7c30*/  SHF.R.U32.HI R34, RZ, 0x6, R22 ;  /* 0x00000006ff227819 */ /* 0x000fe20000011616 */
[----:B------:R-:W-:Y:S01]  /*7c40*/  HFMA2 R37, R37, R16, RZ.H0_H0 ;  /* 0x0000001025257231 */ /* 0x000fe200000400ff */
[----:B------:R-:W-:-:S02]  /*7c50*/  SHF.R.U32.HI R35, RZ, 0x6, R23 ;  /* 0x00000006ff237819 */ /* 0x000fc40000011617 */
[----:B------:R-:W-:Y:S02]  /*7c60*/  PRMT R3, R3, 0x5410, R4 ;  /* 0x0000541003037816 */ /* 0x000fe40000000004 */
[----:B--2---:R-:W-:Y:S02]  /*7c70*/  SHF.R.U32.HI R32, RZ, 0xd, R13 ;  /* 0x0000000dff207819 */ /* 0x004fe4000001160d */
[----:B------:R-:W-:Y:S02]  /*7c80*/  SHF.R.U32.HI R40, RZ, 0xd, R12 ;  /* 0x0000000dff287819 */ /* 0x000fe4000001160c */
[----:B------:R-:W-:Y:S02]  /*7c90*/  LOP3.LUT R28, R33, 0x40004, R32, 0xf8, !PT ;  /* 0x00040004211c7812 */ /* 0x000fe400078ef820 */
[----:B------:R-:W-:Y:S02]  /*7ca0*/  SHF.R.U32.HI R32, RZ, 0x6, R21 ;  /* 0x00000006ff207819 */ /* 0x000fe40000011615 */
[----:B------:R-:W-:-:S02]  /*7cb0*/  LOP3.LUT R21, R20, 0x380038, RZ, 0xc0, !PT ;  /* 0x0038003814157812 */ /* 0x000fc400078ec0ff */
[----:B------:R-:W-:Y:S02]  /*7cc0*/  SHF.R.U32.HI R33, RZ, 0x6, R20 ;  /* 0x00000006ff217819 */ /* 0x000fe40000011614 */
[----:B------:R-:W-:Y:S02]  /*7cd0*/  LOP3.LUT R20, R22, 0x380038, RZ, 0xc0, !PT ;  /* 0x0038003816147812 */ /* 0x000fe400078ec0ff */
[C---:B------:R-:W-:Y:S02]  /*7ce0*/  LOP3.LUT R22, R23.reuse, 0x380038, RZ, 0xc0, !PT ;  /* 0x0038003817167812 */ /* 0x040fe400078ec0ff */
[----:B------:R-:W-:Y:S02]  /*7cf0*/  LOP3.LUT R23, R23, 0x70007, RZ, 0xc0, !PT ;  /* 0x0007000717177812 */ /* 0x000fe400078ec0ff */
[----:B------:R-:W-:Y:S02]  /*7d00*/  LOP3.LUT R29, R29, 0x40004, R40, 0xf8, !PT ;  /* 0x000400041d1d7812 */ /* 0x000fe400078ef828 */
[----:B------:R-:W-:-:S02]  /*7d10*/  LOP3.LUT R40, R23, 0x64006400, RZ, 0xfc, !PT ;  /* 0x6400640017287812 */ /* 0x000fc400078efcff */
[----:B------:R-:W-:Y:S01]  /*7d20*/  LOP3.LUT R23, R36, 0x64006400, RZ, 0xfc, !PT ;  /* 0x6400640024177812 */ /* 0x000fe200078efcff */
[----:B------:R-:W-:Y:S01]  /*7d30*/  HFMA2.MMA R36, R39, R16, RZ ;  /* 0x0000001027247235 */ /* 0x000fe200000000ff */
[----:B------:R-:W-:Y:S01]  /*7d40*/  LOP3.LUT R39, R21, 0x64006400, RZ, 0xfc, !PT ;  /* 0x6400640015277812 */ /* 0x000fe200078efcff */
[----:B------:R-:W-:Y:S01]  /*7d50*/  HADD2 R43, R40, -1028, -1028 ;  /* 0xe404e404282b7430 */ /* 0x000fe20000000000 */
[----:B------:R-:W-:Y:S01]  /*7d60*/  LOP3.LUT R21, R20, 0x64006400, RZ, 0xfc, !PT ;  /* 0x6400640014157812 */ /* 0x000fe200078efcff */
[----:B------:R-:W-:Y:S01]  /*7d70*/  HFMA2 R41, R23, R2.H1_H1, -132, -132 ;  /* 0xd820d82017297431 */ /* 0x000fe20000060002 */
[----:B------:R-:W-:Y:S01]  /*7d80*/  LOP3.LUT R20, R32, 0x70007, RZ, 0xc0, !PT ;  /* 0x0007000720147812 */ /* 0x000fe200078ec0ff */
[----:B------:R-:W-:Y:S01]  /*7d90*/  HFMA2 R16, R43, R16, RZ.H0_H0 ;  /* 0x000000102b107231 */ /* 0x000fe200000400ff */
[----:B------:R-:W-:Y:S01]  /*7da0*/  LOP3.LUT R23, R22, 0x64006400, RZ, 0xfc, !PT ;  /* 0x6400640016177812 */ /* 0x000fe200078efcff */
[-C--:B------:R-:W-:Y:S01]  /*7db0*/  HFMA2 R22, R39, R2.reuse.H1_H1, -132, -132 ;  /* 0xd820d82027167431 */ /* 0x080fe20000060002 */
[----:B------:R-:W-:Y:S01]  /*7dc0*/  LOP3.LUT R20, R20, 0x64006400, RZ, 0xfc, !PT ;  /* 0x6400640014147812 */ /* 0x000fe200078efcff */
[-C--:B------:R-:W-:Y:S01]  /*7dd0*/  HFMA2 R21, R21, R2.reuse.H1_H1, -132, -132 ;  /* 0xd820d82015157431 */ /* 0x080fe20000060002 */
[-C--:B------:R-:W-:Y:S01]  /*7de0*/  HFMA2.MMA R38, R41, R17.reuse, R38 ;  /* 0x0000001129267235 */ /* 0x080fe20000000026 */
[----:B------:R-:W-:Y:S01]  /*7df0*/  HFMA2 R41, R23, R2.H1_H1, -132, -132 ;  /* 0xd820d82017297431 */ /* 0x000fe20000060002 */
[----:B------:R-:W-:Y:S01]  /*7e00*/  LOP3.LUT R40, R34, 0x70007, RZ, 0xc0, !PT ;  /* 0x0007000722287812 */ /* 0x000fe200078ec0ff */
[----:B------:R-:W-:Y:S01]  /*7e10*/  HADD2 R39, R20, -1028, -1028 ;  /* 0xe404e40414277430 */ /* 0x000fe20000000000 */
[-C--:B------:R-:W-:Y:S01]  /*7e20*/  HFMA2.MMA R37, R22, R17.reuse, R37 ;  /* 0x0000001116257235 */ /* 0x080fe20000000025 */
[----:B------:R-:W-:Y:S01]  /*7e30*/  HFMA2 R16, R41, R17, R16 ;  /* 0x0000001129107231 */ /* 0x000fe20000000010 */
[----:B------:R-:W-:Y:S01]  /*7e40*/  HFMA2.MMA R36, R21, R17, R36 ;  /* 0x0000001115247235 */ /* 0x000fe20000000024 */
[----:B------:R-:W-:Y:S01]  /*7e50*/  LOP3.LUT R41, R40, 0x64006400, RZ, 0xfc, !PT ;  /* 0x6400640028297812 */ /* 0x000fe200078efcff */
[----:B------:R-:W0:Y:S01]  /*7e60*/  LDS.128 R20, [UR4+0x10] ;  /* 0x00001004ff147984 */ /* 0x000e220008000c00 */
[----:B------:R-:W-:Y:S01]  /*7e70*/  HFMA2.MMA R17, R39, R18, R38 ;  /* 0x0000001227117235 */ /* 0x000fe20000000026 */
[----:B------:R-:W-:-:S02]  /*7e80*/  LOP3.LUT R39, R33, 0x70007, RZ, 0xc0, !PT ;  /* 0x0007000721277812 */ /* 0x000fc400078ec0ff */
[----:B------:R-:W-:Y:S02]  /*7e90*/  LOP3.LUT R38, R35, 0x70007, RZ, 0xc0, !PT ;  /* 0x0007000723267812 */ /* 0x000fe400078ec0ff */
[----:B------:R-:W-:Y:S02]  /*7ea0*/  LOP3.LUT R39, R39, 0x64006400, RZ, 0xfc, !PT ;  /* 0x6400640027277812 */ /* 0x000fe400078efcff */
[----:B------:R-:W-:Y:S02]  /*7eb0*/  LOP3.LUT R38, R38, 0x64006400, RZ, 0xfc, !PT ;  /* 0x6400640026267812 */ /* 0x000fe400078efcff */
[----:B------:R-:W-:Y:S01]  /*7ec0*/  SHF.R.U32.HI R43, RZ, 0xd, R15 ;  /* 0x0000000dff2b7819 */ /* 0x000fe2000001160f */
[----:B------:R-:W-:Y:S01]  /*7ed0*/  HADD2 R40, R39, -1028, -1028 ;  /* 0xe404e40427287430 */ /* 0x000fe20000000000 */
[----:B------:R-:W-:Y:S01]  /*7ee0*/  SHF.R.U32.HI R42, RZ, 0xd, R14 ;  /* 0x0000000dff2a7819 */ /* 0x000fe2000001160e */
[----:B------:R-:W-:Y:S01]  /*7ef0*/  HADD2 R39, R41, -1028, -1028 ;  /* 0xe404e40429277430 */ /* 0x000fe20000000000 */
[----:B------:R-:W-:Y:S01]  /*7f00*/  LOP3.LUT R30, R30, 0x40004, R43, 0xf8, !PT ;  /* 0x000400041e1e7812 */ /* 0x000fe200078ef82b */
[----:B------:R-:W-:Y:S01]  /*7f10*/  HADD2 R41, R38, -1028, -1028 ;  /* 0xe404e40426297430 */ /* 0x000fe20000000000 */
[----:B------:R-:W-:Y:S01]  /*7f20*/  LOP3.LUT R38, R32, 0x380038, RZ, 0xc0, !PT ;  /* 0x0038003820267812 */ /* 0x000fe200078ec0ff */
[-C--:B------:R-:W-:Y:S01]  /*7f30*/  HFMA2 R37, R40, R18.reuse, R37 ;  /* 0x0000001228257231 */ /* 0x080fe20000000025 */
[----:B------:R-:W-:Y:S01]  /*7f40*/  LOP3.LUT R40, R34, 0x380038, RZ, 0xc0, !PT ;  /* 0x0038003822287812 */ /* 0x000fe200078ec0ff */
[----:B------:R-:W-:Y:S01]  /*7f50*/  HFMA2.MMA R36, R39, R18, R36 ;  /* 0x0000001227247235 */ /* 0x000fe20000000024 */
[----:B------:R-:W-:Y:S01]  /*7f60*/  HFMA2 R16, R41, R18, R16 ;  /* 0x0000001229107231 */ /* 0x000fe20000000010 */
        /* <DEDUP_REMOVED lines=14> */
[----:B------:R-:W-:Y:S01]  /*8050*/  HFMA2 R18, R39, R0.H1_H1, -20, -20 ;  /* 0xcd00cd0027127431 */ /* 0x000fe20000060000 */
[-C--:B------:R-:W-:Y:S01]  /*8060*/  HFMA2.MMA R33, R38, R19.reuse, R37 ;  /* 0x0000001326217235 */ /* 0x080fe20000000025 */
[----:B------:R-:W-:Y:S01]  /*8070*/  HFMA2 R16, R41, R19, R16 ;  /* 0x0000001329107231 */ /* 0x000fe20000000010 */
[----:B------:R-:W-:Y:S01]  /*8080*/  HFMA2.MMA R36, R43, R19, R36 ;  /* 0x000000132b247235 */ /* 0x000fe20000000024 */
[----:B------:R-:W-:-:S02]  /*8090*/  LOP3.LUT R34, R34, 0x1c001c0, RZ, 0xc0, !PT ;  /* 0x01c001c022227812 */ /* 0x000fc400078ec0ff */
[----:B------:R-:W-:Y:S01]  /*80a0*/  LOP3.LUT R19, R32, 0x64006400, RZ, 0xfc, !PT ;  /* 0x6400640020137812 */ /* 0x000fe200078efcff */
[-C--:B0-----:R-:W-:Y:S01]  /*80b0*/  HFMA2.MMA R33, R18, R20.reuse, R33 ;  /* 0x0000001412217235 */ /* 0x081fe20000000021 */
[----:B------:R-:W-:Y:S02]  /*80c0*/  LOP3.LUT R37, R35, 0x1c001c0, RZ, 0xc0, !PT ;  /* 0x01c001c023257812 */ /* 0x000fe400078ec0ff */
[----:B------:R-:W-:Y:S01]  /*80d0*/  LOP3.LUT R35, R34, 0x64006400, RZ, 0xfc, !PT ;  /* 0x6400640022237812 */ /* 0x000fe200078efcff */
[-C--:B------:R-:W-:Y:S01]  /*80e0*/  HFMA2 R34, R19, R0.reuse.H1_H1, -20, -20 ;  /* 0xcd00cd0013227431 */ /* 0x080fe20000060000 */
[----:B------:R-:W-:Y:S02]  /*80f0*/  LOP3.LUT R18, R8, 0x70007, RZ, 0xc0, !PT ;  /* 0x0007000708127812 */ /* 0x000fe400078ec0ff */
[----:B------:R-:W-:Y:S01]  /*8100*/  LOP3.LUT R32, R9, 0x70007, RZ, 0xc0, !PT ;  /* 0x0007000709207812 */ /* 0x000fe200078ec0ff */
[----:B------:R-:W-:Y:S01]  /*8110*/  HFMA2 R35, R35, R0.H1_H1, -20, -20 ;  /* 0xcd00cd0023237431 */ /* 0x000fe20000060000 */
[----:B------:R-:W-:Y:S01]  /*8120*/  LOP3.LUT R18, R18, 0x64006400, RZ, 0xfc, !PT ;  /* 0x6400640012127812 */ /* 0x000fe200078efcff */
[----:B------:R-:W-:Y:S01]  /*8130*/  HFMA2.MMA R17, R34, R20, R17 ;  /* 0x0000001422117235 */ /* 0x000fe20000000011 */
[----:B------:R-:W-:-:S02]  /*8140*/  LOP3.LUT R37, R37, 0x64006400, RZ, 0xfc, !PT ;  /* 0x6400640025257812 */ /* 0x000fc400078efcff */
[----:B------:R-:W-:Y:S01]  /*8150*/  LOP3.LUT R32, R32, 0x64006400, RZ, 0xfc, !PT ;  /* 0x6400640020207812 */ /* 0x000fe200078efcff */
[----:B------:R-:W-:Y:S01]  /*8160*/  HADD2 R18, R18, -1028, -1028 ;  /* 0xe404e40412127430 */ /* 0x000fe20000000000 */
[----:B------:R-:W-:Y:S01]  /*8170*/  LOP3.LUT R31, R31, 0x40004, R42, 0xf8, !PT ;  /* 0x000400041f1f7812 */ /* 0x000fe200078ef82a */
[----:B------:R-:W-:Y:S01]  /*8180*/  HFMA2 R37, R37, R0.H1_H1, -20, -20 ;  /* 0xcd00cd0025257431 */ /* 0x000fe20000060000 */
[----:B------:R-:W-:Y:S01]  /*8190*/  LOP3.LUT R29, R29, 0x64006400, RZ, 0xfc, !PT ;  /* 0x640064001d1d7812 */ /* 0x000fe200078efcff */
[----:B------:R-:W-:Y:S01]  /*81a0*/  HADD2 R38, R32, -1028, -1028 ;  /* 0xe404e40420267430 */ /* 0x000fe20000000000 */
[----:B------:R-:W-:Y:S01]  /*81b0*/  HFMA2.MMA R32, R35, R20, R36 ;  /* 0x0000001423207235 */ /* 0x000fe20000000024 */
[----:B------:R-:W-:Y:S01]  /*81c0*/  HFMA2 R34, R37, R20, R16 ;  /* 0x0000001425227231 */ /* 0x000fe20000000010 */
[----:B------:R-:W-:Y:S01]  /*81d0*/  HFMA2.MMA R33, R18, R21, R33 ;  /* 0x0000001512217235 */ /* 0x000fe20000000021 */
[----:B------:R-:W-:Y:S01]  /*81e0*/  HFMA2 R20, R38, R21, R17 ;  /* 0x0000001526147231 */ /* 0x000fe20000000011 */
        /* <DEDUP_REMOVED lines=8> */
[----:B------:R-:W0:Y:S01]  /*8270*/  LDS.128 R16, [UR4+0x20] ;  /* 0x00002004ff107984 */ /* 0x000e220008000c00 */
[----:B------:R-:W-:Y:S01]  /*8280*/  LOP3.LUT R35, R9, 0x380038, RZ, 0xc0, !PT ;  /* 0x0038003809237812 */ /* 0x000fe200078ec0ff */
[----:B------:R-:W-:Y:S01]  /*8290*/  HADD2 R43, R40, -1028, -1028 ;  /* 0xe404e404282b7430 */ /* 0x000fe20000000000 */
[----:B------:R-:W-:Y:S01]  /*82a0*/  SHF.R.U32.HI R8, RZ, 0x6, R8 ;  /* 0x00000006ff087819 */ /* 0x000fe20000011608 */
[-C--:B------:R-:W-:Y:S01]  /*82b0*/  HFMA2 R38, R39, R2.reuse.H1_H1, -132, -132 ;  /* 0xd820d82027267431 */ /* 0x080fe20000060002 */
[----:B------:R-:W-:Y:S01]  /*82c0*/  LOP3.LUT R35, R35, 0x64006400, RZ, 0xfc, !PT ;  /* 0x6400640023237812 */ /* 0x000fe200078efcff */
[----:B------:R-:W-:Y:S01]  /*82d0*/  HFMA2.MMA R32, R41, R21, R32 ;  /* 0x0000001529207235 */ /* 0x000fe20000000020 */
[----:B------:R-:W-:Y:S01]  /*82e0*/  LOP3.LUT R36, R10, 0x380038, RZ, 0xc0, !PT ;  /* 0x003800380a247812 */ /* 0x000fe200078ec0ff */
[----:B------:R-:W-:Y:S01]  /*82f0*/  HFMA2 R34, R43, R21, R34 ;  /* 0x000000152b227231 */ /* 0x000fe20000000022 */
[----:B------:R-:W-:Y:S01]  /*8300*/  SHF.R.U32.HI R9, RZ, 0x6, R9 ;  /* 0x00000006ff097819 */ /* 0x000fe20000011609 */
[----:B------:R-:W-:Y:S01]  /*8310*/  HFMA2 R35, R35, R2.H1_H1, -132, -132 ;  /* 0xd820d82023237431 */ /* 0x000fe20000060002 */
[----:B------:R-:W-:Y:S01]  /*8320*/  LOP3.LUT R21, R8, 0x70007, RZ, 0xc0, !PT ;  /* 0x0007000708157812 */ /* 0x000fe200078ec0ff */
[----:B------:R-:W-:Y:S01]  /*8330*/  HFMA2.MMA R33, R38, R22, R33 ;  /* 0x0000001626217235 */ /* 0x000fe20000000021 */
[----:B------:R-:W-:-:S02]  /*8340*/  LOP3.LUT R37, R11, 0x380038, RZ, 0xc0, !PT ;  /* 0x003800380b257812 */ /* 0x000fc400078ec0ff */
[----:B------:R-:W-:Y:S01]  /*8350*/  LOP3.LUT R39, R36, 0x64006400, RZ, 0xfc, !PT ;  /* 0x6400640024277812 */ /* 0x000fe200078efcff */
[-C--:B------:R-:W-:Y:S01]  /*8360*/  HFMA2.MMA R20, R35, R22.reuse, R20 ;  /* 0x0000001623147235 */ /* 0x080fe20000000014 */
[----:B------:R-:W-:Y:S02]  /*8370*/  LOP3.LUT R36, R9, 0x70007, RZ, 0xc0, !PT ;  /* 0x0007000709247812 */ /* 0x000fe400078ec0ff */
[----:B------:R-:W-:Y:S01]  /*8380*/  LOP3.LUT R21, R21, 0x64006400, RZ, 0xfc, !PT ;  /* 0x6400640015157812 */ /* 0x000fe200078efcff */
[-C--:B------:R-:W-:Y:S01]  /*8390*/  HFMA2 R39, R39, R2.reuse.H1_H1, -132, -132 ;  /* 0xd820d82027277431 */ /* 0x080fe20000060002 */
[----:B------:R-:W-:Y:S02]  /*83a0*/  SHF.R.U32.HI R10, RZ, 0x6, R10 ;  /* 0x00000006ff0a7819 */ /* 0x000fe4000001160a */
[----:B------:R-:W-:Y:S01]  /*83b0*/  LOP3.LUT R37, R37, 0x64006400, RZ, 0xfc, !PT ;  /* 0x6400640025257812 */ /* 0x000fe200078efcff */
[----:B------:R-:W-:Y:S01]  /*83c0*/  HADD2 R38, R21, -1028, -1028 ;  /* 0xe404e40415267430 */ /* 0x000fe20000000000 */
[----:B------:R-:W-:Y:S01]  /*83d0*/  LOP3.LUT R36, R36, 0x64006400, RZ, 0xfc, !PT ;  /* 0x6400640024247812 */ /* 0x000fe200078efcff */
[----:B------:R-:W-:Y:S01]  /*83e0*/  HFMA2.MMA R32, R39, R22, R32 ;  /* 0x0000001627207235 */ /* 0x000fe20000000020 */
[----:B------:R-:W-:Y:S01]  /*83f0*/  LOP3.LUT R21, R10, 0x70007, RZ, 0xc0, !PT ;  /* 0x000700070a157812 */ /* 0x000fe200078ec0ff */
[----:B------:R-:W-:Y:S01]  /*8400*/  HFMA2 R37, R37, R2.H1_H1, -132, -132 ;  /* 0xd820d82025257431 */ /* 0x000fe20000060002 */
[----:B------:R-:W-:Y:S01]  /*8410*/  SHF.R.U32.HI R11, RZ, 0x6, R11 ;  /* 0x00000006ff0b7819 */ /* 0x000fe2000001160b */
[----:B------:R-:W-:Y:S01]  /*8420*/  HADD2 R35, R36, -1028, -1028 ;  /* 0xe404e40424237430 */ /* 0x000fe20000000000 */
[----:B------:R-:W-:Y:S01]  /*8430*/  LOP3.LUT R21, R21, 0x64006400, RZ, 0xfc, !PT ;  /* 0x6400640015157812 */ /* 0x000fe200078efcff */
[----:B------:R-:W-:Y:S01]  /*8440*/  HFMA2 R34, R37, R22, R34 ;  /* 0x0000001625227231 */ /* 0x000fe20000000022 */
[----:B------:R-:W-:Y:S01]  /*8450*/  LOP3.LUT R37, R11, 0x70007, RZ, 0xc0, !PT ;  /* 0x000700070b257812 */ /* 0x000fe200078ec0ff */
[----:B------:R-:W-:Y:S01]  /*8460*/  HFMA2 R22, R35, R23, R20 ;  /* 0x0000001723167231 */ /* 0x000fe20000000014 */
[----:B------:R-:W-:Y:S01]  /*8470*/  LOP3.LUT R20, R8, 0x380038, RZ, 0xc0, !PT ;  /* 0x0038003808147812 */ /* 0x000fe200078ec0ff */
[----:B------:R-:W-:Y:S01]  /*8480*/  HADD2 R39, R21, -1028, -1028 ;  /* 0xe404e40415277430 */ /* 0x000fe20000000000 */
[----:B------:R-:W-:Y:S01]  /*8490*/  HFMA2.MMA R33, R38, R23, R33 ;  /* 0x0000001726217235 */ /* 0x000fe20000000021 */
[----:B------:R-:W-:-:S02]  /*84a0*/  LOP3.LUT R36, R10, 0x380038, RZ, 0xc0, !PT ;  /* 0x003800380a247812 */ /* 0x000fc400078ec0ff */
[----:B------:R-:W-:Y:S02]  /*84b0*/  LOP3.LUT R38, R37, 0x64006400, RZ, 0xfc, !PT ;  /* 0x6400640025267812 */ /* 0x000fe400078efcff */
[----:B------:R-:W-:Y:S01]  /*84c0*/  LOP3.LUT R21, R20, 0x64006400, RZ, 0xfc, !PT ;  /* 0x6400640014157812 */ /* 0x000fe200078efcff */
[-C--:B------:R-:W-:Y:S01]  /*84d0*/  HFMA2.MMA R32, R39, R23.reuse, R32 ;  /* 0x0000001727207235 */ /* 0x080fe20000000020 */
[----:B------:R-:W-:Y:S01]  /*84e0*/  LOP3.LUT R37, R36, 0x64006400, RZ, 0xfc, !PT ;  /* 0x6400640024257812 */ /* 0x000fe200078efcff */
[----:B------:R-:W-:Y:S01]  /*84f0*/  HADD2 R39, R38, -1028, -1028 ;  /* 0xe404e40426277430 */ /* 0x000fe20000000000 */
[----:B------:R-:W-:Y:S01]  /*8500*/  LOP3.LUT R35, R9, 0x380038, RZ, 0xc0, !PT ;  /* 0x0038003809237812 */ /* 0x000fe200078ec0ff */
[-C--:B------:R-:W-:Y:S01]  /*8510*/  HFMA2 R36, R21, R2.reuse.H1_H1, -132, -132 ;  /* 0xd820d82015247431 */ /* 0x080fe20000060002 */
[----:B------:R-:W-:Y:S01]  /*8520*/  LOP3.LUT R43, R10, 0x1c001c0, RZ, 0xc0, !PT ;  /* 0x01c001c00a2b7812 */ /* 0x000fe200078ec0ff */
[----:B------:R-:W-:Y:S01]  /*8530*/  HFMA2 R37, R37, R2.H1_H1, -132, -132 ;  /* 0xd820d82025257431 */ /* 0x000fe20000060002 */
[----:B------:R-:W-:Y:S01]  /*8540*/  LOP3.LUT R35, R35, 0x64006400, RZ, 0xfc, !PT ;  /* 0x6400640023237812 */ /* 0x000fe200078efcff */
[----:B0-----:R-:W-:Y:S01]  /*8550*/  HFMA2 R36, R36, R16, R33 ;  /* 0x0000001024247231 */ /* 0x001fe20000000021 */
[----:B------:R-:W-:Y:S01]  /*8560*/  LOP3.LUT R33, R11, 0x380038, RZ, 0xc0, !PT ;  /* 0x003800380b217812 */ /* 0x000fe200078ec0ff */
[----:B------:R-:W-:Y:S01]  /*8570*/  HFMA2.MMA R40, R39, R23, R34 ;  /* 0x0000001727287235 */ /* 0x000fe20000000022 */
[----:B------:R-:W-:Y:S01]  /*8580*/  LOP3.LUT R34, R8, 0x1c001c0, RZ, 0xc0, !PT ;  /* 0x01c001c008227812 */ /* 0x000fe200078ec0ff */
[----:B------:R-:W-:Y:S01]  /*8590*/  HFMA2 R35, R35, R2.H1_H1, -132, -132 ;  /* 0xd820d82023237431 */ /* 0x000fe20000060002 */
[----:B------:R-:W-:-:S02]  /*85a0*/  LOP3.LUT R41, R33, 0x64006400, RZ, 0xfc, !PT ;  /* 0x6400640021297812 */ /* 0x000fc400078efcff */
[----:B------:R-:W-:Y:S02]  /*85b0*/  LOP3.LUT R8, R9, 0x1c001c0, RZ, 0xc0, !PT ;  /* 0x01c001c009087812 */ /* 0x000fe400078ec0ff */
[----:B------:R-:W-:Y:S01]  /*85c0*/  LOP3.LUT R9, R34, 0x64006400, RZ, 0xfc, !PT ;  /* 0x6400640022097812 */ /* 0x000fe200078efcff */
[----:B------:R-:W-:Y:S01]  /*85d0*/  HFMA2 R45, R41, R2.H1_H1, -132, -132 ;  /* 0xd820d820292d7431 */ /* 0x000fe20000060002 */
[----:B------:R-:W-:Y:S01]  /*85e0*/  LOP3.LUT R43, R43, 0x64006400, RZ, 0xfc, !PT ;  /* 0x640064002b2b7812 */ /* 0x000fe200078efcff */
[-C--:B------:R-:W-:Y:S01]  /*85f0*/  HFMA2.MMA R22, R35, R16.reuse, R22 ;  /* 0x0000001023167235 */ /* 0x080fe20000000016 */
[----:B------:R-:W-:Y:S01]  /*8600*/  LOP3.LUT R41, R8, 0x64006400, RZ, 0xfc, !PT ;  /* 0x6400640008297812 */ /* 0x000fe200078efcff */
[----:B------:R-:W-:Y:S01]  /*8610*/  HFMA2 R35, R37, R16, R32 ;  /* 0x0000001025237231 */ /* 0x000fe20000000020 */
[C---:B------:R-:W-:Y:S01]  /*8620*/  LOP3.LUT R21, R12.reuse, 0x380038, RZ, 0xc0, !PT ;  /* 0x003800380c157812 */ /* 0x040fe200078ec0ff */
[-C--:B------:R-:W-:Y:S01]  /*8630*/  HFMA2 R9, R9, R0.reuse.H1_H1, -20, -20 ;  /* 0xcd00cd0009097431 */ /* 0x080fe20000060000 */
[----:B------:R-:W-:Y:S01]  /*8640*/  SHF.R.U32.HI R20, RZ, 0x6, R12 ;  /* 0x00000006ff147819 */ /* 0x000fe2000001160c */
[----:B------:R-:W-:Y:S01]  /*8650*/  HFMA2 R8, R43, R0.H1_H1, -20, -20 ;  /* 0xcd00cd002b087431 */ /* 0x000fe20000060000 */
[----:B------:R-:W-:Y:S01]  /*8660*/  LOP3.LUT R37, R12, 0x70007, RZ, 0xc0, !PT ;  /* 0x000700070c257812 */ /* 0x000fe200078ec0ff */
[----:B------:R-:W-:Y:S01]  /*8670*/  HFMA2.MMA R40, R45, R16, R40 ;  /* 0x000000102d287235 */ /* 0x000fe20000000028 */
[----:B------:R-:W-:Y:S01]  /*8680*/  LOP3.LUT R11, R11, 0x1c001c0, RZ, 0xc0, !PT ;  /* 0x01c001c00b0b7812 */ /* 0x000fe200078ec0ff */
[-C--:B------:R-:W-:Y:S01]  /*8690*/  HFMA2.MMA R16, R9, R17.reuse, R36 ;  /* 0x0000001109107235 */ /* 0x080fe20000000024 */
[----:B------:R-:W-:Y:S01]  /*86a0*/  LOP3.LUT R23, R13, 0x380038, RZ, 0xc0, !PT ;  /* 0x003800380d177812 */ /* 0x000fe200078ec0ff */
[----:B------:R-:W-:Y:S01]  /*86b0*/  HFMA2.MMA R35, R8, R17, R35 ;  /* 0x0000001108237235 */ /* 0x000fe20000000023 */
[----:B------:R-:W-:-:S02]  /*86c0*/  SHF.R.U32.HI R12, RZ, 0x6, R13 ;  /* 0x00000006ff0c7819 */ /* 0x000fc4000001160d */
[----:B------:R-:W-:Y:S02]  /*86d0*/  LOP3.LUT R38, R13, 0x70007, RZ, 0xc0, !PT ;  /* 0x000700070d267812 */ /* 0x000fe400078ec0ff */
[C---:B------:R-:W-:Y:S02]  /*86e0*/  LOP3.LUT R32, R14.reuse, 0x380038, RZ, 0xc0, !PT ;  /* 0x003800380e207812 */ /* 0x040fe400078ec0ff */
[----:B------:R-:W-:Y:S02]  /*86f0*/  SHF.R.U32.HI R13, RZ, 0x6, R14 ;  /* 0x00000006ff0d7819 */ /* 0x000fe4000001160e */
[----:B------:R-:W-:Y:S02]  /*8700*/  LOP3.LUT R39, R14, 0x70007, RZ, 0xc0, !PT ;  /* 0x000700070e277812 */ /* 0x000fe400078ec0ff */
[----:B------:R-:W-:Y:S02]  /*8710*/  LOP3.LUT R33, R15, 0x380038, RZ, 0xc0, !PT ;  /* 0x003800380f217812 */ /* 0x000fe400078ec0ff */
[----:B------:R-:W-:-:S02]  /*8720*/  SHF.R.U32.HI R14, RZ, 0x6, R15 ;  /* 0x00000006ff0e7819 */ /* 0x000fc4000001160f */
[----:B------:R-:W-:Y:S01]  /*8730*/  LOP3.LUT R34, R15, 0x70007, RZ, 0xc0, !PT ;  /* 0x000700070f227812 */ /* 0x000fe200078ec0ff */
[-C--:B------:R-:W-:Y:S01]  /*8740*/  HFMA2 R15, R41, R0.reuse.H1_H1, -20, -20 ;  /* 0xcd00cd00290f7431 */ /* 0x080fe20000060000 */
[----:B------:R-:W-:Y:S02]  /*8750*/  LOP3.LUT R41, R11, 0x64006400, RZ, 0xfc, !PT ;  /* 0x640064000b297812 */ /* 0x000fe400078efcff */
[----:B------:R-:W0:Y:S01]  /*8760*/  LDS.128 R8, [UR4+0x30] ;  /* 0x00003004ff087984 */ /* 0x000e220008000c00 */
[----:B------:R-:W-:Y:S01]  /*8770*/  LOP3.LUT R37, R37, 0x64006400, RZ, 0xfc, !PT ;  /* 0x6400640025257812 */ /* 0x000fe200078efcff */
[----:B------:R-:W-:Y:S01]  /*8780*/  HFMA2 R15, R15, R17, R22 ;  /* 0x000000110f0f7231 */ /* 0x000fe20000000016 */
[----:B------:R-:W-:Y:S01]  /*8790*/  LOP3.LUT R38, R38, 0x64006400, RZ, 0xfc, !PT ;  /* 0x6400640026267812 */ /* 0x000fe200078efcff */
[----:B------:R-:W-:Y:S01]  /*87a0*/  HFMA2 R41, R41, R0.H1_H1, -20, -20 ;  /* 0xcd00cd0029297431 */ /* 0x000fe20000060000 */
        /* <DEDUP_REMOVED lines=10> */
[C---:B------:R-:W-:Y:S01]  /*8850*/  LOP3.LUT R38, R12.reuse, 0x380038, RZ, 0xc0, !PT ;  /* 0x003800380c267812 */ /* 0x040fe200078ec0ff */
[-C--:B------:R-:W-:Y:S01]  /*8860*/  HFMA2 R32, R37, R2.reuse.H1_H1, -132, -132 ;  /* 0xd820d82025207431 */ /* 0x080fe20000060002 */
[----:B------:R-:W-:Y:S01]  /*8870*/  LOP3.LUT R23, R12, 0x70007, RZ, 0xc0, !PT ;  /* 0x000700070c177812 */ /* 0x000fe200078ec0ff */
[----:B------:R-:W-:Y:S01]  /*8880*/  HFMA2.MMA R22, R41, R17, R40 ;  /* 0x0000001129167235 */ /* 0x000fe20000000028 */
[----:B------:R-:W-:Y:S01]  /*8890*/  LOP3.LUT R37, R38, 0x64006400, RZ, 0xfc, !PT ;  /* 0x6400640026257812 */ /* 0x000fe200078efcff */
[----:B------:R-:W-:Y:S01]  /*88a0*/  HFMA2 R38, R43, R2.H1_H1, -132, -132 ;  /* 0xd820d8202b267431 */ /* 0x000fe20000060002 */
[----:B------:R-:W-:Y:S01]  /*88b0*/  LOP3.LUT R23, R23, 0x64006400, RZ, 0xfc, !PT ;  /* 0x6400640017177812 */ /* 0x000fe200078efcff */
[----:B------:R-:W-:Y:S01]  /*88c0*/  HADD2 R43, R34, -1028, -1028 ;  /* 0xe404e404222b7430 */ /* 0x000fe20000000000 */
[----:B------:R-:W-:Y:S01]  /*88d0*/  HFMA2.MMA R15, R32, R19, R15 ;  /* 0x00000013200f7235 */ /* 0x000fe2000000000f */
[----:B------:R-:W-:Y:S01]  /*88e0*/  HFMA2 R17, R36, R18, R35 ;  /* 0x0000001224117231 */ /* 0x000fe20000000023 */
[----:B------:R-:W-:-:S02]  /*88f0*/  LOP3.LUT R35, R21, 0x64006400, RZ, 0xfc, !PT ;  /* 0x6400640015237812 */ /* 0x000fc400078efcff */
[C---:B------:R-:W-:Y:S01]  /*8900*/  LOP3.LUT R21, R20.reuse, 0x70007, RZ, 0xc0, !PT ;  /* 0x0007000714157812 */ /* 0x040fe200078ec0ff */
[----:B------:R-:W-:Y:S01]  /*8910*/  HFMA2.MMA R22, R43, R18, R22 ;  /* 0x000000122b167235 */ /* 0x000fe20000000016 */
[----:B------:R-:W-:Y:S01]  /*8920*/  HADD2 R18, R23, -1028, -1028 ;  /* 0xe404e40417127430 */ /* 0x000fe20000000000 */
[----:B------:R-:W-:Y:S01]  /*8930*/  LOP3.LUT R36, R20, 0x380038, RZ, 0xc0, !PT ;  /* 0x0038003814247812 */ /* 0x000fe200078ec0ff */
[-C--:B------:R-:W-:Y:S01]  /*8940*/  HFMA2 R33, R35, R2.reuse.H1_H1, -132, -132 ;  /* 0xd820d82023217431 */ /* 0x080fe20000060002 */
[----:B------:R-:W-:Y:S02]  /*8950*/  LOP3.LUT R21, R21, 0x64006400, RZ, 0xfc, !PT ;  /* 0x6400640015157812 */ /* 0x000fe400078efcff */
[----:B------:R-:W-:Y:S01]  /*8960*/  LOP3.LUT R35, R36, 0x64006400, RZ, 0xfc, !PT ;  /* 0x6400640024237812 */ /* 0x000fe200078efcff */
[-C--:B------:R-:W-:Y:S01]  /*8970*/  HFMA2 R16, R33, R19.reuse, R16 ;  /* 0x0000001321107231 */ /* 0x080fe20000000010 */
[----:B------:R-:W-:Y:S01]  /*8980*/  LOP3.LUT R12, R12, 0x1c001c0, RZ, 0xc0, !PT ;  /* 0x01c001c00c0c7812 */ /* 0x000fe200078ec0ff */
[----:B------:R-:W-:Y:S01]  /*8990*/  HADD2 R21, R21, -1028, -1028 ;  /* 0xe404e40415157430 */ /* 0x000fe20000000000 */
[C---:B------:R-:W-:Y:S01]  /*89a0*/  LOP3.LUT R40, R13.reuse, 0x380038, RZ, 0xc0, !PT ;  /* 0x003800380d287812 */ /* 0x040fe200078ec0ff */
[----:B------:R-:W-:Y:S01]  /*89b0*/  HFMA2 R36, R39, R2.H1_H1, -132, -132 ;  /* 0xd820d82027247431 */ /* 0x000fe20000060002 */
[----:B0-----:R-:W-:Y:S01]  /*89c0*/  HFMA2.MMA R15, R18, R8, R15 ;  /* 0x00000008120f7235 */ /* 0x001fe2000000000f */
[C---:B------:R-:W-:Y:S01]  /*89d0*/  LOP3.LUT R18, R13.reuse, 0x70007, RZ, 0xc0, !PT ;  /* 0x000700070d127812 */ /* 0x040fe200078ec0ff */
[----:B------:R-:W-:Y:S01]  /*89e0*/  HFMA2 R16, R21, R8, R16 ;  /* 0x0000000815107231 */ /* 0x000fe20000000010 */
[----:B------:R-:W-:Y:S01]  /*89f0*/  LOP3.LUT R20, R20, 0x1c001c0, RZ, 0xc0, !PT ;  /* 0x01c001c014147812 */ /* 0x000fe200078ec0ff */
[----:B------:R-:W-:Y:S01]  /*8a00*/  HFMA2 R17, R36, R19, R17 ;  /* 0x0000001324117231 */ /* 0x000fe20000000011 */
[----:B------:R-:W-:Y:S01]  /*8a10*/  LOP3.LUT R18, R18, 0x64006400, RZ, 0xfc, !PT ;  /* 0x6400640012127812 */ /* 0x000fe200078efcff */
[----:B------:R-:W-:Y:S01]  /*8a20*/  HFMA2.MMA R19, R38, R19, R22 ;  /* 0x0000001326137235 */ /* 0x000fe20000000016 */
[----:B------:R-:W-:Y:S01]  /*8a30*/  LOP3.LUT R21, R12, 0x64006400, RZ, 0xfc, !PT ;  /* 0x640064000c157812 */ /* 0x000fe200078efcff */
[----:B------:R-:W-:Y:S01]  /*8a40*/  HFMA2 R34, R35, R2.H1_H1, -132, -132 ;  /* 0xd820d82023227431 */ /* 0x000fe20000060002 */
[----:B------:R-:W-:Y:S01]  /*8a50*/  LOP3.LUT R41, R14, 0x380038, RZ, 0xc0, !PT ;  /* 0x003800380e297812 */ /* 0x000fe200078ec0ff */
[----:B------:R-:W-:Y:S01]  /*8a60*/  HADD2 R18, R18, -1028, -1028 ;  /* 0xe404e40412127430 */ /* 0x000fe20000000000 */
[----:B------:R-:W-:Y:S01]  /*8a70*/  LOP3.LUT R39, R40, 0x64006400, RZ, 0xfc, !PT ;  /* 0x6400640028277812 */ /* 0x000fe200078efcff */
[----:B------:R-:W-:Y:S01]  /*8a80*/  HFMA2 R12, R21, R0.H1_H1, -20, -20 ;  /* 0xcd00cd00150c7431 */ /* 0x000fe20000060000 */
[C---:B------:R-:W-:Y:S01]  /*8a90*/  LOP3.LUT R32, R14.reuse, 0x1c001c0, RZ, 0xc0, !PT ;  /* 0x01c001c00e207812 */ /* 0x040fe200078ec0ff */
[----:B------:R-:W-:Y:S01]  /*8aa0*/  HFMA2.MMA R16, R34, R9, R16 ;  /* 0x0000000922107235 */ /* 0x000fe20000000010 */
[----:B------:R-:W-:Y:S01]  /*8ab0*/  LOP3.LUT R14, R14, 0x70007, RZ, 0xc0, !PT ;  /* 0x000700070e0e7812 */ /* 0x000fe200078ec0ff */
[-C--:B------:R-:W-:Y:S01]  /*8ac0*/  HFMA2 R42, R39, R2.reuse.H1_H1, -132, -132 ;  /* 0xd820d820272a7431 */ /* 0x080fe20000060002 */
[----:B------:R-:W-:Y:S01]  /*8ad0*/  LOP3.LUT R22, R13, 0x1c001c0, RZ, 0xc0, !PT ;  /* 0x01c001c00d167812 */ /* 0x000fe200078ec0ff */
[----:B------:R-:W-:Y:S01]  /*8ae0*/  HFMA2.MMA R21, R18, R8, R17 ;  /* 0x0000000812157235 */ /* 0x000fe20000000011 */
[----:B------:R-:W-:Y:S01]  /*8af0*/  LOP3.LUT R13, R20, 0x64006400, RZ, 0xfc, !PT ;  /* 0x64006400140d7812 */ /* 0x000fe200078efcff */
[----:B------:R-:W-:Y:S01]  /*8b00*/  HFMA2 R40, R37, R2.H1_H1, -132, -132 ;  /* 0xd820d82025287431 */ /* 0x000fe20000060002 */
[----:B------:R-:W-:-:S02]  /*8b10*/  LOP3.LUT R14, R14, 0x64006400, RZ, 0xfc, !PT ;  /* 0x640064000e0e7812 */ /* 0x000fc400078efcff */
[----:B------:R-:W-:Y:S01]  /*8b20*/  LOP3.LUT R23, R22, 0x64006400, RZ, 0xfc, !PT ;  /* 0x6400640016177812 */ /* 0x000fe200078efcff */
[-C--:B------:R-:W-:Y:S01]  /*8b30*/  HFMA2 R35, R13, R0.reuse.H1_H1, -20, -20 ;  /* 0xcd00cd000d237431 */ /* 0x080fe20000060000 */
[----:B------:R-:W-:Y:S01]  /*8b40*/  HFMA2.MMA R21, R42, R9, R21 ;  /* 0x000000092a157235 */ /* 0x000fe20000000015 */
[----:B------:R-:W-:Y:S01]  /*8b50*/  HADD2 R22, R14, -1028, -1028 ;  /* 0xe404e4040e167430 */ /* 0x000fe20000000000 */
[----:B------:R-:W-:Y:S01]  /*8b60*/  LOP3.LUT R41, R41, 0x64006400, RZ, 0xfc, !PT ;  /* 0x6400640029297812 */ /* 0x000fe200078efcff */
[----:B------:R-:W-:Y:S01]  /*8b70*/  HFMA2 R14, R23, R0.H1_H1, -20, -20 ;  /* 0xcd00cd00170e7431 */ /* 0x000fe20000060000 */
[----:B------:R-:W-:Y:S01]  /*8b80*/  LOP3.LUT R31, R31, 0x64006400, RZ, 0xfc, !PT ;  /* 0x640064001f1f7812 */ /* 0x000fe200078efcff */
[-C--:B------:R-:W-:Y:S01]  /*8b90*/  HFMA2.MMA R16, R35, R10.reuse, R16 ;  /* 0x0000000a23107235 */ /* 0x080fe20000000010 */
[----:B------:R-:W-:Y:S01]  /*8ba0*/  LOP3.LUT R33, R32, 0x64006400, RZ, 0xfc, !PT ;  /* 0x6400640020217812 */ /* 0x000fe200078efcff */
[----:B------:R-:W-:Y:S01]  /*8bb0*/  HFMA2 R22, R22, R8, R19 ;  /* 0x0000000816167231 */ /* 0x000fe20000000013 */
[----:B------:R-:W-:Y:S01]  /*8bc0*/  LOP3.LUT R28, R28, 0x64006400, RZ, 0xfc, !PT ;  /* 0x640064001c1c7812 */ /* 0x000fe200078efcff */
[----:B------:R-:W-:Y:S01]  /*8bd0*/  HFMA2 R44, R41, R2.H1_H1, -132, -132 ;  /* 0xd820d820292c7431 */ /* 0x000fe20000060002 */
[----:B------:R-:W-:Y:S01]  /*8be0*/  HFMA2.MMA R21, R14, R10, R21 ;  /* 0x0000000a0e157235 */ /* 0x000fe20000000015 */
[----:B------:R-:W-:Y:S01]  /*8bf0*/  HADD2 R8, R31, -1028, -1028 ;  /* 0xe404e4041f087430 */ /* 0x000fe20000000000 */
[----:B------:R-:W-:Y:S01]  /*8c00*/  LOP3.LUT R30, R30, 0x64006400, RZ, 0xfc, !PT ;  /* 0x640064001e1e7812 */ /* 0x000fe200078efcff */
[-C--:B------:R-:W-:Y:S01]  /*8c10*/  HFMA2 R15, R40, R9.reuse, R15 ;  /* 0x00000009280f7231 */ /* 0x080fe2000000000f */
[-C--:B------:R-:W-:Y:S01]  /*8c20*/  HFMA2.MMA R16, R29, R11.reuse, R16 ;  /* 0x0000000b1d107235 */ /* 0x080fe20000000010 */
[----:B------:R-:W-:Y:S01]  /*8c30*/  HFMA2 R13, R33, R0.H1_H1, -20, -20 ;  /* 0xcd00cd00210d7431 */ /* 0x000fe20000060000 */
[----:B------:R-:W-:Y:S01]  /*8c40*/  PRMT R0, R0, 0x5410, R2 ;  /* 0x0000541000007816 */ /* 0x000fe20000000002 */
[----:B------:R-:W-:Y:S01]  /*8c50*/  HFMA2 R22, R44, R9, R22 ;  /* 0x000000092c167231 */ /* 0x000fe20000000016 */
        /* <DEDUP_REMOVED lines=15> */
.L_x_4610:
[----:B------:R-:W-:Y:S01]  /*8d50*/  ISETP.LT.AND P2, PT, R25, R24, PT ;  /* 0x000000181900720c */ /* 0x000fe20003f41270 */
[----:B------:R-:W-:Y:S01]  /*8d60*/  UIADD3 UR4, UR4, 0x40, URZ ;  /* 0x0000004004047890 */ /* 0x000fe2000fffe03f */
[----:B0-----:R-:W-:-:S11]  /*8d70*/  IMAD.MOV.U32 R28, RZ, RZ, R26 ;  /* 0x000000ffff1c7224 */ /* 0x001fd600078e001a */
[----:B------:R-:W-:Y:S05]  /*8d80*/  @!P0 BRA P2, `(.L_x_4611) ;  /* 0xffffebf000008947 */ /* 0x000fea000103ffff */
.L_x_4609:
[----:B------:R-:W-:Y:S05]  /*8d90*/  @!P1 EXIT ;  /* 0x000000000000994d */ /* 0x000fea0003800000 */
        /* <DEDUP_REMOVED lines=16> */
.L_x_4615:
[----:B------:R-:W0:Y:S02]  /*8ea0*/  LDS R4, [R0] ;  /* 0x0000000000047984 */ /* 0x000e240000000800 */
[----:B0-----:R-:W-:-:S06]  /*8eb0*/  HADD2 R5, R4, R9 ;  /* 0x0000000904057230 */ /* 0x001fcc0000000000 */
[----:B------:R-:W0:Y:S02]  /*8ec0*/  ATOMS.CAST.SPIN R5, [R0], R4, R5 ;  /* 0x000000040005738d */ /* 0x000e240001800005 */
[----:B0-----:R-:W-:-:S13]  /*8ed0*/  ISETP.EQ.U32.AND P0, PT, R5, 0x1, PT ;  /* 0x000000010500780c */ /* 0x001fda0003f02070 */
[----:B------:R-:W-:Y:S05]  /*8ee0*/  @!P0 BRA `(.L_x_4615) ;  /* 0xffffffb000008947 */ /* 0x000fea000383ffff */
[----:B------:R-:W-:Y:S05]  /*8ef0*/  BRA `(.L_x_4613) ;  /* 0x0000003000007947 */ /* 0x000fea0003800000 */
.L_x_4614:
[----:B------:R-:W2:Y:S02]  /*8f00*/  LD.E R0, [R2.64] ;  /* 0x0000000602007980 */ /* 0x000ea4000c101900 */
[----:B--2---:R-:W-:-:S05]  /*8f10*/  IMAD.IADD R5, R9, 0x1, R0 ;  /* 0x0000000109057824 */ /* 0x004fca00078e0200 */
[----:B------:R0:W-:Y:S02]  /*8f20*/  ST.E [R2.64], R5 ;  /* 0x0000000502007985 */ /* 0x0001e4000c101906 */
.L_x_4613:
[----:B------:R-:W-:Y:S05]  /*8f30*/  BSYNC B0 ;  /* 0x0000000000007941 */ /* 0x000fea0003800000 */
.L_x_4612:
[----:B------:R-:W2:Y:S02]  /*8f40*/  ATOM.E.ADD.F16x2.RN.STRONG.GPU P0, RZ, [R2.64+0x4], R7 ;  /* 0x0000040702ff798a */ /* 0x000ea4000810e9c6 */
[----:B--2---:R-:W-:Y:S05]  /*8f50*/  @P0 EXIT ;  /* 0x000000000000094d */ /* 0x004fea0003800000 */
[----:B------:R-:W1:Y:S02]  /*8f60*/  QSPC.E.S P0, RZ, [R2+0x4] ;  /* 0x0000040002ff73aa */ /* 0x000e640000000500 */
[----:B-1----:R-:W-:Y:S05]  /*8f70*/  @!P0 BRA `(.L_x_4616) ;  /* 0x0000008000008947 */ /* 0x002fea0003800000 */
[----:B0-----:R-:W-:-:S04]  /*8f80*/  IADD3 R2, R2, 0x4, RZ ;  /* 0x0000000402027810 */ /* 0x001fc80007ffe0ff */
[----:B------:R-:W-:-:S05]  /*8f90*/  LOP3.LUT R2, R2, 0xffffff, RZ, 0xc0, !PT ;  /* 0x00ffffff02027812 */ /* 0x000fca00078ec0ff */
.L_x_4617:
[----:B------:R-:W0:Y:S02]  /*8fa0*/  LDS R4, [R2] ;  /* 0x0000000002047984 */ /* 0x000e240000000800 */
[----:B0-----:R-:W-:-:S10]  /*8fb0*/  HFMA2.MMA R5, R4, 1, 1, R7 ;  /* 0x3c003c0004057835 */ /* 0x001fd40000000007 */
[----:B------:R-:W0:Y:S02]  /*8fc0*/  ATOMS.CAST.SPIN R5, [R2], R4, R5 ;  /* 0x000000040205738d */ /* 0x000e240001800005 */
[----:B0-----:R-:W-:-:S13]  /*8fd0*/  ISETP.EQ.U32.AND P0, PT, R5, 0x1, PT ;  /* 0x000000010500780c */ /* 0x001fda0003f02070 */
[----:B------:R-:W-:Y:S05]  /*8fe0*/  @!P0 BRA `(.L_x_4617) ;  /* 0xffffffb000008947 */ /* 0x000fea000383ffff */
[----:B------:R-:W-:Y:S05]  /*8ff0*/  EXIT ;  /* 0x000000000000794d */ /* 0x000fea0003800000 */
.L_x_4616:
[----:B------:R-:W2:Y:S02]  /*9000*/  LD.E R0, [R2.64+0x4] ;  /* 0x0000040602007980 */ /* 0x000ea4000c101900 */
[----:B0-2---:R-:W-:-:S05]  /*9010*/  IMAD.IADD R5, R7, 0x1, R0 ;  /* 0x0000000107057824 */ /* 0x005fca00078e0200 */
[----:B------:R-:W-:Y:S01]  /*9020*/  ST.E [R2.64+0x4], R5 ;  /* 0x0000040502007985 */ /* 0x000fe2000c101906 */
[----:B------:R-:W-:Y:S05]  /*9030*/  EXIT ;  /* 0x000000000000794d */ /* 0x000fea0003800000 */
.L_x_4618:
        /* <DEDUP_REMOVED lines=12> */
.L_x_4825:


//--------------------- .text._Z23gemm_half_q_half_kernelILi1ELi176ELb1ELb1ELi32EEvPK6__halfPKjS4_S2_PS0_iiiiPKtS7_iiiiiibS2_i --------------------------
	.section	.text._Z23gemm_half_q_half_kernelILi1ELi176ELb1ELb1ELi32EEvPK6__halfPKjS4_S2_PS0_iiiiPKtS7_iiiiiibS2_i,"ax",@progbits
	.sectioninfo	@"SHI_REGISTERS=56"
	.align	128
        .global         _Z23gemm_half_q_half_kernelILi1ELi176ELb1ELb1ELi32EEvPK6__halfPKjS4_S2_PS0_iiiiPKtS7_iiiiiibS2_i
        .type           _Z23gemm_half_q_half_kernelILi1ELi176ELb1ELb1ELi32EEvPK6__halfPKjS4_S2_PS0_iiiiPKtS7_iiiiiibS2_i,@function
        .size           _Z23gemm_half_q_half_kernelILi1ELi176ELb1ELb1ELi32EEvPK6__halfPKjS4_S2_PS0_iiiiPKtS7_iiiiiibS2_i,(.L_x_4826 - _Z23gemm_half_q_half_kernelILi1ELi176ELb1ELb1ELi32EEvPK6__halfPKjS4_S2_PS0_iiiiPKtS7_iiiiiibS2_i)
        .other          _Z23gemm_half_q_half_kernelILi1ELi176ELb1ELb1ELi32EEvPK6__halfPKjS4_S2_PS0_iiiiPKtS7_iiiiiibS2_i,@"STO_CUDA_ENTRY STV_DEFAULT"
_Z23gemm_half_q_half_kernelILi1ELi176ELb1ELb1ELi32EEvPK6__halfPKjS4_S2_PS0_iiiiPKtS7_iiiiiibS2_i:
.text._Z23gemm_half_q_half_kernelILi1ELi176ELb1ELb1ELi32EEvPK6__halfPKjS4_S2_PS0_iiiiPKtS7_iiiiiibS2_i:
        /* <DEDUP_REMOVED lines=46> */
.L_x_4620:
[----:B------:R-:W-:Y:S05]  /*02e0*/  BSYNC B0 ;  /* 0x0000000000007941 */ /* 0x000fea0003800000 */
.L_x_4619:
        /* <DEDUP_REMOVED lines=75> */
.L_x_4622:
        /* <DEDUP_REMOVED lines=41> */
.L_x_4621:
        /* <DEDUP_REMOVED lines=18> */
.L_x_4628:
        /* <DEDUP_REMOVED lines=202> */
.L_x_4624:
        /* <DEDUP_REMOVED lines=193> */
.L_x_4625:
        /* <DEDUP_REMOVED lines=193> */
.L_x_4626:
        /* <DEDUP_REMOVED lines=193> */
.L_x_4627:
[----:B------:R-:W-:Y:S01]  /*3c20*/  IADD3 R29, R29, 0x20, RZ ;  /* 0x000000201d1d7810 */ /* 0x000fe20007ffe0ff */
[----:B------:R-:W-:Y:S01]  /*3c30*/  UIADD3 UR4, UR4, 0x40, URZ ;  /* 0x0000004004047890 */ /* 0x000fe2000fffe03f */
[----:B------:R-:W-:Y:S02]  /*3c40*/  IMAD.WIDE R40, R33, 0x8, R40 ;  /* 0x0000000821287825 */ /* 0x000fe400078e0228 */
[C---:B------:R-:W-:Y:S02]  /*3c50*/  ISETP.GE.AND P0, PT, R29.reuse, c[0x0][0x1a8], PT ;  /* 0x00006a001d007a0c */ /* 0x040fe40003f06270 */
[----:B------:R-:W-:Y:S01]  /*3c60*/  ISETP.LT.AND P2, PT, R29, R36, PT ;  /* 0x000000241d00720c */ /* 0x000fe20003f41270 */
[----:B------:R-:W-:-:S12]  /*3c70*/  IMAD.WIDE R24, R33, 0x8, R30 ;  /* 0x0000000821187825 */ /* 0x000fd800078e021e */
[----:B------:R-:W-:Y:S05]  /*3c80*/  @!P0 BRA P2, `(.L_x_4628) ;  /* 0xffffcec000008947 */ /* 0x000fea000103ffff */
.L_x_4623:
[----:B------:R-:W-:-:S04]  /*3c90*/  ISETP.GE.AND P0, PT, R29, R36, PT ;  /* 0x000000241d00720c */ /* 0x000fc80003f06270 */
[----:B------:R-:W-:-:S13]  /*3ca0*/  ISETP.GE.OR P0, PT, R29, c[0x0][0x1ac], P0 ;  /* 0x00006b001d007a0c */ /* 0x000fda0000706670 */
[----:B------:R-:W-:Y:S05]  /*3cb0*/  @P0 BRA `(.L_x_4629) ;  /* 0x000017a000000947 */ /* 0x000fea0003800000 */
[----:B------:R-:W-:Y:S02]  /*3cc0*/  ULDC UR5, c[0x0][0x18c] ;  /* 0x0000630000057ab9 */ /* 0x000fe40000000800 */
[----:B------:R-:W-:-:S04]  /*3cd0*/  USHF.R.S32.HI UR5, URZ, 0x1f, UR5 ;  /* 0x0000001f3f057899 */ /* 0x000fc80008011405 */
.L_x_4632:
        /* <DEDUP_REMOVED lines=183> */
.L_x_4630:
        /* <DEDUP_REMOVED lines=185> */
.L_x_4631:
        /* <DEDUP_REMOVED lines=8> */
.L_x_4629:
[----:B------:R-:W-:-:S04]  /*5460*/  ISETP.GE.AND P0, PT, R29, R36, PT ;  /* 0x000000241d00720c */ /* 0x000fc80003f06270 */
[----:B------:R-:W-:-:S13]  /*5470*/  ISETP.GE.OR P0, PT, R29, c[0x0][0x1b0], P0 ;  /* 0x00006c001d007a0c */ /* 0x000fda0000706670 */
[----:B------:R-:W-:Y:S05]  /*5480*/  @P0 BRA `(.L_x_4633) ;  /* 0x000015e000000947 */ /* 0x000fea0003800000 */
.L_x_4635:
        /* <DEDUP_REMOVED lines=344> */
.L_x_4634:
[----:B------:R-:W-:Y:S01]  /*6a10*/  ISETP.LT.AND P2, PT, R37, R36, PT ;  /* 0x000000242500720c */ /* 0x000fe20003f41270 */
[----:B------:R-:W-:Y:S01]  /*6a20*/  UIADD3 UR4, UR4, 0x40, URZ ;  /* 0x0000004004047890 */ /* 0x000fe2000fffe03f */
[----:B-1----:R-:W-:Y:S02]  /*6a30*/  IMAD.MOV.U32 R24, RZ, RZ, R38 ;  /* 0x000000ffff187224 */ /* 0x002fe400078e0026 */
[----:B------:R-:W-:Y:S02]  /*6a40*/  IMAD.MOV.U32 R25, RZ, RZ, R39 ;  /* 0x000000ffff197224 */ /* 0x000fe400078e0027 */
[----:B------:R-:W-:-:S07]  /*6a50*/  IMAD.MOV.U32 R29, RZ, RZ, R37 ;  /* 0x000000ffff1d7224 */ /* 0x000fce00078e0025 */
[----:B------:R-:W-:Y:S05]  /*6a60*/  @!P0 BRA P2, `(.L_x_4635) ;  /* 0xffffea2000008947 */ /* 0x000fea000103ffff */
.L_x_4633:
[----:B------:R-:W-:Y:S05]  /*6a70*/  @!P1 EXIT ;  /* 0x000000000000994d */ /* 0x000fea0003800000 */
[----:B------:R-:W1:Y:S01]  /*6a80*/  S2R R2, SR_CTAID.X ;  /* 0x0000000000027919 */ /* 0x000e620000002500 */
[----:B------:R-:W-:-:S03]  /*6a90*/  HMUL2 R7, R7, R0.H0_H0 ;  /* 0x2000000007077232 */ /* 0x000fc60000000000 */
[----:B------:R-:W1:Y:S04]  /*6aa0*/  S2R R3, SR_TID.X ;  /* 0x0000000000037919 */ /* 0x000e680000002100 */
[----:B------:R-:W2:Y:S01]  /*6ab0*/  S2R R5, SR_CTAID.Y ;  /* 0x0000000000057919 */ /* 0x000ea20000002600 */
[----:B-1----:R-:W-:Y:S02]  /*6ac0*/  IMAD R2, R2, 0x20, R3 ;  /* 0x0000002002027824 */ /* 0x002fe400078e0203 */
[----:B------:R-:W-:Y:S02]  /*6ad0*/  IMAD.MOV.U32 R3, RZ, RZ, 0x2 ;  /* 0x00000002ff037424 */ /* 0x000fe400078e00ff */
[----:B------:R-:W-:-:S04]  /*6ae0*/  IMAD.SHL.U32 R2, R2, 0x4, RZ ;  /* 0x0000000402027824 */ /* 0x000fc800078e00ff */
[----:B--2---:R-:W-:-:S04]  /*6af0*/  IMAD R2, R5, c[0x0][0x18c], R2 ;  /* 0x0000630005027a24 */ /* 0x004fc800078e0202 */
        /* <DEDUP_REMOVED lines=8> */
.L_x_4639:
[----:B------:R-:W1:Y:S02]  /*6b80*/  LDS R4, [R0] ;  /* 0x0000000000047984 */ /* 0x000e640000000800 */
[----:B-1----:R-:W-:-:S06]  /*6b90*/  HADD2 R5, R4, R7 ;  /* 0x0000000704057230 */ /* 0x002fcc0000000000 */
[----:B------:R-:W1:Y:S02]  /*6ba0*/  ATOMS.CAST.SPIN R5, [R0], R4, R5 ;  /* 0x000000040005738d */ /* 0x000e640001800005 */
[----:B-1----:R-:W-:-:S13]  /*6bb0*/  ISETP.EQ.U32.AND P0, PT, R5, 0x1, PT ;  /* 0x000000010500780c */ /* 0x002fda0003f02070 */
[----:B------:R-:W-:Y:S05]  /*6bc0*/  @!P0 BRA `(.L_x_4639) ;  /* 0xffffffb000008947 */ /* 0x000fea000383ffff */
[----:B------:R-:W-:Y:S05]  /*6bd0*/  BRA `(.L_x_4637) ;  /* 0x0000003000007947 */ /* 0x000fea0003800000 */
.L_x_4638:
[----:B------:R-:W2:Y:S02]  /*6be0*/  LD.E R0, [R2.64] ;  /* 0x0000000602007980 */ /* 0x000ea4000c101900 */
[----:B--2---:R-:W-:-:S05]  /*6bf0*/  IMAD.IADD R5, R7, 0x1, R0 ;  /* 0x0000000107057824 */ /* 0x004fca00078e0200 */
[----:B------:R1:W-:Y:S02]  /*6c00*/  ST.E [R2.64], R5 ;  /* 0x0000000502007985 */ /* 0x0003e4000c101906 */
.L_x_4637:
[----:B------:R-:W-:Y:S05]  /*6c10*/  BSYNC B0 ;  /* 0x0000000000007941 */ /* 0x000fea0003800000 */
.L_x_4636:
[----:B------:R-:W2:Y:S02]  /*6c20*/  ATOM.E.ADD.F16x2.RN.STRONG.GPU P0, RZ, [R2.64+0x4], R9 ;  /* 0x0000040902ff798a */ /* 0x000ea4000810e9c6 */
[----:B--2---:R-:W-:Y:S05]  /*6c30*/  @P0 EXIT ;  /* 0x000000000000094d */ /* 0x004fea0003800000 */
[----:B------:R-:W2:Y:S02]  /*6c40*/  QSPC.E.S P0, RZ, [R2+0x4] ;  /* 0x0000040002ff73aa */ /* 0x000ea40000000500 */
[----:B--2---:R-:W-:Y:S05]  /*6c50*/  @!P0 BRA `(.L_x_4640) ;  /* 0x0000008000008947 */ /* 0x004fea0003800000 */
[----:B-1----:R-:W-:-:S04]  /*6c60*/  IADD3 R2, R2, 0x4, RZ ;  /* 0x0000000402027810 */ /* 0x002fc80007ffe0ff */
[----:B------:R-:W-:-:S05]  /*6c70*/  LOP3.LUT R2, R2, 0xffffff, RZ, 0xc0, !PT ;  /* 0x00ffffff02027812 */ /* 0x000fca00078ec0ff */
.L_x_4641:
[----:B------:R-:W1:Y:S02]  /*6c80*/  LDS R4, [R2] ;  /* 0x0000000002047984 */ /* 0x000e640000000800 */
[----:B-1----:R-:W-:-:S10]  /*6c90*/  HFMA2.MMA R5, R4, 1, 1, R9 ;  /* 0x3c003c0004057835 */ /* 0x002fd40000000009 */
[----:B------:R-:W1:Y:S02]  /*6ca0*/  ATOMS.CAST.SPIN R5, [R2], R4, R5 ;  /* 0x000000040205738d */ /* 0x000e640001800005 */
[----:B-1----:R-:W-:-:S13]  /*6cb0*/  ISETP.EQ.U32.AND P0, PT, R5, 0x1, PT ;  /* 0x000000010500780c */ /* 0x002fda0003f02070 */
[----:B------:R-:W-:Y:S05]  /*6cc0*/  @!P0 BRA `(.L_x_4641) ;  /* 0xffffffb000008947 */ /* 0x000fea000383ffff */
[----:B------:R-:W-:Y:S05]  /*6cd0*/  EXIT ;  /* 0x000000000000794d */ /* 0x000fea0003800000 */
.L_x_4640:
[----:B------:R-:W2:Y:S02]  /*6ce0*/  LD.E R0, [R2.64+0x4] ;  /* 0x0000040602007980 */ /* 0x000ea4000c101900 */
[----:B-12---:R-:W-:-:S05]  /*6cf0*/  IMAD.IADD R5, R9, 0x1, R0 ;  /* 0x0000000109057824 */ /* 0x006fca00078e0200 */
[----:B------:R-:W-:Y:S01]  /*6d00*/  ST.E [R2.64+0x4], R5 ;  /* 0x0000040502007985 */ /* 0x000fe2000c101906 */
[----:B------:R-:W-:Y:S05]  /*6d10*/  EXIT ;  /* 0x000000000000794d */ /* 0x000fea0003800000 */
.L_x_4642:
        /* <DEDUP_REMOVED lines=14> */
.L_x_4826:


//--------------------- .text._Z23gemm_half_q_half_kernelILi1ELi152ELb1ELb1ELi32EEvPK6__halfPKjS4_S2_PS0_iiiiPKtS7_iiiiiibS2_i --------------------------
	.section	.text._Z23gemm_half_q_half_kernelILi1ELi152ELb1ELb1ELi32EEvPK6__halfPKjS4_S2_PS0_iiiiPKtS7_iiiiiibS2_i,"ax",@progbits
	.sectioninfo	@"SHI_REGISTERS=56"
	.align	128
        .global         _Z23gemm_half_q_half_kernelILi1ELi152ELb1ELb1ELi32EEvPK6__halfPKjS4_S2_PS0_iiiiPKtS7_iiiiiibS2_i
        .type           _Z23gemm_half_q_half_kernelILi1ELi152ELb1ELb1ELi32EEvPK6__halfPKjS4_S2_PS0_iiiiPKtS7_iiiiiibS2_i,@function
        .size           _Z23gemm_half_q_half_kernelILi1ELi152ELb1ELb1ELi32EEvPK6__halfPKjS4_S2_PS0_iiiiPKtS7_iiiiiibS2_i,(.L_x_4827 - _Z23gemm_half_q_half_kernelILi1ELi152ELb1ELb1ELi32EEvPK6__halfPKjS4_S2_PS0_iiiiPKtS7_iiiiiibS2_i)
        .other          _Z23gemm_half_q_half_kernelILi1ELi152ELb1ELb1ELi32EEvPK6__halfPKjS4_S2_PS0_iiiiPKtS7_iiiiiibS2_i,@"STO_CUDA_ENTRY STV_DEFAULT"
_Z23gemm_half_q_half_kernelILi1ELi152ELb1ELb1ELi32EEvPK6__halfPKjS4_S2_PS0_iiiiPKtS7_iiiiiibS2_i:
.text._Z23gemm_half_q_half_kernelILi1ELi152ELb1ELb1ELi32EEvPK6__halfPKjS4_S2_PS0_iiiiPKtS7_iiiiiibS2_i:
        /* <DEDUP_REMOVED lines=46> */
.L_x_4644:
[----:B------:R-:W-:Y:S05]  /*02e0*/  BSYNC B0 ;  /* 0x0000000000007941 */ /* 0x000fea0003800000 */
.L_x_4643:
        /* <DEDUP_REMOVED lines=20> */
[----:B------:R-:W-:Y:S02]  /*0430*/  @P6 LEA.HI R9, R6, R9, RZ, 0x5 ;  /* 0x0000000906096211 */ /* 0x000fe400078f28ff */
[----:B------:R-:W-:Y:S02]  /*0440*/  @P5 SHF.R.S32.HI R6, RZ, 0x1f, R7 ;  /* 0x0000001fff065819 */ /* 0x000fe40000011407 */
[----:B------:R-:W-:Y:S02]  /*0450*/  @P3 IMNMX R12, R29, c[0x0][0x1bc], PT ;  /* 0x00006f001d0c3a17 */ /* 0x000fe40003800200 */
[----:B------:R-:W-:-:S02]  /*0460*/  @P2 IADD3 R11, R10, -c[0x0][0x1b4], RZ ;  /* 0x80006d000a0b2a10 */ /* 0x000fc40007ffe0ff */
[----:B------:R-:W-:Y:S02]  /*0470*/  @P5 LEA.HI R10, R6, R7, RZ, 0x5 ;  /* 0x00000007060a5211 */ /* 0x000fe400078f28ff */
[----:B------:R-:W-:Y:S01]  /*0480*/  @P3 IADD3 R13, R12, -c[0x0][0x1b8], RZ ;  /* 0x80006e000c0d3a10 */ /* 0x000fe20007ffe0ff */
[----:B------:R-:W-:Y:S01]  /*0490*/  CS2R R6, SRZ ;  /* 0x0000000000067805 */ /* 0x000fe2000001ff00 */
[----:B------:R-:W-:Y:S02]  /*04a0*/  @P2 SHF.R.S32.HI R12, RZ, 0x1f, R11 ;  /* 0x0000001fff0c2819 */ /* 0x000fe4000001140b */
        /* <DEDUP_REMOVED lines=22> */
[----:B------:R-:W-:Y:S01]  /*0610*/  @!P0 IMAD.MOV.U32 R11, RZ, RZ, 0x2 ;  /* 0x00000002ff0b8424 */ /* 0x000fe200078e00ff */
[----:B------:R-:W-:Y:S01]  /*0620*/  IADD3 R6, R9, R6, R8 ;  /* 0x0000000609067210 */ /* 0x000fe20007ffe008 */
[----:B------:R-:W-:-:S04]  /*0630*/  @!P0 IMAD R10, R5, c[0x0][0x18c], R4 ;  /* 0x00006300050a8a24 */ /* 0x000fc800078e0204 */
[----:B------:R-:W-:Y:S01]  /*0640*/  IMAD R5, R6, c[0x0][0x18c], RZ ;  /* 0x0000630006057a24 */ /* 0x000fe200078e02ff */
[----:B------:R-:W-:Y:S01]  /*0650*/  SHF.R.S32.HI R6, RZ, 0x1f, R4 ;  /* 0x0000001fff067819 */ /* 0x000fe20000011404 */
        /* <DEDUP_REMOVED lines=20> */
.L_x_4646:
[----:B-----5:R-:W-:-:S04]  /*07a0*/  IMAD.IADD R18, R10, 0x1, R11 ;  /* 0x000000010a127824 */ /* 0x020fc800078e020b */
[----:B------:R-:W-:-:S05]  /*07b0*/  IMAD R3, R18, c[0x0][0x18c], RZ ;  /* 0x0000630012037a24 */ /* 0x000fca00078e02ff */
[----:B0-----:R-:W-:-:S04]  /*07c0*/  SHF.R.S32.HI R16, RZ, 0x1f, R3 ;  /* 0x0000001fff107819 */ /* 0x001fc80000011403 */
        /* <DEDUP_REMOVED lines=19> */
[----:B------:R-:W-:Y:S01]  /*0900*/  SHF.R.U32.HI R3, RZ, 0xc, R3 ;  /* 0x0000000cff037819 */ /* 0x000fe20000011603 */
[----:B------:R-:W4:Y:S01]  /*0910*/  I2F.F16 R17, R16 ;  /* 0x0000001000117306 */ /* 0x000f220000200c00 */
[----:B------:R-:W-:Y:S02]  /*0920*/  LOP3.LUT R15, R15, 0xf, RZ, 0xc0, !PT ;  /* 0x0000000f0f0f7812 */ /* 0x000fe400078ec0ff */
[----:B------:R-:W-:Y:S02]  /*0930*/  LOP3.LUT R3, R3, 0xf, RZ, 0xc0, !PT ;  /* 0x0000000f03037812 */ /* 0x000fe400078ec0ff */
[----:B------:R-:W-:Y:S02]  /*0940*/  IADD3 R22, R22, 0x1, RZ ;  /* 0x0000000116167810 */ /* 0x000fe40007ffe0ff */
[----:B------:R-:W-:Y:S02]  /*0950*/  IADD3 R15, R15, 0x1, RZ ;  /* 0x000000010f0f7810 */ /* 0x000fe40007ffe0ff */
[----:B------:R-:W-:Y:S01]  /*0960*/  IADD3 R3, R3, 0x1, RZ ;  /* 0x0000000103037810 */ /* 0x000fe20007ffe0ff */
[----:B------:R-:W-:Y:S01]  /*0970*/  IMAD R22, R22, R22, RZ ;  /* 0x0000001616167224 */ /* 0x000fe200078e02ff */
[----:B------:R-:W-:Y:S01]  /*0980*/  ISETP.GE.AND P2, PT, R13, R2, PT ;  /* 0x000000020d00720c */ /* 0x000fe20003f46270 */
[----:B------:R-:W-:-:S02]  /*0990*/  IMAD R15, R15, R15, RZ ;  /* 0x0000000f0f0f7224 */ /* 0x000fc400078e02ff */
[----:B------:R-:W-:Y:S01]  /*09a0*/  IMAD R20, R3, R3, RZ ;  /* 0x0000000303147224 */ /* 0x000fe200078e02ff */
[----:B0-----:R-:W0:Y:S01]  /*09b0*/  I2F.F16 R19, R22 ;  /* 0x0000001600137306 */ /* 0x001e220000200c00 */
[----:B----4-:R-:W-:-:S07]  /*09c0*/  HMUL2 R3, R17.H0_H0, R18.H0_H0 ;  /* 0x2000001211037232 */ /* 0x010fce0000000800 */
[----:B------:R-:W1:Y:S08]  /*09d0*/  I2F.F16 R33, R15 ;  /* 0x0000000f00217306 */ /* 0x000e700000200c00 */
[----:B------:R-:W2:Y:S01]  /*09e0*/  I2F.F16 R21, R20 ;  /* 0x0000001400157306 */ /* 0x000ea20000200c00 */
[-C--:B0-----:R-:W-:Y:S02]  /*09f0*/  HMUL2 R32, R19.H0_H0, R18.reuse.H0_H0 ;  /* 0x2000001213207232 */ /* 0x081fe40000000800 */
[----:B-1----:R-:W-:-:S02]  /*0a00*/  HMUL2 R33, R33.H0_H0, R18.H0_H0 ;  /* 0x2000001221217232 */ /* 0x002fc40000000800 */
[----:B--2---:R-:W-:Y:S01]  /*0a10*/  HMUL2 R34, R21.H0_H0, R18.H0_H0 ;  /* 0x2000001215227232 */ /* 0x004fe20000000800 */
[----:B------:R-:W-:Y:S05]  /*0a20*/  @!P2 BRA `(.L_x_4646) ;  /* 0xfffffd700000a947 */ /* 0x000fea000383ffff */
.L_x_4645:
        /* <DEDUP_REMOVED lines=18> */
.L_x_4652:
[----:B-----5:R-:W2:Y:S04]  /*0b50*/  LDG.E.128.CONSTANT R8, [R38.64] ;  /* 0x0000000626087981 */ /* 0x020ea8000c1e9d00 */
[----:B------:R-:W3:Y:S01]  /*0b60*/  LDG.E.128.CONSTANT R4, [R16.64] ;  /* 0x0000000610047981 */ /* 0x000ee2000c1e9d00 */
[----:B------:R-:W-:-:S04]  /*0b70*/  IMAD.MOV.U32 R23, RZ, RZ, c[0x0][0x18c] ;  /* 0x00006300ff177624 */ /* 0x000fc800078e00ff */
[----:B------:R-:W-:-:S06]  /*0b80*/  IMAD.WIDE R12, R23, 0x8, R38 ;  /* 0x00000008170c7825 */ /* 0x000fcc00078e0226 */
[----:B------:R-:W-:-:S06]  /*0b90*/  IMAD.WIDE R18, R23, 0x8, R12 ;  /* 0x0000000817127825 */ /* 0x000fcc00078e020c */
        /* <DEDUP_REMOVED lines=8> */
[----:B------:R-:W-:Y:S01]  /*0c20*/  LEA.HI R28, R7, 0xffffff80, RZ, 0x8 ;  /* 0xffffff80071c7811 */ /* 0x000fe200078f40ff */
[----:B------:R-:W-:Y:S05]  /*0c30*/  @!P1 BRA `(.L_x_4648) ;  /* 0x00000b6000009947 */ /* 0x000fea0003800000 */
[----:B------:R0:W1:Y:S01]  /*0c40*/  I2F.F16 R38, R42 ;  /* 0x0000002a00267306 */ /* 0x0000620000200c00 */
[----:B------:R-:W2:Y:S01]  /*0c50*/  LDS.64 R14, [UR5] ;  /* 0x00000005ff0e7984 */ /* 0x000ea20008000a00 */
[----:B------:R-:W-:-:S04]  /*0c60*/  LOP3.LUT R27, R9, 0xff, RZ, 0xc0, !PT ;  /* 0x000000ff091b7812 */ /* 0x000fc800078ec0ff */
[----:B------:R-:W-:Y:S02]  /*0c70*/  IADD3 R43, R27, -0x80, RZ ;  /* 0xffffff801b2b7810 */ /* 0x000fe40007ffe0ff */
[----:B------:R-:W-:Y:S01]  /*0c80*/  LOP3.LUT R27, R8, 0xff, RZ, 0xc0, !PT ;  /* 0x000000ff081b7812 */ /* 0x000fe200078ec0ff */
[----:B------:R3:W4:Y:S01]  /*0c90*/  I2F.F16 R39, R44 ;  /* 0x0000002c00277306 */ /* 0x0007220000200c00 */
[----:B0-----:R-:W-:Y:S02]  /*0ca0*/  LOP3.LUT R42, R10, 0xff, RZ, 0xc0, !PT ;  /* 0x000000ff0a2a7812 */ /* 0x001fe400078ec0ff */
[----:B------:R-:W-:Y:S02]  /*0cb0*/  IADD3 R27, R27, -0x80, RZ ;  /* 0xffffff801b1b7810 */ /* 0x000fe40007ffe0ff */
[----:B------:R-:W-:Y:S02]  /*0cc0*/  IADD3 R45, R42, -0x80, RZ ;  /* 0xffffff802a2d7810 */ /* 0x000fe40007ffe0ff */
[----:B------:R-:W-:Y:S01]  /*0cd0*/  SHF.R.U32.HI R42, RZ, 0x8, R9 ;  /* 0x00000008ff2a7819 */ /* 0x000fe20000011609 */
[----:B------:R0:W-:Y:S01]  /*0ce0*/  I2F.F16 R48, R27 ;  /* 0x0000001b00307306 */ /* 0x0001e20000200c00 */
[----:B---3--:R-:W-:Y:S01]  /*0cf0*/  LOP3.LUT R44, R11, 0xff, RZ, 0xc0, !PT ;  /* 0x000000ff0b2c7812 */ /* 0x008fe200078ec0ff */
[----:B-1----:R-:W-:Y:S01]  /*0d00*/  HADD2.F32 R38, -RZ, R38.H0_H0 ;  /* 0x20000026ff267230 */ /* 0x002fe20000004100 */
[----:B------:R-:W-:-:S02]  /*0d10*/  LOP3.LUT R42, R42, 0xff, RZ, 0xc0, !PT ;  /* 0x000000ff2a2a7812 */ /* 0x000fc400078ec0ff */
[----:B------:R-:W-:Y:S02]  /*0d20*/  IADD3 R47, R44, -0x80, RZ ;  /* 0xffffff802c2f7810 */ /* 0x000fe40007ffe0ff */
[----:B------:R-:W-:Y:S01]  /*0d30*/  IADD3 R46, R42, -0x80, RZ ;  /* 0xffffff802a2e7810 */ /* 0x000fe20007ffe0ff */
[----:B------:R-:W1:Y:S01]  /*0d40*/  I2F.F16 R43, R43 ;  /* 0x0000002b002b7306 */ /* 0x000e620000200c00 */
[----:B------:R-:W-:Y:S01]  /*0d50*/  LOP3.LUT R42, R4, 0xff, RZ, 0xc0, !PT ;  /* 0x000000ff042a7812 */ /* 0x000fe200078ec0ff */
[----:B----4-:R-:W-:Y:S01]  /*0d60*/  HADD2.F32 R39, -RZ, R39.H0_H0 ;  /* 0x20000027ff277230 */ /* 0x010fe20000004100 */
[----:B0-----:R-:W-:Y:S02]  /*0d70*/  SHF.R.U32.HI R27, RZ, 0x8, R8 ;  /* 0x00000008ff1b7819 */ /* 0x001fe40000011608 */
[----:B------:R-:W-:Y:S02]  /*0d80*/  IADD3 R49, R42, -0x80, RZ ;  /* 0xffffff802a317810 */ /* 0x000fe40007ffe0ff */
[----:B------:R-:W-:Y:S01]  /*0d90*/  LOP3.LUT R42, R27, 0xff, RZ, 0xc0, !PT ;  /* 0x000000ff1b2a7812 */ /* 0x000fe200078ec0ff */
[----:B------:R-:W0:Y:S01]  /*0da0*/  I2F.F16 R45, R45 ;  /* 0x0000002d002d7306 */ /* 0x000e220000200c00 */
[----:B------:R-:W-:-:S02]  /*0db0*/  SHF.R.U32.HI R9, RZ, 0x10, R9 ;  /* 0x00000010ff097819 */ /* 0x000fc40000011609 */
[----:B------:R-:W-:Y:S02]  /*0dc0*/  IADD3 R42, R42, -0x80, RZ ;  /* 0xffffff802a2a7810 */ /* 0x000fe40007ffe0ff */
[----:B------:R-:W-:Y:S02]  /*0dd0*/  LOP3.LUT R9, R9, 0xff, RZ, 0xc0, !PT ;  /* 0x000000ff09097812 */ /* 0x000fe400078ec0ff */
[----:B------:R-:W-:Y:S01]  /*0de0*/  SHF.R.U32.HI R8, RZ, 0x10, R8 ;  /* 0x00000010ff087819 */ /* 0x000fe20000011608 */
[----:B------:R-:W3:Y:S01]  /*0df0*/  I2F.F16 R46, R46 ;  /* 0x0000002e002e7306 */ /* 0x000ee20000200c00 */
[--C-:B--2---:R-:W-:Y:S02]  /*0e00*/  HADD2.F32 R50, -RZ, R14.reuse.H0_H0 ;  /* 0x2000000eff327230 */ /* 0x104fe40000004100 */
[----:B-1----:R-:W-:Y:S01]  /*0e10*/  HADD2.F32 R51, -RZ, R43.H0_H0 ;  /* 0x2000002bff337230 */ /* 0x002fe20000004100 */
[----:B------:R-:W-:Y:S01]  /*0e20*/  LOP3.LUT R8, R8, 0xff, RZ, 0xc0, !PT ;  /* 0x000000ff08087812 */ /* 0x000fe200078ec0ff */
[----:B------:R-:W-:Y:S01]  /*0e30*/  HADD2.F32 R44, -RZ, R14.H1_H1 ;  /* 0x3000000eff2c7230 */ /* 0x000fe20000004100 */
[----:B------:R-:W-:Y:S01]  /*0e40*/  LOP3.LUT R14, R5, 0xff, RZ, 0xc0, !PT ;  /* 0x000000ff050e7812 */ /* 0x000fe200078ec0ff */
[----:B------:R-:W-:Y:S01]  /*0e50*/  HADD2.F32 R43, -RZ, R48.H0_H0 ;  /* 0x20000030ff2b7230 */ /* 0x000fe20000004100 */
[----:B------:R-:W1:Y:S01]  /*0e60*/  I2F.F16 R42, R42 ;  /* 0x0000002a002a7306 */ /* 0x000e620000200c00 */
[----:B0-----:R-:W-:Y:S01]  /*0e70*/  HADD2.F32 R53, -RZ, R45.H0_H0 ;  /* 0x2000002dff357230 */ /* 0x001fe20000004100 */
[----:B------:R-:W-:Y:S01]  /*0e80*/  FFMA.FTZ R51, R50, R51, RZ ;  /* 0x0000003332337223 */ /* 0x000fe200000100ff */
[----:B------:R-:W-:Y:S01]  /*0e90*/  IADD3 R8, R8, -0x80, RZ ;  /* 0xffffff8008087810 */ /* 0x000fe20007ffe0ff */
[----:B------:R-:W-:Y:S01]  /*0ea0*/  FFMA.FTZ R43, R43, R50, RZ ;  /* 0x000000322b2b7223 */ /* 0x000fe200000100ff */
[----:B------:R-:W-:-:S03]  /*0eb0*/  IADD3 R14, R14, -0x80, RZ ;  /* 0xffffff800e0e7810 */ /* 0x000fc60007ffe0ff */
[----:B------:R-:W0:Y:S01]  /*0ec0*/  I2F.F16 R47, R47 ;  /* 0x0000002f002f7306 */ /* 0x000e220000200c00 */
[----:B---3--:R-:W-:Y:S01]  /*0ed0*/  HADD2.F32 R45, -RZ, R46.H0_H0 ;  /* 0x2000002eff2d7230 */ /* 0x008fe20000004100 */
[----:B------:R-:W-:-:S04]  /*0ee0*/  LOP3.LUT R46, R6, 0xff, RZ, 0xc0, !PT ;  /* 0x000000ff062e7812 */ /* 0x000fc800078ec0ff */
[----:B------:R-:W-:Y:S01]  /*0ef0*/  FFMA.FTZ R45, R44, R45, R51 ;  /* 0x0000002d2c2d7223 */ /* 0x000fe20000010033 */
[----:B------:R-:W-:Y:S01]  /*0f00*/  IADD3 R51, R46, -0x80, RZ ;  /* 0xffffff802e337810 */ /* 0x000fe20007ffe0ff */
[----:B-1----:R-:W-:Y:S01]  /*0f10*/  HADD2.F32 R48, -RZ, R42.H0_H0 ;  /* 0x2000002aff307230 */ /* 0x002fe20000004100 */
[--C-:B------:R-:W-:Y:S01]  /*0f20*/  SHF.R.U32.HI R42, RZ, 0x8, R10.reuse ;  /* 0x00000008ff2a7819 */ /* 0x100fe2000001160a */
[----:B------:R1:W-:Y:S01]  /*0f30*/  I2F.F16 R27, R49 ;  /* 0x00000031001b7306 */ /* 0x0003e20000200c00 */
[----:B------:R-:W-:Y:S02]  /*0f40*/  SHF.R.U32.HI R10, RZ, 0x10, R10 ;  /* 0x00000010ff0a7819 */ /* 0x000fe4000001160a */
[----:B------:R-:W-:Y:S01]  /*0f50*/  LOP3.LUT R46, R42, 0xff, RZ, 0xc0, !PT ;  /* 0x000000ff2a2e7812 */ /* 0x000fe200078ec0ff */
[----:B------:R-:W-:Y:S01]  /*0f60*/  FFMA.FTZ R43, R48, R44, R43 ;  /* 0x0000002c302b7223 */ /* 0x000fe2000001002b */
[----:B------:R-:W-:Y:S01]  /*0f70*/  SHF.R.U32.HI R48, RZ, 0x8, R11 ;  /* 0x00000008ff307819 */ /* 0x000fe2000001160b */
[----:B0-----:R-:W-:Y:S01]  /*0f80*/  HADD2.F32 R47, -RZ, R47.H0_H0 ;  /* 0x2000002fff2f7230 */ /* 0x001fe20000004100 */
[----:B------:R-:W-:Y:S01]  /*0f90*/  LOP3.LUT R10, R10, 0xff, RZ, 0xc0, !PT ;  /* 0x000000ff0a0a7812 */ /* 0x000fe200078ec0ff */
[----:B------:R-:W-:Y:S01]  /*0fa0*/  I2F.F16 R8, R8 ;  /* 0x0000000800087306 */ /* 0x000fe20000200c00 */
[----:B-1----:R-:W-:Y:S01]  /*0fb0*/  FFMA.FTZ R49, R50, R53, RZ ;  /* 0x0000003532317223 */ /* 0x002fe200000100ff */
[----:B------:R-:W-:Y:S01]  /*0fc0*/  LOP3.LUT R48, R48, 0xff, RZ, 0xc0, !PT ;  /* 0x000000ff30307812 */ /* 0x000fe200078ec0ff */
[----:B------:R-:W-:Y:S01]  /*0fd0*/  FFMA.FTZ R47, R50, R47, RZ ;  /* 0x0000002f322f7223 */ /* 0x000fe200000100ff */
[----:B------:R-:W-:-:S02]  /*0fe0*/  IADD3 R50, R46, -0x80, RZ ;  /* 0xffffff802e327810 */ /* 0x000fc40007ffe0ff */
[----:B------:R-:W-:Y:S02]  /*0ff0*/  IADD3 R48, R48, -0x80, RZ ;  /* 0xffffff8030307810 */ /* 0x000fe40007ffe0ff */
[----:B------:R-:W-:Y:S01]  /*1000*/  IADD3 R46, R9, -0x80, RZ ;  /* 0xffffff80092e7810 */ /* 0x000fe20007ffe0ff */
[----:B------:R-:W-:Y:S01]  /*1010*/  I2F.F16 R42, R51 ;  /* 0x00000033002a7306 */ /* 0x000fe20000200c00 */
[----:B------:R-:W-:-:S07]  /*1020*/  SHF.R.U32.HI R11, RZ, 0x10, R11 ;  /* 0x00000010ff0b7819 */ /* 0x000fce000001160b */
[----:B------:R-:W0:Y:S08]  /*1030*/  I2F.F16 R50, R50 ;  /* 0x0000003200327306 */ /* 0x000e300000200c00 */
[----:B------:R-:W1:Y:S08]  /*1040*/  I2F.F16 R48, R48 ;  /* 0x0000003000307306 */ /* 0x000e700000200c00 */
[----:B------:R-:W2:Y:S01]  /*1050*/  I2F.F16 R46, R46 ;  /* 0x0000002e002e7306 */ /* 0x000ea20000200c00 */
[----:B0-----:R-:W-:Y:S01]  /*1060*/  HADD2.F32 R9, -RZ, R50.H0_H0 ;  /* 0x20000032ff097230 */ /* 0x001fe20000004100 */
[----:B------:R-:W-:-:S04]  /*1070*/  LOP3.LUT R50, R7, 0xff, RZ, 0xc0, !PT ;  /* 0x000000ff07327812 */ /* 0x000fc800078ec0ff */
[----:B------:R-:W-:Y:S01]  /*1080*/  FFMA.FTZ R9, R44, R9, R49 ;  /* 0x000000092c097223 */ /* 0x000fe20000010031 */
[----:B------:R-:W-:Y:S01]  /*1090*/  IADD3 R49, R10, -0x80, RZ ;  /* 0xffffff800a317810 */ /* 0x000fe20007ffe0ff */
[----:B-1----:R-:W-:Y:S01]  /*10a0*/  HADD2.F32 R10, -RZ, R48.H0_H0 ;  /* 0x20000030ff0a7230 */ /* 0x002fe20000004100 */
[----:B------:R-:W-:Y:S01]  /*10b0*/  IADD3 R51, R50, -0x80, RZ ;  /* 0xffffff8032337810 */ /* 0x000fe20007ffe0ff */
[----:B------:R-:W-:Y:S03]  /*10c0*/  I2F.F16 R40, R40 ;  /* 0x0000002800287306 */ /* 0x000fe60000200c00 */
[----:B------:R-:W-:Y:S01]  /*10d0*/  FFMA.FTZ R10, R44, R10, R47 ;  /* 0x0000000a2c0a7223 */ /* 0x000fe2000001002f */
[----:B------:R-:W-:Y:S01]  /*10e0*/  LOP3.LUT R47, R11, 0xff, RZ, 0xc0, !PT ;  /* 0x000000ff0b2f7812 */ /* 0x000fe200078ec0ff */
[----:B------:R-:W-:Y:S02]  /*10f0*/  HADD2.F32 R44, -RZ, R15.H0_H0 ;  /* 0x2000000fff2c7230 */ /* 0x000fe40000004100 */
[----:B--2---:R-:W-:Y:S01]  /*1100*/  HADD2.F32 R52, -RZ, R46.H0_H0 ;  /* 0x2000002eff347230 */ /* 0x004fe20000004100 */
[----:B------:R-:W0:Y:S01]  /*1110*/  I2F.F16 R48, R49 ;  /* 0x0000003100307306 */ /* 0x000e220000200c00 */
[----:B------:R-:W-:-:S02]  /*1120*/  SHF.R.U32.HI R46, RZ, 0x8, R4 ;  /* 0x00000008ff2e7819 */ /* 0x000fc40000011604 */
[----:B------:R-:W-:Y:S01]  /*1130*/  IADD3 R50, R47, -0x80, RZ ;  /* 0xffffff802f327810 */ /* 0x000fe20007ffe0ff */
[----:B------:R-:W-:Y:S01]  /*1140*/  HADD2.F32 R47, -RZ, R8.H0_H0 ;  /* 0x20000008ff2f7230 */ /* 0x000fe20000004100 */
[----:B------:R-:W-:Y:S01]  /*1150*/  LOP3.LUT R46, R46, 0xff, RZ, 0xc0, !PT ;  /* 0x000000ff2e2e7812 */ /* 0x000fe200078ec0ff */
[----:B------:R-:W-:Y:S01]  /*1160*/  FFMA.FTZ R45, R44, R52, R45 ;  /* 0x000000342c2d7223 */ /* 0x000fe2000001002d */
[----:B------:R-:W-:Y:S01]  /*1170*/  SHF.R.U32.HI R8, RZ, 0x10, R4 ;  /* 0x00000010ff087819 */ /* 0x000fe20000011604 */
[----:B------:R1:W2:Y:S01]  /*1180*/  I2F.F16 R49, R50 ;  /* 0x0000003200317306 */ /* 0x0002a20000200c00 */
[----:B------:R-:W-:Y:S01]  /*1190*/  IADD3 R4, R46, -0x80, RZ ;  /* 0xffffff802e047810 */ /* 0x000fe20007ffe0ff */
[----:B------:R-:W-:Y:S01]  /*11a0*/  FFMA.FTZ R43, R47, R44, R43 ;  /* 0x0000002c2f2b7223 */ /* 0x000fe2000001002b */
[----:B------:R-:W-:-:S04]  /*11b0*/  LOP3.LUT R47, R8, 0xff, RZ, 0xc0, !PT ;  /* 0x000000ff082f7812 */ /* 0x000fc800078ec0ff */
[----:B------:R-:W-:Y:S01]  /*11c0*/  IADD3 R47, R47, -0x80, RZ ;  /* 0xffffff802f2f7810 */ /* 0x000fe20007ffe0ff */
[----:B0-----:R-:W-:Y:S01]  /*11d0*/  HADD2.F32 R46, -RZ, R48.H0_H0 ;  /* 0x20000030ff2e7230 */ /* 0x001fe20000004100 */
[--C-:B------:R-:W-:Y:S01]  /*11e0*/  SHF.R.U32.HI R48, RZ, 0x8, R5.reuse ;  /* 0x00000008ff307819 */ /* 0x100fe20000011605 */
[----:B------:R-:W0:Y:S01]  /*11f0*/  I2F.F16 R41, R41 ;  /* 0x0000002900297306 */ /* 0x000e220000200c00 */
[----:B-1----:R-:W-:Y:S02]  /*1200*/  SHF.R.U32.HI R50, RZ, 0x10, R5 ;  /* 0x00000010ff327819 */ /* 0x002fe40000011605 */
[----:B------:R-:W-:Y:S01]  /*1210*/  FFMA.FTZ R46, R44, R46, R9 ;  /* 0x0000002e2c2e7223 */ /* 0x000fe20000010009 */
[----:B------:R-:W-:Y:S01]  /*1220*/  LOP3.LUT R48, R48, 0xff, RZ, 0xc0, !PT ;  /* 0x000000ff30307812 */ /* 0x000fe200078ec0ff */
[----:B------:R-:W1:Y:S01]  /*1230*/  LDS.64 R8, [UR5+0x8] ;  /* 0x00000805ff087984 */ /* 0x000e620008000a00 */
[----:B--2---:R-:W-:Y:S01]  /*1240*/  HADD2.F32 R49, -RZ, R49.H0_H0 ;  /* 0x20000031ff317230 */ /* 0x004fe20000004100 */
[----:B------:R-:W-:Y:S01]  /*1250*/  LOP3.LUT R50, R50, 0xff, RZ, 0xc0, !PT ;  /* 0x000000ff32327812 */ /* 0x000fe200078ec0ff */
[----:B------:R-:W2:Y:S01]  /*1260*/  I2F.F16 R37, R37 ;  /* 0x0000002500257306 */ /* 0x000ea20000200c00 */
[----:B------:R-:W-:-:S02]  /*1270*/  IADD3 R5, R48, -0x80, RZ ;  /* 0xffffff8030057810 */ /* 0x000fc40007ffe0ff */
[----:B------:R-:W-:Y:S01]  /*1280*/  FFMA.FTZ R10, R44, R49, R10 ;  /* 0x000000312c0a7223 */ /* 0x000fe2000001000a */
[----:B------:R-:W-:Y:S01]  /*1290*/  HADD2.F32 R44, -RZ, R15.H1_H1 ;  /* 0x3000000fff2c7230 */ /* 0x000fe20000004100 */
[--C-:B------:R-:W-:Y:S01]  /*12a0*/  SHF.R.U32.HI R48, RZ, 0x8, R6.reuse ;  /* 0x00000008ff307819 */ /* 0x100fe20000011606 */
[----:B------:R-:W-:Y:S01]  /*12b0*/  HADD2.F32 R49, -RZ, R40.H0_H0 ;  /* 0x20000028ff317230 */ /* 0x000fe20000004100 */
[----:B------:R-:W-:Y:S01]  /*12c0*/  SHF.R.U32.HI R40, RZ, 0x10, R6 ;  /* 0x00000010ff287819 */ /* 0x000fe20000011606 */
[----:B------:R-:W-:Y:S01]  /*12d0*/  I2F.F16 R14, R14 ;  /* 0x0000000e000e7306 */ /* 0x000fe20000200c00 */
[----:B------:R-:W-:Y:S01]  /*12e0*/  LOP3.LUT R48, R48, 0xff, RZ, 0xc0, !PT ;  /* 0x000000ff30307812 */ /* 0x000fe200078ec0ff */
[----:B0-----:R-:W-:Y:S01]  /*12f0*/  HADD2.F32 R41, -RZ, R41.H0_H0 ;  /* 0x20000029ff297230 */ /* 0x001fe20000004100 */
[C---:B------:R-:W-:Y:S01]  /*1300*/  FFMA.FTZ R45, R44.reuse, R49, R45 ;  /* 0x000000312c2d7223 */ /* 0x040fe2000001002d */
[----:B------:R-:W-:Y:S01]  /*1310*/  SHF.R.U32.HI R49, RZ, 0x8, R7 ;  /* 0x00000008ff317819 */ /* 0x000fe20000011607 */
[----:B------:R-:W-:Y:S01]  /*1320*/  FFMA.FTZ R46, R44, R39, R46 ;  /* 0x000000272c2e7223 */ /* 0x000fe2000001002e */
[----:B------:R-:W-:Y:S01]  /*1330*/  IADD3 R6, R48, -0x80, RZ ;  /* 0xffffff8030067810 */ /* 0x000fe20007ffe0ff */
[----:B------:R-:W-:Y:S01]  /*1340*/  FFMA.FTZ R43, R41, R44, R43 ;  /* 0x0000002c292b7223 */ /* 0x000fe2000001002b */
[----:B------:R-:W-:Y:S01]  /*1350*/  LOP3.LUT R48, R40, 0xff, RZ, 0xc0, !PT ;  /* 0x000000ff28307812 */ /* 0x000fe200078ec0ff */
[----:B--2---:R-:W-:Y:S01]  /*1360*/  HADD2.F32 R37, -RZ, R37.H0_H0 ;  /* 0x20000025ff257230 */ /* 0x004fe20000004100 */
[----:B------:R-:W-:Y:S01]  /*1370*/  LOP3.LUT R49, R49, 0xff, RZ, 0xc0, !PT ;  /* 0x000000ff31317812 */ /* 0x000fe200078ec0ff */
[----:B------:R-:W0:Y:S01]  /*1380*/  I2F.F16 R4, R4 ;  /* 0x0000000400047306 */ /* 0x000e220000200c00 */
[----:B------:R-:W-:-:S02]  /*1390*/  SHF.R.U32.HI R40, RZ, 0x10, R7 ;  /* 0x00000010ff287819 */ /* 0x000fc40000011607 */
[----:B------:R-:W-:Y:S01]  /*13a0*/  IADD3 R49, R49, -0x80, RZ ;  /* 0xffffff8031317810 */ /* 0x000fe20007ffe0ff */
[----:B------:R-:W-:Y:S01]  /*13b0*/  FFMA.FTZ R10, R44, R37, R10 ;  /* 0x000000252c0a7223 */ /* 0x000fe2000001000a */
[----:B------:R-:W-:Y:S01]  /*13c0*/  LOP3.LUT R40, R40, 0xff, RZ, 0xc0, !PT ;  /* 0x000000ff28287812 */ /* 0x000fe200078ec0ff */
[----:B------:R-:W-:Y:S01]  /*13d0*/  HADD2.F32 R44, -RZ, R27.H0_H0 ;  /* 0x2000001bff2c7230 */ /* 0x000fe20000004100 */
[----:B------:R-:W-:Y:S01]  /*13e0*/  IADD3 R50, R50, -0x80, RZ ;  /* 0xffffff8032327810 */ /* 0x000fe20007ffe0ff */
[----:B------:R-:W2:Y:S01]  /*13f0*/  I2F.F16 R11, R51 ;  /* 0x00000033000b7306 */ /* 0x000ea20000200c00 */
[----:B------:R-:W-:Y:S02]  /*1400*/  IADD3 R7, R48, -0x80, RZ ;  /* 0xffffff8030077810 */ /* 0x000fe40007ffe0ff */
[----:B------:R-:W-:-:S05]  /*1410*/  IADD3 R41, R40, -0x80, RZ ;  /* 0xffffff8028297810 */ /* 0x000fca0007ffe0ff */
[----:B------:R-:W3:Y:S01]  /*1420*/  I2F.F16 R5, R5 ;  /* 0x0000000500057306 */ /* 0x000ee20000200c00 */
[----:B0-----:R-:W-:Y:S02]  /*1430*/  HADD2.F32 R4, -RZ, R4.H0_H0 ;  /* 0x20000004ff047230 */ /* 0x001fe40000004100 */
[--C-:B-1----:R-:W-:Y:S02]  /*1440*/  HADD2.F32 R37, -RZ, R8.reuse.H0_H0 ;  /* 0x20000008ff257230 */ /* 0x102fe40000004100 */
[----:B------:R-:W-:Y:S02]  /*1450*/  HADD2.F32 R39, -RZ, R8.H1_H1 ;  /* 0x30000008ff277230 */ /* 0x000fe40000004100 */
[----:B------:R-:W-:Y:S01]  /*1460*/  HADD2.F32 R8, -RZ, R9.H0_H0 ;  /* 0x20000009ff087230 */ /* 0x000fe20000004100 */
[----:B------:R-:W0:Y:S01]  /*1470*/  I2F.F16 R6, R6 ;  /* 0x0000000600067306 */ /* 0x000e220000200c00 */
[----:B------:R-:W-:Y:S01]  /*1480*/  FFMA.FTZ R40, R44, R37, R43 ;  /* 0x000000252c287223 */ /* 0x000fe2000001002b */
[----:B------:R-:W-:-:S02]  /*1490*/  HADD2.F32 R44, -RZ, R14.H0_H0 ;  /* 0x2000000eff2c7230 */ /* 0x000fc40000004100 */
[----:B------:R-:W-:Y:S02]  /*14a0*/  HADD2.F32 R43, -RZ, R42.H0_H0 ;  /* 0x2000002aff2b7230 */ /* 0x000fe40000004100 */
[----:B--2---:R-:W-:Y:S01]  /*14b0*/  HADD2.F32 R11, -RZ, R11.H0_H0 ;  /* 0x2000000bff0b7230 */ /* 0x004fe20000004100 */
[C---:B------:R-:W-:Y:S01]  /*14c0*/  FFMA.FTZ R44, R37.reuse, R44, R45 ;  /* 0x0000002c252c7223 */ /* 0x040fe2000001002d */
[----:B------:R-:W1:Y:S01]  /*14d0*/  I2F.F16 R27, R49 ;  /* 0x00000031001b7306 */ /* 0x000e620000200c00 */
[----:B---3--:R-:W-:Y:S01]  /*14e0*/  HADD2.F32 R42, -RZ, R5.H0_H0 ;  /* 0x20000005ff2a7230 */ /* 0x008fe20000004100 */
[----:B------:R-:W-:Y:S01]  /*14f0*/  FFMA.FTZ R5, R4, R39, R40 ;  /* 0x0000002704057223 */ /* 0x000fe20000010028 */
[----:B------:R-:W-:Y:S01]  /*1500*/  HADD2.F32 R9, -RZ, R9.H1_H1 ;  /* 0x30000009ff097230 */ /* 0x000fe20000004100 */
[C---:B------:R-:W-:Y:S02]  /*1510*/  FFMA.FTZ R43, R37.reuse, R43, R46 ;  /* 0x0000002b252b7223 */ /* 0x040fe4000001002e */
[----:B------:R-:W-:-:S02]  /*1520*/  FFMA.FTZ R10, R37, R11, R10 ;  /* 0x0000000b250a7223 */ /* 0x000fc4000001000a */
        /* <DEDUP_REMOVED lines=20> */
[----:B--2---:R-:W-:-:S05]  /*1670*/  HADD2.F32 R14, -RZ, R14.H0_H0 ;  /* 0x2000000eff0e7230 */ /* 0x004fca0000004100 */
[----:B------:R-:W-:Y:S02]  /*1680*/  FFMA.FTZ R14, R8, R14, R39 ;  /* 0x0000000e080e7223 */ /* 0x000fe40000010027 */
        /* <DEDUP_REMOVED lines=17> */
.L_x_4648:
[----:B------:R0:W5:Y:S04]  /*17a0*/  LDG.E.128.CONSTANT R4, [R18.64] ;  /* 0x0000000612047981 */ /* 0x000168000c1e9d00 */
[----:B------:R0:W5:Y:S04]  /*17b0*/  LDG.E.128.CONSTANT R8, [R20.64] ;  /* 0x0000000614087981 */ /* 0x000168000c1e9d00 */
[----:B------:R-:W5:Y:S01]  /*17c0*/  LDG.E.128.CONSTANT R12, [R12.64] ;  /* 0x000000060c0c7981 */ /* 0x000f62000c1e9d00 */
[----:B------:R-:W-:Y:S01]  /*17d0*/  UIADD3 UR4, UR5, 0x40, URZ ;  /* 0x0000004005047890 */ /* 0x000fe2000fffe03f */
[----:B------:R-:W-:Y:S01]  /*17e0*/  IMAD.WIDE R38, R23, 0x8, R16 ;  /* 0x0000000817267825 */ /* 0x000fe200078e0210 */
[----:B------:R-:W-:Y:S05]  /*17f0*/  @!P1 BRA `(.L_x_4649) ;  /* 0x00000bf000009947 */ /* 0x000fea0003800000 */
        /* <DEDUP_REMOVED lines=17> */
[----:B-1----:R-:W-:Y:S01]  /*1910*/  HADD2.F32 R50, -RZ, R43.H0_H0 ;  /* 0x2000002bff327230 */ /* 0x002fe20000004100 */
[----:B------:R-:W-:Y:S01]  /*1920*/  LEA.HI R42, R13, 0xffffff80, RZ, 0x8 ;  /* 0xffffff800d2a7811 */ /* 0x000fe200078f40ff */
[----:B------:R-:W1:Y:S01]  /*1930*/  I2F.F16 R44, R44 ;  /* 0x0000002c002c7306 */ /* 0x000e620000200c00 */
[----:B------:R-:W-:-:S02]  /*1940*/  IADD3 R46, R46, -0x80, RZ ;  /* 0xffffff802e2e7810 */ /* 0x000fc40007ffe0ff */
[----:B------:R-:W-:Y:S02]  /*1950*/  SHF.R.U32.HI R13, RZ, 0x10, R13 ;  /* 0x00000010ff0d7819 */ /* 0x000fe4000001160d */
[----:B------:R-:W-:Y:S01]  /*1960*/  LEA.HI R28, R12, 0xffffff80, RZ, 0x8 ;  /* 0xffffff800c1c7811 */ /* 0x000fe200078f40ff */
[----:B---3--:R-:W-:Y:S01]  /*1970*/  HADD2.F32 R52, -RZ, R47.H0_H0 ;  /* 0x2000002fff347230 */ /* 0x008fe20000004100 */
[----:B------:R-:W-:Y:S01]  /*1980*/  LOP3.LUT R13, R13, 0xff, RZ, 0xc0, !PT ;  /* 0x000000ff0d0d7812 */ /* 0x000fe200078ec0ff */
[----:B------:R-:W3:Y:S01]  /*1990*/  I2F.F16 R46, R46 ;  /* 0x0000002e002e7306 */ /* 0x000ee20000200c00 */
[----:B------:R-:W-:Y:S02]  /*19a0*/  SHF.R.U32.HI R12, RZ, 0x10, R12 ;  /* 0x00000010ff0c7819 */ /* 0x000fe4000001160c */
[----:B------:R-:W-:Y:S02]  /*19b0*/  LEA.HI R27, R14, 0xffffff80, RZ, 0x8 ;  /* 0xffffff800e1b7811 */ /* 0x000fe400078f40ff */
[----:B------:R-:W-:-:S02]  /*19c0*/  LOP3.LUT R12, R12, 0xff, RZ, 0xc0, !PT ;  /* 0x000000ff0c0c7812 */ /* 0x000fc400078ec0ff */
[----:B------:R-:W-:Y:S01]  /*19d0*/  LEA.HI R41, R15, 0xffffff80, RZ, 0x8 ;  /* 0xffffff800f297811 */ /* 0x000fe200078f40ff */
[----:B------:R-:W4:Y:S01]  /*19e0*/  I2F.F16 R48, R48 ;  /* 0x0000003000307306 */ /* 0x000f220000200c00 */
[----:B-1----:R-:W-:Y:S01]  /*19f0*/  HADD2.F32 R44, -RZ, R44.H0_H0 ;  /* 0x2000002cff2c7230 */ /* 0x002fe20000004100 */
[----:B------:R-:W-:Y:S01]  /*1a00*/  IADD3 R12, R12, -0x80, RZ ;  /* 0xffffff800c0c7810 */ /* 0x000fe20007ffe0ff */
[--C-:B0-----:R-:W-:Y:S02]  /*1a10*/  HADD2.F32 R43, -RZ, R30.reuse.H0_H0 ;  /* 0x2000001eff2b7230 */ /* 0x101fe40000004100 */
[----:B------:R-:W-:Y:S02]  /*1a20*/  HADD2.F32 R30, -RZ, R30.H1_H1 ;  /* 0x3000001eff1e7230 */ /* 0x000fe40000004100 */
[----:B---3--:R-:W-:Y:S01]  /*1a30*/  HADD2.F32 R46, -RZ, R46.H0_H0 ;  /* 0x2000002eff2e7230 */ /* 0x008fe20000004100 */
[----:B------:R-:W-:Y:S01]  /*1a40*/  FFMA.FTZ R47, R50, R43, RZ ;  /* 0x0000002b322f7223 */ /* 0x000fe200000100ff */
[----:B------:R-:W0:Y:S03]  /*1a50*/  I2F.F16 R45, R45 ;  /* 0x0000002d002d7306 */ /* 0x000e260000200c00 */
[----:B------:R-:W-:Y:S01]  /*1a60*/  FFMA.FTZ R47, R46, R30, R47 ;  /* 0x0000001e2e2f7223 */ /* 0x000fe2000001002f */
[----:B------:R-:W-:-:S02]  /*1a70*/  IADD3 R46, R13, -0x80, RZ ;  /* 0xffffff800d2e7810 */ /* 0x000fc40007ffe0ff */
[--C-:B------:R-:W-:Y:S01]  /*1a80*/  SHF.R.U32.HI R13, RZ, 0x8, R14.reuse ;  /* 0x00000008ff0d7819 */ /* 0x100fe2000001160e */
[----:B----4-:R-:W-:Y:S01]  /*1a90*/  HADD2.F32 R48, -RZ, R48.H0_H0 ;  /* 0x20000030ff307230 */ /* 0x010fe20000004100 */
[----:B------:R-:W-:Y:S01]  /*1aa0*/  SHF.R.U32.HI R14, RZ, 0x10, R14 ;  /* 0x00000010ff0e7819 */ /* 0x000fe2000001160e */
[----:B------:R-:W-:Y:S01]  /*1ab0*/  I2F.F16 R12, R12 ;  /* 0x0000000c000c7306 */ /* 0x000fe20000200c00 */
[----:B------:R-:W-:-:S04]  /*1ac0*/  LOP3.LUT R13, R13, 0xff, RZ, 0xc0, !PT ;  /* 0x000000ff0d0d7812 */ /* 0x000fc800078ec0ff */
[----:B------:R-:W-:Y:S01]  /*1ad0*/  IADD3 R13, R13, -0x80, RZ ;  /* 0xffffff800d0d7810 */ /* 0x000fe20007ffe0ff */
[----:B0-----:R-:W-:Y:S01]  /*1ae0*/  HADD2.F32 R51, -RZ, R45.H0_H0 ;  /* 0x2000002dff337230 */ /* 0x001fe20000004100 */
        /* <DEDUP_REMOVED lines=9> */
[----:B------:R-:W-:Y:S01]  /*1b80*/  I2F.F16 R27, R27 ;  /* 0x0000001b001b7306 */ /* 0x000fe20000200c00 */
[----:B0-----:R-:W-:-:S07]  /*1b90*/  HADD2.F32 R28, -RZ, R28.H0_H0 ;  /* 0x2000001cff1c7230 */ /* 0x001fce0000004100 */
[----:B------:R-:W-:Y:S01]  /*1ba0*/  I2F.F16 R41, R41 ;  /* 0x0000002900297306 */ /* 0x000fe20000200c00 */
[----:B--2---:R-:W-:Y:S02]  /*1bb0*/  LEA.HI R49, R17, 0xffffff80, RZ, 0x8 ;  /* 0xffffff8011317811 */ /* 0x004fe400078f40ff */
[----:B------:R-:W-:-:S05]  /*1bc0*/  LEA.HI R40, R16, 0xffffff80, RZ, 0x8 ;  /* 0xffffff8010287811 */ /* 0x000fca00078f40ff */
[----:B------:R0:W-:Y:S08]  /*1bd0*/  I2F.F16 R37, R49 ;  /* 0x0000003100257306 */ /* 0x0001f00000200c00 */
[----:B------:R-:W1:Y:S01]  /*1be0*/  I2F.F16 R40, R40 ;  /* 0x0000002800287306 */ /* 0x000e620000200c00 */
[----:B0-----:R-:W-:Y:S01]  /*1bf0*/  FFMA.FTZ R49, R43, R52, RZ ;  /* 0x000000342b317223 */ /* 0x001fe200000100ff */
[----:B------:R-:W-:-:S03]  /*1c00*/  LEA.HI R43, R18, 0xffffff80, RZ, 0x8 ;  /* 0xffffff80122b7811 */ /* 0x000fc600078f40ff */
[----:B------:R-:W-:Y:S01]  /*1c10*/  FFMA.FTZ R48, R30, R48, R49 ;  /* 0x000000301e307223 */ /* 0x000fe20000010031 */
[----:B------:R-:W-:Y:S02]  /*1c20*/  SHF.R.U32.HI R49, RZ, 0x8, R15 ;  /* 0x00000008ff317819 */ /* 0x000fe4000001160f */
[----:B------:R-:W-:Y:S02]  /*1c30*/  I2F.F16 R43, R43 ;  /* 0x0000002b002b7306 */ /* 0x000fe40000200c00 */
[----:B------:R-:W-:-:S04]  /*1c40*/  LOP3.LUT R49, R49, 0xff, RZ, 0xc0, !PT ;  /* 0x000000ff31317812 */ /* 0x000fc800078ec0ff */
[----:B------:R-:W-:Y:S02]  /*1c50*/  IADD3 R50, R49, -0x80, RZ ;  /* 0xffffff8031327810 */ /* 0x000fe40007ffe0ff */
[----:B------:R-:W-:Y:S01]  /*1c60*/  LOP3.LUT R49, R14, 0xff, RZ, 0xc0, !PT ;  /* 0x000000ff0e317812 */ /* 0x000fe200078ec0ff */
[----:B-1----:R-:W-:Y:S01]  /*1c70*/  HADD2.F32 R40, -RZ, R40.H0_H0 ;  /* 0x20000028ff287230 */ /* 0x002fe20000004100 */
        /* <DEDUP_REMOVED lines=16> */
[----:B------:R-:W1:Y:S01]  /*1d80*/  I2F.F16 R14, R14 ;  /* 0x0000000e000e7306 */ /* 0x000e620000200c00 */
[----:B---3--:R-:W-:Y:S01]  /*1d90*/  HADD2.F32 R46, -RZ, R13.H0_H0 ;  /* 0x2000000dff2e7230 */ /* 0x008fe20000004100 */
[----:B------:R-:W-:Y:S01]  /*1da0*/  SHF.R.U32.HI R13, RZ, 0x8, R16 ;  /* 0x00000008ff0d7819 */ /* 0x000fe20000011610 */
[----:B------:R-:W-:Y:S01]  /*1db0*/  HADD2.F32 R31, -RZ, R31.H1_H1 ;  /* 0x3000001fff1f7230 */ /* 0x000fe20000004100 */
[----:B------:R-:W-:Y:S01]  /*1dc0*/  FFMA.FTZ R47, R44, R12, R47 ;  /* 0x0000000c2c2f7223 */ /* 0x000fe2000001002f */
[----:B------:R-:W-:Y:S01]  /*1dd0*/  IADD3 R30, R30, -0x80, RZ ;  /* 0xffffff801e1e7810 */ /* 0x000fe20007ffe0ff */
[----:B0-----:R-:W-:Y:S01]  /*1de0*/  HADD2.F32 R15, -RZ, R15.H0_H0 ;  /* 0x2000000fff0f7230 */ /* 0x001fe20000004100 */
[C---:B------:R-:W-:Y:S01]  /*1df0*/  FFMA.FTZ R46, R12.reuse, R46, R49 ;  /* 0x0000002e0c2e7223 */ /* 0x040fe20000010031 */
[----:B------:R-:W-:Y:S01]  /*1e00*/  LOP3.LUT R49, R13, 0xff, RZ, 0xc0, !PT ;  /* 0x000000ff0d317812 */ /* 0x000fe200078ec0ff */
[----:B------:R-:W-:Y:S01]  /*1e10*/  FFMA.FTZ R48, R12, R51, R48 ;  /* 0x000000330c307223 */ /* 0x000fe20000010030 */
[----:B------:R-:W-:Y:S01]  /*1e20*/  LOP3.LUT R44, R18, 0xff, RZ, 0xc0, !PT ;  /* 0x000000ff122c7812 */ /* 0x000fe200078ec0ff */
[----:B------:R-:W-:Y:S01]  /*1e30*/  FFMA.FTZ R45, R12, R15, R45 ;  /* 0x0000000f0c2d7223 */ /* 0x000fe2000001002d */
[----:B------:R-:W-:Y:S01]  /*1e40*/  IADD3 R16, R49, -0x80, RZ ;  /* 0xffffff8031107810 */ /* 0x000fe20007ffe0ff */
[----:B------:R-:W0:Y:S01]  /*1e50*/  LDS.64 R12, [UR5+0x18] ;  /* 0x00001805ff0c7984 */ /* 0x000e220008000a00 */
[----:B------:R-:W-:Y:S01]  /*1e60*/  FFMA.FTZ R47, R28, R31, R47 ;  /* 0x0000001f1c2f7223 */ /* 0x000fe2000001002f */
[--C-:B------:R-:W-:Y:S01]  /*1e70*/  SHF.R.U32.HI R49, RZ, 0x8, R17.reuse ;  /* 0x00000008ff317819 */ /* 0x100fe20000011611 */
[----:B------:R-:W-:Y:S01]  /*1e80*/  I2F.F16 R30, R30 ;  /* 0x0000001e001e7306 */ /* 0x000fe20000200c00 */
[----:B------:R-:W-:Y:S01]  /*1e90*/  IADD3 R28, R50, -0x80, RZ ;  /* 0xffffff80321c7810 */ /* 0x000fe20007ffe0ff */
[----:B------:R-:W-:Y:S01]  /*1ea0*/  HADD2.F32 R50, -RZ, R42.H0_H0 ;  /* 0x2000002aff327230 */ /* 0x000fe20000004100 */
[----:B------:R-:W-:-:S02]  /*1eb0*/  SHF.R.U32.HI R42, RZ, 0x10, R17 ;  /* 0x00000010ff2a7819 */ /* 0x000fc40000011611 */
[----:B------:R-:W-:Y:S02]  /*1ec0*/  LOP3.LUT R49, R49, 0xff, RZ, 0xc0, !PT ;  /* 0x000000ff31317812 */ /* 0x000fe400078ec0ff */
[----:B------:R-:W-:Y:S01]  /*1ed0*/  LOP3.LUT R42, R42, 0xff, RZ, 0xc0, !PT ;  /* 0x000000ff2a2a7812 */ /* 0x000fe200078ec0ff */
[----:B------:R-:W-:Y:S01]  /*1ee0*/  FFMA.FTZ R48, R31, R50, R48 ;  /* 0x000000321f307223 */ /* 0x000fe20000010030 */
[----:B------:R-:W-:Y:S01]  /*1ef0*/  IADD3 R17, R49, -0x80, RZ ;  /* 0xffffff8031117810 */ /* 0x000fe20007ffe0ff */
[----:B------:R-:W-:Y:S01]  /*1f00*/  HADD2.F32 R50, -RZ, R27.H0_H0 ;  /* 0x2000001bff327230 */ /* 0x000fe20000004100 */
[--C-:B------:R-:W-:Y:S01]  /*1f10*/  SHF.R.U32.HI R49, RZ, 0x8, R18.reuse ;  /* 0x00000008ff317819 */ /* 0x100fe20000011612 */
        /* <DEDUP_REMOVED lines=18> */
[----:B------:R-:W-:Y:S01]  /*2040*/  SHF.R.U32.HI R41, RZ, 0x10, R19 ;  /* 0x00000010ff297819 */ /* 0x000fe20000011613 */
[----:B0-----:R-:W-:-:S02]  /*2050*/  HADD2.F32 R31, -RZ, R12.H0_H0 ;  /* 0x2000000cff1f7230 */ /* 0x001fc40000004100 */
[----:B------:R-:W0:Y:S01]  /*2060*/  I2F.F16 R15, R15 ;  /* 0x0000000f000f7306 */ /* 0x000e220000200c00 */
[----:B------:R-:W-:Y:S01]  /*2070*/  IADD3 R49, R49, -0x80, RZ ;  /* 0xffffff8031317810 */ /* 0x000fe20007ffe0ff */
[----:B-1----:R-:W-:Y:S01]  /*2080*/  HADD2.F32 R17, -RZ, R17.H0_H0 ;  /* 0x20000011ff117230 */ /* 0x002fe20000004100 */
[----:B------:R-:W-:Y:S01]  /*2090*/  LOP3.LUT R41, R41, 0xff, RZ, 0xc0, !PT ;  /* 0x000000ff29297812 */ /* 0x000fe200078ec0ff */
[----:B------:R-:W-:Y:S01]  /*20a0*/  FFMA.FTZ R47, R50, R31, R47 ;  /* 0x0000001f322f7223 */ /* 0x000fe2000001002f */
[----:B------:R-:W-:Y:S01]  /*20b0*/  HADD2.F32 R50, -RZ, R30.H0_H0 ;  /* 0x2000001eff327230 */ /* 0x000fe20000004100 */
[----:B------:R-:W-:Y:S02]  /*20c0*/  LEA.HI R19, R19, 0xffffff80, RZ, 0x8 ;  /* 0xffffff8013137811 */ /* 0x000fe400078f40ff */
[----:B------:R-:W1:Y:S01]  /*20d0*/  I2F.F16 R18, R18 ;  /* 0x0000001200127306 */ /* 0x000e620000200c00 */
[----:B--2---:R-:W-:Y:S01]  /*20e0*/  HADD2.F32 R52, -RZ, R44.H0_H0 ;  /* 0x2000002cff347230 */ /* 0x004fe20000004100 */
[----:B------:R-:W-:Y:S01]  /*20f0*/  FFMA.FTZ R48, R31, R50, R48 ;  /* 0x000000321f307223 */ /* 0x000fe20000010030 */
[----:B------:R-:W-:Y:S01]  /*2100*/  IADD3 R50, R41, -0x80, RZ ;  /* 0xffffff8029327810 */ /* 0x000fe20007ffe0ff */
[----:B------:R-:W-:-:S02]  /*2110*/  HADD2.F32 R41, -RZ, R12.H1_H1 ;  /* 0x3000000cff297230 */ /* 0x000fc40000004100 */
[----:B------:R-:W-:Y:S01]  /*2120*/  HADD2.F32 R44, -RZ, R16.H0_H0 ;  /* 0x20000010ff2c7230 */ /* 0x000fe20000004100 */
[----:B------:R-:W-:Y:S01]  /*2130*/  FFMA.FTZ R16, R31, R52, R45 ;  /* 0x000000341f107223 */ /* 0x000fe2000001002d */
[----:B------:R-:W2:Y:S01]  /*2140*/  I2F.F16 R14, R42 ;  /* 0x0000002a000e7306 */ /* 0x000ea20000200c00 */
[----:B0-----:R-:W-:Y:S01]  /*2150*/  HADD2.F32 R15, -RZ, R15.H0_H0 ;  /* 0x2000000fff0f7230 */ /* 0x001fe20000004100 */
[----:B------:R-:W-:Y:S01]  /*2160*/  FFMA.FTZ R17, R41, R17, R48 ;  /* 0x0000001129117223 */ /* 0x000fe20000010030 */
[--C-:B------:R-:W-:Y:S01]  /*2170*/  HADD2.F32 R12, -RZ, R13.reuse.H0_H0 ;  /* 0x2000000dff0c7230 */ /* 0x100fe20000004100 */
[----:B------:R-:W-:Y:S01]  /*2180*/  FFMA.FTZ R47, R44, R41, R47 ;  /* 0x000000292c2f7223 */ /* 0x000fe2000001002f */
[----:B------:R-:W-:Y:S01]  /*2190*/  HADD2.F32 R13, -RZ, R13.H1_H1 ;  /* 0x3000000dff0d7230 */ /* 0x000fe20000004100 */
        /* <DEDUP_REMOVED lines=18> */
[----:B------:R-:W-:Y:S01]  /*22c0*/  FFMA.FTZ R17, R12, R27, R17 ;  /* 0x0000001b0c117223 */ /* 0x000fe20000010011 */
[----:B0-----:R-:W-:Y:S01]  /*22d0*/  HADD2.F32 R42, -RZ, R42.H0_H0 ;  /* 0x2000002aff2a7230 */ /* 0x001fe20000004100 */
[----:B------:R-:W-:Y:S02]  /*22e0*/  FMUL.FTZ R15, R26, R15 ;  /* 0x0000000f1a0f7220 */ /* 0x000fe40000410000 */
[C---:B------:R-:W-:Y:S02]  /*22f0*/  FFMA.FTZ R14, R13.reuse, R14, R17 ;  /* 0x0000000e0d0e7223 */ /* 0x040fe40000010011 */
[----:B------:R-:W-:Y:S01]  /*2300*/  FFMA.FTZ R41, R12, R42, R41 ;  /* 0x0000002a0c297223 */ /* 0x000fe20000010029 */
[----:B------:R-:W-:Y:S01]  /*2310*/  F2FP.PACK_AB R15, RZ, R15 ;  /* 0x0000000fff0f723e */ /* 0x000fe200000000ff */
[----:B------:R-:W-:Y:S01]  /*2320*/  FFMA.FTZ R17, R13, R16, R18 ;  /* 0x000000100d117223 */ /* 0x000fe20000010012 */
[----:B-1----:R-:W-:Y:S01]  /*2330*/  HADD2.F32 R30, -RZ, R19.H0_H0 ;  /* 0x20000013ff1e7230 */ /* 0x002fe20000004100 */
[----:B------:R-:W-:-:S02]  /*2340*/  FMUL.FTZ R14, R25, R14 ;  /* 0x0000000e190e7220 */ /* 0x000fc40000410000 */
        /* <DEDUP_REMOVED lines=10> */
.L_x_4649:
        /* <DEDUP_REMOVED lines=22> */
[----:B------:R-:W-:Y:S02]  /*2550*/  SHF.R.U32.HI R42, RZ, 0x8, R7 ;  /* 0x00000008ff2a7819 */ /* 0x000fe40000011607 */
[----:B------:R-:W3:Y:S01]  /*2560*/  I2F.F16 R47, R47 ;  /* 0x0000002f002f7306 */ /* 0x000ee20000200c00 */
[----:B------:R-:W-:Y:S01]  /*2570*/  LOP3.LUT R41, R41, 0xff, RZ, 0xc0, !PT ;  /* 0x000000ff29297812 */ /* 0x000fe200078ec0ff */
[----:B----4-:R-:W-:Y:S01]  /*2580*/  HADD2.F32 R46, -RZ, R46.H0_H0 ;  /* 0x2000002eff2e7230 */ /* 0x010fe20000004100 */
        /* <DEDUP_REMOVED lines=9> */
[----:B------:R-:W1:Y:S01]  /*2620*/  I2F.F16 R40, R40 ;  /* 0x0000002800287306 */ /* 0x000e620000200c00 */
[----:B------:R-:W-:Y:S01]  /*2630*/  IADD3 R42, R42, -0x80, RZ ;  /* 0xffffff802a2a7810 */ /* 0x000fe20007ffe0ff */
[----:B---3--:R-:W-:Y:S01]  /*2640*/  HADD2.F32 R52, -RZ, R47.H0_H0 ;  /* 0x2000002fff347230 */ /* 0x008fe20000004100 */
[----:B------:R-:W-:-:S02]  /*2650*/  LOP3.LUT R4, R4, 0xff, RZ, 0xc0, !PT ;  /* 0x000000ff04047812 */ /* 0x000fc400078ec0ff */
[----:B------:R-:W-:Y:S02]  /*2660*/  LOP3.LUT R5, R5, 0xff, RZ, 0xc0, !PT ;  /* 0x000000ff05057812 */ /* 0x000fe400078ec0ff */
[----:B------:R-:W-:Y:S01]  /*2670*/  IADD3 R4, R4, -0x80, RZ ;  /* 0xffffff8004047810 */ /* 0x000fe20007ffe0ff */
[----:B------:R-:W3:Y:S01]  /*2680*/  I2F.F16 R41, R41 ;  /* 0x0000002900297306 */ /* 0x000ee20000200c00 */
[----:B------:R-:W-:Y:S02]  /*2690*/  IADD3 R5, R5, -0x80, RZ ;  /* 0xffffff8005057810 */ /* 0x000fe40007ffe0ff */
[----:B------:R-:W-:Y:S02]  /*26a0*/  LEA.HI R18, R6, 0xffffff80, RZ, 0x8 ;  /* 0xffffff8006127811 */ /* 0x000fe400078f40ff */
[----:B------:R-:W-:Y:S02]  /*26b0*/  SHF.R.U32.HI R6, RZ, 0x10, R6 ;  /* 0x00000010ff067819 */ /* 0x000fe40000011606 */
[----:B------:R-:W-:Y:S01]  /*26c0*/  LEA.HI R30, R7, 0xffffff80, RZ, 0x8 ;  /* 0xffffff80071e7811 */ /* 0x000fe200078f40ff */
[----:B------:R-:W-:Y:S01]  /*26d0*/  I2F.F16 R42, R42 ;  /* 0x0000002a002a7306 */ /* 0x000fe20000200c00 */
[----:B-1----:R-:W-:Y:S01]  /*26e0*/  HADD2.F32 R51, -RZ, R40.H0_H0 ;  /* 0x20000028ff337230 */ /* 0x002fe20000004100 */
[----:B------:R-:W-:Y:S01]  /*26f0*/  SHF.R.U32.HI R7, RZ, 0x10, R7 ;  /* 0x00000010ff077819 */ /* 0x000fe20000011607 */
[----:B0-----:R-:W-:Y:S01]  /*2700*/  HADD2.F32 R49, -RZ, R16.H0_H0 ;  /* 0x20000010ff317230 */ /* 0x001fe20000004100 */
[----:B------:R-:W-:-:S02]  /*2710*/  LOP3.LUT R6, R6, 0xff, RZ, 0xc0, !PT ;  /* 0x000000ff06067812 */ /* 0x000fc400078ec0ff */
[----:B------:R-:W-:Y:S02]  /*2720*/  LOP3.LUT R7, R7, 0xff, RZ, 0xc0, !PT ;  /* 0x000000ff07077812 */ /* 0x000fe400078ec0ff */
[C---:B------:R-:W-:Y:S01]  /*2730*/  FFMA.FTZ R48, R49.reuse, R44, RZ ;  /* 0x0000002c31307223 */ /* 0x040fe200000100ff */
[----:B------:R-:W-:Y:S01]  /*2740*/  I2F.F16 R4, R4 ;  /* 0x0000000400047306 */ /* 0x000fe20000200c00 */
[----:B------:R-:W-:Y:S01]  /*2750*/  FFMA.FTZ R50, R50, R49, RZ ;  /* 0x0000003132327223 */ /* 0x000fe200000100ff */
[----:B---3--:R-:W-:Y:S01]  /*2760*/  HADD2.F32 R41, -RZ, R41.H0_H0 ;  /* 0x20000029ff297230 */ /* 0x008fe20000004100 */
[C---:B------:R-:W-:Y:S01]  /*2770*/  FFMA.FTZ R46, R49.reuse, R46, RZ ;  /* 0x0000002e312e7223 */ /* 0x040fe200000100ff */
[----:B------:R-:W-:Y:S01]  /*2780*/  IADD3 R6, R6, -0x80, RZ ;  /* 0xffffff8006067810 */ /* 0x000fe20007ffe0ff */
[----:B------:R-:W-:Y:S01]  /*2790*/  FFMA.FTZ R44, R49, R52, RZ ;  /* 0x00000034312c7223 */ /* 0x000fe200000100ff */
[----:B------:R-:W-:Y:S01]  /*27a0*/  HADD2.F32 R49, -RZ, R43.H0_H0 ;  /* 0x2000002bff317230 */ /* 0x000fe20000004100 */
[----:B------:R-:W-:Y:S01]  /*27b0*/  IADD3 R7, R7, -0x80, RZ ;  /* 0xffffff8007077810 */ /* 0x000fe20007ffe0ff */
[----:B------:R-:W0:Y:S08]  /*27c0*/  I2F.F16 R5, R5 ;  /* 0x0000000500057306 */ /* 0x000e300000200c00 */
[----:B------:R-:W-:Y:S01]  /*27d0*/  I2F.F16 R6, R6 ;  /* 0x0000000600067306 */ /* 0x000fe20000200c00 */
[----:B0-----:R-:W-:-:S07]  /*27e0*/  HADD2.F32 R5, -RZ, R5.H0_H0 ;  /* 0x20000005ff057230 */ /* 0x001fce0000004100 */
[----:B------:R-:W-:Y:S08]  /*27f0*/  I2F.F16 R7, R7 ;  /* 0x0000000700077306 */ /* 0x000ff00000200c00 */
[----:B------:R-:W0:Y:S08]  /*2800*/  I2F.F16 R30, R30 ;  /* 0x0000001e001e7306 */ /* 0x000e300000200c00 */
[----:B------:R-:W1:Y:S08]  /*2810*/  I2F.F16 R31, R31 ;  /* 0x0000001f001f7306 */ /* 0x000e700000200c00 */
[----:B------:R-:W3:Y:S01]  /*2820*/  I2F.F16 R37, R37 ;  /* 0x0000002500257306 */ /* 0x000ee20000200c00 */
[----:B0-----:R-:W-:-:S07]  /*2830*/  HADD2.F32 R30, -RZ, R30.H0_H0 ;  /* 0x2000001eff1e7230 */ /* 0x001fce0000004100 */
[----:B------:R-:W-:Y:S01]  /*2840*/  I2F.F16 R18, R18 ;  /* 0x0000001200127306 */ /* 0x000fe20000200c00 */
[----:B-1----:R-:W-:Y:S02]  /*2850*/  HADD2.F32 R31, -RZ, R31.H0_H0 ;  /* 0x2000001fff1f7230 */ /* 0x002fe40000004100 */
[----:B---3--:R-:W-:Y:S01]  /*2860*/  HADD2.F32 R37, -RZ, R37.H0_H0 ;  /* 0x20000025ff257230 */ /* 0x008fe20000004100 */
        /* <DEDUP_REMOVED lines=24> */
[----:B------:R-:W-:Y:S01]  /*29f0*/  FFMA.FTZ R45, R43, R5, R46 ;  /* 0x000000052b2d7223 */ /* 0x000fe2000001002e */
[----:B------:R-:W-:Y:S01]  /*2a00*/  LEA.HI R27, R13, 0xffffff80, RZ, 0x8 ;  /* 0xffffff800d1b7811 */ /* 0x000fe200078f40ff */
[----:B------:R2:W-:Y:S01]  /*2a10*/  I2F.F16 R41, R51 ;  /* 0x0000003300297306 */ /* 0x0005e20000200c00 */
[----:B0-----:R-:W-:Y:S02]  /*2a20*/  LOP3.LUT R49, R4, 0xff, RZ, 0xc0, !PT ;  /* 0x000000ff04317812 */ /* 0x001fe400078ec0ff */
[----:B------:R-:W0:Y:S01]  /*2a30*/  LDS.64 R4, [UR5+0x28] ;  /* 0x00002805ff047984 */ /* 0x000e220008000a00 */
[--C-:B------:R-:W-:Y:S02]  /*2a40*/  SHF.R.U32.HI R50, RZ, 0x8, R13.reuse ;  /* 0x00000008ff327819 */ /* 0x100fe4000001160d */
[----:B------:R-:W-:-:S02]  /*2a50*/  SHF.R.U32.HI R13, RZ, 0x10, R13 ;  /* 0x00000010ff0d7819 */ /* 0x000fc4000001160d */
[----:B------:R-:W-:Y:S01]  /*2a60*/  IADD3 R46, R49, -0x80, RZ ;  /* 0xffffff80312e7810 */ /* 0x000fe20007ffe0ff */
[----:B------:R-:W-:Y:S01]  /*2a70*/  HADD2.F32 R49, -RZ, R6.H0_H0 ;  /* 0x20000006ff317230 */ /* 0x000fe20000004100 */
[----:B------:R-:W-:Y:S01]  /*2a80*/  LOP3.LUT R50, R50, 0xff, RZ, 0xc0, !PT ;  /* 0x000000ff32327812 */ /* 0x000fe200078ec0ff */
[----:B--2---:R-:W-:Y:S01]  /*2a90*/  HADD2.F32 R51, -RZ, R7.H0_H0 ;  /* 0x20000007ff337230 */ /* 0x004fe20000004100 */
[----:B------:R-:W-:Y:S01]  /*2aa0*/  LOP3.LUT R13, R13, 0xff, RZ, 0xc0, !PT ;  /* 0x000000ff0d0d7812 */ /* 0x000fe200078ec0ff */
[----:B------:R-:W2:Y:S01]  /*2ab0*/  I2F.F16 R40, R40 ;  /* 0x0000002800287306 */ /* 0x000ea20000200c00 */
[----:B------:R-:W-:Y:S01]  /*2ac0*/  FFMA.FTZ R48, R43, R49, R48 ;  /* 0x000000312b307223 */ /* 0x000fe20000010030 */
[----:B------:R-:W-:Y:S01]  /*2ad0*/  IADD3 R6, R50, -0x80, RZ ;  /* 0xffffff8032067810 */ /* 0x000fe20007ffe0ff */
[----:B------:R-:W-:Y:S01]  /*2ae0*/  HADD2.F32 R50, -RZ, R17.H1_H1 ;  /* 0x30000011ff327230 */ /* 0x000fe20000004100 */
[----:B------:R-:W-:Y:S01]  /*2af0*/  IADD3 R49, R13, -0x80, RZ ;  /* 0xffffff800d317810 */ /* 0x000fe20007ffe0ff */
[----:B------:R-:W-:Y:S01]  /*2b00*/  FFMA.FTZ R43, R43, R51, R44 ;  /* 0x000000332b2b7223 */ /* 0x000fe2000001002c */
[--C-:B------:R-:W-:Y:S01]  /*2b10*/  SHF.R.U32.HI R13, RZ, 0x8, R14.reuse ;  /* 0x00000008ff0d7819 */ /* 0x100fe2000001160e */
[----:B-1----:R-:W-:Y:S01]  /*2b20*/  HADD2.F32 R44, -RZ, R16.H0_H0 ;  /* 0x20000010ff2c7230 */ /* 0x002fe20000004100 */
[----:B------:R-:W-:Y:S01]  /*2b30*/  LEA.HI R19, R14, 0xffffff80, RZ, 0x8 ;  /* 0xffffff800e137811 */ /* 0x000fe200078f40ff */
[C---:B------:R-:W-:Y:S01]  /*2b40*/  FFMA.FTZ R43, R50.reuse, R30, R43 ;  /* 0x0000001e322b7223 */ /* 0x040fe2000001002b */
[----:B------:R-:W-:Y:S01]  /*2b50*/  LOP3.LUT R13, R13, 0xff, RZ, 0xc0, !PT ;  /* 0x000000ff0d0d7812 */ /* 0x000fe200078ec0ff */
[----:B------:R-:W1:Y:S01]  /*2b60*/  I2F.F16 R6, R6 ;  /* 0x0000000600067306 */ /* 0x000e620000200c00 */
[----:B------:R-:W-:Y:S01]  /*2b70*/  SHF.R.U32.HI R14, RZ, 0x10, R14 ;  /* 0x00000010ff0e7819 */ /* 0x000fe2000001160e */
[----:B------:R-:W-:Y:S01]  /*2b80*/  FFMA.FTZ R45, R50, R31, R45 ;  /* 0x0000001f322d7223 */ /* 0x000fe2000001002d */
[----:B------:R-:W-:Y:S01]  /*2b90*/  SHF.R.U32.HI R17, RZ, 0x8, R15 ;  /* 0x00000008ff117819 */ /* 0x000fe2000001160f */
[----:B------:R-:W-:Y:S01]  /*2ba0*/  FFMA.FTZ R47, R37, R50, R47 ;  /* 0x00000032252f7223 */ /* 0x000fe2000001002f */
[----:B------:R-:W-:Y:S01]  /*2bb0*/  SHF.R.U32.HI R30, RZ, 0x10, R15 ;  /* 0x00000010ff1e7819 */ /* 0x000fe2000001160f */
[----:B------:R-:W-:Y:S01]  /*2bc0*/  HADD2.F32 R37, -RZ, R18.H0_H0 ;  /* 0x20000012ff257230 */ /* 0x000fe20000004100 */
[----:B------:R-:W-:Y:S01]  /*2bd0*/  IADD3 R13, R13, -0x80, RZ ;  /* 0xffffff800d0d7810 */ /* 0x000fe20007ffe0ff */
[----:B------:R-:W3:Y:S01]  /*2be0*/  I2F.F16 R12, R12 ;  /* 0x0000000c000c7306 */ /* 0x000ee20000200c00 */
[----:B------:R-:W-:Y:S01]  /*2bf0*/  LOP3.LUT R14, R14, 0xff, RZ, 0xc0, !PT ;  /* 0x000000ff0e0e7812 */ /* 0x000fe200078ec0ff */
[----:B--2---:R-:W-:Y:S01]  /*2c00*/  HADD2.F32 R40, -RZ, R40.H0_H0 ;  /* 0x20000028ff287230 */ /* 0x004fe20000004100 */
[----:B------:R-:W-:Y:S01]  /*2c10*/  LOP3.LUT R17, R17, 0xff, RZ, 0xc0, !PT ;  /* 0x000000ff11117812 */ /* 0x000fe200078ec0ff */
[----:B------:R-:W-:Y:S01]  /*2c20*/  FFMA.FTZ R48, R50, R37, R48 ;  /* 0x0000002532307223 */ /* 0x000fe20000010030 */
[----:B------:R-:W-:Y:S01]  /*2c30*/  LOP3.LUT R30, R30, 0xff, RZ, 0xc0, !PT ;  /* 0x000000ff1e1e7812 */ /* 0x000fe200078ec0ff */
[----:B------:R-:W-:Y:S01]  /*2c40*/  HADD2.F32 R37, -RZ, R42.H0_H0 ;  /* 0x2000002aff257230 */ /* 0x000fe20000004100 */
[----:B------:R-:W-:Y:S01]  /*2c50*/  IADD3 R14, R14, -0x80, RZ ;  /* 0xffffff800e0e7810 */ /* 0x000fe20007ffe0ff */
[----:B------:R-:W2:Y:S01]  /*2c60*/  I2F.F16 R13, R13 ;  /* 0x0000000d000d7306 */ /* 0x000ea20000200c00 */
[----:B------:R-:W-:Y:S01]  /*2c70*/  IADD3 R31, R17, -0x80, RZ ;  /* 0xffffff80111f7810 */ /* 0x000fe20007ffe0ff */
[----:B-1----:R-:W-:Y:S01]  /*2c80*/  HADD2.F32 R6, -RZ, R6.H0_H0 ;  /* 0x20000006ff067230 */ /* 0x002fe20000004100 */
[----:B------:R-:W-:Y:S01]  /*2c90*/  IADD3 R30, R30, -0x80, RZ ;  /* 0xffffff801e1e7810 */ /* 0x000fe20007ffe0ff */
[--C-:B0-----:R-:W-:Y:S01]  /*2ca0*/  HADD2.F32 R18, -RZ, R4.reuse.H0_H0 ;  /* 0x20000004ff127230 */ /* 0x101fe20000004100 */
[----:B------:R-:W-:Y:S01]  /*2cb0*/  LEA.HI R15, R15, 0xffffff80, RZ, 0x8 ;  /* 0xffffff800f0f7811 */ /* 0x000fe200078f40ff */
[----:B------:R-:W-:-:S02]  /*2cc0*/  HADD2.F32 R17, -RZ, R4.H1_H1 ;  /* 0x30000004ff117230 */ /* 0x000fc40000004100 */
[----:B------:R0:W1:Y:S01]  /*2cd0*/  I2F.F16 R16, R31 ;  /* 0x0000001f00107306 */ /* 0x0000620000200c00 */
[C---:B------:R-:W-:Y:S01]  /*2ce0*/  FFMA.FTZ R40, R18.reuse, R40, R45 ;  /* 0x0000002812287223 */ /* 0x040fe2000001002d */
[----:B------:R-:W-:Y:S01]  /*2cf0*/  HADD2.F32 R41, -RZ, R41.H0_H0 ;  /* 0x20000029ff297230 */ /* 0x000fe20000004100 */
[----:B------:R-:W-:Y:S01]  /*2d00*/  FFMA.FTZ R48, R18, R37, R48 ;  /* 0x0000002512307223 */ /* 0x000fe20000010030 */
[----:B---3--:R-:W-:Y:S01]  /*2d10*/  HADD2.F32 R12, -RZ, R12.H0_H0 ;  /* 0x2000000cff0c7230 */ /* 0x008fe20000004100 */
[----:B------:R-:W-:Y:S01]  /*2d20*/  FFMA.FTZ R37, R17, R6, R40 ;  /* 0x0000000611257223 */ /* 0x000fe20000010028 */
[----:B------:R-:W-:Y:S01]  /*2d30*/  HADD2.F32 R4, -RZ, R5.H0_H0 ;  /* 0x20000005ff047230 */ /* 0x000fe20000004100 */
[----:B------:R-:W-:Y:S01]  /*2d40*/  FFMA.FTZ R44, R44, R18, R47 ;  /* 0x000000122c2c7223 */ /* 0x000fe2000001002f */
[----:B------:R-:W3:Y:S01]  /*2d50*/  I2F.F16 R46, R46 ;  /* 0x0000002e002e7306 */ /* 0x000ee20000200c00 */
[----:B--2---:R-:W-:Y:S01]  /*2d60*/  HADD2.F32 R6, -RZ, R13.H0_H0 ;  /* 0x2000000dff067230 */ /* 0x004fe20000004100 */
[----:B------:R-:W-:Y:S01]  /*2d70*/  FFMA.FTZ R41, R18, R41, R43 ;  /* 0x0000002912297223 */ /* 0x000fe2000001002b */
[----:B------:R-:W-:Y:S01]  /*2d80*/  HADD2.F32 R5, -RZ, R5.H1_H1 ;  /* 0x30000005ff057230 */ /* 0x000fe20000004100 */
[----:B0-----:R-:W-:-:S02]  /*2d90*/  FFMA.FTZ R31, R12, R17, R44 ;  /* 0x000000110c1f7223 */ /* 0x001fc4000001002c */
[----:B------:R-:W-:Y:S02]  /*2da0*/  FFMA.FTZ R13, R17, R6, R48 ;  /* 0x00000006110d7223 */ /* 0x000fe40000010030 */
[----:B------:R-:W0:Y:S01]  /*2db0*/  I2F.F16 R7, R49 ;  /* 0x0000003100077306 */ /* 0x000e220000200c00 */
[----:B-1----:R-:W-:-:S05]  /*2dc0*/  HADD2.F32 R16, -RZ, R16.H0_H0 ;  /* 0x20000010ff107230 */ /* 0x002fca0000004100 */
        /* <DEDUP_REMOVED lines=17> */
[----:B-1----:R-:W-:Y:S01]  /*2ee0*/  HADD2.F32 R6, -RZ, R27.H0_H0 ;  /* 0x2000001bff067230 */ /* 0x002fe20000004100 */
[----:B------:R-:W-:-:S04]  /*2ef0*/  FMUL.FTZ R31, R26, R31 ;  /* 0x0000001f1a1f7220 */ /* 0x000fc80000410000 */
[----:B------:R-:W-:Y:S01]  /*2f00*/  FFMA.FTZ R6, R5, R6, R7 ;  /* 0x0000000605067223 */ /* 0x000fe20000010007 */
[----:B------:R-:W-:Y:S01]  /*2f10*/  F2FP.PACK_AB R31, RZ, R31 ;  /* 0x0000001fff1f723e */ /* 0x000fe200000000ff */
[----:B--2---:R-:W-:Y:S02]  /*2f20*/  HADD2.F32 R12, -RZ, R19.H0_H0 ;  /* 0x20000013ff0c7230 */ /* 0x004fe40000004100 */
[----:B------:R-:W-:-:S03]  /*2f30*/  FMUL.FTZ R6, R25, R6 ;  /* 0x0000000619067220 */ /* 0x000fc60000410000 */
[----:B------:R-:W-:Y:S02]  /*2f40*/  FFMA.FTZ R13, R5, R12, R13 ;  /* 0x0000000c050d7223 */ /* 0x000fe4000001000d */
[----:B------:R-:W-:Y:S01]  /*2f50*/  F2FP.PACK_AB R6, RZ, R6 ;  /* 0x00000006ff06723e */ /* 0x000fe200000000ff */
[----:B0-----:R-:W-:Y:S01]  /*2f60*/  HADD2.F32 R14, -RZ, R15.H0_H0 ;  /* 0x2000000fff0e7230 */ /* 0x001fe20000004100 */
        /* <DEDUP_REMOVED lines=9> */
.L_x_4650:
[----:B------:R-:W-:Y:S01]  /*3000*/  IMAD.WIDE R38, R23, 0x8, R38 ;  /* 0x0000000817267825 */ /* 0x000fe200078e0226 */
[----:B------:R-:W-:Y:S05]  /*3010*/  @!P1 BRA `(.L_x_4651) ;  /* 0x00000bf000009947 */ /* 0x000fea0003800000 */
[----:B-----5:R-:W2:Y:S01]  /*3020*/  LDG.E.128.CONSTANT R4, [R38.64] ;  /* 0x0000000626047981 */ /* 0x020ea2000c1e9d00 */
[C---:B------:R-:W-:Y:S02]  /*3030*/  LOP3.LUT R13, R8.reuse, 0xff, RZ, 0xc0, !PT ;  /* 0x000000ff080d7812 */ /* 0x040fe400078ec0ff */
[----:B0-----:R-:W-:Y:S02]  /*3040*/  LEA.HI R18, R8, 0xffffff80, RZ, 0x8 ;  /* 0xffffff8008127811 */ /* 0x001fe400078f40ff */
[----:B------:R-:W-:Y:S02]  /*3050*/  IADD3 R13, R13, -0x80, RZ ;  /* 0xffffff800d0d7810 */ /* 0x000fe40007ffe0ff */
[C---:B------:R-:W-:Y:S02]  /*3060*/  LEA.HI R17, R9.reuse, 0xffffff80, RZ, 0x8 ;  /* 0xffffff8009117811 */ /* 0x040fe400078f40ff */
[----:B------:R0:W1:Y:S01]  /*3070*/  I2F.F16 R45, R13 ;  /* 0x0000000d002d7306 */ /* 0x0000620000200c00 */
[----:B------:R-:W-:-:S02]  /*3080*/  LOP3.LUT R14, R9, 0xff, RZ, 0xc0, !PT ;  /* 0x000000ff090e7812 */ /* 0x000fc400078ec0ff */
[--C-:B------:R-:W-:Y:S02]  /*3090*/  SHF.R.U32.HI R27, RZ, 0x8, R9.reuse ;  /* 0x00000008ff1b7819 */ /* 0x100fe40000011609 */
[----:B------:R-:W-:Y:S02]  /*30a0*/  SHF.R.U32.HI R9, RZ, 0x10, R9 ;  /* 0x00000010ff097819 */ /* 0x000fe40000011609 */
[----:B------:R-:W-:Y:S01]  /*30b0*/  IADD3 R44, R14, -0x80, RZ ;  /* 0xffffff800e2c7810 */ /* 0x000fe20007ffe0ff */
[----:B------:R-:W-:Y:S01]  /*30c0*/  I2F.F16 R18, R18 ;  /* 0x0000001200127306 */ /* 0x000fe20000200c00 */
[--C-:B0-----:R-:W-:Y:S02]  /*30d0*/  SHF.R.U32.HI R13, RZ, 0x8, R8.reuse ;  /* 0x00000008ff0d7819 */ /* 0x101fe40000011608 */
[----:B------:R-:W-:Y:S02]  /*30e0*/  SHF.R.U32.HI R8, RZ, 0x10, R8 ;  /* 0x00000010ff087819 */ /* 0x000fe40000011608 */
[----:B------:R-:W-:-:S02]  /*30f0*/  LOP3.LUT R19, R13, 0xff, RZ, 0xc0, !PT ;  /* 0x000000ff0d137812 */ /* 0x000fc400078ec0ff */
[----:B------:R-:W-:Y:S01]  /*3100*/  LOP3.LUT R8, R8, 0xff, RZ, 0xc0, !PT ;  /* 0x000000ff08087812 */ /* 0x000fe200078ec0ff */
[----:B------:R-:W0:Y:S01]  /*3110*/  I2F.F16 R44, R44 ;  /* 0x0000002c002c7306 */ /* 0x000e220000200c00 */
[----:B------:R-:W-:Y:S01]  /*3120*/  IADD3 R46, R19, -0x80, RZ ;  /* 0xffffff80132e7810 */ /* 0x000fe20007ffe0ff */
[----:B-1----:R-:W-:Y:S01]  /*3130*/  HADD2.F32 R45, -RZ, R45.H0_H0 ;  /* 0x2000002dff2d7230 */ /* 0x002fe20000004100 */
[----:B------:R-:W-:Y:S02]  /*3140*/  IADD3 R19, R8, -0x80, RZ ;  /* 0xffffff8008137810 */ /* 0x000fe40007ffe0ff */
[C---:B------:R-:W-:Y:S02]  /*3150*/  LEA.HI R12, R10.reuse, 0xffffff80, RZ, 0x8 ;  /* 0xffffff800a0c7811 */ /* 0x040fe400078f40ff */
[----:B------:R-:W-:Y:S01]  /*3160*/  LOP3.LUT R14, R10, 0xff, RZ, 0xc0, !PT ;  /* 0x000000ff0a0e7812 */ /* 0x000fe200078ec0ff */
[----:B------:R-:W-:Y:S01]  /*3170*/  I2F.F16 R46, R46 ;  /* 0x0000002e002e7306 */ /* 0x000fe20000200c00 */
[----:B------:R-:W-:-:S02]  /*3180*/  LOP3.LUT R27, R27, 0xff, RZ, 0xc0, !PT ;  /* 0x000000ff1b1b7812 */ /* 0x000fc400078ec0ff */
[--C-:B------:R-:W-:Y:S02]  /*3190*/  SHF.R.U32.HI R30, RZ, 0x8, R10.reuse ;  /* 0x00000008ff1e7819 */ /* 0x100fe4000001160a */
[----:B------:R-:W-:Y:S02]  /*31a0*/  SHF.R.U32.HI R10, RZ, 0x10, R10 ;  /* 0x00000010ff0a7819 */ /* 0x000fe4000001160a */
[----:B------:R-:W-:Y:S01]  /*31b0*/  IADD3 R27, R27, -0x80, RZ ;  /* 0xffffff801b1b7810 */ /* 0x000fe20007ffe0ff */
[----:B0-----:R-:W-:Y:S01]  /*31c0*/  HADD2.F32 R51, -RZ, R44.H0_H0 ;  /* 0x2000002cff337230 */ /* 0x001fe20000004100 */
[----:B------:R-:W-:Y:S01]  /*31d0*/  LOP3.LUT R10, R10, 0xff, RZ, 0xc0, !PT ;  /* 0x000000ff0a0a7812 */ /* 0x000fe200078ec0ff */
[----:B------:R-:W-:Y:S01]  /*31e0*/  I2F.F16 R19, R19 ;  /* 0x0000001300137306 */ /* 0x000fe20000200c00 */
[----:B------:R-:W-:Y:S02]  /*31f0*/  IADD3 R41, R14, -0x80, RZ ;  /* 0xffffff800e297810 */ /* 0x000fe40007ffe0ff */
[----:B------:R-:W-:-:S02]  /*3200*/  LOP3.LUT R14, R11, 0xff, RZ, 0xc0, !PT ;  /* 0x000000ff0b0e7812 */ /* 0x000fc400078ec0ff */
[----:B------:R-:W-:Y:S02]  /*3210*/  SHF.R.U32.HI R37, RZ, 0x8, R11 ;  /* 0x00000008ff257819 */ /* 0x000fe4000001160b */
[----:B------:R-:W-:Y:S01]  /*3220*/  IADD3 R40, R14, -0x80, RZ ;  /* 0xffffff800e287810 */ /* 0x000fe20007ffe0ff */
[----:B------:R0:W-:Y:S01]  /*3230*/  I2F.F16 R42, R27 ;  /* 0x0000001b002a7306 */ /* 0x0001e20000200c00 */
[----:B------:R-:W-:Y:S02]  /*3240*/  LOP3.LUT R37, R37, 0xff, RZ, 0xc0, !PT ;  /* 0x000000ff25257812 */ /* 0x000fe400078ec0ff */
[----:B------:R-:W-:Y:S02]  /*3250*/  LEA.HI R16, R11, 0xffffff80, RZ, 0x8 ;  /* 0xffffff800b107811 */ /* 0x000fe400078f40ff */
[----:B------:R-:W-:-:S03]  /*3260*/  LOP3.LUT R30, R30, 0xff, RZ, 0xc0, !PT ;  /* 0x000000ff1e1e7812 */ /* 0x000fc600078ec0ff */
[----:B------:R-:W-:Y:S01]  /*3270*/  I2F.F16 R41, R41 ;  /* 0x0000002900297306 */ /* 0x000fe20000200c00 */
[----:B0-----:R-:W-:Y:S02]  /*3280*/  IADD3 R27, R10, -0x80, RZ ;  /* 0xffffff800a1b7810 */ /* 0x001fe40007ffe0ff */
[----:B------:R-:W-:Y:S02]  /*3290*/  SHF.R.U32.HI R10, RZ, 0x10, R11 ;  /* 0x00000010ff0a7819 */ /* 0x000fe4000001160b */
[----:B------:R-:W-:Y:S02]  /*32a0*/  IADD3 R11, R37, -0x80, RZ ;  /* 0xffffff80250b7810 */ /* 0x000fe40007ffe0ff */
[----:B------:R-:W-:Y:S01]  /*32b0*/  LOP3.LUT R10, R10, 0xff, RZ, 0xc0, !PT ;  /* 0x000000ff0a0a7812 */ /* 0x000fe200078ec0ff */
[----:B------:R-:W0:Y:S01]  /*32c0*/  I2F.F16 R40, R40 ;  /* 0x0000002800287306 */ /* 0x000e220000200c00 */
[----:B------:R-:W-:Y:S02]  /*32d0*/  IADD3 R30, R30, -0x80, RZ ;  /* 0xffffff801e1e7810 */ /* 0x000fe40007ffe0ff */
[----:B------:R-:W-:-:S05]  /*32e0*/  IADD3 R37, R10, -0x80, RZ ;  /* 0xffffff800a257810 */ /* 0x000fca0007ffe0ff */
[----:B------:R-:W-:Y:S08]  /*32f0*/  I2F.F16 R43, R30 ;  /* 0x0000001e002b7306 */ /* 0x000ff00000200c00 */
[----:B------:R-:W1:Y:S01]  /*3300*/  I2F.F16 R11, R11 ;  /* 0x0000000b000b7306 */ /* 0x000e620000200c00 */
[----:B0-----:R-:W-:-:S07]  /*3310*/  HADD2.F32 R53, -RZ, R40.H0_H0 ;  /* 0x20000028ff357230 */ /* 0x001fce0000004100 */
[----:B------:R-:W0:Y:S01]  /*3320*/  I2F.F16 R27, R27 ;  /* 0x0000001b001b7306 */ /* 0x000e220000200c00 */
[----:B-1----:R-:W-:-:S07]  /*3330*/  HADD2.F32 R11, -RZ, R11.H0_H0 ;  /* 0x2000000bff0b7230 */ /* 0x002fce0000004100 */
[----:B------:R-:W-:Y:S01]  /*3340*/  I2F.F16 R37, R37 ;  /* 0x0000002500257306 */ /* 0x000fe20000200c00 */
[----:B0-----:R-:W-:-:S07]  /*3350*/  HADD2.F32 R27, -RZ, R27.H0_H0 ;  /* 0x2000001bff1b7230 */ /* 0x001fce0000004100 */
[----:B------:R-:W-:Y:S08]  /*3360*/  I2F.F16 R17, R17 ;  /* 0x0000001100117306 */ /* 0x000ff00000200c00 */
[----:B------:R-:W0:Y:S08]  /*3370*/  I2F.F16 R12, R12 ;  /* 0x0000000c000c7306 */ /* 0x000e300000200c00 */
[----:B------:R-:W-:Y:S01]  /*3380*/  I2F.F16 R16, R16 ;  /* 0x0000001000107306 */ /* 0x000fe20000200c00 */
[----:B0-----:R-:W-:Y:S01]  /*3390*/  HADD2.F32 R12, -RZ, R12.H0_H0 ;  /* 0x2000000cff0c7230 */ /* 0x001fe20000004100 */
[----:B--2---:R-:W-:-:S02]  /*33a0*/  LEA.HI R28, R6, 0xffffff80, RZ, 0x8 ;  /* 0xffffff80061c7811 */ /* 0x004fc400078f40ff */
[----:B------:R-:W-:-:S04]  /*33b0*/  LOP3.LUT R10, R4, 0xff, RZ, 0xc0, !PT ;  /* 0x000000ff040a7812 */ /* 0x000fc800078ec0ff */
[----:B------:R0:W-:Y:S01]  /*33c0*/  I2F.F16 R13, R28 ;  /* 0x0000001c000d7306 */ /* 0x0001e20000200c00 */
[----:B------:R-:W-:Y:S02]  /*33d0*/  LOP3.LUT R47, R6, 0xff, RZ, 0xc0, !PT ;  /* 0x000000ff062f7812 */ /* 0x000fe400078ec0ff */
[----:B------:R-:W-:Y:S02]  /*33e0*/  SHF.R.U32.HI R40, RZ, 0x8, R4 ;  /* 0x00000008ff287819 */ /* 0x000fe40000011604 */
[----:B------:R-:W-:Y:S02]  /*33f0*/  LEA.HI R15, R4, 0xffffff80, RZ, 0x8 ;  /* 0xffffff80040f7811 */ /* 0x000fe400078f40ff */
[----:B------:R-:W-:Y:S02]  /*3400*/  LEA.HI R14, R5, 0xffffff80, RZ, 0x8 ;  /* 0xffffff80050e7811 */ /* 0x000fe400078f40ff */
[----:B0-----:R-:W-:Y:S02]  /*3410*/  LOP3.LUT R28, R9, 0xff, RZ, 0xc0, !PT ;  /* 0x000000ff091c7812 */ /* 0x001fe400078ec0ff */
[----:B------:R-:W0:Y:S01]  /*3420*/  LDS.64 R8, [UR5+0x30] ;  /* 0x00003005ff087984 */ /* 0x000e220008000a00 */
[----:B------:R-:W-:Y:S01]  /*3430*/  LOP3.LUT R49, R7, 0xff, RZ, 0xc0, !PT ;  /* 0x000000ff07317812 */ /* 0x000fe200078ec0ff */
[----:B------:R-:W-:Y:S01]  /*3440*/  I2F.F16 R15, R15 ;  /* 0x0000000f000f7306 */ /* 0x000fe20000200c00 */
[----:B------:R-:W-:-:S02]  /*3450*/  IADD3 R28, R28, -0x80, RZ ;  /* 0xffffff801c1c7810 */ /* 0x000fc40007ffe0ff */
[----:B------:R-:W-:-:S05]  /*3460*/  IADD3 R49, R49, -0x80, RZ ;  /* 0xffffff8031317810 */ /* 0x000fca0007ffe0ff */
[----:B------:R1:W2:Y:S08]  /*3470*/  I2F.F16 R31, R28 ;  /* 0x0000001c001f7306 */ /* 0x0002b00000200c00 */
[----:B------:R-:W3:Y:S01]  /*3480*/  I2F.F16 R14, R14 ;  /* 0x0000000e000e7306 */ /* 0x000ee20000200c00 */
[----:B-1----:R-:W-:Y:S02]  /*3490*/  IADD3 R28, R10, -0x80, RZ ;  /* 0xffffff800a1c7810 */ /* 0x002fe40007ffe0ff */
[----:B------:R-:W-:-:S04]  /*34a0*/  LOP3.LUT R10, R5, 0xff, RZ, 0xc0, !PT ;  /* 0x000000ff050a7812 */ /* 0x000fc800078ec0ff */
[----:B------:R-:W-:Y:S01]  /*34b0*/  IADD3 R30, R10, -0x80, RZ ;  /* 0xffffff800a1e7810 */ /* 0x000fe20007ffe0ff */
[----:B--2---:R-:W-:Y:S01]  /*34c0*/  HADD2.F32 R31, -RZ, R31.H0_H0 ;  /* 0x2000001fff1f7230 */ /* 0x004fe20000004100 */
[----:B------:R-:W-:Y:S01]  /*34d0*/  I2F.F16 R28, R28 ;  /* 0x0000001c001c7306 */ /* 0x000fe20000200c00 */
[----:B---3--:R-:W-:-:S07]  /*34e0*/  HADD2.F32 R14, -RZ, R14.H0_H0 ;  /* 0x2000000eff0e7230 */ /* 0x008fce0000004100 */
[----:B------:R-:W1:Y:S01]  /*34f0*/  I2F.F16 R30, R30 ;  /* 0x0000001e001e7306 */ /* 0x000e620000200c00 */
[--C-:B0-----:R-:W-:Y:S02]  /*3500*/  HADD2.F32 R48, -RZ, R8.reuse.H0_H0 ;  /* 0x20000008ff307230 */ /* 0x101fe40000004100 */
[----:B------:R-:W-:Y:S01]  /*3510*/  HADD2.F32 R10, -RZ, R8.H1_H1 ;  /* 0x30000008ff0a7230 */ /* 0x000fe20000004100 */
[----:B------:R-:W-:Y:S01]  /*3520*/  IADD3 R8, R47, -0x80, RZ ;  /* 0xffffff802f087810 */ /* 0x000fe20007ffe0ff */
[----:B------:R-:W-:Y:S01]  /*3530*/  HADD2.F32 R47, -RZ, R41.H0_H0 ;  /* 0x20000029ff2f7230 */ /* 0x000fe20000004100 */
[----:B------:R-:W-:Y:S01]  /*3540*/  FFMA.FTZ R44, R45, R48, RZ ;  /* 0x000000302d2c7223 */ /* 0x000fe200000100ff */
[----:B------:R-:W-:Y:S01]  /*3550*/  HADD2.F32 R41, -RZ, R46.H0_H0 ;  /* 0x2000002eff297230 */ /* 0x000fe20000004100 */
[C---:B------:R-:W-:Y:S01]  /*3560*/  FFMA.FTZ R51, R48.reuse, R51, RZ ;  /* 0x0000003330337223 */ /* 0x040fe200000100ff */
[----:B------:R-:W-:Y:S01]  /*3570*/  HADD2.F32 R46, -RZ, R42.H0_H0 ;  /* 0x2000002aff2e7230 */ /* 0x000fe20000004100 */
[----:B------:R-:W-:Y:S01]  /*3580*/  SHF.R.U32.HI R42, RZ, 0x10, R4 ;  /* 0x00000010ff2a7819 */ /* 0x000fe20000011604 */
[----:B------:R-:W-:Y:S01]  /*3590*/  FFMA.FTZ R47, R48, R47, RZ ;  /* 0x0000002f302f7223 */ /* 0x000fe200000100ff */
[----:B------:R-:W0:Y:S01]  /*35a0*/  I2F.F16 R8, R8 ;  /* 0x0000000800087306 */ /* 0x000e220000200c00 */
[----:B------:R-:W-:Y:S01]  /*35b0*/  FFMA.FTZ R41, R41, R10, R44 ;  /* 0x0000000a29297223 */ /* 0x000fe2000001002c */
[----:B------:R-:W-:Y:S01]  /*35c0*/  LOP3.LUT R44, R40, 0xff, RZ, 0xc0, !PT ;  /* 0x000000ff282c7812 */ /* 0x000fe200078ec0ff */
[----:B------:R-:W-:Y:S01]  /*35d0*/  FFMA.FTZ R45, R48, R53, RZ ;  /* 0x00000035302d7223 */ /* 0x000fe200000100ff */
[----:B------:R-:W-:Y:S01]  /*35e0*/  HADD2.F32 R48, -RZ, R19.H0_H0 ;  /* 0x20000013ff307230 */ /* 0x000fe20000004100 */
[----:B------:R-:W-:Y:S01]  /*35f0*/  SHF.R.U32.HI R19, RZ, 0x10, R5 ;  /* 0x00000010ff137819 */ /* 0x000fe20000011605 */
[----:B-1----:R-:W-:Y:S01]  /*3600*/  HADD2.F32 R30, -RZ, R30.H0_H0 ;  /* 0x2000001eff1e7230 */ /* 0x002fe20000004100 */
[----:B------:R-:W-:Y:S01]  /*3610*/  IADD3 R4, R44, -0x80, RZ ;  /* 0xffffff802c047810 */ /* 0x000fe20007ffe0ff */
[----:B------:R-:W-:Y:S01]  /*3620*/  HADD2.F32 R44, -RZ, R43.H0_H0 ;  /* 0x2000002bff2c7230 */ /* 0x000fe20000004100 */
[C---:B------:R-:W-:Y:S01]  /*3630*/  FFMA.FTZ R43, R10.reuse, R46, R51 ;  /* 0x0000002e0a2b7223 */ /* 0x040fe20000010033 */
[----:B------:R-:W-:Y:S01]  /*3640*/  SHF.R.U32.HI R46, RZ, 0x8, R5 ;  /* 0x00000008ff2e7819 */ /* 0x000fe20000011605 */
[C---:B------:R-:W-:Y:S01]  /*3650*/  FFMA.FTZ R45, R10.reuse, R11, R45 ;  /* 0x0000000b0a2d7223 */ /* 0x040fe2000001002d */
[----:B------:R-:W-:Y:S01]  /*3660*/  LOP3.LUT R19, R19, 0xff, RZ, 0xc0, !PT ;  /* 0x000000ff13137812 */ /* 0x000fe200078ec0ff */
[----:B------:R-:W-:Y:S01]  /*3670*/  FFMA.FTZ R47, R10, R44, R47 ;  /* 0x0000002c0a2f7223 */ /* 0x000fe2000001002f */
[--C-:B------:R-:W-:Y:S01]  /*3680*/  HADD2.F32 R44, -RZ, R9.reuse.H0_H0 ;  /* 0x20000009ff2c7230 */ /* 0x100fe20000004100 */
[----:B------:R-:W1:Y:S01]  /*3690*/  LDS.64 R10, [UR5+0x38] ;  /* 0x00003805ff0a7984 */ /* 0x000e620008000a00 */
[----:B------:R-:W-:Y:S01]  /*36a0*/  LOP3.LUT R46, R46, 0xff, RZ, 0xc0, !PT ;  /* 0x000000ff2e2e7812 */ /* 0x000fe200078ec0ff */
[----:B------:R-:W-:Y:S01]  /*36b0*/  HADD2.F32 R9, -RZ, R9.H1_H1 ;  /* 0x30000009ff097230 */ /* 0x000fe20000004100 */
[----:B------:R-:W-:Y:S01]  /*36c0*/  IADD3 R19, R19, -0x80, RZ ;  /* 0xffffff8013137810 */ /* 0x000fe20007ffe0ff */
[----:B------:R-:W-:Y:S01]  /*36d0*/  FFMA.FTZ R50, R44, R27, R47 ;  /* 0x0000001b2c327223 */ /* 0x000fe2000001002f */
[----:B------:R-:W-:Y:S01]  /*36e0*/  IADD3 R5, R46, -0x80, RZ ;  /* 0xffffff802e057810 */ /* 0x000fe20007ffe0ff */
[----:B------:R-:W-:Y:S01]  /*36f0*/  FFMA.FTZ R46, R48, R44, R41 ;  /* 0x0000002c302e7223 */ /* 0x000fe20000010029 */
[----:B------:R-:W-:Y:S01]  /*3700*/  HADD2.F32 R41, -RZ, R37.H0_H0 ;  /* 0x20000025ff297230 */ /* 0x000fe20000004100 */
[C---:B------:R-:W-:Y:S01]  /*3710*/  FFMA.FTZ R48, R44.reuse, R31, R43 ;  /* 0x0000001f2c307223 */ /* 0x040fe2000001002b */
[--C-:B------:R-:W-:Y:S01]  /*3720*/  SHF.R.U32.HI R31, RZ, 0x8, R6.reuse ;  /* 0x00000008ff1f7819 */ /* 0x100fe20000011606 */
[----:B------:R-:W-:Y:S01]  /*3730*/  HADD2.F32 R37, -RZ, R18.H0_H0 ;  /* 0x20000012ff257230 */ /* 0x000fe20000004100 */
[----:B------:R-:W-:Y:S01]  /*3740*/  SHF.R.U32.HI R27, RZ, 0x10, R6 ;  /* 0x00000010ff1b7819 */ /* 0x000fe20000011606 */
[----:B------:R2:W3:Y:S01]  /*3750*/  I2F.F16 R18, R19 ;  /* 0x0000001300127306 */ /* 0x0004e20000200c00 */
[----:B------:R-:W-:Y:S01]  /*3760*/  LOP3.LUT R31, R31, 0xff, RZ, 0xc0, !PT ;  /* 0x000000ff1f1f7812 */ /* 0x000fe200078ec0ff */
[----:B------:R-:W-:Y:S01]  /*3770*/  FFMA.FTZ R44, R44, R41, R45 ;  /* 0x000000292c2c7223 */ /* 0x000fe2000001002d */
[----:B------:R-:W-:Y:S01]  /*3780*/  LOP3.LUT R42, R42, 0xff, RZ, 0xc0, !PT ;  /* 0x000000ff2a2a7812 */ /* 0x000fe200078ec0ff */
[----:B------:R-:W-:Y:S01]  /*3790*/  FFMA.FTZ R46, R37, R9, R46 ;  /* 0x00000009252e7223 */ /* 0x000fe2000001002e */
[----:B------:R-:W-:Y:S01]  /*37a0*/  IADD3 R6, R31, -0x80, RZ ;  /* 0xffffff801f067810 */ /* 0x000fe20007ffe0ff */
[----:B------:R-:W-:Y:S01]  /*37b0*/  HADD2.F32 R31, -RZ, R17.H0_H0 ;  /* 0x20000011ff1f7230 */ /* 0x000fe20000004100 */
[--C-:B------:R-:W-:Y:S01]  /*37c0*/  SHF.R.U32.HI R17, RZ, 0x8, R7.reuse ;  /* 0x00000008ff117819 */ /* 0x100fe20000011607 */
[----:B------:R-:W-:Y:S01]  /*37d0*/  FFMA.FTZ R12, R9, R12, R50 ;  /* 0x0000000c090c7223 */ /* 0x000fe20000010032 */
[----:B--2---:R-:W-:Y:S01]  /*37e0*/  HADD2.F32 R19, -RZ, R16.H0_H0 ;  /* 0x20000010ff137230 */ /* 0x004fe20000004100 */
[----:B------:R-:W-:Y:S01]  /*37f0*/  LOP3.LUT R27, R27, 0xff, RZ, 0xc0, !PT ;  /* 0x000000ff1b1b7812 */ /* 0x000fe200078ec0ff */
[----:B------:R-:W-:Y:S01]  /*3800*/  FFMA.FTZ R48, R9, R31, R48 ;  /* 0x0000001f09307223 */ /* 0x000fe20000010030 */
[----:B------:R-:W-:Y:S01]  /*3810*/  LOP3.LUT R17, R17, 0xff, RZ, 0xc0, !PT ;  /* 0x000000ff11117812 */ /* 0x000fe200078ec0ff */
[----:B------:R-:W2:Y:S01]  /*3820*/  I2F.F16 R5, R5 ;  /* 0x0000000500057306 */ /* 0x000ea20000200c00 */
[----:B------:R-:W-:Y:S01]  /*3830*/  FFMA.FTZ R44, R9, R19, R44 ;  /* 0x00000013092c7223 */ /* 0x000fe2000001002c */
[----:B------:R-:W-:Y:S01]  /*3840*/  SHF.R.U32.HI R9, RZ, 0x10, R7 ;  /* 0x00000010ff097819 */ /* 0x000fe20000011607 */
[----:B0-----:R-:W-:Y:S01]  /*3850*/  HADD2.F32 R37, -RZ, R8.H0_H0 ;  /* 0x20000008ff257230 */ /* 0x001fe20000004100 */
[----:B------:R-:W-:Y:S01]  /*3860*/  IADD3 R19, R17, -0x80, RZ ;  /* 0xffffff8011137810 */ /* 0x000fe20007ffe0ff */
[----:B------:R-:W-:Y:S01]  /*3870*/  HADD2.F32 R28, -RZ, R28.H0_H0 ;  /* 0x2000001cff1c7230 */ /* 0x000fe20000004100 */
[----:B------:R-:W-:Y:S01]  /*3880*/  IADD3 R42, R42, -0x80, RZ ;  /* 0xffffff802a2a7810 */ /* 0x000fe20007ffe0ff */
[----:B---3--:R-:W-:Y:S01]  /*3890*/  HADD2.F32 R18, -RZ, R18.H0_H0 ;  /* 0x20000012ff127230 */ /* 0x008fe20000004100 */
[----:B------:R-:W-:Y:S01]  /*38a0*/  IADD3 R16, R27, -0x80, RZ ;  /* 0xffffff801b107810 */ /* 0x000fe20007ffe0ff */
[----:B------:R-:W0:Y:S01]  /*38b0*/  I2F.F16 R40, R49 ;  /* 0x0000003100287306 */ /* 0x000e220000200c00 */
[----:B------:R-:W-:-:S02]  /*38c0*/  LOP3.LUT R27, R9, 0xff, RZ, 0xc0, !PT ;  /* 0x000000ff091b7812 */ /* 0x000fc400078ec0ff */
[----:B------:R-:W-:Y:S02]  /*38d0*/  LEA.HI R7, R7, 0xffffff80, RZ, 0x8 ;  /* 0xffffff8007077811 */ /* 0x000fe400078f40ff */
[----:B------:R-:W-:Y:S01]  /*38e0*/  IADD3 R27, R27, -0x80, RZ ;  /* 0xffffff801b1b7810 */ /* 0x000fe20007ffe0ff */
[--C-:B-1----:R-:W-:Y:S02]  /*38f0*/  HADD2.F32 R17, -RZ, R10.reuse.H0_H0 ;  /* 0x2000000aff117230 */ /* 0x102fe40000004100 */
[----:B------:R-:W1:Y:S01]  /*3900*/  I2F.F16 R4, R4 ;  /* 0x0000000400047306 */ /* 0x000e620000200c00 */
[----:B------:R-:W-:Y:S02]  /*3910*/  HADD2.F32 R10, -RZ, R10.H1_H1 ;  /* 0x3000000aff0a7230 */ /* 0x000fe40000004100 */
[----:B--2---:R-:W-:Y:S01]  /*3920*/  HADD2.F32 R5, -RZ, R5.H0_H0 ;  /* 0x20000005ff057230 */ /* 0x004fe20000004100 */
[----:B------:R-:W-:Y:S01]  /*3930*/  FFMA.FTZ R30, R17, R30, R48 ;  /* 0x0000001e111e7223 */ /* 0x000fe20000010030 */
[--C-:B------:R-:W-:Y:S01]  /*3940*/  HADD2.F32 R9, -RZ, R11.reuse.H0_H0 ;  /* 0x2000000bff097230 */ /* 0x100fe20000004100 */
[----:B------:R-:W-:Y:S01]  /*3950*/  FFMA.FTZ R28, R28, R17, R46 ;  /* 0x000000111c1c7223 */ /* 0x000fe2000001002e */
[----:B------:R-:W-:Y:S01]  /*3960*/  HADD2.F32 R11, -RZ, R11.H1_H1 ;  /* 0x3000000bff0b7230 */ /* 0x000fe20000004100 */
[----:B------:R-:W2:Y:S01]  /*3970*/  I2F.F16 R6, R6 ;  /* 0x0000000600067306 */ /* 0x000ea20000200c00 */
[----:B0-----:R-:W-:Y:S01]  /*3980*/  HADD2.F32 R40, -RZ, R40.H0_H0 ;  /* 0x20000028ff287230 */ /* 0x001fe20000004100 */
[----:B------:R-:W-:-:S02]  /*3990*/  FFMA.FTZ R30, R10, R5, R30 ;  /* 0x000000050a1e7223 */ /* 0x000fc4000001001e */
[C---:B------:R-:W-:Y:S02]  /*39a0*/  FFMA.FTZ R12, R17.reuse, R37, R12 ;  /* 0x00000025110c7223 */ /* 0x040fe4000001000c */
[----:B------:R-:W-:Y:S02]  /*39b0*/  FFMA.FTZ R40, R17, R40, R44 ;  /* 0x0000002811287223 */ /* 0x000fe4000001002c */
[----:B------:R-:W0:Y:S01]  /*39c0*/  I2F.F16 R19, R19 ;  /* 0x0000001300137306 */ /* 0x000e220000200c00 */
[----:B-1----:R-:W-:Y:S01]  /*39d0*/  HADD2.F32 R31, -RZ, R4.H0_H0 ;  /* 0x20000004ff1f7230 */ /* 0x002fe20000004100 */
[----:B------:R-:W-:Y:S01]  /*39e0*/  FFMA.FTZ R18, R9, R18, R30 ;  /* 0x0000001209127223 */ /* 0x000fe2000001001e */
[----:B------:R-:W-:-:S03]  /*39f0*/  HADD2.F32 R4, -RZ, R15.H0_H0 ;  /* 0x2000000fff047230 */ /* 0x000fc60000004100 */
        /* <DEDUP_REMOVED lines=19> */
[----:B------:R-:W-:-:S04]  /*3b30*/  FMUL.FTZ R5, R26, R5 ;  /* 0x000000051a057220 */ /* 0x000fc80000410000 */
[----:B------:R-:W-:Y:S01]  /*3b40*/  FFMA.FTZ R8, R9, R8, R40 ;  /* 0x0000000809087223 */ /* 0x000fe20000010028 */
[----:B------:R-:W-:Y:S01]  /*3b50*/  F2FP.PACK_AB R5, RZ, R5 ;  /* 0x00000005ff05723e */ /* 0x000fe200000000ff */
[----:B-1----:R-:W-:Y:S01]  /*3b60*/  HADD2.F32 R10, -RZ, R7.H0_H0 ;  /* 0x20000007ff0a7230 */ /* 0x002fe20000004100 */
[----:B------:R-:W-:Y:S02]  /*3b70*/  FFMA.FTZ R7, R11, R6, R12 ;  /* 0x000000060b077223 */ /* 0x000fe4000001000c */
[----:B------:R-:W-:Y:S02]  /*3b80*/  PRMT R5, R5, 0x5410, R14 ;  /* 0x0000541005057816 */ /* 0x000fe4000000000e */
[----:B------:R-:W-:Y:S02]  /*3b90*/  FFMA.FTZ R11, R11, R10, R8 ;  /* 0x0000000a0b0b7223 */ /* 0x000fe40000010008 */
[----:B------:R-:W-:Y:S02]  /*3ba0*/  FMUL.FTZ R7, R24, R7 ;  /* 0x0000000718077220 */ /* 0x000fe40000410000 */
[----:B------:R-:W-:Y:S01]  /*3bb0*/  HFMA2.MMA R36, R5, 1, 1, R36 ;  /* 0x3c003c0005247835 */ /* 0x000fe20000000024 */
[----:B------:R-:W-:-:S02]  /*3bc0*/  FMUL.FTZ R11, R22, R11 ;  /* 0x0000000b160b7220 */ /* 0x000fc40000410000 */
[----:B------:R-:W-:-:S03]  /*3bd0*/  F2FP.PACK_AB R7, RZ, R7 ;  /* 0x00000007ff07723e */ /* 0x000fc600000000ff */
[----:B------:R-:W-:-:S04]  /*3be0*/  F2FP.PACK_AB R11, RZ, R11 ;  /* 0x0000000bff0b723e */ /* 0x000fc800000000ff */
[----:B------:R-:W-:-:S05]  /*3bf0*/  PRMT R7, R7, 0x5410, R11 ;  /* 0x0000541007077816 */ /* 0x000fca000000000b */
[----:B------:R-:W-:Y:S02]  /*3c00*/  HADD2 R35, R7, R35 ;  /* 0x0000002307237230 */ /* 0x000fe40000000000 */
.L_x_4651:
[----:B------:R-:W-:Y:S01]  /*3c10*/  IADD3 R29, R29, 0x20, RZ ;  /* 0x000000201d1d7810 */ /* 0x000fe20007ffe0ff */
[----:B------:R-:W-:Y:S01]  /*3c20*/  IMAD.WIDE R38, R23, 0x8, R38 ;  /* 0x0000000817267825 */ /* 0x000fe200078e0226 */
[----:B------:R-:W-:Y:S02]  /*3c30*/  UMOV UR5, UR4 ;  /* 0x0000000400057c82 */ /* 0x000fe40008000000 */
        /* <DEDUP_REMOVED lines=8> */
.L_x_4647:
[----:B------:R-:W-:-:S04]  /*3cc0*/  ISETP.GE.AND P0, PT, R29, R2, PT ;  /* 0x000000021d00720c */ /* 0x000fc80003f06270 */
[----:B------:R-:W-:-:S13]  /*3cd0*/  ISETP.GE.OR P0, PT, R29, c[0x0][0x1b0], P0 ;  /* 0x00006c001d007a0c */ /* 0x000fda0000706670 */
[----:B------:R-:W-:Y:S05]  /*3ce0*/  @P0 BRA `(.L_x_4653) ;  /* 0x000015a000000947 */ /* 0x000fea0003800000 */
.L_x_4655:
[----:B------:R-:W-:Y:S01]  /*3cf0*/  IMAD.MOV.U32 R17, RZ, RZ, c[0x0][0x18c] ;  /* 0x00006300ff117624 */ /* 0x000fe200078e00ff */
[----:B-----5:R0:W5:Y:S03]  /*3d00*/  LDG.E.128.CONSTANT R20, [R38.64] ;  /* 0x0000000626147981 */ /* 0x020166000c1e9d00 */
[----:B------:R-:W-:-:S06]  /*3d10*/  IMAD.WIDE R24, R17, 0x4, R38 ;  /* 0x0000000411187825 */ /* 0x000fcc00078e0226 */
[C---:B------:R-:W-:Y:S02]  /*3d20*/  IMAD.WIDE R4, R17.reuse, 0x4, R24 ;  /* 0x0000000411047825 */ /* 0x040fe400078e0218 */
[----:B------:R-:W5:Y:S04]  /*3d30*/  LDG.E.128.CONSTANT R24, [R24.64] ;  /* 0x0000000618187981 */ /* 0x000f68000c1e9d00 */
[C---:B-1----:R-:W-:Y:S02]  /*3d40*/  IMAD.WIDE R12, R17.reuse, 0x4, R4 ;  /* 0x00000004110c7825 */ /* 0x042fe400078e0204 */
[----:B------:R-:W5:Y:S04]  /*3d50*/  LDG.E.128.CONSTANT R4, [R4.64] ;  /* 0x0000000604047981 */ /* 0x000f68000c1e9d00 */
[----:B------:R1:W5:Y:S01]  /*3d60*/  LDG.E.128.CONSTANT R8, [R12.64] ;  /* 0x000000060c087981 */ /* 0x000362000c1e9d00 */
[----:B------:R-:W-:Y:S01]  /*3d70*/  IMAD.WIDE R14, R17, 0x4, R12 ;  /* 0x00000004110e7825 */ /* 0x000fe200078e020c */
[----:B------:R-:W-:-:S04]  /*3d80*/  IADD3 R37, R29, 0x20, RZ ;  /* 0x000000201d257810 */ /* 0x000fc80007ffe0ff */
[----:B------:R-:W-:Y:S01]  /*3d90*/  ISETP.GE.AND P0, PT, R37, c[0x0][0x1b0], PT ;  /* 0x00006c0025007a0c */ /* 0x000fe20003f06270 */
[----:B0-----:R-:W-:Y:S01]  /*3da0*/  IMAD.WIDE R38, R17, 0x4, R14 ;  /* 0x0000000411267825 */ /* 0x001fe200078e020e */
[----:B------:R-:W-:Y:S05]  /*3db0*/  @!P1 BRA `(.L_x_4654) ;  /* 0x0000149000009947 */ /* 0x000fea0003800000 */
[----:B-1----:R-:W2:Y:S01]  /*3dc0*/  LDG.E.128.CONSTANT R12, [R14.64] ;  /* 0x000000060e0c7981 */ /* 0x002ea2000c1e9d00 */
[----:B-----5:R-:W-:Y:S01]  /*3dd0*/  SHF.R.U32.HI R16, RZ, 0xf, R20 ;  /* 0x0000000fff107819 */ /* 0x020fe20000011614 */
[----:B------:R-:W-:Y:S01]  /*3de0*/  IMAD.MOV.U32 R17, RZ, RZ, 0x2800 ;  /* 0x00002800ff117424 */ /* 0x000fe200078e00ff */
[----:B------:R-:W-:Y:S01]  /*3df0*/  SHF.R.U32.HI R45, RZ, 0xe, R24 ;  /* 0x0000000eff2d7819 */ /* 0x000fe20000011618 */
[----:B------:R-:W0:Y:S01]  /*3e00*/  LDS.128 R28, [UR4] ;  /* 0x00000004ff1c7984 */ /* 0x000e220008000c00 */
[----:B------:R-:W-:Y:S02]  /*3e10*/  LOP3.LUT R16, R16, 0x10001, RZ, 0xc0, !PT ;  /* 0x0001000110107812 */ /* 0x000fe400078ec0ff */
[----:B------:R-:W-:Y:S02]  /*3e20*/  LOP3.LUT R19, R21, 0x1f001f, RZ, 0xc0, !PT ;  /* 0x001f001f15137812 */ /* 0x000fe400078ec0ff */
[----:B------:R-:W-:-:S02]  /*3e30*/  LOP3.LUT R45, R16, 0x20002, R45, 0xf8, !PT ;  /* 0x00020002102d7812 */ /* 0x000fc400078ef82d */
        /* <DEDUP_REMOVED lines=8> */
[----:B------:R-:W-:Y:S01]  /*3ec0*/  PRMT R3, R3, 0x5410, R17 ;  /* 0x0000541003037816 */ /* 0x000fe20000000011 */
[----:B------:R-:W-:Y:S01]  /*3ed0*/  HADD2 R47, R19, -1040, -1040 ;  /* 0xe410e410132f7430 */ /* 0x000fe20000000000 */
[----:B------:R-:W-:Y:S01]  /*3ee0*/  LOP3.LUT R18, R18, 0x64006400, RZ, 0xfc, !PT ;  /* 0x6400640012127812 */ /* 0x000fe200078efcff */
[----:B------:R-:W-:Y:S01]  /*3ef0*/  HADD2 R49, R40, -1040, -1040 ;  /* 0xe410e41028317430 */ /* 0x000fe20000000000 */
[----:B------:R-:W-:Y:S02]  /*3f00*/  LOP3.LUT R41, R41, 0x64006400, RZ, 0xfc, !PT ;  /* 0x6400640029297812 */ /* 0x000fe400078efcff */
[----:B------:R-:W-:Y:S01]  /*3f10*/  LOP3.LUT R17, R21, 0x3e003e0, RZ, 0xc0, !PT ;  /* 0x03e003e015117812 */ /* 0x000fe200078ec0ff */
[----:B------:R-:W-:Y:S01]  /*3f20*/  HFMA2 R44, R18, R3.H1_H1, -48, -48 ;  /* 0xd200d200122c7431 */ /* 0x000fe20000060003 */
[----:B------:R-:W-:Y:S01]  /*3f30*/  SHF.R.U32.HI R50, RZ, 0xa, R24 ;  /* 0x0000000aff327819 */ /* 0x000fe20000011618 */
[----:B------:R-:W-:Y:S01]  /*3f40*/  HADD2 R41, R41, -1040, -1040 ;  /* 0xe410e41029297430 */ /* 0x000fe20000000000 */
[----:B------:R-:W-:-:S02]  /*3f50*/  LOP3.LUT R42, R17, 0x64006400, RZ, 0xfc, !PT ;  /* 0x64006400112a7812 */ /* 0x000fc400078efcff */
[----:B------:R-:W-:Y:S02]  /*3f60*/  SHF.R.U32.HI R17, RZ, 0xa, R20 ;  /* 0x0000000aff117819 */ /* 0x000fe40000011614 */
[----:B------:R-:W-:Y:S02]  /*3f70*/  LOP3.LUT R20, R23, 0x3e003e0, RZ, 0xc0, !PT ;  /* 0x03e003e017147812 */ /* 0x000fe400078ec0ff */
[----:B------:R-:W-:Y:S02]  /*3f80*/  LOP3.LUT R17, R17, 0x1f001f, RZ, 0xc0, !PT ;  /* 0x001f001f11117812 */ /* 0x000fe400078ec0ff */
[----:B------:R-:W-:Y:S01]  /*3f90*/  LOP3.LUT R50, R50, 0x1f001f, RZ, 0xc0, !PT ;  /* 0x001f001f32327812 */ /* 0x000fe200078ec0ff */
[-C--:B0-----:R-:W-:Y:S01]  /*3fa0*/  HFMA2.MMA R19, R43, R28.reuse, RZ ;  /* 0x0000001c2b137235 */ /* 0x081fe200000000ff */
[-C--:B------:R-:W-:Y:S01]  /*3fb0*/  HFMA2 R18, R47, R28.reuse, RZ.H0_H0 ;  /* 0x0000001c2f127231 */ /* 0x080fe200000400ff */
[----:B------:R-:W-:Y:S01]  /*3fc0*/  HFMA2.MMA R40, R49, R28, RZ ;  /* 0x0000001c31287235 */ /* 0x000fe200000000ff */
[----:B------:R-:W-:Y:S01]  /*3fd0*/  HFMA2 R16, R41, R28, RZ.H0_H0 ;  /* 0x0000001c29107231 */ /* 0x000fe200000400ff */
[----:B------:R-:W-:Y:S01]  /*3fe0*/  LOP3.LUT R17, R17, 0x64006400, RZ, 0xfc, !PT ;  /* 0x6400640011117812 */ /* 0x000fe200078efcff */
[----:B------:R-:W-:Y:S01]  /*3ff0*/  HFMA2 R41, R42, R3.H1_H1, -48, -48 ;  /* 0xd200d2002a297431 */ /* 0x000fe20000060003 */
[----:B------:R-:W-:Y:S01]  /*4000*/  HFMA2.MMA R28, R44, R29, R19 ;  /* 0x0000001d2c1c7235 */ /* 0x000fe20000000013 */
[----:B------:R-:W-:-:S02]  /*4010*/  LOP3.LUT R19, R22, 0x3e003e0, RZ, 0xc0, !PT ;  /* 0x03e003e016137812 */ /* 0x000fc400078ec0ff */
[----:B------:R-:W-:Y:S02]  /*4020*/  LOP3.LUT R44, R20, 0x64006400, RZ, 0xfc, !PT ;  /* 0x64006400142c7812 */ /* 0x000fe400078efcff */
[----:B------:R-:W-:Y:S01]  /*4030*/  LOP3.LUT R42, R19, 0x64006400, RZ, 0xfc, !PT ;  /* 0x64006400132a7812 */ /* 0x000fe200078efcff */
[-C--:B------:R-:W-:Y:S01]  /*4040*/  HFMA2.MMA R20, R41, R29.reuse, R18 ;  /* 0x0000001d29147235 */ /* 0x080fe20000000012 */
[--C-:B------:R-:W-:Y:S01]  /*4050*/  SHF.R.U32.HI R19, RZ, 0xa, R21.reuse ;  /* 0x0000000aff137819 */ /* 0x100fe20000011615 */
[-C--:B------:R-:W-:Y:S01]  /*4060*/  HFMA2 R43, R44, R3.reuse.H1_H1, -48, -48 ;  /* 0xd200d2002c2b7431 */ /* 0x080fe20000060003 */
[----:B------:R-:W-:Y:S01]  /*4070*/  LOP3.LUT R50, R50, 0x64006400, RZ, 0xfc, !PT ;  /* 0x6400640032327812 */ /* 0x000fe200078efcff */
[----:B------:R-:W-:Y:S01]  /*4080*/  HFMA2 R41, R42, R3.H1_H1, -48, -48 ;  /* 0xd200d2002a297431 */ /* 0x000fe20000060003 */
[----:B------:R-:W-:Y:S02]  /*4090*/  LOP3.LUT R19, R19, 0x1f001f, RZ, 0xc0, !PT ;  /* 0x001f001f13137812 */ /* 0x000fe400078ec0ff */
[----:B------:R-:W-:Y:S01]  /*40a0*/  SHF.R.U32.HI R42, RZ, 0xa, R22 ;  /* 0x0000000aff2a7819 */ /* 0x000fe20000011616 */
[----:B------:R-:W-:Y:S01]  /*40b0*/  HADD2 R51, R50, -1040, -1040 ;  /* 0xe410e41032337430 */ /* 0x000fe20000000000 */
[----:B------:R-:W-:Y:S01]  /*40c0*/  SHF.R.U32.HI R21, RZ, 0xf, R21 ;  /* 0x0000000fff157819 */ /* 0x000fe20000011615 */
[----:B------:R-:W-:Y:S01]  /*40d0*/  HFMA2.MMA R40, R41, R29, R40 ;  /* 0x0000001d29287235 */ /* 0x000fe20000000028 */
[----:B------:R-:W-:Y:S01]  /*40e0*/  HFMA2 R29, R43, R29, R16 ;  /* 0x0000001d2b1d7231 */ /* 0x000fe20000000010 */
[----:B------:R-:W-:Y:S01]  /*40f0*/  LOP3.LUT R41, R19, 0x64006400, RZ, 0xfc, !PT ;  /* 0x6400640013297812 */ /* 0x000fe200078efcff */
[----:B------:R-:W-:Y:S01]  /*4100*/  HADD2 R43, R17, -1040, -1040 ;  /* 0xe410e410112b7430 */ /* 0x000fe20000000000 */
[----:B------:R-:W-:Y:S01]  /*4110*/  LOP3.LUT R42, R42, 0x1f001f, RZ, 0xc0, !PT ;  /* 0x001f001f2a2a7812 */ /* 0x000fe200078ec0ff */
[----:B------:R-:W0:Y:S01]  /*4120*/  LDS.128 R16, [UR4+0x10] ;  /* 0x00001004ff107984 */ /* 0x000e220008000c00 */
[----:B------:R-:W-:Y:S01]  /*4130*/  SHF.R.U32.HI R50, RZ, 0xe, R25 ;  /* 0x0000000eff327819 */ /* 0x000fe20000011619 */
        /* <DEDUP_REMOVED lines=20> */
[----:B------:R-:W-:Y:S01]  /*4280*/  HFMA2 R29, R46, R30, R29 ;  /* 0x0000001e2e1d7231 */ /* 0x000fe2000000001d */
[-C--:B------:R-:W-:Y:S01]  /*4290*/  HFMA2.MMA R28, R41, R31.reuse, R28 ;  /* 0x0000001f291c7235 */ /* 0x080fe2000000001c */
[----:B------:R-:W-:Y:S01]  /*42a0*/  LOP3.LUT R30, R24, 0x3e003e0, RZ, 0xc0, !PT ;  /* 0x03e003e0181e7812 */ /* 0x000fe200078ec0ff */
[----:B------:R-:W-:Y:S01]  /*42b0*/  HADD2 R44, R44, -1040, -1040 ;  /* 0xe410e4102c2c7430 */ /* 0x000fe20000000000 */
[----:B------:R-:W-:Y:S01]  /*42c0*/  LOP3.LUT R41, R26, 0x3e003e0, RZ, 0xc0, !PT ;  /* 0x03e003e01a297812 */ /* 0x000fe200078ec0ff */
[----:B------:R-:W-:Y:S01]  /*42d0*/  HADD2 R46, R42, -1040, -1040 ;  /* 0xe410e4102a2e7430 */ /* 0x000fe20000000000 */
[----:B------:R-:W-:Y:S01]  /*42e0*/  LOP3.LUT R30, R30, 0x64006400, RZ, 0xfc, !PT ;  /* 0x640064001e1e7812 */ /* 0x000fe200078efcff */
[-C--:B------:R-:W-:Y:S01]  /*42f0*/  HFMA2 R20, R43, R31.reuse, R20 ;  /* 0x0000001f2b147231 */ /* 0x080fe20000000014 */
[----:B------:R-:W-:Y:S01]  /*4300*/  LOP3.LUT R42, R41, 0x64006400, RZ, 0xfc, !PT ;  /* 0x64006400292a7812 */ /* 0x000fe200078efcff */
[----:B------:R-:W-:Y:S01]  /*4310*/  HFMA2.MMA R47, R44, R31, R47 ;  /* 0x0000001f2c2f7235 */ /* 0x000fe2000000002f */
[----:B------:R-:W-:Y:S01]  /*4320*/  HFMA2 R29, R46, R31, R29 ;  /* 0x0000001f2e1d7231 */ /* 0x000fe2000000001d */
[----:B------:R-:W-:Y:S01]  /*4330*/  LOP3.LUT R40, R25, 0x3e003e0, RZ, 0xc0, !PT ;  /* 0x03e003e019287812 */ /* 0x000fe200078ec0ff */
[-C--:B------:R-:W-:Y:S01]  /*4340*/  HFMA2 R31, R30, R3.reuse.H1_H1, -48, -48 ;  /* 0xd200d2001e1f7431 */ /* 0x080fe20000060003 */
[----:B------:R-:W-:Y:S01]  /*4350*/  LOP3.LUT R43, R27, 0x3e003e0, RZ, 0xc0, !PT ;  /* 0x03e003e01b2b7812 */ /* 0x000fe200078ec0ff */
        /* <DEDUP_REMOVED lines=8> */
[----:B------:R-:W-:Y:S01]  /*43e0*/  SHF.R.U32.HI R25, RZ, 0xa, R25 ;  /* 0x0000000aff197819 */ /* 0x000fe20000011619 */
[----:B------:R-:W-:Y:S01]  /*43f0*/  HFMA2.MMA R48, R51, R17, R48 ;  /* 0x0000001133307235 */ /* 0x000fe20000000030 */
[----:B------:R-:W-:Y:S01]  /*4400*/  LOP3.LUT R21, R21, 0x10001, RZ, 0xc0, !PT ;  /* 0x0001000115157812 */ /* 0x000fe200078ec0ff */
[-C--:B------:R-:W-:Y:S01]  /*4410*/  HFMA2 R44, R44, R3.reuse.H1_H1, -48, -48 ;  /* 0xd200d2002c2c7431 */ /* 0x080fe20000060003 */
[----:B------:R-:W-:Y:S01]  /*4420*/  LOP3.LUT R42, R42, 0x64006400, RZ, 0xfc, !PT ;  /* 0x640064002a2a7812 */ /* 0x000fe200078efcff */
[-C--:B------:R-:W-:Y:S01]  /*4430*/  HFMA2 R49, R49, R16.reuse, R20 ;  /* 0x0000001031317231 */ /* 0x080fe20000000014 */
[----:B------:R-:W-:Y:S01]  /*4440*/  LOP3.LUT R52, R52, 0x64006400, RZ, 0xfc, !PT ;  /* 0x6400640034347812 */ /* 0x000fe200078efcff */
[----:B------:R-:W-:Y:S01]  /*4450*/  HFMA2 R20, R44, R16, R29 ;  /* 0x000000102c147231 */ /* 0x000fe2000000001d */
[----:B------:R-:W-:Y:S01]  /*4460*/  SHF.R.U32.HI R51, RZ, 0xf, R22 ;  /* 0x0000000fff337819 */ /* 0x000fe20000011616 */
[-C--:B------:R-:W-:Y:S01]  /*4470*/  HFMA2 R41, R42, R3.reuse.H1_H1, -48, -48 ;  /* 0xd200d2002a297431 */ /* 0x080fe20000060003 */
[----:B------:R-:W-:Y:S01]  /*4480*/  LOP3.LUT R25, R25, 0x1f001f, RZ, 0xc0, !PT ;  /* 0x001f001f19197812 */ /* 0x000fe200078ec0ff */
[----:B------:R-:W-:Y:S01]  /*4490*/  HFMA2 R42, R52, R3.H1_H1, -48, -48 ;  /* 0xd200d200342a7431 */ /* 0x000fe20000060003 */
[----:B------:R-:W-:-:S02]  /*44a0*/  LOP3.LUT R22, R21, 0x20002, R50, 0xf8, !PT ;  /* 0x0002000215167812 */ /* 0x000fc400078ef832 */
[--C-:B------:R-:W-:Y:S02]  /*44b0*/  SHF.R.U32.HI R50, RZ, 0xe, R26.reuse ;  /* 0x0000000eff327819 */ /* 0x100fe4000001161a */
        /* <DEDUP_REMOVED lines=8> */
[----:B------:R-:W-:Y:S02]  /*4540*/  SHF.R.U32.HI R25, RZ, 0xf, R23 ;  /* 0x0000000fff197819 */ /* 0x000fe40000011617 */
[----:B------:R-:W-:Y:S01]  /*4550*/  LOP3.LUT R23, R26, 0x64006400, RZ, 0xfc, !PT ;  /* 0x640064001a177812 */ /* 0x000fe200078efcff */
[----:B------:R-:W-:Y:S01]  /*4560*/  HFMA2 R26, R50, R17, R49 ;  /* 0x00000011321a7231 */ /* 0x000fe20000000031 */
[----:B------:R-:W-:Y:S01]  /*4570*/  LOP3.LUT R25, R25, 0x10001, RZ, 0xc0, !PT ;  /* 0x0001000119197812 */ /* 0x000fe200078ec0ff */
[----:B------:R-:W-:Y:S01]  /*4580*/  HFMA2 R43, R16, R3.H1_H1, -48, -48 ;  /* 0xd200d200102b7431 */ /* 0x000fe20000060003 */
[----:B------:R-:W-:-:S02]  /*4590*/  SHF.R.U32.HI R50, RZ, 0xe, R27 ;  /* 0x0000000eff327819 */ /* 0x000fc4000001161b */
[----:B------:R-:W-:Y:S02]  /*45a0*/  SHF.R.U32.HI R27, RZ, 0xa, R27 ;  /* 0x0000000aff1b7819 */ /* 0x000fe4000001161b */
        /* <DEDUP_REMOVED lines=9> */
[----:B------:R-:W-:Y:S02]  /*4640*/  LOP3.LUT R28, R10, 0x3e003e0, RZ, 0xc0, !PT ;  /* 0x03e003e00a1c7812 */ /* 0x000fe400078ec0ff */
[----:B------:R-:W-:Y:S01]  /*4650*/  LOP3.LUT R30, R30, 0x64006400, RZ, 0xfc, !PT ;  /* 0x640064001e1e7812 */ /* 0x000fe200078efcff */
[-C--:B------:R-:W-:Y:S01]  /*4660*/  HFMA2 R46, R46, R3.reuse.H1_H1, -48, -48 ;  /* 0xd200d2002e2e7431 */ /* 0x080fe20000060003 */
[----:B------:R-:W-:Y:S02]  /*4670*/  LOP3.LUT R28, R28, 0x64006400, RZ, 0xfc, !PT ;  /* 0x640064001c1c7812 */ /* 0x000fe400078efcff */
[----:B------:R-:W-:Y:S01]  /*4680*/  PRMT R33, R33, 0x5410, R34 ;  /* 0x0000541021217816 */ /* 0x000fe20000000022 */
[-C--:B------:R-:W-:Y:S02]  /*4690*/  HFMA2 R31, R30, R3.reuse.H1_H1, -48, -48 ;  /* 0xd200d2001e1f7431 */ /* 0x080fe40000060003 */
[----:B------:R-:W-:Y:S01]  /*46a0*/  HFMA2 R29, R28, R3.H1_H1, -48, -48 ;  /* 0xd200d2001c1d7431 */ /* 0x000fe20000060003 */
[----:B--2---:R-:W-:-:S02]  /*46b0*/  LOP3.LUT R52, R15, 0x3e003e0, RZ, 0xc0, !PT ;  /* 0x03e003e00f347812 */ /* 0x004fc400078ec0ff */
[----:B------:R-:W-:Y:S02]  /*46c0*/  LOP3.LUT R24, R12, 0x3e003e0, RZ, 0xc0, !PT ;  /* 0x03e003e00c187812 */ /* 0x000fe400078ec0ff */
[----:B------:R-:W-:Y:S02]  /*46d0*/  LOP3.LUT R52, R52, 0x64006400, RZ, 0xfc, !PT ;  /* 0x6400640034347812 */ /* 0x000fe400078efcff */
[----:B------:R-:W-:Y:S02]  /*46e0*/  LOP3.LUT R30, R24, 0x64006400, RZ, 0xfc, !PT ;  /* 0x64006400181e7812 */ /* 0x000fe400078efcff */
[----:B------:R-:W-:Y:S01]  /*46f0*/  LOP3.LUT R24, R14, 0x3e003e0, RZ, 0xc0, !PT ;  /* 0x03e003e00e187812 */ /* 0x000fe200078ec0ff */
[-C--:B------:R-:W-:Y:S01]  /*4700*/  HFMA2 R16, R52, R3.reuse.H1_H1, -48, -48 ;  /* 0xd200d20034107431 */ /* 0x080fe20000060003 */
[----:B------:R-:W-:Y:S01]  /*4710*/  LOP3.LUT R28, R13, 0x3e003e0, RZ, 0xc0, !PT ;  /* 0x03e003e00d1c7812 */ /* 0x000fe200078ec0ff */
[----:B------:R-:W-:Y:S01]  /*4720*/  HADD2 R52, R23, -1040, -1040 ;  /* 0xe410e41017347430 */ /* 0x000fe20000000000 */
[----:B------:R-:W-:Y:S01]  /*4730*/  LOP3.LUT R23, R25, 0x20002, R50, 0xf8, !PT ;  /* 0x0002000219177812 */ /* 0x000fe200078ef832 */
[----:B------:R-:W-:Y:S01]  /*4740*/  HFMA2 R30, R30, R3.H1_H1, -48, -48 ;  /* 0xd200d2001e1e7431 */ /* 0x000fe20000060003 */
[----:B------:R-:W-:-:S02]  /*4750*/  SHF.R.U32.HI R50, RZ, 0xd, R4 ;  /* 0x0000000dff327819 */ /* 0x000fc40000011604 */
[----:B------:R-:W-:Y:S01]  /*4760*/  LOP3.LUT R24, R24, 0x64006400, RZ, 0xfc, !PT ;  /* 0x6400640018187812 */ /* 0x000fe200078efcff */
[----:B------:R-:W-:Y:S01]  /*4770*/  HFMA2.MMA R25, R52, R17, R47 ;  /* 0x0000001134197235 */ /* 0x000fe2000000002f */
[----:B------:R-:W-:Y:S02]  /*4780*/  SHF.R.U32.HI R47, RZ, 0xd, R5 ;  /* 0x0000000dff2f7819 */ /* 0x000fe40000011605 */
[----:B------:R-:W-:Y:S01]  /*4790*/  LOP3.LUT R49, R45, 0x40004, R50, 0xf8, !PT ;  /* 0x000400042d317812 */ /* 0x000fe200078ef832 */
[----:B------:R-:W-:Y:S01]  /*47a0*/  HFMA2 R24, R24, R3.H1_H1, -48, -48 ;  /* 0xd200d20018187431 */ /* 0x000fe20000060003 */
[----:B------:R-:W-:Y:S02]  /*47b0*/  LOP3.LUT R45, R27, 0x1f001f, RZ, 0xc0, !PT ;  /* 0x001f001f1b2d7812 */ /* 0x000fe400078ec0ff */
[----:B------:R-:W-:Y:S02]  /*47c0*/  LOP3.LUT R27, R4, 0x1f001f, RZ, 0xc0, !PT ;  /* 0x001f001f041b7812 */ /* 0x000fe400078ec0ff */
[----:B------:R-:W-:-:S02]  /*47d0*/  LOP3.LUT R22, R22, 0x40004, R47, 0xf8, !PT ;  /* 0x0004000416167812 */ /* 0x000fc400078ef82f */
[----:B------:R-:W-:Y:S02]  /*47e0*/  LOP3.LUT R47, R45, 0x64006400, RZ, 0xfc, !PT ;  /* 0x640064002d2f7812 */ /* 0x000fe400078efcff */
[----:B------:R-:W-:Y:S02]  /*47f0*/  SHF.R.U32.HI R50, RZ, 0xd, R6 ;  /* 0x0000000dff327819 */ /* 0x000fe40000011606 */
[----:B------:R-:W-:Y:S01]  /*4800*/  LOP3.LUT R45, R27, 0x64006400, RZ, 0xfc, !PT ;  /* 0x640064001b2d7812 */ /* 0x000fe200078efcff */
[----:B------:R-:W-:Y:S01]  /*4810*/  HADD2 R47, R47, -1040, -1040 ;  /* 0xe410e4102f2f7430 */ /* 0x000fe20000000000 */
[----:B------:R-:W-:Y:S02]  /*4820*/  LOP3.LUT R27, R21, 0x40004, R50, 0xf8, !PT ;  /* 0x00040004151b7812 */ /* 0x000fe400078ef832 */
[----:B------:R-:W-:Y:S01]  /*4830*/  SHF.R.U32.HI R50, RZ, 0xd, R7 ;  /* 0x0000000dff327819 */ /* 0x000fe20000011607 */
[----:B------:R-:W-:Y:S01]  /*4840*/  HADD2 R21, R45, -1040, -1040 ;  /* 0xe410e4102d157430 */ /* 0x000fe20000000000 */
[----:B------:R-:W-:Y:S01]  /*4850*/  SHF.R.U32.HI R4, RZ, 0xa, R4 ;  /* 0x0000000aff047819 */ /* 0x000fe20000011604 */
[----:B------:R-:W-:Y:S01]  /*4860*/  HFMA2 R20, R47, R17, R20 ;  /* 0x000000112f147231 */ /* 0x000fe20000000014 */
[----:B------:R-:W-:-:S02]  /*4870*/  LOP3.LUT R47, R7, 0x1f001f, RZ, 0xc0, !PT ;  /* 0x001f001f072f7812 */ /* 0x000fc400078ec0ff */
[----:B------:R-:W-:Y:S01]  /*4880*/  LOP3.LUT R17, R5, 0x1f001f, RZ, 0xc0, !PT ;  /* 0x001f001f05117812 */ /* 0x000fe200078ec0ff */
[----:B------:R-:W-:Y:S01]  /*4890*/  HFMA2.MMA R48, R21, R18, R48 ;  /* 0x0000001215307235 */ /* 0x000fe20000000030 */
[----:B------:R-:W-:Y:S02]  /*48a0*/  LOP3.LUT R21, R6, 0x1f001f, RZ, 0xc0, !PT ;  /* 0x001f001f06157812 */ /* 0x000fe400078ec0ff */
[----:B------:R-:W-:Y:S02]  /*48b0*/  LOP3.LUT R47, R47, 0x64006400, RZ, 0xfc, !PT ;  /* 0x640064002f2f7812 */ /* 0x000fe400078efcff */
[----:B------:R-:W-:Y:S01]  /*48c0*/  LOP3.LUT R45, R23, 0x40004, R50, 0xf8, !PT ;  /* 0x00040004172d7812 */ /* 0x000fe200078ef832 */
[----:B------:R-:W-:Y:S01]  /*48d0*/  HFMA2.MMA R48, R40, R19, R48 ;  /* 0x0000001328307235 */ /* 0x000fe20000000030 */
[----:B------:R-:W-:Y:S01]  /*48e0*/  LOP3.LUT R17, R17, 0x64006400, RZ, 0xfc, !PT ;  /* 0x6400640011117812 */ /* 0x000fe200078efcff */
[----:B------:R-:W-:Y:S01]  /*48f0*/  HADD2 R47, R47, -1040, -1040 ;  /* 0xe410e4102f2f7430 */ /* 0x000fe20000000000 */
[----:B------:R-:W-:-:S02]  /*4900*/  LOP3.LUT R23, R21, 0x64006400, RZ, 0xfc, !PT ;  /* 0x6400640015177812 */ /* 0x000fc400078efcff */
[----:B------:R-:W-:Y:S01]  /*4910*/  SHF.R.U32.HI R50, RZ, 0xc, R8 ;  /* 0x0000000cff327819 */ /* 0x000fe20000011608 */
[----:B------:R-:W-:Y:S01]  /*4920*/  HADD2 R51, R17, -1040, -1040 ;  /* 0xe410e41011337430 */ /* 0x000fe20000000000 */
[----:B------:R-:W-:Y:S01]  /*4930*/  SHF.R.U32.HI R21, RZ, 0xc, R9 ;  /* 0x0000000cff157819 */ /* 0x000fe20000011609 */
[-C--:B------:R-:W-:Y:S01]  /*4940*/  HFMA2 R47, R47, R18.reuse, R20 ;  /* 0x000000122f2f7231 */ /* 0x080fe20000000014 */
[----:B------:R-:W-:Y:S01]  /*4950*/  LOP3.LUT R49, R49, 0x80008, R50, 0xf8, !PT ;  /* 0x0008000831317812 */ /* 0x000fe200078ef832 */
[----:B------:R-:W-:Y:S01]  /*4960*/  HADD2 R50, R23, -1040, -1040 ;  /* 0xe410e41017327430 */ /* 0x000fe20000000000 */
[----:B------:R-:W-:Y:S01]  /*4970*/  LOP3.LUT R17, R22, 0x80008, R21, 0xf8, !PT ;  /* 0x0008000816117812 */ /* 0x000fe200078ef815 */
[----:B------:R-:W-:Y:S01]  /*4980*/  HFMA2 R26, R51, R18, R26 ;  /* 0x00000012331a7231 */ /* 0x000fe2000000001a */
[----:B------:R-:W0:Y:S01]  /*4990*/  LDS.128 R20, [UR4+0x20] ;  /* 0x00002004ff147984 */ /* 0x000e220008000c00 */
[----:B------:R-:W-:Y:S01]  /*49a0*/  SHF.R.U32.HI R5, RZ, 0xa, R5 ;  /* 0x0000000aff057819 */ /* 0x000fe20000011605 */
[-C--:B------:R-:W-:Y:S01]  /*49b0*/  HFMA2 R47, R46, R19.reuse, R47 ;  /* 0x000000132e2f7231 */ /* 0x080fe2000000002f */
[----:B------:R-:W-:Y:S01]  /*49c0*/  HFMA2.MMA R25, R50, R18, R25 ;  /* 0x0000001232197235 */ /* 0x000fe20000000019 */
[----:B------:R-:W-:Y:S01]  /*49d0*/  SHF.R.U32.HI R18, RZ, 0xc, R10 ;  /* 0x0000000cff127819 */ /* 0x000fe2000001160a */
[----:B------:R-:W-:Y:S01]  /*49e0*/  HFMA2 R26, R42, R19, R26 ;  /* 0x000000132a1a7231 */ /* 0x000fe2000000001a */
[----:B------:R-:W-:-:S02]  /*49f0*/  LOP3.LUT R4, R4, 0x1f001f, RZ, 0xc0, !PT ;  /* 0x001f001f04047812 */ /* 0x000fc400078ec0ff */
[----:B------:R-:W-:Y:S01]  /*4a00*/  LOP3.LUT R5, R5, 0x1f001f, RZ, 0xc0, !PT ;  /* 0x001f001f05057812 */ /* 0x000fe200078ec0ff */
[----:B------:R-:W-:Y:S01]  /*4a10*/  HFMA2.MMA R25, R44, R19, R25 ;  /* 0x000000132c197235 */ /* 0x000fe20000000019 */
[----:B------:R-:W-:Y:S02]  /*4a20*/  SHF.R.U32.HI R6, RZ, 0xa, R6 ;  /* 0x0000000aff067819 */ /* 0x000fe40000011606 */
[----:B------:R-:W-:Y:S02]  /*4a30*/  SHF.R.U32.HI R7, RZ, 0xa, R7 ;  /* 0x0000000aff077819 */ /* 0x000fe40000011607 */
[----:B------:R-:W-:Y:S02]  /*4a40*/  LOP3.LUT R27, R27, 0x80008, R18, 0xf8, !PT ;  /* 0x000800081b1b7812 */ /* 0x000fe400078ef812 */
        /* <DEDUP_REMOVED lines=15> */
[----:B------:R-:W-:Y:S01]  /*4b40*/  HADD2 R4, R7, -1040, -1040 ;  /* 0xe410e41007047430 */ /* 0x000fe20000000000 */
[-C--:B0-----:R-:W-:Y:S01]  /*4b50*/  HFMA2.MMA R48, R49, R20.reuse, R48 ;  /* 0x0000001431307235 */ /* 0x081fe20000000030 */
[-C--:B------:R-:W-:Y:S01]  /*4b60*/  HFMA2 R26, R5, R20.reuse, R26 ;  /* 0x00000014051a7231 */ /* 0x080fe2000000001a */
[----:B------:R-:W-:Y:S01]  /*4b70*/  SHF.R.U32.HI R46, RZ, 0xb, R14 ;  /* 0x0000000bff2e7819 */ /* 0x000fe2000001160e */
[----:B------:R-:W-:Y:S01]  /*4b80*/  HADD2 R5, R42, -1040, -1040 ;  /* 0xe410e4102a057430 */ /* 0x000fe20000000000 */
[----:B------:R-:W-:Y:S01]  /*4b90*/  HFMA2.MMA R25, R6, R20, R25 ;  /* 0x0000001406197235 */ /* 0x000fe20000000019 */
[----:B------:R-:W-:Y:S01]  /*4ba0*/  HADD2 R7, R44, -1040, -1040 ;  /* 0xe410e4102c077430 */ /* 0x000fe20000000000 */
[----:B------:R-:W-:Y:S01]  /*4bb0*/  SHF.R.U32.HI R50, RZ, 0xc, R11 ;  /* 0x0000000cff327819 */ /* 0x000fe2000001160b */
[----:B------:R-:W-:Y:S01]  /*4bc0*/  HFMA2 R47, R4, R20, R47 ;  /* 0x00000014042f7231 */ /* 0x000fe2000000002f */
[----:B------:R-:W-:Y:S01]  /*4bd0*/  SHF.R.U32.HI R19, RZ, 0xa, R9 ;  /* 0x0000000aff137819 */ /* 0x000fe20000011609 */
[----:B------:R-:W-:Y:S01]  /*4be0*/  HFMA2.MMA R44, R5, R21, R48 ;  /* 0x00000015052c7235 */ /* 0x000fe20000000030 */
[----:B------:R-:W-:Y:S01]  /*4bf0*/  HFMA2 R26, R7, R21, R26 ;  /* 0x00000015071a7231 */ /* 0x000fe2000000001a */
[----:B------:R-:W-:Y:S01]  /*4c00*/  LOP3.LUT R9, R10, 0x1f001f, RZ, 0xc0, !PT ;  /* 0x001f001f0a097812 */ /* 0x000fe200078ec0ff */
[----:B------:R-:W0:Y:S01]  /*4c10*/  LDS.128 R4, [UR4+0x30] ;  /* 0x00003004ff047984 */ /* 0x000e220008000c00 */
[----:B------:R-:W-:Y:S01]  /*4c20*/  LOP3.LUT R27, R27, 0x100010, R46, 0xf8, !PT ;  /* 0x001000101b1b7812 */ /* 0x000fe200078ef82e */
[----:B------:R-:W-:Y:S01]  /*4c30*/  HFMA2 R26, R31, R22, R26 ;  /* 0x000000161f1a7231 */ /* 0x000fe2000000001a */
[----:B------:R-:W-:Y:S01]  /*4c40*/  LOP3.LUT R45, R45, 0x80008, R50, 0xf8, !PT ;  /* 0x000800082d2d7812 */ /* 0x000fe200078ef832 */
[----:B------:R-:W-:Y:S01]  /*4c50*/  HFMA2.MMA R44, R41, R22, R44 ;  /* 0x00000016292c7235 */ /* 0x000fe2000000002c */
[----:B------:R-:W-:-:S02]  /*4c60*/  SHF.R.U32.HI R46, RZ, 0xb, R15 ;  /* 0x0000000bff2e7819 */ /* 0x000fc4000001160f */
[----:B------:R-:W-:Y:S02]  /*4c70*/  LOP3.LUT R40, R11, 0x1f001f, RZ, 0xc0, !PT ;  /* 0x001f001f0b287812 */ /* 0x000fe400078ec0ff */
[----:B------:R-:W-:Y:S02]  /*4c80*/  LOP3.LUT R42, R9, 0x64006400, RZ, 0xfc, !PT ;  /* 0x64006400092a7812 */ /* 0x000fe400078efcff */
[----:B------:R-:W-:Y:S02]  /*4c90*/  SHF.R.U32.HI R8, RZ, 0xa, R8 ;  /* 0x0000000aff087819 */ /* 0x000fe40000011608 */
[----:B------:R-:W-:Y:S01]  /*4ca0*/  LOP3.LUT R45, R45, 0x100010, R46, 0xf8, !PT ;  /* 0x001000102d2d7812 */ /* 0x000fe200078ef82e */
[----:B------:R-:W-:Y:S01]  /*4cb0*/  HADD2 R48, R42, -1040, -1040 ;  /* 0xe410e4102a307430 */ /* 0x000fe20000000000 */
[----:B------:R-:W-:Y:S02]  /*4cc0*/  SHF.R.U32.HI R10, RZ, 0xa, R10 ;  /* 0x0000000aff0a7819 */ /* 0x000fe4000001160a */
[----:B------:R-:W-:-:S02]  /*4cd0*/  LOP3.LUT R46, R40, 0x64006400, RZ, 0xfc, !PT ;  /* 0x64006400282e7812 */ /* 0x000fc400078efcff */
[----:B------:R-:W-:Y:S01]  /*4ce0*/  LOP3.LUT R8, R8, 0x1f001f, RZ, 0xc0, !PT ;  /* 0x001f001f08087812 */ /* 0x000fe200078ec0ff */
[----:B------:R-:W-:Y:S01]  /*4cf0*/  HFMA2.MMA R25, R48, R21, R25 ;  /* 0x0000001530197235 */ /* 0x000fe20000000019 */
[----:B------:R-:W-:Y:S01]  /*4d00*/  SHF.R.U32.HI R11, RZ, 0xa, R11 ;  /* 0x0000000aff0b7819 */ /* 0x000fe2000001160b */
[----:B------:R-:W-:Y:S01]  /*4d10*/  HADD2 R46, R46, -1040, -1040 ;  /* 0xe410e4102e2e7430 */ /* 0x000fe20000000000 */
[----:B------:R-:W-:Y:S02]  /*4d20*/  LOP3.LUT R10, R10, 0x1f001f, RZ, 0xc0, !PT ;  /* 0x001f001f0a0a7812 */ /* 0x000fe400078ec0ff */
[----:B------:R-:W-:Y:S01]  /*4d30*/  LOP3.LUT R8, R8, 0x64006400, RZ, 0xfc, !PT ;  /* 0x6400640008087812 */ /* 0x000fe200078efcff */
[----:B------:R-:W-:Y:S01]  /*4d40*/  HFMA2 R47, R46, R21, R47 ;  /* 0x000000152e2f7231 */ /* 0x000fe2000000002f */
[----:B------:R-:W-:Y:S01]  /*4d50*/  LOP3.LUT R11, R11, 0x1f001f, RZ, 0xc0, !PT ;  /* 0x001f001f0b0b7812 */ /* 0x000fe200078ec0ff */
[----:B------:R-:W-:Y:S01]  /*4d60*/  HFMA2.MMA R25, R29, R22, R25 ;  /* 0x000000161d197235 */ /* 0x000fe20000000019 */
[----:B------:R-:W-:Y:S01]  /*4d70*/  LOP3.LUT R20, R12, 0x1f001f, RZ, 0xc0, !PT ;  /* 0x001f001f0c147812 */ /* 0x000fe200078ec0ff */
[----:B------:R-:W-:Y:S01]  /*4d80*/  HADD2 R21, R8, -1040, -1040 ;  /* 0xe410e41008157430 */ /* 0x000fe20000000000 */
[----:B------:R-:W-:Y:S01]  /*4d90*/  LOP3.LUT R10, R10, 0x64006400, RZ, 0xfc, !PT ;  /* 0x640064000a0a7812 */ /* 0x000fe200078efcff */
[----:B------:R-:W-:Y:S01]  /*4da0*/  HFMA2 R47, R43, R22, R47 ;  /* 0x000000162b2f7231 */ /* 0x000fe2000000002f */
[----:B------:R-:W-:-:S02]  /*4db0*/  LOP3.LUT R40, R14, 0x1f001f, RZ, 0xc0, !PT ;  /* 0x001f001f0e287812 */ /* 0x000fc400078ec0ff */
[----:B------:R-:W-:Y:S01]  /*4dc0*/  LOP3.LUT R19, R19, 0x1f001f, RZ, 0xc0, !PT ;  /* 0x001f001f13137812 */ /* 0x000fe200078ec0ff */
[----:B------:R-:W-:Y:S01]  /*4dd0*/  HADD2 R10, R10, -1040, -1040 ;  /* 0xe410e4100a0a7430 */ /* 0x000fe20000000000 */
[----:B------:R-:W-:Y:S01]  /*4de0*/  LOP3.LUT R11, R11, 0x64006400, RZ, 0xfc, !PT ;  /* 0x640064000b0b7812 */ /* 0x000fe200078efcff */
[-C--:B------:R-:W-:Y:S01]  /*4df0*/  HFMA2.MMA R44, R21, R23.reuse, R44 ;  /* 0x00000017152c7235 */ /* 0x080fe2000000002c */
[----:B------:R-:W-:Y:S02]  /*4e00*/  LOP3.LUT R20, R20, 0x64006400, RZ, 0xfc, !PT ;  /* 0x6400640014147812 */ /* 0x000fe400078efcff */
[----:B------:R-:W-:Y:S01]  /*4e10*/  LOP3.LUT R9, R13, 0x1f001f, RZ, 0xc0, !PT ;  /* 0x001f001f0d097812 */ /* 0x000fe200078ec0ff */
[----:B------:R-:W-:Y:S01]  /*4e20*/  HADD2 R8, R11, -1040, -1040 ;  /* 0xe410e4100b087430 */ /* 0x000fe20000000000 */
[----:B------:R-:W-:Y:S01]  /*4e30*/  LOP3.LUT R19, R19, 0x64006400, RZ, 0xfc, !PT ;  /* 0x6400640013137812 */ /* 0x000fe200078efcff */
[----:B------:R-:W-:Y:S01]  /*4e40*/  HADD2 R11, R20, -1040, -1040 ;  /* 0xe410e410140b7430 */ /* 0x000fe20000000000 */
[----:B------:R-:W-:Y:S01]  /*4e50*/  LOP3.LUT R40, R40, 0x64006400, RZ, 0xfc, !PT ;  /* 0x6400640028287812 */ /* 0x000fe200078efcff */
[----:B------:R-:W-:Y:S01]  /*4e60*/  HFMA2.MMA R25, R10, R23, R25 ;  /* 0x000000170a197235 */ /* 0x000fe20000000019 */
[----:B------:R-:W-:Y:S01]  /*4e70*/  SHF.R.U32.HI R12, RZ, 0xa, R12 ;  /* 0x0000000aff0c7819 */ /* 0x000fe2000001160c */
[----:B------:R-:W-:Y:S01]  /*4e80*/  HADD2 R19, R19, -1040, -1040 ;  /* 0xe410e41013137430 */ /* 0x000fe20000000000 */
[----:B------:R-:W-:Y:S01]  /*4e90*/  LOP3.LUT R42, R15, 0x1f001f, RZ, 0xc0, !PT ;  /* 0x001f001f0f2a7812 */ /* 0x000fe200078ec0ff */
[----:B------:R-:W-:Y:S01]  /*4ea0*/  HADD2 R40, R40, -1040, -1040 ;  /* 0xe410e41028287430 */ /* 0x000fe20000000000 */
[----:B------:R-:W-:Y:S01]  /*4eb0*/  SHF.R.U32.HI R14, RZ, 0xa, R14 ;  /* 0x0000000aff0e7819 */ /* 0x000fe2000001160e */
[-C--:B0-----:R-:W-:Y:S01]  /*4ec0*/  HFMA2.MMA R44, R11, R4.reuse, R44 ;  /* 0x000000040b2c7235 */ /* 0x081fe2000000002c */
[----:B------:R-:W-:Y:S01]  /*4ed0*/  LOP3.LUT R9, R9, 0x64006400, RZ, 0xfc, !PT ;  /* 0x6400640009097812 */ /* 0x000fe200078efcff */
[-C--:B------:R-:W-:Y:S01]  /*4ee0*/  HFMA2 R26, R19, R23.reuse, R26 ;  /* 0x00000017131a7231 */ /* 0x080fe2000000001a */
        /* <DEDUP_REMOVED lines=8> */
[----:B------:R-:W-:Y:S01]  /*4f70*/  LOP3.LUT R28, R28, 0x64006400, RZ, 0xfc, !PT ;  /* 0x640064001c1c7812 */ /* 0x000fe200078efcff */
[-C--:B------:R-:W-:Y:S01]  /*4f80*/  HFMA2 R26, R9, R4.reuse, R26 ;  /* 0x00000004091a7231 */ /* 0x080fe2000000001a */
[--C-:B------:R-:W-:Y:S01]  /*4f90*/  SHF.R.U32.HI R50, RZ, 0xb, R13.reuse ;  /* 0x0000000bff327819 */ /* 0x100fe2000001160d */
[-C--:B------:R-:W-:Y:S01]  /*4fa0*/  HFMA2.MMA R44, R30, R5.reuse, R44 ;  /* 0x000000051e2c7235 */ /* 0x080fe2000000002c */
[----:B------:R-:W-:Y:S01]  /*4fb0*/  SHF.R.U32.HI R13, RZ, 0xa, R13 ;  /* 0x0000000aff0d7819 */ /* 0x000fe2000001160d */
[----:B------:R-:W-:Y:S01]  /*4fc0*/  HADD2 R9, R12, -1040, -1040 ;  /* 0xe410e4100c097430 */ /* 0x000fe20000000000 */
[----:B------:R-:W-:Y:S01]  /*4fd0*/  LOP3.LUT R14, R14, 0x64006400, RZ, 0xfc, !PT ;  /* 0x640064000e0e7812 */ /* 0x000fe200078efcff */
[----:B------:R-:W-:Y:S01]  /*4fe0*/  HFMA2 R28, R28, R3.H1_H1, -48, -48 ;  /* 0xd200d2001c1c7431 */ /* 0x000fe20000060003 */
[----:B------:R-:W-:Y:S01]  /*4ff0*/  SHF.R.U32.HI R15, RZ, 0xa, R15 ;  /* 0x0000000aff0f7819 */ /* 0x000fe2000001160f */
[----:B------:R-:W-:Y:S01]  /*5000*/  HFMA2 R8, R8, R4, R47 ;  /* 0x0000000408087231 */ /* 0x000fe2000000002f */
[----:B------:R-:W-:Y:S01]  /*5010*/  LOP3.LUT R13, R13, 0x1f001f, RZ, 0xc0, !PT ;  /* 0x001f001f0d0d7812 */ /* 0x000fe200078ec0ff */
[----:B------:R-:W-:Y:S01]  /*5020*/  HFMA2.MMA R25, R24, R5, R25 ;  /* 0x0000000518197235 */ /* 0x000fe20000000019 */
[----:B------:R-:W-:Y:S01]  /*5030*/  LOP3.LUT R18, R18, 0x64006400, RZ, 0xfc, !PT ;  /* 0x6400640012127812 */ /* 0x000fe200078efcff */
[----:B------:R-:W-:Y:S01]  /*5040*/  HADD2 R14, R14, -1040, -1040 ;  /* 0xe410e4100e0e7430 */ /* 0x000fe20000000000 */
[----:B------:R-:W-:Y:S01]  /*5050*/  LOP3.LUT R15, R15, 0x1f001f, RZ, 0xc0, !PT ;  /* 0x001f001f0f0f7812 */ /* 0x000fe200078ec0ff */
        /* <DEDUP_REMOVED lines=16> */
[----:B------:R-:W-:Y:S01]  /*5160*/  HFMA2 R26, R13, R6, R26 ;  /* 0x000000060d1a7231 */ /* 0x000fe2000000001a */
[----:B------:R-:W-:Y:S01]  /*5170*/  HFMA2.MMA R25, R4, R7, R25 ;  /* 0x0000000704197235 */ /* 0x000fe20000000019 */
        /* <DEDUP_REMOVED lines=13> */
.L_x_4654:
[----:B------:R-:W-:Y:S01]  /*5250*/  ISETP.LT.AND P2, PT, R37, R2, PT ;  /* 0x000000022500720c */ /* 0x000fe20003f41270 */
[----:B------:R-:W-:Y:S01]  /*5260*/  UIADD3 UR4, UR4, 0x40, URZ ;  /* 0x0000004004047890 */ /* 0x000fe2000fffe03f */
[----:B------:R-:W-:-:S11]  /*5270*/  IMAD.MOV.U32 R29, RZ, RZ, R37 ;  /* 0x000000ffff1d7224 */ /* 0x000fd600078e0025 */
[----:B------:R-:W-:Y:S05]  /*5280*/  @!P0 BRA P2, `(.L_x_4655) ;  /* 0xffffea6000008947 */ /* 0x000fea000103ffff */
.L_x_4653:
[----:B------:R-:W-:-:S04]  /*5290*/  ISETP.GE.AND P0, PT, R29, R2, PT ;  /* 0x000000021d00720c */ /* 0x000fc80003f06270 */
[----:B------:R-:W-:-:S13]  /*52a0*/  ISETP.GE.OR P0, PT, R29, c[0x0][0x1b4], P0 ;  /* 0x00006d001d007a0c */ /* 0x000fda0000706670 */
[----:B------:R-:W-:Y:S05]  /*52b0*/  @P0 BRA `(.L_x_4656) ;  /* 0x0000241000000947 */ /* 0x000fea0003800000 */
[----:B-----5:R-:W-:Y:S01]  /*52c0*/  IMAD.MOV.U32 R22, RZ, RZ, c[0x0][0x18c] ;  /* 0x00006300ff167624 */ /* 0x020fe200078e00ff */
[----:B------:R-:W-:Y:S02]  /*52d0*/  HADD2.F32 R20, -RZ, R3.H0_H0 ;  /* 0x20000003ff147230 */ /* 0x000fe40000004100 */
[----:B------:R-:W-:Y:S02]  /*52e0*/  HADD2.F32 R32, -RZ, R32.H0_H0 ;  /* 0x20000020ff207230 */ /* 0x000fe40000004100 */
[----:B------:R-:W-:Y:S01]  /*52f0*/  HADD2.F32 R33, -RZ, R33.H0_H0 ;  /* 0x20000021ff217230 */ /* 0x000fe20000004100 */
[----:B------:R-:W-:Y:S01]  /*5300*/  SHF.R.S32.HI R22, RZ, 0x1f, R22 ;  /* 0x0000001fff167819 */ /* 0x000fe20000011416 */
[----:B------:R-:W-:Y:S02]  /*5310*/  HADD2.F32 R34, -RZ, R34.H0_H0 ;  /* 0x20000022ff227230 */ /* 0x000fe40000004100 */
.L_x_4658:
[----:B------:R-:W-:Y:S01]  /*5320*/  IADD3 R29, R29, 0x20, RZ ;  /* 0x000000201d1d7810 */ /* 0x000fe20007ffe0ff */
[----:B------:R-:W-:-:S03]  /*5330*/  IMAD.MOV.U32 R21, RZ, RZ, c[0x0][0x18c] ;  /* 0x00006300ff157624 */ /* 0x000fc600078e00ff */
[C---:B------:R-:W-:Y:S02]  /*5340*/  ISETP.GE.AND P0, PT, R29.reuse, c[0x0][0x1b4], PT ;  /* 0x00006d001d007a0c */ /* 0x040fe40003f06270 */
[----:B------:R-:W-:Y:S01]  /*5350*/  ISETP.LT.AND P3, PT, R29, R2, PT ;  /* 0x000000021d00720c */ /* 0x000fe20003f61270 */
[----:B-1----:R-:W-:Y:S07]  /*5360*/  @!P1 BRA `(.L_x_4657) ;  /* 0x0000232000009947 */ /* 0x002fee0003800000 */
[----:B-1----:R-:W2:Y:S01]  /*5370*/  LDG.E.128.CONSTANT R12, [R38.64] ;  /* 0x00000006260c7981 */ /* 0x002ea2000c1e9d00 */
[----:B------:R-:W-:-:S03]  /*5380*/  IMAD.MOV.U32 R17, RZ, RZ, c[0x0][0x18c] ;  /* 0x00006300ff117624 */ /* 0x000fc600078e00ff */
[----:B------:R-:W0:Y:S02]  /*5390*/  LDS.64 R18, [UR4] ;  /* 0x00000004ff127984 */ /* 0x000e240008000a00 */
[----:B------:R-:W-:-:S04]  /*53a0*/  LEA R24, P2, R17, R38, 0x2 ;  /* 0x0000002611187211 */ /* 0x000fc800078410ff */
[----:B------:R-:W-:-:S05]  /*53b0*/  LEA.HI.X R25, R17, R39, R22, 0x2, P2 ;  /* 0x0000002711197211 */ /* 0x000fca00010f1416 */
[----:B------:R1:W3:Y:S01]  /*53c0*/  LDG.E.128.CONSTANT R8, [R24.64] ;  /* 0x0000000618087981 */ /* 0x0002e2000c1e9d00 */
[----:B------:R-:W-:-:S05]  /*53d0*/  IMAD.WIDE R40, R17, 0x4, R24 ;  /* 0x0000000411287825 */ /* 0x000fca00078e0218 */
[----:B------:R4:W5:Y:S01]  /*53e0*/  LDG.E.128.CONSTANT R4, [R40.64] ;  /* 0x0000000628047981 */ /* 0x000962000c1e9d00 */
[----:B------:R-:W-:-:S04]  /*53f0*/  IMAD.WIDE R16, R17, 0x4, R40 ;  /* 0x0000000411107825 */ /* 0x000fc800078e0228 */
[----:B------:R-:W-:Y:S01]  /*5400*/  IMAD.MOV.U32 R3, RZ, RZ, 0x2c00 ;  /* 0x00002c00ff037424 */ /* 0x000fe200078e00ff */
[--C-:B0-----:R-:W-:Y:S02]  /*5410*/  HADD2.F32 R37, -RZ, R18.reuse.H0_H0 ;  /* 0x20000012ff257230 */ /* 0x101fe40000004100 */
[----:B------:R-:W-:Y:S01]  /*5420*/  HADD2.F32 R18, -RZ, R18.H1_H1 ;  /* 0x30000012ff127230 */ /* 0x000fe20000004100 */
[C---:B--2---:R-:W-:Y:S02]  /*5430*/  LOP3.LUT R26, R12.reuse, 0xf000f, RZ, 0xc0, !PT ;  /* 0x000f000f0c1a7812 */ /* 0x044fe400078ec0ff */
[----:B------:R-:W-:Y:S02]  /*5440*/  LOP3.LUT R30, R12, 0xf000f0, RZ, 0xc0, !PT ;  /* 0x00f000f00c1e7812 */ /* 0x000fe400078ec0ff */
[----:B------:R-:W-:Y:S02]  /*5450*/  SHF.R.U32.HI R23, RZ, 0x8, R12 ;  /* 0x00000008ff177819 */ /* 0x000fe4000001160c */
[----:B------:R-:W-:-:S02]  /*5460*/  LOP3.LUT R31, R13, 0xf000f, RZ, 0xc0, !PT ;  /* 0x000f000f0d1f7812 */ /* 0x000fc400078ec0ff */
[----:B------:R-:W-:Y:S02]  /*5470*/  LOP3.LUT R27, R13, 0xf000f0, RZ, 0xc0, !PT ;  /* 0x00f000f00d1b7812 */ /* 0x000fe400078ec0ff */
[----:B-1----:R-:W-:Y:S02]  /*5480*/  SHF.R.U32.HI R24, RZ, 0x8, R13 ;  /* 0x00000008ff187819 */ /* 0x002fe4000001160d */
[----:B----4-:R-:W-:Y:S02]  /*5490*/  LOP3.LUT R40, R15, 0xf000f, RZ, 0xc0, !PT ;  /* 0x000f000f0f287812 */ /* 0x010fe400078ec0ff */
[----:B------:R-:W-:Y:S01]  /*54a0*/  LOP3.LUT R12, R26, 0x64006400, RZ, 0xfc, !PT ;  /* 0x640064001a0c7812 */ /* 0x000fe200078efcff */
[--C-:B------:R-:W-:Y:S01]  /*54b0*/  HADD2.F32 R26, -RZ, R19.reuse.H0_H0 ;  /* 0x20000013ff1a7230 */ /* 0x100fe20000004100 */
[----:B------:R-:W-:Y:S01]  /*54c0*/  LOP3.LUT R13, R14, 0xf000f, RZ, 0xc0, !PT ;  /* 0x000f000f0e0d7812 */ /* 0x000fe200078ec0ff */
[----:B------:R-:W-:Y:S01]  /*54d0*/  HADD2.F32 R19, -RZ, R19.H1_H1 ;  /* 0x30000013ff137230 */ /* 0x000fe20000004100 */
        /* <DEDUP_REMOVED lines=11> */
[----:B------:R-:W-:Y:S01]  /*5590*/  SHF.R.U32.HI R14, RZ, 0x8, R14 ;  /* 0x00000008ff0e7819 */ /* 0x000fe2000001160e */
[----:B------:R-:W-:Y:S01]  /*55a0*/  HADD2.F32 R41, -RZ, R12.H1_H1 ;  /* 0x3000000cff297230 */ /* 0x000fe20000004100 */
[----:B------:R-:W-:Y:S01]  /*55b0*/  SHF.R.U32.HI R15, RZ, 0x8, R15 ;  /* 0x00000008ff0f7819 */ /* 0x000fe2000001160f */
[----:B------:R-:W0:Y:S01]  /*55c0*/  LDS.64 R12, [UR4+0x8] ;  /* 0x00000804ff0c7984 */ /* 0x000e220008000a00 */
[----:B------:R-:W-:Y:S01]  /*55d0*/  HADD2.F32 R44, -RZ, R43.H0_H0 ;  /* 0x2000002bff2c7230 */ /* 0x000fe20000004100 */
[----:B------:R-:W-:Y:S01]  /*55e0*/  FFMA.FTZ R42, R42, R37, RZ ;  /* 0x000000252a2a7223 */ /* 0x000fe200000100ff */
[----:B------:R-:W-:-:S02]  /*55f0*/  HADD2.F32 R46, -RZ, R40.H0_H0 ;  /* 0x20000028ff2e7230 */ /* 0x000fc40000004100 */
[----:B------:R-:W-:Y:S01]  /*5600*/  HADD2.F32 R43, -RZ, R43.H1_H1 ;  /* 0x3000002bff2b7230 */ /* 0x000fe20000004100 */
[----:B------:R-:W-:Y:S01]  /*5610*/  FFMA.FTZ R44, R37, R44, RZ ;  /* 0x0000002c252c7223 */ /* 0x000fe200000100ff */
[----:B------:R-:W-:Y:S01]  /*5620*/  HADD2.F32 R45, -RZ, R40.H1_H1 ;  /* 0x30000028ff2d7230 */ /* 0x000fe20000004100 */
[----:B------:R-:W-:Y:S01]  /*5630*/  LOP3.LUT R40, R27, 0x64006400, RZ, 0xfc, !PT ;  /* 0x640064001b287812 */ /* 0x000fe200078efcff */
[----:B------:R-:W-:Y:S01]  /*5640*/  FFMA.FTZ R41, R41, R18, R42 ;  /* 0x0000001229297223 */ /* 0x000fe2000001002a */
[-C--:B------:R-:W-:Y:S01]  /*5650*/  HFMA2 R27, R30, R3.reuse.H0_H0, -72, -72 ;  /* 0xd480d4801e1b7431 */ /* 0x080fe20000040003 */
[----:B------:R-:W-:Y:S01]  /*5660*/  LOP3.LUT R42, R28, 0x64006400, RZ, 0xfc, !PT ;  /* 0x640064001c2a7812 */ /* 0x000fe200078efcff */
[--C-:B------:R-:W-:Y:S01]  /*5670*/  HADD2.F32 R48, -RZ, R31.reuse.H0_H0 ;  /* 0x2000001fff307230 */ /* 0x100fe20000004100 */
[----:B------:R-:W-:Y:S01]  /*5680*/  LOP3.LUT R30, R25, 0x64006400, RZ, 0xfc, !PT ;  /* 0x64006400191e7812 */ /* 0x000fe200078efcff */
[C---:B------:R-:W-:Y:S01]  /*5690*/  FFMA.FTZ R43, R18.reuse, R43, R44 ;  /* 0x0000002b122b7223 */ /* 0x040fe2000001002c */
[----:B------:R-:W-:Y:S01]  /*56a0*/  HADD2.F32 R44, -RZ, R31.H1_H1 ;  /* 0x3000001fff2c7230 */ /* 0x000fe20000004100 */
[C---:B------:R-:W-:Y:S01]  /*56b0*/  FFMA.FTZ R46, R37.reuse, R46, RZ ;  /* 0x0000002e252e7223 */ /* 0x040fe200000100ff */
[----:B------:R-:W-:Y:S01]  /*56c0*/  HADD2.F32 R31, -RZ, R27.H0_H0 ;  /* 0x2000001bff1f7230 */ /* 0x000fe20000004100 */
[----:B------:R-:W-:Y:S01]  /*56d0*/  FFMA.FTZ R37, R37, R48, RZ ;  /* 0x0000003025257223 */ /* 0x000fe200000100ff */
[-C--:B------:R-:W-:Y:S01]  /*56e0*/  HFMA2 R28, R40, R3.reuse.H0_H0, -72, -72 ;  /* 0xd480d480281c7431 */ /* 0x080fe20000040003 */
[C---:B------:R-:W-:Y:S01]  /*56f0*/  FFMA.FTZ R45, R18.reuse, R45, R46 ;  /* 0x0000002d122d7223 */ /* 0x040fe2000001002e */
[-C--:B------:R-:W-:Y:S01]  /*5700*/  HFMA2 R25, R42, R3.reuse.H0_H0, -72, -72 ;  /* 0xd480d4802a197431 */ /* 0x080fe20000040003 */
[----:B------:R-:W-:Y:S01]  /*5710*/  FFMA.FTZ R31, R31, R26, R41 ;  /* 0x0000001a1f1f7223 */ /* 0x000fe20000010029 */
[----:B------:R-:W-:Y:S01]  /*5720*/  HFMA2 R30, R30, R3.H0_H0, -72, -72 ;  /* 0xd480d4801e1e7431 */ /* 0x000fe20000040003 */
[----:B------:R-:W-:Y:S01]  /*5730*/  FFMA.FTZ R37, R18, R44, R37 ;  /* 0x0000002c12257223 */ /* 0x000fe20000010025 */
[----:B------:R-:W-:-:S02]  /*5740*/  HADD2.F32 R40, -RZ, R28.H0_H0 ;  /* 0x2000001cff287230 */ /* 0x000fc40000004100 */
        /* <DEDUP_REMOVED lines=13> */
[----:B------:R-:W-:Y:S01]  /*5820*/  FFMA.FTZ R28, R19, R28, R40 ;  /* 0x0000001c131c7223 */ /* 0x000fe20000010028 */
[----:B------:R-:W-:Y:S01]  /*5830*/  LOP3.LUT R40, R15, 0xf000f, RZ, 0xc0, !PT ;  /* 0x000f000f0f287812 */ /* 0x000fe200078ec0ff */
[C---:B------:R-:W-:Y:S01]  /*5840*/  FFMA.FTZ R18, R19.reuse, R26, R42 ;  /* 0x0000001a13127223 */ /* 0x040fe2000001002a */
[--C-:B0-----:R-:W-:Y:S01]  /*5850*/  HADD2.F32 R26, -RZ, R12.reuse.H1_H1 ;  /* 0x3000000cff1a7230 */ /* 0x101fe20000004100 */
[----:B------:R-:W-:Y:S01]  /*5860*/  FFMA.FTZ R31, R19, R44, R37 ;  /* 0x0000002c131f7223 */ /* 0x000fe20000010025 */
[----:B------:R-:W-:Y:S01]  /*5870*/  HADD2 R43, R25, -1032, -1032 ;  /* 0xe408e408192b7430 */ /* 0x000fe20000000000 */
[----:B------:R-:W-:Y:S01]  /*5880*/  LOP3.LUT R37, R27, 0x64006400, RZ, 0xfc, !PT ;  /* 0x640064001b257812 */ /* 0x000fe200078efcff */
[----:B------:R-:W-:Y:S01]  /*5890*/  HADD2.F32 R19, -RZ, R12.H0_H0 ;  /* 0x2000000cff137230 */ /* 0x000fe20000004100 */
[----:B------:R-:W-:Y:S01]  /*58a0*/  LOP3.LUT R12, R24, 0xf000f, RZ, 0xc0, !PT ;  /* 0x000f000f180c7812 */ /* 0x000fe200078ec0ff */
[----:B------:R-:W-:Y:S01]  /*58b0*/  HADD2.F32 R27, -RZ, R13.H0_H0 ;  /* 0x2000000dff1b7230 */ /* 0x000fe20000004100 */
[----:B------:R-:W-:Y:S01]  /*58c0*/  LOP3.LUT R40, R40, 0x64006400, RZ, 0xfc, !PT ;  /* 0x6400640028287812 */ /* 0x000fe200078efcff */
[----:B------:R-:W-:Y:S01]  /*58d0*/  HADD2.F32 R41, -RZ, R43.H0_H0 ;  /* 0x2000002bff297230 */ /* 0x000fe20000004100 */
[----:B------:R-:W-:Y:S01]  /*58e0*/  LOP3.LUT R12, R12, 0x64006400, RZ, 0xfc, !PT ;  /* 0x640064000c0c7812 */ /* 0x000fe200078efcff */
[----:B------:R-:W-:Y:S01]  /*58f0*/  HADD2 R37, R37, -1032, -1032 ;  /* 0xe408e40825257430 */ /* 0x000fe20000000000 */
[----:B------:R-:W-:Y:S01]  /*5900*/  LOP3.LUT R24, R24, 0xf000f0, RZ, 0xc0, !PT ;  /* 0x00f000f018187812 */ /* 0x000fe200078ec0ff */
        /* <DEDUP_REMOVED lines=9> */
[----:B------:R-:W-:Y:S01]  /*59a0*/  HADD2 R12, R40, -1032, -1032 ;  /* 0xe408e408280c7430 */ /* 0x000fe20000000000 */
[----:B------:R-:W-:Y:S01]  /*59b0*/  LOP3.LUT R14, R24, 0x64006400, RZ, 0xfc, !PT ;  /* 0x64006400180e7812 */ /* 0x000fe200078efcff */
[----:B------:R-:W-:Y:S01]  /*59c0*/  HADD2.F32 R40, -RZ, R45.H0_H0 ;  /* 0x2000002dff287230 */ /* 0x000fe20000004100 */
[----:B------:R-:W-:Y:S01]  /*59d0*/  FFMA.FTZ R43, R19, R42, R18 ;  /* 0x0000002a132b7223 */ /* 0x000fe20000010012 */
[----:B------:R-:W-:Y:S01]  /*59e0*/  HADD2.F32 R37, -RZ, R37.H1_H1 ;  /* 0x30000025ff257230 */ /* 0x000fe20000004100 */
[----:B------:R-:W-:Y:S01]  /*59f0*/  LOP3.LUT R42, R13, 0x64006400, RZ, 0xfc, !PT ;  /* 0x640064000d2a7812 */ /* 0x000fe200078efcff */
[----:B------:R-:W-:Y:S01]  /*5a00*/  HADD2.F32 R41, -RZ, R45.H1_H1 ;  /* 0x3000002dff297230 */ /* 0x000fe20000004100 */
[----:B------:R-:W-:Y:S01]  /*5a10*/  FFMA.FTZ R28, R19, R40, R28 ;  /* 0x00000028131c7223 */ /* 0x000fe2000001001c */
[----:B------:R-:W-:Y:S01]  /*5a20*/  LOP3.LUT R40, R23, 0x64006400, RZ, 0xfc, !PT ;  /* 0x6400640017287812 */ /* 0x000fe200078efcff */
[C---:B------:R-:W-:Y:S01]  /*5a30*/  FFMA.FTZ R24, R26.reuse, R37, R43 ;  /* 0x000000251a187223 */ /* 0x040fe2000001002b */
[-C--:B------:R-:W-:Y:S01]  /*5a40*/  HFMA2 R23, R42, R3.reuse.H0_H0, -72, -72 ;  /* 0xd480d4802a177431 */ /* 0x080fe20000040003 */
[----:B------:R-:W-:Y:S01]  /*5a50*/  LOP3.LUT R42, R15, 0x64006400, RZ, 0xfc, !PT ;  /* 0x640064000f2a7812 */ /* 0x000fe200078efcff */
[----:B------:R-:W-:Y:S01]  /*5a60*/  HADD2.F32 R44, -RZ, R12.H0_H0 ;  /* 0x2000000cff2c7230 */ /* 0x000fe20000004100 */
[----:B------:R-:W-:Y:S01]  /*5a70*/  FFMA.FTZ R28, R26, R41, R28 ;  /* 0x000000291a1c7223 */ /* 0x000fe2000001001c */
[----:B------:R-:W-:-:S02]  /*5a80*/  HFMA2 R37, R14, R3.H0_H0, -72, -72 ;  /* 0xd480d4800e257431 */ /* 0x000fc40000040003 */
[----:B------:R-:W-:Y:S01]  /*5a90*/  HADD2.F32 R45, -RZ, R12.H1_H1 ;  /* 0x3000000cff2d7230 */ /* 0x000fe20000004100 */
[----:B------:R-:W-:Y:S01]  /*5aa0*/  FFMA.FTZ R31, R19, R44, R31 ;  /* 0x0000002c131f7223 */ /* 0x000fe2000001001f */
[----:B------:R0:W2:Y:S01]  /*5ab0*/  LDG.E.128.CONSTANT R12, [R16.64] ;  /* 0x00000006100c7981 */ /* 0x0000a2000c1e9d00 */
[----:B------:R-:W-:Y:S02]  /*5ac0*/  HFMA2 R40, R40, R3.H0_H0, -72, -72 ;  /* 0xd480d48028287431 */ /* 0x000fe40000040003 */
[----:B------:R-:W-:Y:S01]  /*5ad0*/  HADD2.F32 R44, -RZ, R23.H0_H0 ;  /* 0x20000017ff2c7230 */ /* 0x000fe20000004100 */
[----:B------:R-:W1:Y:S01]  /*5ae0*/  LDS.64 R18, [UR4+0x10] ;  /* 0x00001004ff127984 */ /* 0x000e620008000a00 */
[----:B------:R-:W-:Y:S02]  /*5af0*/  HADD2.F32 R43, -RZ, R37.H0_H0 ;  /* 0x20000025ff2b7230 */ /* 0x000fe40000004100 */
[--C-:B------:R-:W-:Y:S02]  /*5b00*/  HADD2.F32 R41, -RZ, R40.reuse.H0_H0 ;  /* 0x20000028ff297230 */ /* 0x100fe40000004100 */
[----:B------:R-:W-:-:S02]  /*5b10*/  HADD2.F32 R40, -RZ, R40.H1_H1 ;  /* 0x30000028ff287230 */ /* 0x000fc40000004100 */
[----:B0-----:R-:W-:Y:S01]  /*5b20*/  HFMA2 R17, R42, R3.H0_H0, -72, -72 ;  /* 0xd480d4802a117431 */ /* 0x001fe20000040003 */
[----:B------:R-:W-:Y:S02]  /*5b30*/  FFMA.FTZ R30, R41, R27, R30 ;  /* 0x0000001b291e7223 */ /* 0x000fe4000001001e */
[----:B------:R-:W-:Y:S02]  /*5b40*/  FFMA.FTZ R42, R26, R45, R31 ;  /* 0x0000002d1a2a7223 */ /* 0x000fe4000001001f */
[--C-:B------:R-:W-:Y:S02]  /*5b50*/  HADD2.F32 R31, -RZ, R17.reuse.H0_H0 ;  /* 0x20000011ff1f7230 */ /* 0x100fe40000004100 */
[----:B------:R-:W-:Y:S01]  /*5b60*/  HADD2.F32 R46, -RZ, R17.H1_H1 ;  /* 0x30000011ff2e7230 */ /* 0x000fe20000004100 */
[----:B------:R-:W-:Y:S01]  /*5b70*/  FFMA.FTZ R17, R40, R25, R30 ;  /* 0x0000001928117223 */ /* 0x000fe2000001001e */
[----:B---3--:R-:W-:Y:S01]  /*5b80*/  LOP3.LUT R40, R8, 0xf000f, RZ, 0xc0, !PT ;  /* 0x000f000f08287812 */ /* 0x008fe200078ec0ff */
[C---:B------:R-:W-:Y:S01]  /*5b90*/  FFMA.FTZ R44, R27.reuse, R44, R24 ;  /* 0x0000002c1b2c7223 */ /* 0x040fe20000010018 */
[----:B------:R-:W-:Y:S01]  /*5ba0*/  HADD2.F32 R24, -RZ, R37.H1_H1 ;  /* 0x30000025ff187230 */ /* 0x000fe20000004100 */
[C---:B------:R-:W-:Y:S01]  /*5bb0*/  FFMA.FTZ R28, R27.reuse, R43, R28 ;  /* 0x0000002b1b1c7223 */ /* 0x040fe2000001001c */
[----:B------:R-:W-:Y:S01]  /*5bc0*/  HADD2.F32 R26, -RZ, R23.H1_H1 ;  /* 0x30000017ff1a7230 */ /* 0x000fe20000004100 */
[----:B------:R-:W-:Y:S01]  /*5bd0*/  FFMA.FTZ R31, R27, R31, R42 ;  /* 0x0000001f1b1f7223 */ /* 0x000fe2000001002a */
[----:B------:R-:W-:Y:S01]  /*5be0*/  LOP3.LUT R40, R40, 0x64006400, RZ, 0xfc, !PT ;  /* 0x6400640028287812 */ /* 0x000fe200078efcff */
[C---:B------:R-:W-:Y:S01]  /*5bf0*/  FFMA.FTZ R23, R25.reuse, R24, R28 ;  /* 0x0000001819177223 */ /* 0x040fe2000001001c */
[----:B------:R-:W-:Y:S01]  /*5c00*/  LOP3.LUT R30, R8, 0xf000f0, RZ, 0xc0, !PT ;  /* 0x00f000f0081e7812 */ /* 0x000fe200078ec0ff */
[C---:B------:R-:W-:Y:S01]  /*5c10*/  FFMA.FTZ R16, R25.reuse, R26, R44 ;  /* 0x0000001a19107223 */ /* 0x040fe2000001002c */
[----:B------:R-:W-:Y:S01]  /*5c20*/  SHF.R.U32.HI R24, RZ, 0x8, R8 ;  /* 0x00000008ff187819 */ /* 0x000fe20000011608 */
[----:B------:R-:W-:Y:S01]  /*5c30*/  FFMA.FTZ R25, R25, R46, R31 ;  /* 0x0000002e19197223 */ /* 0x000fe2000001001f */
[C---:B------:R-:W-:Y:S01]  /*5c40*/  LOP3.LUT R8, R9.reuse, 0xf000f, RZ, 0xc0, !PT ;  /* 0x000f000f09087812 */ /* 0x040fe200078ec0ff */
[----:B------:R-:W-:Y:S01]  /*5c50*/  HADD2 R43, R40, -1032, -1032 ;  /* 0xe408e408282b7430 */ /* 0x000fe20000000000 */
[----:B------:R-:W-:-:S02]  /*5c60*/  LOP3.LUT R31, R9, 0xf000f0, RZ, 0xc0, !PT ;  /* 0x00f000f0091f7812 */ /* 0x000fc400078ec0ff */
[----:B------:R-:W-:Y:S02]  /*5c70*/  SHF.R.U32.HI R26, RZ, 0x8, R9 ;  /* 0x00000008ff1a7819 */ /* 0x000fe40000011609 */
[----:B------:R-:W-:Y:S02]  /*5c80*/  LOP3.LUT R9, R10, 0xf000f, RZ, 0xc0, !PT ;  /* 0x000f000f0a097812 */ /* 0x000fe400078ec0ff */
[----:B------:R-:W-:Y:S02]  /*5c90*/  LOP3.LUT R42, R11, 0xf000f, RZ, 0xc0, !PT ;  /* 0x000f000f0b2a7812 */ /* 0x000fe400078ec0ff */
[----:B------:R-:W-:Y:S01]  /*5ca0*/  LOP3.LUT R8, R8, 0x64006400, RZ, 0xfc, !PT ;  /* 0x6400640008087812 */ /* 0x000fe200078efcff */
[----:B------:R-:W-:Y:S01]  /*5cb0*/  HADD2.F32 R46, -RZ, R43.H0_H0 ;  /* 0x2000002bff2e7230 */ /* 0x000fe20000004100 */
[----:B------:R-:W-:Y:S01]  /*5cc0*/  LOP3.LUT R9, R9, 0x64006400, RZ, 0xfc, !PT ;  /* 0x6400640009097812 */ /* 0x000fe200078efcff */
[----:B-1----:R-:W-:Y:S01]  /*5cd0*/  HADD2.F32 R41, -RZ, R18.H0_H0 ;  /* 0x20000012ff297230 */ /* 0x002fe20000004100 */
[----:B------:R-:W-:Y:S01]  /*5ce0*/  LOP3.LUT R45, R42, 0x64006400, RZ, 0xfc, !PT ;  /* 0x640064002a2d7812 */ /* 0x000fe200078efcff */
[----:B------:R-:W-:-:S02]  /*5cf0*/  HADD2 R42, R8, -1032, -1032 ;  /* 0xe408e408082a7430 */ /* 0x000fc40000000000 */
[----:B------:R-:W-:Y:S01]  /*5d00*/  HADD2.F32 R28, -RZ, R18.H1_H1 ;  /* 0x30000012ff1c7230 */ /* 0x000fe20000004100 */
[----:B------:R-:W-:Y:S01]  /*5d10*/  FFMA.FTZ R46, R46, R41, RZ ;  /* 0x000000292e2e7223 */ /* 0x000fe200000100ff */
[----:B------:R-:W-:Y:S02]  /*5d20*/  HADD2.F32 R43, -RZ, R43.H1_H1 ;  /* 0x3000002bff2b7230 */ /* 0x000fe40000004100 */
[----:B------:R-:W-:Y:S02]  /*5d30*/  HADD2 R44, R9, -1032, -1032 ;  /* 0xe408e408092c7430 */ /* 0x000fe40000000000 */
[----:B------:R-:W-:Y:S01]  /*5d40*/  HADD2.F32 R48, -RZ, R42.H0_H0 ;  /* 0x2000002aff307230 */ /* 0x000fe20000004100 */
[----:B------:R-:W-:Y:S01]  /*5d50*/  FFMA.FTZ R43, R43, R28, R46 ;  /* 0x0000001c2b2b7223 */ /* 0x000fe2000001002e */
[----:B------:R-:W0:Y:S01]  /*5d60*/  LDS.64 R8, [UR4+0x18] ;  /* 0x00001804ff087984 */ /* 0x000e220008000a00 */
[----:B------:R-:W-:Y:S01]  /*5d70*/  HADD2.F32 R50, -RZ, R44.H0_H0 ;  /* 0x2000002cff327230 */ /* 0x000fe20000004100 */
[----:B------:R-:W-:Y:S01]  /*5d80*/  LOP3.LUT R37, R10, 0xf000f0, RZ, 0xc0, !PT ;  /* 0x00f000f00a257812 */ /* 0x000fe200078ec0ff */
[----:B------:R-:W-:Y:S01]  /*5d90*/  HADD2.F32 R46, -RZ, R42.H1_H1 ;  /* 0x3000002aff2e7230 */ /* 0x000fe20000004100 */
[----:B------:R-:W-:-:S02]  /*5da0*/  LOP3.LUT R30, R30, 0x64006400, RZ, 0xfc, !PT ;  /* 0x640064001e1e7812 */ /* 0x000fc400078efcff */
[----:B------:R-:W-:Y:S01]  /*5db0*/  LOP3.LUT R42, R31, 0x64006400, RZ, 0xfc, !PT ;  /* 0x640064001f2a7812 */ /* 0x000fe200078efcff */
[----:B------:R-:W-:Y:S01]  /*5dc0*/  FFMA.FTZ R47, R41, R48, RZ ;  /* 0x00000030292f7223 */ /* 0x000fe200000100ff */
[----:B------:R-:W-:Y:S01]  /*5dd0*/  LOP3.LUT R27, R11, 0xf000f0, RZ, 0xc0, !PT ;  /* 0x00f000f00b1b7812 */ /* 0x000fe200078ec0ff */
[----:B------:R-:W-:Y:S01]  /*5de0*/  HADD2 R40, R45, -1032, -1032 ;  /* 0xe408e4082d287430 */ /* 0x000fe20000000000 */
[----:B------:R-:W-:Y:S01]  /*5df0*/  FFMA.FTZ R45, R41, R50, RZ ;  /* 0x00000032292d7223 */ /* 0x000fe200000100ff */
[----:B------:R-:W-:Y:S01]  /*5e00*/  HADD2.F32 R48, -RZ, R44.H1_H1 ;  /* 0x3000002cff307230 */ /* 0x000fe20000004100 */
[----:B------:R-:W-:Y:S01]  /*5e10*/  LOP3.LUT R44, R37, 0x64006400, RZ, 0xfc, !PT ;  /* 0x64006400252c7812 */ /* 0x000fe200078efcff */
[-C--:B------:R-:W-:Y:S02]  /*5e20*/  HFMA2 R37, R30, R3.reuse.H0_H0, -72, -72 ;  /* 0xd480d4801e257431 */ /* 0x080fe40000040003 */
[-C--:B------:R-:W-:Y:S01]  /*5e30*/  HFMA2 R31, R42, R3.reuse.H0_H0, -72, -72 ;  /* 0xd480d4802a1f7431 */ /* 0x080fe20000040003 */
[----:B------:R-:W-:Y:S01]  /*5e40*/  LOP3.LUT R42, R27, 0x64006400, RZ, 0xfc, !PT ;  /* 0x640064001b2a7812 */ /* 0x000fe200078efcff */
[----:B------:R-:W-:Y:S01]  /*5e50*/  HADD2.F32 R52, -RZ, R40.H0_H0 ;  /* 0x20000028ff347230 */ /* 0x000fe20000004100 */
[----:B------:R-:W-:Y:S01]  /*5e60*/  FFMA.FTZ R45, R28, R48, R45 ;  /* 0x000000301c2d7223 */ /* 0x000fe2000001002d */
[----:B------:R-:W-:-:S02]  /*5e70*/  HFMA2 R30, R44, R3.H0_H0, -72, -72 ;  /* 0xd480d4802c1e7431 */ /* 0x000fc40000040003 */
[----:B------:R-:W-:Y:S02]  /*5e80*/  HADD2.F32 R48, -RZ, R40.H1_H1 ;  /* 0x30000028ff307230 */ /* 0x000fe40000004100 */
[----:B------:R-:W-:Y:S02]  /*5e90*/  HADD2.F32 R18, -RZ, R19.H0_H0 ;  /* 0x20000013ff127230 */ /* 0x000fe40000004100 */
[----:B------:R-:W-:Y:S02]  /*5ea0*/  HADD2.F32 R40, -RZ, R37.H0_H0 ;  /* 0x20000025ff287230 */ /* 0x000fe40000004100 */
[----:B------:R-:W-:Y:S01]  /*5eb0*/  HFMA2 R27, R42, R3.H0_H0, -72, -72 ;  /* 0xd480d4802a1b7431 */ /* 0x000fe20000040003 */
[----:B------:R-:W-:Y:S02]  /*5ec0*/  FFMA.FTZ R41, R41, R52, RZ ;  /* 0x0000003429297223 */ /* 0x000fe400000100ff */
[----:B------:R-:W-:Y:S01]  /*5ed0*/  FFMA.FTZ R47, R28, R46, R47 ;  /* 0x0000002e1c2f7223 */ /* 0x000fe2000001002f */
[----:B------:R-:W-:Y:S01]  /*5ee0*/  HADD2.F32 R46, -RZ, R30.H0_H0 ;  /* 0x2000001eff2e7230 */ /* 0x000fe20000004100 */
[----:B------:R-:W-:Y:S01]  /*5ef0*/  FFMA.FTZ R40, R40, R18, R43 ;  /* 0x0000001228287223 */ /* 0x000fe2000001002b */
[----:B------:R-:W-:Y:S01]  /*5f00*/  HADD2.F32 R43, -RZ, R27.H0_H0 ;  /* 0x2000001bff2b7230 */ /* 0x000fe20000004100 */
[----:B------:R-:W-:Y:S01]  /*5f10*/  FFMA.FTZ R41, R28, R48, R41 ;  /* 0x000000301c297223 */ /* 0x000fe20000010029 */
[----:B------:R-:W-:Y:S01]  /*5f20*/  HADD2.F32 R19, -RZ, R19.H1_H1 ;  /* 0x30000013ff137230 */ /* 0x000fe20000004100 */
[----:B------:R-:W-:Y:S01]  /*5f30*/  FFMA.FTZ R45, R18, R46, R45 ;  /* 0x0000002e122d7223 */ /* 0x000fe2000001002d */
[----:B------:R-:W-:-:S02]  /*5f40*/  HADD2.F32 R28, -RZ, R37.H1_H1 ;  /* 0x30000025ff1c7230 */ /* 0x000fc40000004100 */
[----:B------:R-:W-:Y:S02]  /*5f50*/  HADD2.F32 R44, -RZ, R31.H0_H0 ;  /* 0x2000001fff2c7230 */ /* 0x000fe40000004100 */
[----:B------:R-:W-:Y:S01]  /*5f60*/  HADD2.F32 R30, -RZ, R30.H1_H1 ;  /* 0x3000001eff1e7230 */ /* 0x000fe20000004100 */
[----:B------:R-:W-:Y:S01]  /*5f70*/  FFMA.FTZ R41, R18, R43, R41 ;  /* 0x0000002b12297223 */ /* 0x000fe20000010029 */
[----:B------:R-:W-:Y:S01]  /*5f80*/  HADD2.F32 R46, -RZ, R27.H1_H1 ;  /* 0x3000001bff2e7230 */ /* 0x000fe20000004100 */
[----:B------:R-:W-:Y:S01]  /*5f90*/  SHF.R.U32.HI R10, RZ, 0x8, R10 ;  /* 0x00000008ff0a7819 */ /* 0x000fe2000001160a */
[----:B------:R-:W-:Y:S01]  /*5fa0*/  HADD2.F32 R42, -RZ, R31.H1_H1 ;  /* 0x3000001fff2a7230 */ /* 0x000fe20000004100 */
[----:B------:R-:W-:Y:S01]  /*5fb0*/  FFMA.FTZ R31, R28, R19, R40 ;  /* 0x000000131c1f7223 */ /* 0x000fe20000010028 */
[----:B------:R-:W-:Y:S01]  /*5fc0*/  SHF.R.U32.HI R11, RZ, 0x8, R11 ;  /* 0x00000008ff0b7819 */ /* 0x000fe2000001160b */
[----:B------:R-:W-:Y:S01]  /*5fd0*/  FFMA.FTZ R44, R18, R44, R47 ;  /* 0x0000002c122c7223 */ /* 0x000fe2000001002f */
[----:B------:R-:W-:Y:S01]  /*5fe0*/  LOP3.LUT R18, R24, 0xf000f, RZ, 0xc0, !PT ;  /* 0x000f000f18127812 */ /* 0x000fe200078ec0ff */
[----:B------:R-:W-:-:S02]  /*5ff0*/  FFMA.FTZ R28, R19, R30, R45 ;  /* 0x0000001e131c7223 */ /* 0x000fc4000001002d */
[C---:B------:R-:W-:Y:S01]  /*6000*/  FFMA.FTZ R30, R19.reuse, R46, R41 ;  /* 0x0000002e131e7223 */ /* 0x040fe20000010029 */
[----:B------:R-:W-:Y:S01]  /*6010*/  LOP3.LUT R41, R10, 0xf000f, RZ, 0xc0, !PT ;  /* 0x000f000f0a297812 */ /* 0x000fe200078ec0ff */
[----:B------:R-:W-:Y:S01]  /*6020*/  FFMA.FTZ R27, R19, R42, R44 ;  /* 0x0000002a131b7223 */ /* 0x000fe2000001002c */
[----:B------:R-:W-:Y:S02]  /*6030*/  LOP3.LUT R42, R11, 0xf000f, RZ, 0xc0, !PT ;  /* 0x000f000f0b2a7812 */ /* 0x000fe400078ec0ff */
[----:B------:R-:W-:Y:S02]  /*6040*/  LOP3.LUT R19, R18, 0x64006400, RZ, 0xfc, !PT ;  /* 0x6400640012137812 */ /* 0x000fe400078efcff */
[----:B------:R-:W-:Y:S02]  /*6050*/  LOP3.LUT R41, R41, 0x64006400, RZ, 0xfc, !PT ;  /* 0x6400640029297812 */ /* 0x000fe400078efcff */
[----:B------:R-:W-:Y:S01]  /*6060*/  LOP3.LUT R43, R42, 0x64006400, RZ, 0xfc, !PT ;  /* 0x640064002a2b7812 */ /* 0x000fe200078efcff */
[----:B------:R-:W-:Y:S01]  /*6070*/  HADD2 R42, R19, -1032, -1032 ;  /* 0xe408e408132a7430 */ /* 0x000fe20000000000 */
[----:B------:R-:W-:Y:S01]  /*6080*/  LOP3.LUT R40, R26, 0xf000f, RZ, 0xc0, !PT ;  /* 0x000f000f1a287812 */ /* 0x000fe200078ec0ff */
[----:B------:R-:W-:-:S02]  /*6090*/  HADD2 R41, R41, -1032, -1032 ;  /* 0xe408e40829297430 */ /* 0x000fc40000000000 */
[----:B0-----:R-:W-:Y:S01]  /*60a0*/  HADD2.F32 R37, -RZ, R8.H0_H0 ;  /* 0x20000008ff257230 */ /* 0x001fe20000004100 */
[----:B------:R-:W-:Y:S01]  /*60b0*/  LOP3.LUT R40, R40, 0x64006400, RZ, 0xfc, !PT ;  /* 0x6400640028287812 */ /* 0x000fe200078efcff */
[----:B------:R-:W-:Y:S02]  /*60c0*/  HADD2.F32 R44, -RZ, R42.H0_H0 ;  /* 0x2000002aff2c7230 */ /* 0x000fe40000004100 */
[--C-:B------:R-:W-:Y:S02]  /*60d0*/  HADD2.F32 R45, -RZ, R41.reuse.H0_H0 ;  /* 0x20000029ff2d7230 */ /* 0x100fe40000004100 */
        /* <DEDUP_REMOVED lines=9> */
[----:B------:R-:W-:Y:S01]  /*6170*/  LOP3.LUT R26, R26, 0xf000f0, RZ, 0xc0, !PT ;  /* 0x00f000f01a1a7812 */ /* 0x000fe200078ec0ff */
[----:B------:R-:W-:Y:S01]  /*6180*/  HADD2.F32 R43, -RZ, R42.H1_H1 ;  /* 0x3000002aff2b7230 */ /* 0x000fe20000004100 */
[----:B------:R-:W-:Y:S01]  /*6190*/  LOP3.LUT R10, R10, 0xf000f0, RZ, 0xc0, !PT ;  /* 0x00f000f00a0a7812 */ /* 0x000fe200078ec0ff */
[----:B------:R-:W-:Y:S01]  /*61a0*/  FFMA.FTZ R31, R8, R28, R31 ;  /* 0x0000001c081f7223 */ /* 0x000fe2000001001f */
[----:B------:R-:W-:Y:S01]  /*61b0*/  HADD2.F32 R47, -RZ, R19.H0_H0 ;  /* 0x20000013ff2f7230 */ /* 0x000fe20000004100 */
[----:B------:R-:W-:Y:S01]  /*61c0*/  LOP3.LUT R28, R11, 0x64006400, RZ, 0xfc, !PT ;  /* 0x640064000b1c7812 */ /* 0x000fe200078efcff */
[----:B------:R-:W-:Y:S01]  /*61d0*/  FFMA.FTZ R46, R37, R46, R27 ;  /* 0x0000002e252e7223 */ /* 0x000fe2000001001b */
[----:B------:R-:W-:Y:S01]  /*61e0*/  LOP3.LUT R24, R24, 0x64006400, RZ, 0xfc, !PT ;  /* 0x6400640018187812 */ /* 0x000fe200078efcff */
[----:B------:R-:W-:Y:S01]  /*61f0*/  FFMA.FTZ R27, R43, R8, R44 ;  /* 0x000000082b1b7223 */ /* 0x000fe2000001002c */
[----:B------:R-:W-:-:S02]  /*6200*/  LOP3.LUT R26, R26, 0x64006400, RZ, 0xfc, !PT ;  /* 0x640064001a1a7812 */ /* 0x000fc400078efcff */
[----:B------:R-:W-:Y:S01]  /*6210*/  LOP3.LUT R10, R10, 0x64006400, RZ, 0xfc, !PT ;  /* 0x640064000a0a7812 */ /* 0x000fe200078efcff */
[----:B------:R-:W-:Y:S01]  /*6220*/  HADD2.F32 R43, -RZ, R40.H1_H1 ;  /* 0x30000028ff2b7230 */ /* 0x000fe20000004100 */
[----:B------:R-:W-:Y:S01]  /*6230*/  FFMA.FTZ R37, R37, R47, R30 ;  /* 0x0000002f25257223 */ /* 0x000fe2000001001e */
[----:B------:R-:W-:Y:S02]  /*6240*/  HADD2.F32 R40, -RZ, R19.H1_H1 ;  /* 0x30000013ff287230 */ /* 0x000fe40000004100 */
[-C--:B------:R-:W-:Y:S02]  /*6250*/  HFMA2 R28, R28, R3.reuse.H0_H0, -72, -72 ;  /* 0xd480d4801c1c7431 */ /* 0x080fe40000040003 */
        /* <DEDUP_REMOVED lines=17> */
[----:B------:R-:W-:-:S02]  /*6370*/  HADD2.F32 R10, -RZ, R10.H1_H1 ;  /* 0x3000000aff0a7230 */ /* 0x000fc40000004100 */
[----:B------:R-:W-:Y:S01]  /*6380*/  HADD2.F32 R28, -RZ, R28.H1_H1 ;  /* 0x3000001cff1c7230 */ /* 0x000fe20000004100 */
[----:B------:R-:W-:Y:S02]  /*6390*/  FFMA.FTZ R11, R24, R9, R11 ;  /* 0x00000009180b7223 */ /* 0x000fe4000001000b */
[C---:B------:R-:W-:Y:S02]  /*63a0*/  FFMA.FTZ R19, R9.reuse, R26, R19 ;  /* 0x0000001a09137223 */ /* 0x040fe40000010013 */
[C---:B------:R-:W-:Y:S02]  /*63b0*/  FFMA.FTZ R30, R9.reuse, R10, R30 ;  /* 0x0000000a091e7223 */ /* 0x040fe4000001001e */
[----:B------:R-:W-:Y:S02]  /*63c0*/  FFMA.FTZ R27, R9, R28, R8 ;  /* 0x0000001c091b7223 */ /* 0x000fe40000010008 */
[----:B------:R-:W-:Y:S01]  /*63d0*/  FMUL.FTZ R17, R20, R17 ;  /* 0x0000001114117220 */ /* 0x000fe20000410000 */
[----:B------:R-:W0:Y:S01]  /*63e0*/  LDS.64 R8, [UR4+0x20] ;  /* 0x00002004ff087984 */ /* 0x000e220008000a00 */
[----:B------:R-:W-:-:S03]  /*63f0*/  FMUL.FTZ R23, R32, R23 ;  /* 0x0000001720177220 */ /* 0x000fc60000410000 */
[----:B------:R-:W-:Y:S02]  /*6400*/  F2FP.PACK_AB R17, RZ, R17 ;  /* 0x00000011ff11723e */ /* 0x000fe400000000ff */
[----:B------:R-:W-:Y:S01]  /*6410*/  F2FP.PACK_AB R23, RZ, R23 ;  /* 0x00000017ff17723e */ /* 0x000fe200000000ff */
[----:B------:R-:W-:Y:S02]  /*6420*/  FMUL.FTZ R10, R20, R11 ;  /* 0x0000000b140a7220 */ /* 0x000fe40000410000 */
[----:B------:R-:W-:Y:S01]  /*6430*/  FMUL.FTZ R19, R32, R19 ;  /* 0x0000001320137220 */ /* 0x000fe20000410000 */
[----:B------:R-:W-:Y:S01]  /*6440*/  PRMT R17, R17, 0x5410, R23 ;  /* 0x0000541011117816 */ /* 0x000fe20000000017 */
[----:B------:R-:W-:Y:S02]  /*6450*/  FMUL.FTZ R16, R33, R16 ;  /* 0x0000001021107220 */ /* 0x000fe40000410000 */
[----:B------:R-:W-:Y:S01]  /*6460*/  FMUL.FTZ R25, R34, R25 ;  /* 0x0000001922197220 */ /* 0x000fe20000410000 */
[----:B------:R-:W-:-:S02]  /*6470*/  F2FP.PACK_AB R10, RZ, R10 ;  /* 0x0000000aff0a723e */ /* 0x000fc400000000ff */
[----:B------:R-:W-:Y:S01]  /*6480*/  F2FP.PACK_AB R19, RZ, R19 ;  /* 0x00000013ff13723e */ /* 0x000fe200000000ff */
[----:B------:R-:W-:Y:S01]  /*6490*/  HFMA2.MMA R11, R17, 1, 1, R36 ;  /* 0x3c003c00110b7835 */ /* 0x000fe20000000024 */
[----:B------:R-:W-:Y:S02]  /*64a0*/  F2FP.PACK_AB R16, RZ, R16 ;  /* 0x00000010ff10723e */ /* 0x000fe400000000ff */
[----:B------:R-:W-:Y:S02]  /*64b0*/  F2FP.PACK_AB R25, RZ, R25 ;  /* 0x00000019ff19723e */ /* 0x000fe400000000ff */
[----:B------:R-:W-:Y:S01]  /*64c0*/  PRMT R17, R10, 0x5410, R19 ;  /* 0x000054100a117816 */ /* 0x000fe20000000013 */
[----:B------:R-:W-:Y:S01]  /*64d0*/  FMUL.FTZ R30, R33, R30 ;  /* 0x0000001e211e7220 */ /* 0x000fe20000410000 */
[----:B------:R-:W-:Y:S01]  /*64e0*/  PRMT R16, R16, 0x5410, R25 ;  /* 0x0000541010107816 */ /* 0x000fe20000000019 */
[----:B------:R-:W-:Y:S01]  /*64f0*/  FMUL.FTZ R27, R34, R27 ;  /* 0x0000001b221b7220 */ /* 0x000fe20000410000 */
[----:B-----5:R-:W-:-:S02]  /*6500*/  LOP3.LUT R18, R4, 0xf000f, RZ, 0xc0, !PT ;  /* 0x000f000f04127812 */ /* 0x020fc400078ec0ff */
[----:B------:R-:W-:Y:S01]  /*6510*/  HFMA2.MMA R11, R17, 1, 1, R11 ;  /* 0x3c003c00110b7835 */ /* 0x000fe2000000000b */
[----:B------:R-:W-:Y:S01]  /*6520*/  HADD2 R10, R16, R35 ;  /* 0x00000023100a7230 */ /* 0x000fe20000000000 */
[----:B------:R-:W-:Y:S02]  /*6530*/  LOP3.LUT R25, R4, 0xf000f0, RZ, 0xc0, !PT ;  /* 0x00f000f004197812 */ /* 0x000fe400078ec0ff */
[----:B------:R-:W-:Y:S02]  /*6540*/  SHF.R.U32.HI R17, RZ, 0x8, R4 ;  /* 0x00000008ff117819 */ /* 0x000fe40000011604 */
[----:B------:R-:W-:Y:S02]  /*6550*/  LOP3.LUT R26, R5, 0xf000f, RZ, 0xc0, !PT ;  /* 0x000f000f051a7812 */ /* 0x000fe400078ec0ff */
[----:B------:R-:W-:Y:S02]  /*6560*/  F2FP.PACK_AB R30, RZ, R30 ;  /* 0x0000001eff1e723e */ /* 0x000fe400000000ff */
[----:B------:R-:W-:-:S02]  /*6570*/  F2FP.PACK_AB R27, RZ, R27 ;  /* 0x0000001bff1b723e */ /* 0x000fc400000000ff */
[----:B------:R-:W-:Y:S02]  /*6580*/  LOP3.LUT R24, R5, 0xf000f0, RZ, 0xc0, !PT ;  /* 0x00f000f005187812 */ /* 0x000fe400078ec0ff */
[----:B------:R-:W-:Y:S02]  /*6590*/  SHF.R.U32.HI R16, RZ, 0x8, R5 ;  /* 0x00000008ff107819 */ /* 0x000fe40000011605 */
[----:B------:R-:W-:Y:S02]  /*65a0*/  LOP3.LUT R28, R7, 0xf000f, RZ, 0xc0, !PT ;  /* 0x000f000f071c7812 */ /* 0x000fe400078ec0ff */
[----:B------:R-:W-:Y:S02]  /*65b0*/  LOP3.LUT R4, R18, 0x64006400, RZ, 0xfc, !PT ;  /* 0x6400640012047812 */ /* 0x000fe400078efcff */
[----:B------:R-:W-:Y:S02]  /*65c0*/  LOP3.LUT R5, R6, 0xf000f, RZ, 0xc0, !PT ;  /* 0x000f000f06057812 */ /* 0x000fe400078ec0ff */
[----:B------:R-:W-:Y:S01]  /*65d0*/  LOP3.LUT R26, R26, 0x64006400, RZ, 0xfc, !PT ;  /* 0x640064001a1a7812 */ /* 0x000fe200078efcff */
[----:B------:R-:W-:Y:S01]  /*65e0*/  HADD2 R4, R4, -1032, -1032 ;  /* 0xe408e40804047430 */ /* 0x000fe20000000000 */
[----:B------:R-:W-:-:S02]  /*65f0*/  PRMT R30, R30, 0x5410, R27 ;  /* 0x000054101e1e7816 */ /* 0x000fc4000000001b */
[----:B------:R-:W-:Y:S02]  /*6600*/  LOP3.LUT R31, R28, 0x64006400, RZ, 0xfc, !PT ;  /* 0x640064001c1f7812 */ /* 0x000fe400078efcff */
[----:B------:R-:W-:Y:S01]  /*6610*/  LOP3.LUT R5, R5, 0x64006400, RZ, 0xfc, !PT ;  /* 0x6400640005057812 */ /* 0x000fe200078efcff */
[----:B------:R-:W-:Y:S02]  /*6620*/  HADD2 R28, R26, -1032, -1032 ;  /* 0xe408e4081a1c7430 */ /* 0x000fe40000000000 */
[----:B------:R-:W-:Y:S02]  /*6630*/  HADD2 R10, R30, R10 ;  /* 0x0000000a1e0a7230 */ /* 0x000fe40000000000 */
[----:B------:R-:W-:Y:S02]  /*6640*/  HADD2 R26, R31, -1032, -1032 ;  /* 0xe408e4081f1a7430 */ /* 0x000fe40000000000 */
[----:B------:R-:W-:Y:S02]  /*6650*/  HADD2 R30, R5, -1032, -1032 ;  /* 0xe408e408051e7430 */ /* 0x000fe40000000000 */
[----:B------:R-:W-:-:S02]  /*6660*/  HADD2.F32 R36, -RZ, R4.H0_H0 ;  /* 0x20000004ff247230 */ /* 0x000fc40000004100 */
[----:B------:R-:W-:Y:S02]  /*6670*/  HADD2.F32 R31, -RZ, R4.H1_H1 ;  /* 0x30000004ff1f7230 */ /* 0x000fe40000004100 */
[----:B------:R-:W1:Y:S01]  /*6680*/  LDS.64 R4, [UR4+0x28] ;  /* 0x00002804ff047984 */ /* 0x000e620008000a00 */
[--C-:B0-----:R-:W-:Y:S02]  /*6690*/  HADD2.F32 R27, -RZ, R8.reuse.H0_H0 ;  /* 0x20000008ff1b7230 */ /* 0x101fe40000004100 */
[----:B------:R-:W-:Y:S01]  /*66a0*/  HADD2.F32 R8, -RZ, R8.H1_H1 ;  /* 0x30000008ff087230 */ /* 0x000fe20000004100 */
[----:B------:R-:W-:Y:S02]  /*66b0*/  LOP3.LUT R23, R6, 0xf000f0, RZ, 0xc0, !PT ;  /* 0x00f000f006177812 */ /* 0x000fe400078ec0ff */
[----:B------:R-:W-:Y:S01]  /*66c0*/  FFMA.FTZ R36, R36, R27, RZ ;  /* 0x0000001b24247223 */ /* 0x000fe200000100ff */
[----:B------:R-:W-:Y:S01]  /*66d0*/  LOP3.LUT R19, R7, 0xf000f0, RZ, 0xc0, !PT ;  /* 0x00f000f007137812 */ /* 0x000fe200078ec0ff */
[----:B------:R-:W-:Y:S01]  /*66e0*/  HADD2.F32 R40, -RZ, R28.H0_H0 ;  /* 0x2000001cff287230 */ /* 0x000fe20000004100 */
[----:B------:R-:W-:Y:S01]  /*66f0*/  LOP3.LUT R24, R24, 0x64006400, RZ, 0xfc, !PT ;  /* 0x6400640018187812 */ /* 0x000fe200078efcff */
[----:B------:R-:W-:Y:S01]  /*6700*/  HADD2.F32 R42, -RZ, R30.H0_H0 ;  /* 0x2000001eff2a7230 */ /* 0x000fe20000004100 */
[----:B------:R-:W-:Y:S01]  /*6710*/  FFMA.FTZ R31, R31, R8, R36 ;  /* 0x000000081f1f7223 */ /* 0x000fe20000010024 */
[----:B------:R-:W-:Y:S01]  /*6720*/  HADD2.F32 R35, -RZ, R28.H1_H1 ;  /* 0x3000001cff237230 */ /* 0x000fe20000004100 */
[----:B------:R-:W-:Y:S01]  /*6730*/  LOP3.LUT R28, R25, 0x64006400, RZ, 0xfc, !PT ;  /* 0x64006400191c7812 */ /* 0x000fe200078efcff */
[----:B------:R-:W-:Y:S01]  /*6740*/  HADD2.F32 R37, -RZ, R30.H1_H1 ;  /* 0x3000001eff257230 */ /* 0x000fe20000004100 */
[----:B------:R-:W-:Y:S01]  /*6750*/  LOP3.LUT R30, R23, 0x64006400, RZ, 0xfc, !PT ;  /* 0x64006400171e7812 */ /* 0x000fe200078efcff */
[--C-:B------:R-:W-:Y:S01]  /*6760*/  HADD2.F32 R44, -RZ, R26.reuse.H0_H0 ;  /* 0x2000001aff2c7230 */ /* 0x100fe20000004100 */
[----:B------:R-:W-:Y:S01]  /*6770*/  LOP3.LUT R36, R19, 0x64006400, RZ, 0xfc, !PT ;  /* 0x6400640013247812 */ /* 0x000fe200078efcff */
[C---:B------:R-:W-:Y:S01]  /*6780*/  FFMA.FTZ R40, R27.reuse, R40, RZ ;  /* 0x000000281b287223 */ /* 0x040fe200000100ff */
[-C--:B------:R-:W-:Y:S01]  /*6790*/  HFMA2 R24, R24, R3.reuse.H0_H0, -72, -72 ;  /* 0xd480d48018187431 */ /* 0x080fe20000040003 */
[C---:B------:R-:W-:Y:S01]  /*67a0*/  FFMA.FTZ R42, R27.reuse, R42, RZ ;  /* 0x0000002a1b2a7223 */ /* 0x040fe200000100ff */
[----:B------:R-:W-:Y:S01]  /*67b0*/  HADD2.F32 R26, -RZ, R26.H1_H1 ;  /* 0x3000001aff1a7230 */ /* 0x000fe20000004100 */
[----:B------:R-:W-:Y:S01]  /*67c0*/  FFMA.FTZ R27, R27, R44, RZ ;  /* 0x0000002c1b1b7223 */ /* 0x000fe200000100ff */
[----:B------:R-:W-:-:S02]  /*67d0*/  HFMA2 R28, R28, R3.H0_H0, -72, -72 ;  /* 0xd480d4801c1c7431 */ /* 0x000fc40000040003 */
[-C--:B------:R-:W-:Y:S02]  /*67e0*/  HFMA2 R30, R30, R3.reuse.H0_H0, -72, -72 ;  /* 0xd480d4801e1e7431 */ /* 0x080fe40000040003 */
[----:B------:R-:W-:Y:S01]  /*67f0*/  HFMA2 R36, R36, R3.H0_H0, -72, -72 ;  /* 0xd480d48024247431 */ /* 0x000fe20000040003 */
[C---:B------:R-:W-:Y:S01]  /*6800*/  FFMA.FTZ R35, R8.reuse, R35, R40 ;  /* 0x0000002308237223 */ /* 0x040fe20000010028 */
[----:B------:R-:W-:Y:S01]  /*6810*/  HADD2.F32 R18, -RZ, R9.H0_H0 ;  /* 0x20000009ff127230 */ /* 0x000fe20000004100 */
[C---:B------:R-:W-:Y:S01]  /*6820*/  FFMA.FTZ R37, R8.reuse, R37, R42 ;  /* 0x0000002508257223 */ /* 0x040fe2000001002a */
[----:B------:R-:W-:Y:S01]  /*6830*/  HADD2.F32 R23, -RZ, R24.H0_H0 ;  /* 0x20000018ff177230 */ /* 0x000fe20000004100 */
[----:B------:R-:W-:Y:S01]  /*6840*/  FFMA.FTZ R27, R8, R26, R27 ;  /* 0x0000001a081b7223 */ /* 0x000fe2000001001b */
[----:B------:R-:W-:Y:S02]  /*6850*/  HADD2.F32 R19, -RZ, R28.H0_H0 ;  /* 0x2000001cff137230 */ /* 0x000fe40000004100 */
[----:B------:R-:W-:-:S02]  /*6860*/  HADD2.F32 R25, -RZ, R30.H0_H0 ;  /* 0x2000001eff197230 */ /* 0x000fc40000004100 */
[----:B------:R-:W-:Y:S01]  /*6870*/  HADD2.F32 R8, -RZ, R36.H0_H0 ;  /* 0x20000024ff087230 */ /* 0x000fe20000004100 */
[C---:B------:R-:W-:Y:S01]  /*6880*/  FFMA.FTZ R23, R18.reuse, R23, R35 ;  /* 0x0000001712177223 */ /* 0x040fe20000010023 */
[----:B------:R-:W-:Y:S02]  /*6890*/  HADD2.F32 R9, -RZ, R9.H1_H1 ;  /* 0x30000009ff097230 */ /* 0x000fe40000004100 */
[----:B------:R-:W-:Y:S01]  /*68a0*/  HADD2.F32 R24, -RZ, R24.H1_H1 ;  /* 0x30000018ff187230 */ /* 0x000fe20000004100 */
[----:B------:R-:W-:Y:S01]  /*68b0*/  FFMA.FTZ R19, R19, R18, R31 ;  /* 0x0000001213137223 */ /* 0x000fe2000001001f */
[----:B------:R-:W-:Y:S01]  /*68c0*/  HADD2.F32 R28, -RZ, R28.H1_H1 ;  /* 0x3000001cff1c7230 */ /* 0x000fe20000004100 */
[C---:B------:R-:W-:Y:S01]  /*68d0*/  FFMA.FTZ R25, R18.reuse, R25, R37 ;  /* 0x0000001912197223 */ /* 0x040fe20000010025 */
[----:B------:R-:W-:Y:S01]  /*68e0*/  HADD2.F32 R30, -RZ, R30.H1_H1 ;  /* 0x3000001eff1e7230 */ /* 0x000fe20000004100 */
[----:B------:R-:W-:Y:S01]  /*68f0*/  FFMA.FTZ R27, R18, R8, R27 ;  /* 0x00000008121b7223 */ /* 0x000fe2000001001b */
[----:B------:R-:W-:Y:S01]  /*6900*/  HADD2.F32 R36, -RZ, R36.H1_H1 ;  /* 0x30000024ff247230 */ /* 0x000fe20000004100 */
[----:B------:R-:W-:Y:S01]  /*6910*/  LOP3.LUT R8, R17, 0xf000f, RZ, 0xc0, !PT ;  /* 0x000f000f11087812 */ /* 0x000fe200078ec0ff */
[----:B------:R-:W-:Y:S01]  /*6920*/  FFMA.FTZ R23, R9, R24, R23 ;  /* 0x0000001809177223 */ /* 0x000fe20000010017 */
[----:B------:R-:W-:Y:S01]  /*6930*/  SHF.R.U32.HI R6, RZ, 0x8, R6 ;  /* 0x00000008ff067819 */ /* 0x000fe20000011606 */
[----:B------:R-:W-:-:S02]  /*6940*/  FFMA.FTZ R28, R28, R9, R19 ;  /* 0x000000091c1c7223 */ /* 0x000fc40000010013 */
[C---:B------:R-:W-:Y:S02]  /*6950*/  FFMA.FTZ R24, R9.reuse, R30, R25 ;  /* 0x0000001e09187223 */ /* 0x040fe40000010019 */
[----:B------:R-:W-:Y:S01]  /*6960*/  FFMA.FTZ R35, R9, R36, R27 ;  /* 0x0000002409237223 */ /* 0x000fe2000001001b */
[----:B------:R-:W-:Y:S02]  /*6970*/  LOP3.LUT R9, R8, 0x64006400, RZ, 0xfc, !PT ;  /* 0x6400640008097812 */ /* 0x000fe400078efcff */
[----:B------:R-:W-:Y:S01]  /*6980*/  LOP3.LUT R19, R6, 0xf000f, RZ, 0xc0, !PT ;  /* 0x000f000f06137812 */ /* 0x000fe200078ec0ff */
[--C-:B-1----:R-:W-:Y:S02]  /*6990*/  HADD2.F32 R30, -RZ, R4.reuse.H0_H0 ;  /* 0x20000004ff1e7230 */ /* 0x102fe40000004100 */
[----:B------:R-:W-:Y:S01]  /*69a0*/  HADD2.F32 R8, -RZ, R4.H1_H1 ;  /* 0x30000004ff087230 */ /* 0x000fe20000004100 */
[----:B------:R-:W-:Y:S01]  /*69b0*/  SHF.R.U32.HI R7, RZ, 0x8, R7 ;  /* 0x00000008ff077819 */ /* 0x000fe20000011607 */
[----:B------:R-:W-:Y:S01]  /*69c0*/  HADD2 R4, R9, -1032, -1032 ;  /* 0xe408e40809047430 */ /* 0x000fe20000000000 */
[----:B------:R-:W-:-:S02]  /*69d0*/  LOP3.LUT R18, R16, 0xf000f, RZ, 0xc0, !PT ;  /* 0x000f000f10127812 */ /* 0x000fc400078ec0ff */
[----:B------:R-:W-:Y:S02]  /*69e0*/  LOP3.LUT R19, R19, 0x64006400, RZ, 0xfc, !PT ;  /* 0x6400640013137812 */ /* 0x000fe400078efcff */
[----:B------:R-:W-:Y:S01]  /*69f0*/  LOP3.LUT R25, R7, 0xf000f, RZ, 0xc0, !PT ;  /* 0x000f000f07197812 */ /* 0x000fe200078ec0ff */
[----:B------:R-:W-:Y:S01]  /*6a00*/  HADD2.F32 R31, -RZ, R4.H0_H0 ;  /* 0x20000004ff1f7230 */ /* 0x000fe20000004100 */
[----:B------:R-:W-:Y:S01]  /*6a10*/  LOP3.LUT R18, R18, 0x64006400, RZ, 0xfc, !PT ;  /* 0x6400640012127812 */ /* 0x000fe200078efcff */
[----:B------:R-:W-:Y:S01]  /*6a20*/  HADD2 R26, R19, -1032, -1032 ;  /* 0xe408e408131a7430 */ /* 0x000fe20000000000 */
[----:B------:R-:W-:Y:S01]  /*6a30*/  LOP3.LUT R27, R25, 0x64006400, RZ, 0xfc, !PT ;  /* 0x64006400191b7812 */ /* 0x000fe200078efcff */
[--C-:B------:R-:W-:Y:S01]  /*6a40*/  HADD2.F32 R9, -RZ, R5.reuse.H0_H0 ;  /* 0x20000005ff097230 */ /* 0x100fe20000004100 */
[----:B------:R-:W-:Y:S01]  /*6a50*/  FFMA.FTZ R28, R31, R30, R28 ;  /* 0x0000001e1f1c7223 */ /* 0x000fe2000001001c */
[----:B------:R-:W-:Y:S02]  /*6a60*/  HADD2 R25, R18, -1032, -1032 ;  /* 0xe408e40812197430 */ /* 0x000fe40000000000 */
[----:B------:R-:W-:-:S02]  /*6a70*/  HADD2.F32 R18, -RZ, R5.H1_H1 ;  /* 0x30000005ff127230 */ /* 0x000fc40000004100 */
[----:B------:R-:W-:Y:S02]  /*6a80*/  HADD2.F32 R31, -RZ, R26.H0_H0 ;  /* 0x2000001aff1f7230 */ /* 0x000fe40000004100 */
[----:B------:R-:W-:-:S03]  /*6a90*/  HADD2.F32 R5, -RZ, R4.H1_H1 ;  /* 0x30000004ff057230 */ /* 0x000fc60000004100 */
[C---:B------:R-:W-:Y:S02]  /*6aa0*/  FFMA.FTZ R31, R30.reuse, R31, R24 ;  /* 0x0000001f1e1f7223 */ /* 0x040fe40000010018 */
[----:B------:R-:W-:Y:S02]  /*6ab0*/  FFMA.FTZ R24, R5, R8, R28 ;  /* 0x0000000805187223 */ /* 0x000fe4000001001c */
[----:B------:R-:W0:Y:S01]  /*6ac0*/  LDS.64 R4, [UR4+0x30] ;  /* 0x00003004ff047984 */ /* 0x000e220008000a00 */
[----:B------:R-:W-:Y:S02]  /*6ad0*/  HADD2 R19, R27, -1032, -1032 ;  /* 0xe408e4081b137430 */ /* 0x000fe40000000000 */
[--C-:B------:R-:W-:Y:S02]  /*6ae0*/  HADD2.F32 R27, -RZ, R25.reuse.H0_H0 ;  /* 0x20000019ff1b7230 */ /* 0x100fe40000004100 */
[----:B------:R-:W-:Y:S02]  /*6af0*/  HADD2.F32 R25, -RZ, R25.H1_H1 ;  /* 0x30000019ff197230 */ /* 0x000fe40000004100 */
[----:B------:R-:W-:Y:S01]  /*6b00*/  HADD2.F32 R36, -RZ, R19.H0_H0 ;  /* 0x20000013ff247230 */ /* 0x000fe20000004100 */
[----:B------:R-:W-:Y:S01]  /*6b10*/  FFMA.FTZ R27, R30, R27, R23 ;  /* 0x0000001b1e1b7223 */ /* 0x000fe20000010017 */
[----:B------:R-:W-:-:S03]  /*6b20*/  LOP3.LUT R16, R16, 0xf000f0, RZ, 0xc0, !PT ;  /* 0x00f000f010107812 */ /* 0x000fc600078ec0ff */
[----:B------:R-:W-:Y:S01]  /*6b30*/  FFMA.FTZ R23, R30, R36, R35 ;  /* 0x000000241e177223 */ /* 0x000fe20000010023 */
[----:B------:R-:W-:Y:S01]  /*6b40*/  LOP3.LUT R17, R17, 0xf000f0, RZ, 0xc0, !PT ;  /* 0x00f000f011117812 */ /* 0x000fe200078ec0ff */
[----:B------:R-:W-:Y:S01]  /*6b50*/  FFMA.FTZ R30, R8, R25, R27 ;  /* 0x00000019081e7223 */ /* 0x000fe2000001001b */
[----:B------:R-:W-:Y:S01]  /*6b60*/  LOP3.LUT R25, R6, 0xf000f0, RZ, 0xc0, !PT ;  /* 0x00f000f006197812 */ /* 0x000fe200078ec0ff */
[----:B------:R-:W-:Y:S01]  /*6b70*/  HADD2.F32 R27, -RZ, R26.H1_H1 ;  /* 0x3000001aff1b7230 */ /* 0x000fe20000004100 */
        /* <DEDUP_REMOVED lines=24> */
[----:B--2---:R-:W-:Y:S01]  /*6d00*/  LOP3.LUT R23, R12, 0xf000f, RZ, 0xc0, !PT ;  /* 0x000f000f0c177812 */ /* 0x004fe200078ec0ff */
[C---:B------:R-:W-:Y:S01]  /*6d10*/  FFMA.FTZ R9, R18.reuse, R17, R30 ;  /* 0x0000001112097223 */ /* 0x040fe2000001001e */
[----:B------:R-:W-:Y:S01]  /*6d20*/  LOP3.LUT R26, R13, 0xf000f, RZ, 0xc0, !PT ;  /* 0x000f000f0d1a7812 */ /* 0x000fe200078ec0ff */
[----:B------:R-:W-:Y:S01]  /*6d30*/  FFMA.FTZ R7, R7, R18, R24 ;  /* 0x0000001207077223 */ /* 0x000fe20000010018 */
[----:B0-----:R-:W-:Y:S01]  /*6d40*/  HADD2.F32 R27, -RZ, R4.H0_H0 ;  /* 0x20000004ff1b7230 */ /* 0x001fe20000004100 */
[----:B------:R-:W-:-:S02]  /*6d50*/  FFMA.FTZ R6, R18, R19, R36 ;  /* 0x0000001312067223 */ /* 0x000fc40000010024 */
[----:B------:R-:W-:Y:S01]  /*6d60*/  FFMA.FTZ R17, R18, R25, R8 ;  /* 0x0000001912117223 */ /* 0x000fe20000010008 */
[----:B------:R-:W-:Y:S01]  /*6d70*/  HADD2.F32 R18, -RZ, R4.H1_H1 ;  /* 0x30000004ff127230 */ /* 0x000fe20000004100 */
        /* <DEDUP_REMOVED lines=11> */
[--C-:B------:R-:W-:Y:S02]  /*6e30*/  HADD2.F32 R16, -RZ, R5.reuse.H0_H0 ;  /* 0x20000005ff107230 */ /* 0x100fe40000004100 */
[----:B------:R-:W-:Y:S02]  /*6e40*/  HADD2.F32 R23, -RZ, R5.H1_H1 ;  /* 0x30000005ff177230 */ /* 0x000fe40000004100 */
[--C-:B------:R-:W-:Y:S01]  /*6e50*/  HADD2.F32 R36, -RZ, R28.reuse.H0_H0 ;  /* 0x2000001cff247230 */ /* 0x100fe20000004100 */
[----:B------:R-:W0:Y:S01]  /*6e60*/  LDS.64 R4, [UR4+0x38] ;  /* 0x00003804ff047984 */ /* 0x000e220008000a00 */
[----:B------:R-:W-:Y:S01]  /*6e70*/  HADD2.F32 R31, -RZ, R28.H1_H1 ;  /* 0x3000001cff1f7230 */ /* 0x000fe20000004100 */
[----:B------:R-:W-:Y:S02]  /*6e80*/  LOP3.LUT R28, R25, 0x64006400, RZ, 0xfc, !PT ;  /* 0x64006400191c7812 */ /* 0x000fe400078efcff */
[----:B------:R-:W-:-:S02]  /*6e90*/  LOP3.LUT R8, R15, 0xf000f0, RZ, 0xc0, !PT ;  /* 0x00f000f00f087812 */ /* 0x000fc400078ec0ff */
[----:B------:R-:W-:Y:S01]  /*6ea0*/  LOP3.LUT R19, R13, 0xf000f0, RZ, 0xc0, !PT ;  /* 0x00f000f00d137812 */ /* 0x000fe200078ec0ff */
[-C--:B------:R-:W-:Y:S01]  /*6eb0*/  HFMA2 R28, R28, R3.reuse.H0_H0, -72, -72 ;  /* 0xd480d4801c1c7431 */ /* 0x080fe20000040003 */
[----:B------:R-:W-:Y:S01]  /*6ec0*/  LOP3.LUT R24, R14, 0xf000f0, RZ, 0xc0, !PT ;  /* 0x00f000f00e187812 */ /* 0x000fe200078ec0ff */
[----:B------:R-:W-:Y:S01]  /*6ed0*/  HADD2.F32 R40, -RZ, R30.H0_H0 ;  /* 0x2000001eff287230 */ /* 0x000fe20000004100 */
[----:B------:R-:W-:Y:S01]  /*6ee0*/  LOP3.LUT R8, R8, 0x64006400, RZ, 0xfc, !PT ;  /* 0x6400640008087812 */ /* 0x000fe200078efcff */
[--C-:B------:R-:W-:Y:S01]  /*6ef0*/  HADD2.F32 R42, -RZ, R35.reuse.H0_H0 ;  /* 0x20000023ff2a7230 */ /* 0x100fe20000004100 */
[----:B------:R-:W-:Y:S01]  /*6f00*/  FFMA.FTZ R36, R36, R27, RZ ;  /* 0x0000001b24247223 */ /* 0x000fe200000100ff */
[----:B------:R-:W-:Y:S01]  /*6f10*/  HADD2.F32 R44, -RZ, R26.H0_H0 ;  /* 0x2000001aff2c7230 */ /* 0x000fe20000004100 */
[----:B------:R-:W-:Y:S01]  /*6f20*/  LOP3.LUT R24, R24, 0x64006400, RZ, 0xfc, !PT ;  /* 0x6400640018187812 */ /* 0x000fe200078efcff */
[----:B------:R-:W-:Y:S01]  /*6f30*/  HADD2.F32 R37, -RZ, R30.H1_H1 ;  /* 0x3000001eff257230 */ /* 0x000fe20000004100 */
[----:B------:R-:W-:Y:S01]  /*6f40*/  LOP3.LUT R30, R19, 0x64006400, RZ, 0xfc, !PT ;  /* 0x64006400131e7812 */ /* 0x000fe200078efcff */
[----:B------:R-:W-:Y:S01]  /*6f50*/  HADD2.F32 R19, -RZ, R28.H0_H0 ;  /* 0x2000001cff137230 */ /* 0x000fe20000004100 */
[----:B------:R-:W-:Y:S01]  /*6f60*/  FFMA.FTZ R31, R31, R18, R36 ;  /* 0x000000121f1f7223 */ /* 0x000fe20000010024 */
[-C--:B------:R-:W-:Y:S01]  /*6f70*/  HFMA2 R8, R8, R3.reuse.H0_H0, -72, -72 ;  /* 0xd480d48008087431 */ /* 0x080fe20000040003 */
[C---:B------:R-:W-:Y:S01]  /*6f80*/  FFMA.FTZ R40, R27.reuse, R40, RZ ;  /* 0x000000281b287223 */ /* 0x040fe200000100ff */
[----:B------:R-:W-:Y:S01]  /*6f90*/  HADD2.F32 R36, -RZ, R26.H1_H1 ;  /* 0x3000001aff247230 */ /* 0x000fe20000004100 */
[C---:B------:R-:W-:Y:S01]  /*6fa0*/  FFMA.FTZ R42, R27.reuse, R42, RZ ;  /* 0x0000002a1b2a7223 */ /* 0x040fe200000100ff */
[-C--:B------:R-:W-:Y:S01]  /*6fb0*/  HFMA2 R24, R24, R3.reuse.H0_H0, -72, -72 ;  /* 0xd480d48018187431 */ /* 0x080fe20000040003 */
[----:B------:R-:W-:Y:S01]  /*6fc0*/  FFMA.FTZ R27, R27, R44, RZ ;  /* 0x0000002c1b1b7223 */ /* 0x000fe200000100ff */
[----:B------:R-:W-:Y:S01]  /*6fd0*/  HADD2.F32 R35, -RZ, R35.H1_H1 ;  /* 0x30000023ff237230 */ /* 0x000fe20000004100 */
[----:B------:R-:W-:Y:S01]  /*6fe0*/  FFMA.FTZ R19, R19, R16, R31 ;  /* 0x0000001013137223 */ /* 0x000fe2000001001f */
[----:B------:R-:W-:Y:S01]  /*6ff0*/  HFMA2 R30, R30, R3.H0_H0, -72, -72 ;  /* 0xd480d4801e1e7431 */ /* 0x000fe20000040003 */
[C---:B------:R-:W-:Y:S01]  /*7000*/  FFMA.FTZ R27, R18.reuse, R36, R27 ;  /* 0x00000024121b7223 */ /* 0x040fe2000001001b */
[----:B------:R-:W-:Y:S01]  /*7010*/  HADD2.F32 R31, -RZ, R8.H0_H0 ;  /* 0x20000008ff1f7230 */ /* 0x000fe20000004100 */
[C---:B------:R-:W-:Y:S01]  /*7020*/  FFMA.FTZ R35, R18.reuse, R35, R42 ;  /* 0x0000002312237223 */ /* 0x040fe2000001002a */
[----:B------:R-:W-:Y:S01]  /*7030*/  HADD2.F32 R26, -RZ, R24.H0_H0 ;  /* 0x20000018ff1a7230 */ /* 0x000fe20000004100 */
[----:B------:R-:W-:Y:S01]  /*7040*/  FFMA.FTZ R37, R18, R37, R40 ;  /* 0x0000002512257223 */ /* 0x000fe20000010028 */
[----:B------:R-:W-:Y:S01]  /*7050*/  HADD2.F32 R25, -RZ, R30.H0_H0 ;  /* 0x2000001eff197230 */ /* 0x000fe20000004100 */
[C---:B------:R-:W-:Y:S01]  /*7060*/  FFMA.FTZ R27, R16.reuse, R31, R27 ;  /* 0x0000001f101b7223 */ /* 0x040fe2000001001b */
[----:B------:R-:W-:Y:S01]  /*7070*/  HADD2.F32 R8, -RZ, R8.H1_H1 ;  /* 0x30000008ff087230 */ /* 0x000fe20000004100 */
[----:B------:R-:W-:Y:S01]  /*7080*/  SHF.R.U32.HI R12, RZ, 0x8, R12 ;  /* 0x00000008ff0c7819 */ /* 0x000fe2000001160c */
[----:B------:R-:W-:Y:S01]  /*7090*/  HADD2.F32 R18, -RZ, R28.H1_H1 ;  /* 0x3000001cff127230 */ /* 0x000fe20000004100 */
[C---:B------:R-:W-:Y:S01]  /*70a0*/  FFMA.FTZ R26, R16.reuse, R26, R35 ;  /* 0x0000001a101a7223 */ /* 0x040fe20000010023 */
[----:B------:R-:W-:Y:S01]  /*70b0*/  HADD2.F32 R30, -RZ, R30.H1_H1 ;  /* 0x3000001eff1e7230 */ /* 0x000fe20000004100 */
[----:B------:R-:W-:Y:S01]  /*70c0*/  FFMA.FTZ R25, R16, R25, R37 ;  /* 0x0000001910197223 */ /* 0x000fe20000010025 */
[----:B------:R-:W-:Y:S01]  /*70d0*/  HADD2.F32 R24, -RZ, R24.H1_H1 ;  /* 0x30000018ff187230 */ /* 0x000fe20000004100 */
[----:B------:R-:W-:Y:S01]  /*70e0*/  FFMA.FTZ R35, R23, R8, R27 ;  /* 0x0000000817237223 */ /* 0x000fe2000001001b */
[----:B------:R-:W-:-:S02]  /*70f0*/  SHF.R.U32.HI R14, RZ, 0x8, R14 ;  /* 0x00000008ff0e7819 */ /* 0x000fc4000001160e */
[----:B------:R-:W-:Y:S01]  /*7100*/  LOP3.LUT R8, R12, 0xf000f, RZ, 0xc0, !PT ;  /* 0x000f000f0c087812 */ /* 0x000fe200078ec0ff */
[----:B------:R-:W-:Y:S02]  /*7110*/  FFMA.FTZ R18, R18, R23, R19 ;  /* 0x0000001712127223 */ /* 0x000fe40000010013 */
[C---:B------:R-:W-:Y:S01]  /*7120*/  FFMA.FTZ R19, R23.reuse, R30, R25 ;  /* 0x0000001e17137223 */ /* 0x040fe20000010019 */
[----:B------:R-:W-:Y:S01]  /*7130*/  LOP3.LUT R8, R8, 0x64006400, RZ, 0xfc, !PT ;  /* 0x6400640008087812 */ /* 0x000fe200078efcff */
[----:B------:R-:W-:Y:S01]  /*7140*/  FFMA.FTZ R31, R23, R24, R26 ;  /* 0x00000018171f7223 */ /* 0x000fe2000001001a */
[----:B------:R-:W-:Y:S02]  /*7150*/  LOP3.LUT R23, R14, 0xf000f, RZ, 0xc0, !PT ;  /* 0x000f000f0e177812 */ /* 0x000fe400078ec0ff */
[----:B------:R-:W-:Y:S02]  /*7160*/  SHF.R.U32.HI R13, RZ, 0x8, R13 ;  /* 0x00000008ff0d7819 */ /* 0x000fe4000001160d */
[----:B------:R-:W-:-:S02]  /*7170*/  SHF.R.U32.HI R15, RZ, 0x8, R15 ;  /* 0x00000008ff0f7819 */ /* 0x000fc4000001160f */
[----:B------:R-:W-:Y:S01]  /*7180*/  LOP3.LUT R25, R23, 0x64006400, RZ, 0xfc, !PT ;  /* 0x6400640017197812 */ /* 0x000fe200078efcff */
[----:B------:R-:W-:Y:S01]  /*7190*/  HADD2 R23, R8, -1032, -1032 ;  /* 0xe408e40808177430 */ /* 0x000fe20000000000 */
[----:B------:R-:W-:Y:S02]  /*71a0*/  LOP3.LUT R16, R13, 0xf000f, RZ, 0xc0, !PT ;  /* 0x000f000f0d107812 */ /* 0x000fe400078ec0ff */
[----:B------:R-:W-:Y:S01]  /*71b0*/  LOP3.LUT R24, R15, 0xf000f, RZ, 0xc0, !PT ;  /* 0x000f000f0f187812 */ /* 0x000fe200078ec0ff */
[--C-:B0-----:R-:W-:Y:S01]  /*71c0*/  HADD2.F32 R28, -RZ, R4.reuse.H0_H0 ;  /* 0x20000004ff1c7230 */ /* 0x101fe20000004100 */
[----:B------:R-:W-:Y:S01]  /*71d0*/  LOP3.LUT R16, R16, 0x64006400, RZ, 0xfc, !PT ;  /* 0x6400640010107812 */ /* 0x000fe200078efcff */
[--C-:B------:R-:W-:Y:S01]  /*71e0*/  HADD2.F32 R27, -RZ, R23.reuse.H0_H0 ;  /* 0x20000017ff1b7230 */ /* 0x100fe20000004100 */
[----:B------:R-:W-:Y:S01]  /*71f0*/  LOP3.LUT R26, R24, 0x64006400, RZ, 0xfc, !PT ;  /* 0x64006400181a7812 */ /* 0x000fe200078efcff */
[----:B------:R-:W-:Y:S02]  /*7200*/  HADD2.F32 R4, -RZ, R4.H1_H1 ;  /* 0x30000004ff047230 */ /* 0x000fe40000004100 */
[----:B------:R-:W-:Y:S01]  /*7210*/  HADD2.F32 R23, -RZ, R23.H1_H1 ;  /* 0x30000017ff177230 */ /* 0x000fe20000004100 */
[----:B------:R-:W-:Y:S01]  /*7220*/  FFMA.FTZ R18, R27, R28, R18 ;  /* 0x0000001c1b127223 */ /* 0x000fe20000010012 */
[----:B------:R-:W-:Y:S01]  /*7230*/  HADD2 R24, R16, -1032, -1032 ;  /* 0xe408e40810187430 */ /* 0x000fe20000000000 */
[----:B------:R-:W-:Y:S01]  /*7240*/  LOP3.LUT R12, R12, 0xf000f0, RZ, 0xc0, !PT ;  /* 0x00f000f00c0c7812 */ /* 0x000fe200078ec0ff */
[----:B------:R-:W-:Y:S01]  /*7250*/  HADD2 R25, R25, -1032, -1032 ;  /* 0xe408e40819197430 */ /* 0x000fe20000000000 */
[----:B------:R-:W-:Y:S01]  /*7260*/  LOP3.LUT R13, R13, 0xf000f0, RZ, 0xc0, !PT ;  /* 0x00f000f00d0d7812 */ /* 0x000fe200078ec0ff */
[----:B------:R-:W-:Y:S01]  /*7270*/  HADD2 R16, R26, -1032, -1032 ;  /* 0xe408e4081a107430 */ /* 0x000fe20000000000 */
[----:B------:R-:W-:-:S02]  /*7280*/  LOP3.LUT R14, R14, 0xf000f0, RZ, 0xc0, !PT ;  /* 0x00f000f00e0e7812 */ /* 0x000fc400078ec0ff */
[----:B------:R-:W-:Y:S01]  /*7290*/  LOP3.LUT R15, R15, 0xf000f0, RZ, 0xc0, !PT ;  /* 0x00f000f00f0f7812 */ /* 0x000fe200078ec0ff */
[----:B------:R-:W-:Y:S01]  /*72a0*/  FFMA.FTZ R23, R23, R4, R18 ;  /* 0x0000000417177223 */ /* 0x000fe20000010012 */
[--C-:B------:R-:W-:Y:S01]  /*72b0*/  HADD2.F32 R26, -RZ, R24.reuse.H0_H0 ;  /* 0x20000018ff1a7230 */ /* 0x100fe20000004100 */
[----:B------:R-:W-:Y:S01]  /*72c0*/  LOP3.LUT R12, R12, 0x64006400, RZ, 0xfc, !PT ;  /* 0x640064000c0c7812 */ /* 0x000fe200078efcff */
[----:B------:R-:W-:Y:S01]  /*72d0*/  HADD2.F32 R27, -RZ, R24.H1_H1 ;  /* 0x30000018ff1b7230 */ /* 0x000fe20000004100 */
[----:B------:R-:W-:Y:S01]  /*72e0*/  LOP3.LUT R18, R13, 0x64006400, RZ, 0xfc, !PT ;  /* 0x640064000d127812 */ /* 0x000fe200078efcff */
[--C-:B------:R-:W-:Y:S01]  /*72f0*/  HADD2.F32 R30, -RZ, R25.reuse.H0_H0 ;  /* 0x20000019ff1e7230 */ /* 0x100fe20000004100 */
[----:B------:R-:W-:Y:S01]  /*7300*/  LOP3.LUT R14, R14, 0x64006400, RZ, 0xfc, !PT ;  /* 0x640064000e0e7812 */ /* 0x000fe200078efcff */
[----:B------:R-:W-:Y:S01]  /*7310*/  HADD2.F32 R36, -RZ, R16.H0_H0 ;  /* 0x20000010ff247230 */ /* 0x000fe20000004100 */
[----:B------:R-:W-:Y:S01]  /*7320*/  LOP3.LUT R24, R15, 0x64006400, RZ, 0xfc, !PT ;  /* 0x640064000f187812 */ /* 0x000fe200078efcff */
[C---:B------:R-:W-:Y:S01]  /*7330*/  FFMA.FTZ R26, R28.reuse, R26, R19 ;  /* 0x0000001a1c1a7223 */ /* 0x040fe20000010013 */
[----:B------:R-:W-:Y:S01]  /*7340*/  HADD2.F32 R25, -RZ, R25.H1_H1 ;  /* 0x30000019ff197230 */ /* 0x000fe20000004100 */
[C---:B------:R-:W-:Y:S01]  /*7350*/  FFMA.FTZ R30, R28.reuse, R30, R31 ;  /* 0x0000001e1c1e7223 */ /* 0x040fe2000001001f */
[-C--:B------:R-:W-:Y:S01]  /*7360*/  HFMA2 R12, R12, R3.reuse.H0_H0, -72, -72 ;  /* 0xd480d4800c0c7431 */ /* 0x080fe20000040003 */
[----:B------:R-:W-:Y:S01]  /*7370*/  FFMA.FTZ R19, R28, R36, R35 ;  /* 0x000000241c137223 */ /* 0x000fe20000010023 */
[----:B------:R-:W-:-:S02]  /*7380*/  HFMA2 R18, R18, R3.H0_H0, -72, -72 ;  /* 0xd480d48012127431 */ /* 0x000fc40000040003 */
[----:B------:R-:W-:Y:S02]  /*7390*/  HADD2.F32 R16, -RZ, R16.H1_H1 ;  /* 0x30000010ff107230 */ /* 0x000fe40000004100 */
[-C--:B------:R-:W-:Y:S02]  /*73a0*/  HFMA2 R14, R14, R3.reuse.H0_H0, -72, -72 ;  /* 0xd480d4800e0e7431 */ /* 0x080fe40000040003 */
[----:B------:R-:W-:Y:S01]  /*73b0*/  HFMA2 R3, R24, R3.H0_H0, -72, -72 ;  /* 0xd480d48018037431 */ /* 0x000fe20000040003 */
[C---:B------:R-:W-:Y:S01]  /*73c0*/  FFMA.FTZ R27, R4.reuse, R27, R26 ;  /* 0x0000001b041b7223 */ /* 0x040fe2000001001a */
[----:B------:R-:W-:Y:S01]  /*73d0*/  HADD2.F32 R8, -RZ, R5.H0_H0 ;  /* 0x20000005ff087230 */ /* 0x000fe20000004100 */
        /* <DEDUP_REMOVED lines=9> */
[----:B------:R-:W-:Y:S02]  /*7470*/  HADD2.F32 R12, -RZ, R12.H1_H1 ;  /* 0x3000000cff0c7230 */ /* 0x000fe40000004100 */
[----:B------:R-:W-:Y:S01]  /*7480*/  HADD2.F32 R18, -RZ, R18.H1_H1 ;  /* 0x30000012ff127230 */ /* 0x000fe20000004100 */
[C---:B------:R-:W-:Y:S01]  /*7490*/  FFMA.FTZ R4, R8.reuse, R4, R25 ;  /* 0x0000000408047223 */ /* 0x040fe20000010019 */
[----:B------:R-:W-:Y:S01]  /*74a0*/  HADD2.F32 R14, -RZ, R14.H1_H1 ;  /* 0x3000000eff0e7230 */ /* 0x000fe20000004100 */
[----:B------:R-:W-:Y:S01]  /*74b0*/  FFMA.FTZ R16, R8, R16, R19 ;  /* 0x0000001008107223 */ /* 0x000fe20000010013 */
[----:B------:R-:W-:Y:S01]  /*74c0*/  HADD2.F32 R8, -RZ, R3.H1_H1 ;  /* 0x30000003ff087230 */ /* 0x000fe20000004100 */
[----:B------:R-:W-:-:S02]  /*74d0*/  FMUL.FTZ R7, R20, R7 ;  /* 0x0000000714077220 */ /* 0x000fc40000410000 */
[----:B------:R-:W-:Y:S02]  /*74e0*/  FMUL.FTZ R9, R32, R9 ;  /* 0x0000000920097220 */ /* 0x000fe40000410000 */
[----:B------:R-:W-:Y:S02]  /*74f0*/  FFMA.FTZ R13, R12, R5, R13 ;  /* 0x000000050c0d7223 */ /* 0x000fe4000001000d */
[C---:B------:R-:W-:Y:S01]  /*7500*/  FFMA.FTZ R15, R5.reuse, R18, R15 ;  /* 0x00000012050f7223 */ /* 0x040fe2000001000f */
[----:B------:R-:W-:Y:S01]  /*7510*/  F2FP.PACK_AB R7, RZ, R7 ;  /* 0x00000007ff07723e */ /* 0x000fe200000000ff */
[----:B------:R-:W-:Y:S01]  /*7520*/  FFMA.FTZ R4, R5, R14, R4 ;  /* 0x0000000e05047223 */ /* 0x000fe20000010004 */
[----:B------:R-:W-:Y:S01]  /*7530*/  F2FP.PACK_AB R9, RZ, R9 ;  /* 0x00000009ff09723e */ /* 0x000fe200000000ff */
[----:B------:R-:W-:Y:S02]  /*7540*/  FMUL.FTZ R6, R33, R6 ;  /* 0x0000000621067220 */ /* 0x000fe40000410000 */
[----:B------:R-:W-:-:S02]  /*7550*/  FMUL.FTZ R17, R34, R17 ;  /* 0x0000001122117220 */ /* 0x000fc40000410000 */
[----:B------:R-:W-:Y:S02]  /*7560*/  FFMA.FTZ R5, R5, R8, R16 ;  /* 0x0000000805057223 */ /* 0x000fe40000010010 */
[----:B------:R-:W-:Y:S02]  /*7570*/  FMUL.FTZ R13, R20, R13 ;  /* 0x0000000d140d7220 */ /* 0x000fe40000410000 */
[----:B------:R-:W-:Y:S01]  /*7580*/  FMUL.FTZ R15, R32, R15 ;  /* 0x0000000f200f7220 */ /* 0x000fe20000410000 */
[----:B------:R-:W-:Y:S01]  /*7590*/  PRMT R7, R7, 0x5410, R9 ;  /* 0x0000541007077816 */ /* 0x000fe20000000009 */
[----:B------:R-:W-:Y:S01]  /*75a0*/  FMUL.FTZ R4, R33, R4 ;  /* 0x0000000421047220 */ /* 0x000fe20000410000 */
[----:B------:R-:W-:Y:S01]  /*75b0*/  F2FP.PACK_AB R6, RZ, R6 ;  /* 0x00000006ff06723e */ /* 0x000fe200000000ff */
[----:B------:R-:W-:Y:S01]  /*75c0*/  FMUL.FTZ R5, R34, R5 ;  /* 0x0000000522057220 */ /* 0x000fe20000410000 */
[----:B------:R-:W-:Y:S02]  /*75d0*/  F2FP.PACK_AB R17, RZ, R17 ;  /* 0x00000011ff11723e */ /* 0x000fe400000000ff */
[----:B------:R-:W-:-:S02]  /*75e0*/  F2FP.PACK_AB R13, RZ, R13 ;  /* 0x0000000dff0d723e */ /* 0x000fc400000000ff */
[----:B------:R-:W-:Y:S01]  /*75f0*/  F2FP.PACK_AB R15, RZ, R15 ;  /* 0x0000000fff0f723e */ /* 0x000fe200000000ff */
[----:B------:R-:W-:Y:S01]  /*7600*/  HFMA2.MMA R11, R7, 1, 1, R11 ;  /* 0x3c003c00070b7835 */ /* 0x000fe2000000000b */
[----:B------:R-:W-:Y:S02]  /*7610*/  F2FP.PACK_AB R4, RZ, R4 ;  /* 0x00000004ff04723e */ /* 0x000fe400000000ff */
[----:B------:R-:W-:Y:S02]  /*7620*/  F2FP.PACK_AB R5, RZ, R5 ;  /* 0x00000005ff05723e */ /* 0x000fe400000000ff */
[----:B------:R-:W-:Y:S02]  /*7630*/  PRMT R6, R6, 0x5410, R17 ;  /* 0x0000541006067816 */ /* 0x000fe40000000011 */
[----:B------:R-:W-:Y:S02]  /*7640*/  PRMT R13, R13, 0x5410, R15 ;  /* 0x000054100d0d7816 */ /* 0x000fe4000000000f */
[----:B------:R-:W-:Y:S01]  /*7650*/  PRMT R4, R4, 0x5410, R5 ;  /* 0x0000541004047816 */ /* 0x000fe20000000005 */
[----:B------:R-:W-:-:S03]  /*7660*/  HADD2 R10, R6, R10 ;  /* 0x0000000a060a7230 */ /* 0x000fc60000000000 */
[----:B------:R-:W-:Y:S01]  /*7670*/  HFMA2.MMA R36, R13, 1, 1, R11 ;  /* 0x3c003c000d247835 */ /* 0x000fe2000000000b */
[----:B------:R-:W-:Y:S02]  /*7680*/  HADD2 R35, R4, R10 ;  /* 0x0000000a04237230 */ /* 0x000fe40000000000 */
.L_x_4657:
[----:B------:R-:W-:Y:S01]  /*7690*/  LEA R38, P2, R21, R38, 0x4 ;  /* 0x0000002615267211 */ /* 0x000fe200078420ff */
[----:B------:R-:W-:-:S03]  /*76a0*/  UIADD3 UR4, UR4, 0x40, URZ ;  /* 0x0000004004047890 */ /* 0x000fc6000fffe03f */
[----:B------:R-:W-:Y:S01]  /*76b0*/  LEA.HI.X R39, R21, R39, R22, 0x4, P2 ;  /* 0x0000002715277211 */ /* 0x000fe200010f2416 */
[----:B------:R-:W-:Y:S05]  /*76c0*/  @!P0 BRA P3, `(.L_x_4658) ;  /* 0xffffdc5000008947 */ /* 0x000fea000183ffff */
.L_x_4656:
[----:B------:R-:W-:Y:S05]  /*76d0*/  @!P1 EXIT ;  /* 0x000000000000994d */ /* 0x000fea0003800000 */
[----:B------:R-:W0:Y:S01]  /*76e0*/  S2R R2, SR_CTAID.X ;  /* 0x0000000000027919 */ /* 0x000e220000002500 */
[----:B-----5:R-:W-:-:S03]  /*76f0*/  HMUL2 R7, R36, R0.H0_H0 ;  /* 0x2000000024077232 */ /* 0x020fc60000000000 */
[----:B------:R-:W0:Y:S04]  /*7700*/  S2R R3, SR_TID.X ;  /* 0x0000000000037919 */ /* 0x000e280000002100 */
[----:B------:R-:W2:Y:S01]  /*7710*/  S2R R5, SR_CTAID.Y ;  /* 0x0000000000057919 */ /* 0x000ea20000002600 */
[----:B0-----:R-:W-:Y:S02]  /*7720*/  IMAD R2, R2, 0x20, R3 ;  /* 0x0000002002027824 */ /* 0x001fe400078e0203 */
[----:B------:R-:W-:Y:S02]  /*7730*/  IMAD.MOV.U32 R3, RZ, RZ, 0x2 ;  /* 0x00000002ff037424 */ /* 0x000fe400078e00ff */
[----:B------:R-:W-:-:S04]  /*7740*/  IMAD.SHL.U32 R2, R2, 0x4, RZ ;  /* 0x0000000402027824 */ /* 0x000fc800078e00ff */
[----:B--2---:R-:W-:-:S04]  /*7750*/  IMAD R2, R5, c[0x0][0x18c], R2 ;  /* 0x0000630005027a24 */ /* 0x004fc800078e0202 */
        /* <DEDUP_REMOVED lines=8> */
.L_x_4662:
[----:B------:R-:W0:Y:S02]  /*77e0*/  LDS R4, [R0] ;  /* 0x0000000000047984 */ /* 0x000e240000000800 */
[----:B0-----:R-:W-:-:S10]  /*77f0*/  HFMA2.MMA R5, R4, 1, 1, R7 ;  /* 0x3c003c0004057835 */ /* 0x001fd40000000007 */
[----:B------:R-:W0:Y:S02]  /*7800*/  ATOMS.CAST.SPIN R5, [R0], R4, R5 ;  /* 0x000000040005738d */ /* 0x000e240001800005 */
[----:B0-----:R-:W-:-:S13]  /*7810*/  ISETP.EQ.U32.AND P0, PT, R5, 0x1, PT ;  /* 0x000000010500780c */ /* 0x001fda0003f02070 */
[----:B------:R-:W-:Y:S05]  /*7820*/  @!P0 BRA `(.L_x_4662) ;  /* 0xffffffb000008947 */ /* 0x000fea000383ffff */
[----:B------:R-:W-:Y:S05]  /*7830*/  BRA `(.L_x_4660) ;  /* 0x0000003000007947 */ /* 0x000fea0003800000 */
.L_x_4661:
[----:B------:R-:W2:Y:S02]  /*7840*/  LD.E R0, [R2.64] ;  /* 0x0000000602007980 */ /* 0x000ea4000c101900 */
[----:B--2---:R-:W-:-:S05]  /*7850*/  IMAD.IADD R5, R7, 0x1, R0 ;  /* 0x0000000107057824 */ /* 0x004fca00078e0200 */
[----:B------:R0:W-:Y:S02]  /*7860*/  ST.E [R2.64], R5 ;  /* 0x0000000502007985 */ /* 0x0001e4000c101906 */
.L_x_4660:
[----:B------:R-:W-:Y:S05]  /*7870*/  BSYNC B0 ;  /* 0x0000000000007941 */ /* 0x000fea0003800000 */
.L_x_4659:
[----:B------:R-:W2:Y:S02]  /*7880*/  ATOM.E.ADD.F16x2.RN.STRONG.GPU P0, RZ, [R2.64+0x4], R35 ;  /* 0x0000042302ff798a */ /* 0x000ea4000810e9c6 */
[----:B--2---:R-:W-:Y:S05]  /*7890*/  @P0 EXIT ;  /* 0x000000000000094d */ /* 0x004fea0003800000 */
[----:B------:R-:W2:Y:S02]  /*78a0*/  QSPC.E.S P0, RZ, [R2+0x4] ;  /* 0x0000040002ff73aa */ /* 0x000ea40000000500 */
[----:B--2---:R-:W-:Y:S05]  /*78b0*/  @!P0 BRA `(.L_x_4663) ;  /* 0x0000008000008947 */ /* 0x004fea0003800000 */
[----:B0-----:R-:W-:-:S04]  /*78c0*/  IADD3 R2, R2, 0x4, RZ ;  /* 0x0000000402027810 */ /* 0x001fc80007ffe0ff */
[----:B------:R-:W-:-:S05]  /*78d0*/  LOP3.LUT R2, R2, 0xffffff, RZ, 0xc0, !PT ;  /* 0x00ffffff02027812 */ /* 0x000fca00078ec0ff */
.L_x_4664:
[----:B------:R-:W0:Y:S02]  /*78e0*/  LDS R4, [R2] ;  /* 0x0000000002047984 */ /* 0x000e240000000800 */
[----:B0-----:R-:W-:-:S06]  /*78f0*/  HADD2 R5, R4, R35 ;  /* 0x0000002304057230 */ /* 0x001fcc0000000000 */
[----:B------:R-:W0:Y:S02]  /*7900*/  ATOMS.CAST.SPIN R5, [R2], R4, R5 ;  /* 0x000000040205738d */ /* 0x000e240001800005 */
[----:B0-----:R-:W-:-:S13]  /*7910*/  ISETP.EQ.U32.AND P0, PT, R5, 0x1, PT ;  /* 0x000000010500780c */ /* 0x001fda0003f02070 */
[----:B------:R-:W-:Y:S05]  /*7920*/  @!P0 BRA `(.L_x_4664) ;  /* 0xffffffb000008947 */ /* 0x000fea000383ffff */
[----:B------:R-:W-:Y:S05]  /*7930*/  EXIT ;  /* 0x000000000000794d */ /* 0x000fea0003800000 */
.L_x_4663:
[----:B------:R-:W2:Y:S02]  /*7940*/  LD.E R0, [R2.64+0x4] ;  /* 0x0000040602007980 */ /* 0x000ea4000c101900 */
[----:B0-2---:R-:W-:-:S05]  /*7950*/  IMAD.IADD R5, R35, 0x1, R0 ;  /* 0x0000000123057824 */ /* 0x005fca00078e0200 */
[----:B------:R-:W-:Y:S01]  /*7960*/  ST.E [R2.64+0x4], R5 ;  /* 0x0000040502007985 */ /* 0x000fe2000c101906 */
[----:B------:R-:W-:Y:S05]  /*7970*/  EXIT ;  /* 0x000000000000794d */ /* 0x000fea0003800000 */
.L_x_4665:
        /* <DEDUP_REMOVED lines=16> */
.L_x_4827:


//--------------------- .text._Z23gemm_half_q_half_kernelILi1ELi140ELb1ELb1ELi32EEvPK6__halfPKjS4_S2_PS0_iiiiPKtS7_iiiiiibS2_i --------------------------
	.section	.text._Z23gemm_half_q_half_kernelILi1ELi140ELb1ELb1ELi32EEvPK6__halfPKjS4_S2_PS0_iiiiPKtS7_iiiiiibS2_i,"ax",@progbits
	.sectioninfo	@"SHI_REGISTERS=51"
	.align	128
        .global         _Z23gemm_half_q_half_kernelILi1ELi140ELb1ELb1ELi32EEvPK6__halfPKjS4_S2_PS0_iiiiPKtS7_iiiiiibS2_i
        .type           _Z23gemm_half_q_half_kernelILi1ELi140ELb1ELb1ELi32EEvPK6__halfPKjS4_S2_PS0_iiiiPKtS7_iiiiiibS2_i,@function
        .size           _Z23gemm_half_q_half_kernelILi1ELi140ELb1ELb1ELi32EEvPK6__halfPKjS4_S2_PS0_iiiiPKtS7_iiiiiibS2_i,(.L_x_4828 - _Z23gemm_half_q_half_kernelILi1ELi140ELb1ELb1ELi32EEvPK6__halfPKjS4_S2_PS0_iiiiPKtS7_iiiiiibS2_i)
        .other          _Z23gemm_half_q_half_kernelILi1ELi140ELb1ELb1ELi32EEvPK6__halfPKjS4_S2_PS0_iiiiPKtS7_iiiiiibS2_i,@"STO_CUDA_ENTRY STV_DEFAULT"
_Z23gemm_half_q_half_kernelILi1ELi140ELb1ELb1ELi32EEvPK6__halfPKjS4_S2_PS0_iiiiPKtS7_iiiiiibS2_i:
.text._Z23gemm_half_q_half_kernelILi1ELi140ELb1ELb1ELi32EEvPK6__halfPKjS4_S2_PS0_iiiiPKtS7_iiiiiibS2_i:
        /* <DEDUP_REMOVED lines=46> */
.L_x_4667:
[----:B------:R-:W-:Y:S05]  /*02e0*/  BSYNC B0 ;  /* 0x0000000000007941 */ /* 0x000fea0003800000 */
.L_x_4666:
        /* <DEDUP_REMOVED lines=75> */
.L_x_4669:
        /* <DEDUP_REMOVED lines=41> */
.L_x_4668:
        /* <DEDUP_REMOVED lines=18> */
.L_x_4675:
        /* <DEDUP_REMOVED lines=199> */
.L_x_4671:
        /* <DEDUP_REMOVED lines=194> */
.L_x_4672:
        /* <DEDUP_REMOVED lines=195> */
.L_x_4673:
        /* <DEDUP_REMOVED lines=193> */
.L_x_4674:
        /* <DEDUP_REMOVED lines=10> */
.L_x_4670:
        /* <DEDUP_REMOVED lines=9> */
.L_x_4678:
[----:B------:R-:W-:Y:S01]  /*3d50*/  IADD3 R25, R25, 0x20, RZ ;  /* 0x0000002019197810 */ /* 0x000fe20007ffe0ff */
[----:B------:R-:W-:Y:S05]  /*3d60*/  @!P1 BRA `(.L_x_4677) ;  /* 0x0000237000009947 */ /* 0x000fea0003800000 */
[----:B------:R-:W-:Y:S01]  /*3d70*/  IMAD.MOV.U32 R8, RZ, RZ, R28 ;  /* 0x000000ffff087224 */ /* 0x000fe200078e001c */
        /* <DEDUP_REMOVED lines=253> */
[----:B------:R-:W-:Y:S01]  /*4d50*/  HADD2.F32 R40, -RZ, R30.H0_H0 ;  /* 0x2000001eff287230 */ /* 0x000fe20000004100 */
[----:B------:R-:W-:Y:S01]  /*4d60*/  FFMA.FTZ R32, R15, R33, R32 ;  /* 0x000000210f207223 */ /* 0x000fe20000010020 */
[----:B------:R-:W-:Y:S02]  /*4d70*/  HADD2.F32 R14, -RZ, R14.H1_H1 ;  /* 0x3000000eff0e7230 */ /* 0x000fe40000004100 */
[----:B------:R-:W-:-:S02]  /*4d80*/  HADD2.F32 R12, -RZ, R12.H1_H1 ;  /* 0x3000000cff0c7230 */ /* 0x000fc40000004100 */
[----:B------:R-:W-:Y:S01]  /*4d90*/  HADD2.F32 R13, -RZ, R13.H1_H1 ;  /* 0x3000000dff0d7230 */ /* 0x000fe20000004100 */
[----:B------:R-:W-:Y:S01]  /*4da0*/  FFMA.FTZ R37, R15, R40, R37 ;  /* 0x000000280f257223 */ /* 0x000fe20000010025 */
[----:B------:R-:W-:Y:S01]  /*4db0*/  HADD2.F32 R30, -RZ, R30.H1_H1 ;  /* 0x3000001eff1e7230 */ /* 0x000fe20000004100 */
[----:B------:R-:W-:Y:S02]  /*4dc0*/  FFMA.FTZ R14, R31, R14, R32 ;  /* 0x0000000e1f0e7223 */ /* 0x000fe40000010020 */
[----:B------:R-:W-:Y:S02]  /*4dd0*/  FMUL.FTZ R34, R21, R34 ;  /* 0x0000002215227220 */ /* 0x000fe40000410000 */
[----:B------:R-:W-:Y:S02]  /*4de0*/  FMUL.FTZ R35, R22, R35 ;  /* 0x0000002316237220 */ /* 0x000fe40000410000 */
[----:B------:R-:W-:Y:S02]  /*4df0*/  FMUL.FTZ R32, R26, R29 ;  /* 0x0000001d1a207220 */ /* 0x000fe40000410000 */
[----:B------:R-:W-:-:S02]  /*4e00*/  FFMA.FTZ R12, R12, R31, R46 ;  /* 0x0000001f0c0c7223 */ /* 0x000fc4000001002e */
[C---:B------:R-:W-:Y:S02]  /*4e10*/  FFMA.FTZ R13, R31.reuse, R13, R38 ;  /* 0x0000000d1f0d7223 */ /* 0x040fe40000010026 */
[----:B------:R-:W-:Y:S02]  /*4e20*/  IMAD.MOV.U32 R15, RZ, RZ, R7 ;  /* 0x000000ffff0f7224 */ /* 0x000fe400078e0007 */
[----:B------:R-:W-:Y:S02]  /*4e30*/  IMAD.MOV.U32 R29, RZ, RZ, R6 ;  /* 0x000000ffff1d7224 */ /* 0x000fe400078e0006 */
[----:B------:R-:W-:Y:S01]  /*4e40*/  FFMA.FTZ R31, R31, R30, R37 ;  /* 0x0000001e1f1f7223 */ /* 0x000fe20000010025 */
[----:B------:R-:W0:Y:S01]  /*4e50*/  LDS.64 R6, [UR4+0x20] ;  /* 0x00002004ff067984 */ /* 0x000e220008000a00 */
[----:B------:R-:W-:Y:S01]  /*4e60*/  FMUL.FTZ R30, R23, R36 ;  /* 0x00000024171e7220 */ /* 0x000fe20000410000 */
[----:B------:R-:W-:Y:S02]  /*4e70*/  F2FP.PACK_AB R34, RZ, R34 ;  /* 0x00000022ff22723e */ /* 0x000fe400000000ff */
[----:B------:R-:W-:Y:S01]  /*4e80*/  F2FP.PACK_AB R35, RZ, R35 ;  /* 0x00000023ff23723e */ /* 0x000fe200000000ff */
[----:B------:R-:W-:-:S02]  /*4e90*/  FMUL.FTZ R12, R21, R12 ;  /* 0x0000000c150c7220 */ /* 0x000fc40000410000 */
[----:B------:R-:W-:Y:S01]  /*4ea0*/  FMUL.FTZ R33, R22, R13 ;  /* 0x0000000d16217220 */ /* 0x000fe20000410000 */
[----:B------:R-:W-:Y:S01]  /*4eb0*/  F2FP.PACK_AB R30, RZ, R30 ;  /* 0x0000001eff1e723e */ /* 0x000fe200000000ff */
[----:B------:R-:W-:Y:S01]  /*4ec0*/  FMUL.FTZ R14, R23, R14 ;  /* 0x0000000e170e7220 */ /* 0x000fe20000410000 */
[----:B------:R-:W-:Y:S01]  /*4ed0*/  F2FP.PACK_AB R32, RZ, R32 ;  /* 0x00000020ff20723e */ /* 0x000fe200000000ff */
[----:B------:R-:W-:Y:S01]  /*4ee0*/  FMUL.FTZ R31, R26, R31 ;  /* 0x0000001f1a1f7220 */ /* 0x000fe20000410000 */
[----:B------:R-:W-:Y:S02]  /*4ef0*/  PRMT R34, R34, 0x5410, R35 ;  /* 0x0000541022227816 */ /* 0x000fe40000000023 */
[----:B------:R-:W-:Y:S02]  /*4f00*/  F2FP.PACK_AB R12, RZ, R12 ;  /* 0x0000000cff0c723e */ /* 0x000fe400000000ff */
[----:B------:R-:W-:Y:S02]  /*4f10*/  F2FP.PACK_AB R33, RZ, R33 ;  /* 0x00000021ff21723e */ /* 0x000fe400000000ff */
[----:B------:R-:W-:-:S02]  /*4f20*/  F2FP.PACK_AB R14, RZ, R14 ;  /* 0x0000000eff0e723e */ /* 0x000fc400000000ff */
[----:B------:R-:W-:Y:S02]  /*4f30*/  F2FP.PACK_AB R31, RZ, R31 ;  /* 0x0000001fff1f723e */ /* 0x000fe400000000ff */
[----:B------:R-:W-:Y:S01]  /*4f40*/  PRMT R30, R30, 0x5410, R32 ;  /* 0x000054101e1e7816 */ /* 0x000fe20000000020 */
[----:B------:R-:W-:Y:S01]  /*4f50*/  HFMA2.MMA R13, R34, 1, 1, R15 ;  /* 0x3c003c00220d7835 */ /* 0x000fe2000000000f */
[----:B------:R-:W-:Y:S02]  /*4f60*/  PRMT R15, R12, 0x5410, R33 ;  /* 0x000054100c0f7816 */ /* 0x000fe40000000021 */
[----:B------:R-:W-:Y:S01]  /*4f70*/  PRMT R14, R14, 0x5410, R31 ;  /* 0x000054100e0e7816 */ /* 0x000fe2000000001f */
[----:B------:R-:W-:Y:S01]  /*4f80*/  HADD2 R12, R30, R29 ;  /* 0x0000001d1e0c7230 */ /* 0x000fe20000000000 */
[C---:B--2---:R-:W-:Y:S02]  /*4f90*/  LOP3.LUT R31, R8.reuse, 0xf000f, RZ, 0xc0, !PT ;  /* 0x000f000f081f7812 */ /* 0x044fe400078ec0ff */
[----:B------:R-:W-:Y:S01]  /*4fa0*/  HFMA2.MMA R13, R15, 1, 1, R13 ;  /* 0x3c003c000f0d7835 */ /* 0x000fe2000000000d */
[----:B------:R-:W-:Y:S01]  /*4fb0*/  HADD2 R12, R14, R12 ;  /* 0x0000000c0e0c7230 */ /* 0x000fe20000000000 */
        /* <DEDUP_REMOVED lines=12> */
[--C-:B------:R-:W-:Y:S02]  /*5080*/  HADD2.F32 R38, -RZ, R8.reuse.H0_H0 ;  /* 0x20000008ff267230 */ /* 0x100fe40000004100 */
[----:B------:R-:W-:Y:S02]  /*5090*/  HADD2.F32 R37, -RZ, R8.H1_H1 ;  /* 0x30000008ff257230 */ /* 0x000fe40000004100 */
[----:B------:R-:W-:-:S02]  /*50a0*/  HADD2 R36, R9, -1032, -1032 ;  /* 0xe408e40809247430 */ /* 0x000fc40000000000 */
[----:B------:R-:W1:Y:S01]  /*50b0*/  LDS.64 R8, [UR4+0x28] ;  /* 0x00002804ff087984 */ /* 0x000e620008000a00 */
[----:B------:R-:W-:Y:S02]  /*50c0*/  HADD2 R34, R33, -1032, -1032 ;  /* 0xe408e40821227430 */ /* 0x000fe40000000000 */
[----:B------:R-:W-:Y:S02]  /*50d0*/  HADD2 R33, R35, -1032, -1032 ;  /* 0xe408e40823217430 */ /* 0x000fe40000000000 */
        /* <DEDUP_REMOVED lines=31> */
[----:B------:R-:W-:-:S02]  /*52d0*/  HADD2.F32 R37, -RZ, R32.H0_H0 ;  /* 0x20000020ff257230 */ /* 0x000fc40000004100 */
        /* <DEDUP_REMOVED lines=15> */
[--C-:B-1----:R-:W-:Y:S01]  /*53d0*/  HADD2.F32 R34, -RZ, R8.reuse.H0_H0 ;  /* 0x20000008ff227230 */ /* 0x102fe20000004100 */
[----:B------:R-:W-:Y:S01]  /*53e0*/  LOP3.LUT R14, R14, 0x64006400, RZ, 0xfc, !PT ;  /* 0x640064000e0e7812 */ /* 0x000fe200078efcff */
[----:B------:R-:W-:Y:S01]  /*53f0*/  HADD2.F32 R31, -RZ, R8.H1_H1 ;  /* 0x30000008ff1f7230 */ /* 0x000fe20000004100 */
[----:B------:R-:W-:-:S02]  /*5400*/  LOP3.LUT R8, R30, 0xf000f, RZ, 0xc0, !PT ;  /* 0x000f000f1e087812 */ /* 0x000fc400078ec0ff */
[----:B------:R-:W-:Y:S02]  /*5410*/  LOP3.LUT R29, R10, 0xf000f, RZ, 0xc0, !PT ;  /* 0x000f000f0a1d7812 */ /* 0x000fe400078ec0ff */
[----:B------:R-:W-:Y:S01]  /*5420*/  LOP3.LUT R36, R11, 0xf000f, RZ, 0xc0, !PT ;  /* 0x000f000f0b247812 */ /* 0x000fe200078ec0ff */
[----:B------:R-:W-:Y:S01]  /*5430*/  HADD2 R35, R14, -1032, -1032 ;  /* 0xe408e4080e237430 */ /* 0x000fe20000000000 */
[----:B------:R-:W-:Y:S02]  /*5440*/  LOP3.LUT R8, R8, 0x64006400, RZ, 0xfc, !PT ;  /* 0x6400640008087812 */ /* 0x000fe400078efcff */
[----:B------:R-:W-:Y:S02]  /*5450*/  LOP3.LUT R37, R29, 0x64006400, RZ, 0xfc, !PT ;  /* 0x640064001d257812 */ /* 0x000fe400078efcff */
[----:B------:R-:W-:Y:S01]  /*5460*/  LOP3.LUT R14, R36, 0x64006400, RZ, 0xfc, !PT ;  /* 0x64006400240e7812 */ /* 0x000fe200078efcff */
[----:B------:R-:W-:Y:S02]  /*5470*/  HADD2.F32 R39, -RZ, R35.H0_H0 ;  /* 0x20000023ff277230 */ /* 0x000fe40000004100 */
[----:B------:R-:W-:-:S02]  /*5480*/  HADD2 R36, R8, -1032, -1032 ;  /* 0xe408e40808247430 */ /* 0x000fc40000000000 */
[----:B------:R-:W-:Y:S02]  /*5490*/  HADD2 R37, R37, -1032, -1032 ;  /* 0xe408e40825257430 */ /* 0x000fe40000000000 */
[----:B------:R-:W-:Y:S01]  /*54a0*/  HADD2 R8, R14, -1032, -1032 ;  /* 0xe408e4080e087430 */ /* 0x000fe20000000000 */
[----:B------:R-:W-:Y:S01]  /*54b0*/  FFMA.FTZ R39, R39, R34, R6 ;  /* 0x0000002227277223 */ /* 0x000fe20000010006 */
[--C-:B------:R-:W-:Y:S02]  /*54c0*/  HADD2.F32 R29, -RZ, R9.reuse.H0_H0 ;  /* 0x20000009ff1d7230 */ /* 0x100fe40000004100 */
[----:B------:R-:W-:Y:S02]  /*54d0*/  HADD2.F32 R14, -RZ, R9.H1_H1 ;  /* 0x30000009ff0e7230 */ /* 0x000fe40000004100 */
[----:B------:R-:W-:Y:S02]  /*54e0*/  HADD2.F32 R9, -RZ, R36.H0_H0 ;  /* 0x20000024ff097230 */ /* 0x000fe40000004100 */
[----:B------:R-:W-:-:S02]  /*54f0*/  HADD2.F32 R38, -RZ, R37.H0_H0 ;  /* 0x20000025ff267230 */ /* 0x000fc40000004100 */
[----:B------:R-:W-:Y:S02]  /*5500*/  HADD2.F32 R41, -RZ, R8.H0_H0 ;  /* 0x20000008ff297230 */ /* 0x000fe40000004100 */
[----:B------:R-:W-:Y:S01]  /*5510*/  HADD2.F32 R6, -RZ, R35.H1_H1 ;  /* 0x30000023ff067230 */ /* 0x000fe20000004100 */
[C---:B------:R-:W-:Y:S01]  /*5520*/  FFMA.FTZ R32, R34.reuse, R9, R32 ;  /* 0x0000000922207223 */ /* 0x040fe20000010020 */
[----:B------:R-:W-:Y:S01]  /*5530*/  HADD2.F32 R40, -RZ, R36.H1_H1 ;  /* 0x30000024ff287230 */ /* 0x000fe20000004100 */
[C---:B------:R-:W-:Y:S02]  /*5540*/  FFMA.FTZ R38, R34.reuse, R38, R33 ;  /* 0x0000002622267223 */ /* 0x040fe40000010021 */
[----:B------:R-:W-:Y:S02]  /*5550*/  FFMA.FTZ R34, R34, R41, R7 ;  /* 0x0000002922227223 */ /* 0x000fe40000010007 */
[----:B------:R-:W-:Y:S02]  /*5560*/  FFMA.FTZ R36, R6, R31, R39 ;  /* 0x0000001f06247223 */ /* 0x000fe40000010027 */
[----:B------:R-:W0:Y:S01]  /*5570*/  LDS.64 R6, [UR4+0x30] ;  /* 0x00003004ff067984 */ /* 0x000e220008000a00 */
[----:B------:R-:W-:-:S02]  /*5580*/  LOP3.LUT R15, R15, 0xf000f0, RZ, 0xc0, !PT ;  /* 0x00f000f00f0f7812 */ /* 0x000fc400078ec0ff */
[----:B------:R-:W-:Y:S02]  /*5590*/  LOP3.LUT R30, R30, 0xf000f0, RZ, 0xc0, !PT ;  /* 0x00f000f01e1e7812 */ /* 0x000fe400078ec0ff */
[----:B------:R-:W-:Y:S02]  /*55a0*/  LOP3.LUT R10, R10, 0xf000f0, RZ, 0xc0, !PT ;  /* 0x00f000f00a0a7812 */ /* 0x000fe400078ec0ff */
[----:B------:R-:W-:Y:S02]  /*55b0*/  LOP3.LUT R15, R15, 0x64006400, RZ, 0xfc, !PT ;  /* 0x640064000f0f7812 */ /* 0x000fe400078efcff */
[----:B------:R-:W-:Y:S02]  /*55c0*/  LOP3.LUT R9, R30, 0x64006400, RZ, 0xfc, !PT ;  /* 0x640064001e097812 */ /* 0x000fe400078efcff */
[----:B------:R-:W-:Y:S01]  /*55d0*/  LOP3.LUT R30, R11, 0xf000f0, RZ, 0xc0, !PT ;  /* 0x00f000f00b1e7812 */ /* 0x000fe200078ec0ff */
[----:B------:R-:W-:Y:S01]  /*55e0*/  HADD2.F32 R37, -RZ, R37.H1_H1 ;  /* 0x30000025ff257230 */ /* 0x000fe20000004100 */
[----:B------:R-:W-:Y:S01]  /*55f0*/  LOP3.LUT R33, R10, 0x64006400, RZ, 0xfc, !PT ;  /* 0x640064000a217812 */ /* 0x000fe200078efcff */
[-C--:B------:R-:W-:Y:S01]  /*5600*/  HFMA2 R11, R15, R2.reuse.H1_H1, -72, -72 ;  /* 0xd480d4800f0b7431 */ /* 0x080fe20000060002 */
[----:B------:R-:W-:Y:S01]  /*5610*/  LOP3.LUT R15, R30, 0x64006400, RZ, 0xfc, !PT ;  /* 0x640064001e0f7812 */ /* 0x000fe200078efcff */
[-C--:B------:R-:W-:Y:S01]  /*5620*/  HFMA2 R10, R9, R2.reuse.H1_H1, -72, -72 ;  /* 0xd480d480090a7431 */ /* 0x080fe20000060002 */
[C---:B------:R-:W-:Y:S01]  /*5630*/  FFMA.FTZ R38, R31.reuse, R37, R38 ;  /* 0x000000251f267223 */ /* 0x040fe20000010026 */
[----:B------:R-:W-:Y:S01]  /*5640*/  HFMA2 R9, R33, R2.H1_H1, -72, -72 ;  /* 0xd480d48021097431 */ /* 0x000fe20000060002 */
[----:B------:R-:W-:Y:S01]  /*5650*/  FFMA.FTZ R32, R31, R40, R32 ;  /* 0x000000281f207223 */ /* 0x000fe20000010020 */
[----:B------:R-:W-:-:S02]  /*5660*/  HADD2.F32 R37, -RZ, R8.H1_H1 ;  /* 0x30000008ff257230 */ /* 0x000fc40000004100 */
[----:B------:R-:W-:Y:S02]  /*5670*/  HADD2.F32 R33, -RZ, R10.H0_H0 ;  /* 0x2000000aff217230 */ /* 0x000fe40000004100 */
[----:B------:R-:W-:Y:S02]  /*5680*/  HFMA2 R8, R15, R2.H1_H1, -72, -72 ;  /* 0xd480d4800f087431 */ /* 0x000fe40000060002 */
[--C-:B------:R-:W-:Y:S01]  /*5690*/  HADD2.F32 R35, -RZ, R9.reuse.H0_H0 ;  /* 0x20000009ff237230 */ /* 0x100fe20000004100 */
[----:B------:R-:W-:Y:S02]  /*56a0*/  FFMA.FTZ R32, R29, R33, R32 ;  /* 0x000000211d207223 */ /* 0x000fe40000010020 */
[----:B------:R-:W-:Y:S01]  /*56b0*/  FFMA.FTZ R34, R31, R37, R34 ;  /* 0x000000251f227223 */ /* 0x000fe20000010022 */
[----:B------:R-:W-:Y:S01]  /*56c0*/  HADD2.F32 R33, -RZ, R8.H0_H0 ;  /* 0x20000008ff217230 */ /* 0x000fe20000004100 */
[----:B------:R-:W-:Y:S01]  /*56d0*/  FFMA.FTZ R35, R29, R35, R38 ;  /* 0x000000231d237223 */ /* 0x000fe20000010026 */
[----:B------:R-:W-:-:S02]  /*56e0*/  HADD2.F32 R31, -RZ, R9.H1_H1 ;  /* 0x30000009ff1f7230 */ /* 0x000fc40000004100 */
[----:B------:R-:W-:Y:S02]  /*56f0*/  HADD2.F32 R30, -RZ, R11.H0_H0 ;  /* 0x2000000bff1e7230 */ /* 0x000fe40000004100 */
[----:B------:R-:W-:Y:S01]  /*5700*/  HADD2.F32 R15, -RZ, R10.H1_H1 ;  /* 0x3000000aff0f7230 */ /* 0x000fe20000004100 */
[----:B------:R-:W-:Y:S01]  /*5710*/  FFMA.FTZ R33, R29, R33, R34 ;  /* 0x000000211d217223 */ /* 0x000fe20000010022 */
[----:B------:R-:W-:Y:S01]  /*5720*/  HADD2.F32 R37, -RZ, R8.H1_H1 ;  /* 0x30000008ff257230 */ /* 0x000fe20000004100 */
[----:B------:R-:W-:Y:S01]  /*5730*/  FFMA.FTZ R8, R14, R31, R35 ;  /* 0x0000001f0e087223 */ /* 0x000fe20000010023 */
[----:B---3--:R-:W-:Y:S01]  /*5740*/  LOP3.LUT R31, R16, 0xf000f, RZ, 0xc0, !PT ;  /* 0x000f000f101f7812 */ /* 0x008fe200078ec0ff */
[----:B------:R-:W-:Y:S01]  /*5750*/  FFMA.FTZ R30, R30, R29, R36 ;  /* 0x0000001d1e1e7223 */ /* 0x000fe20000010024 */
[----:B------:R-:W-:Y:S01]  /*5760*/  LOP3.LUT R34, R17, 0xf000f, RZ, 0xc0, !PT ;  /* 0x000f000f11227812 */ /* 0x000fe200078ec0ff */
[----:B------:R-:W-:Y:S01]  /*5770*/  FFMA.FTZ R9, R14, R15, R32 ;  /* 0x0000000f0e097223 */ /* 0x000fe20000010020 */
[----:B------:R-:W-:Y:S01]  /*5780*/  LOP3.LUT R36, R18, 0xf000f, RZ, 0xc0, !PT ;  /* 0x000f000f12247812 */ /* 0x000fe200078ec0ff */
[----:B------:R-:W-:Y:S01]  /*5790*/  FFMA.FTZ R15, R14, R37, R33 ;  /* 0x000000250e0f7223 */ /* 0x000fe20000010021 */
[----:B------:R-:W-:-:S02]  /*57a0*/  LOP3.LUT R37, R19, 0xf000f, RZ, 0xc0, !PT ;  /* 0x000f000f13257812 */ /* 0x000fc400078ec0ff */
[----:B------:R-:W-:Y:S01]  /*57b0*/  LOP3.LUT R39, R31, 0x64006400, RZ, 0xfc, !PT ;  /* 0x640064001f277812 */ /* 0x000fe200078efcff */
[--C-:B0-----:R-:W-:Y:S01]  /*57c0*/  HADD2.F32 R35, -RZ, R6.reuse.H0_H0 ;  /* 0x20000006ff237230 */ /* 0x101fe20000004100 */
[----:B------:R-:W-:Y:S01]  /*57d0*/  LOP3.LUT R34, R34, 0x64006400, RZ, 0xfc, !PT ;  /* 0x6400640022227812 */ /* 0x000fe200078efcff */
[----:B------:R-:W-:Y:S01]  /*57e0*/  HADD2.F32 R32, -RZ, R6.H1_H1 ;  /* 0x30000006ff207230 */ /* 0x000fe20000004100 */
[----:B------:R-:W-:Y:S02]  /*57f0*/  LOP3.LUT R36, R36, 0x64006400, RZ, 0xfc, !PT ;  /* 0x6400640024247812 */ /* 0x000fe400078efcff */
[----:B------:R-:W-:Y:S01]  /*5800*/  LOP3.LUT R6, R37, 0x64006400, RZ, 0xfc, !PT ;  /* 0x6400640025067812 */ /* 0x000fe200078efcff */
[----:B------:R-:W-:Y:S02]  /*5810*/  HADD2 R39, R39, -1032, -1032 ;  /* 0xe408e40827277430 */ /* 0x000fe40000000000 */
[----:B------:R-:W-:Y:S02]  /*5820*/  HADD2 R37, R34, -1032, -1032 ;  /* 0xe408e40822257430 */ /* 0x000fe40000000000 */
[----:B------:R-:W-:-:S02]  /*5830*/  HADD2 R38, R36, -1032, -1032 ;  /* 0xe408e40824267430 */ /* 0x000fc40000000000 */
[----:B------:R-:W-:Y:S02]  /*5840*/  HADD2 R34, R6, -1032, -1032 ;  /* 0xe408e40806227430 */ /* 0x000fe40000000000 */
[----:B------:R-:W-:Y:S02]  /*5850*/  HADD2.F32 R11, -RZ, R11.H1_H1 ;  /* 0x3000000bff0b7230 */ /* 0x000fe40000004100 */
[----:B------:R-:W-:Y:S02]  /*5860*/  HADD2.F32 R42, -RZ, R39.H0_H0 ;  /* 0x20000027ff2a7230 */ /* 0x000fe40000004100 */
[----:B------:R-:W-:Y:S02]  /*5870*/  HADD2.F32 R44, -RZ, R37.H0_H0 ;  /* 0x20000025ff2c7230 */ /* 0x000fe40000004100 */
[----:B------:R-:W-:Y:S01]  /*5880*/  HADD2.F32 R40, -RZ, R38.H0_H0 ;  /* 0x20000026ff287230 */ /* 0x000fe20000004100 */
[----:B------:R-:W-:Y:S01]  /*5890*/  FFMA.FTZ R10, R11, R14, R30 ;  /* 0x0000000e0b0a7223 */ /* 0x000fe2000001001e */
[----:B------:R-:W-:Y:S01]  /*58a0*/  HADD2.F32 R36, -RZ, R34.H0_H0 ;  /* 0x20000022ff247230 */ /* 0x000fe20000004100 */
[----:B------:R-:W-:Y:S01]  /*58b0*/  LOP3.LUT R14, R17, 0xf000f0, RZ, 0xc0, !PT ;  /* 0x00f000f0110e7812 */ /* 0x000fe200078ec0ff */
[--C-:B------:R-:W-:Y:S01]  /*58c0*/  HADD2.F32 R33, -RZ, R7.reuse.H0_H0 ;  /* 0x20000007ff217230 */ /* 0x100fe20000004100 */
[----:B------:R-:W-:Y:S01]  /*58d0*/  FFMA.FTZ R42, R42, R35, RZ ;  /* 0x000000232a2a7223 */ /* 0x000fe200000100ff */
[----:B------:R-:W-:-:S02]  /*58e0*/  HADD2.F32 R31, -RZ, R7.H1_H1 ;  /* 0x30000007ff1f7230 */ /* 0x000fc40000004100 */
        /* <DEDUP_REMOVED lines=127> */
.L_x_4677:
[C---:B------:R-:W-:Y:S01]  /*60e0*/  ISETP.GE.AND P0, PT, R25.reuse, c[0x0][0x1b4], PT ;  /* 0x00006d0019007a0c */ /* 0x040fe20003f06270 */
[----:B------:R-:W-:Y:S01]  /*60f0*/  IMAD.MOV.U32 R9, RZ, RZ, c[0x0][0x18c] ;  /* 0x00006300ff097624 */ /* 0x000fe200078e00ff */
[----:B------:R-:W-:Y:S01]  /*6100*/  ISETP.LT.AND P3, PT, R25, R24, PT ;  /* 0x000000181900720c */ /* 0x000fe20003f61270 */
[----:B------:R-:W-:-:S03]  /*6110*/  UIADD3 UR4, UR4, 0x40, URZ ;  /* 0x0000004004047890 */ /* 0x000fc6000fffe03f */
[----:B------:R-:W-:-:S04]  /*6120*/  LEA R28, P2, R9, R28, 0x4 ;  /* 0x0000001c091c7211 */ /* 0x000fc800078420ff */
[----:B------:R-:W-:-:S05]  /*6130*/  LEA.HI.X R27, R9, R27, R20, 0x4, P2 ;  /* 0x0000001b091b7211 */ /* 0x000fca00010f2414 */
[----:B------:R-:W-:Y:S05]  /*6140*/  @!P0 BRA P3, `(.L_x_4678) ;  /* 0xffffdc0000008947 */ /* 0x000fea000183ffff */
.L_x_4676:
[----:B------:R-:W-:-:S04]  /*6150*/  ISETP.GE.AND P0, PT, R25, R24, PT ;  /* 0x000000181900720c */ /* 0x000fc80003f06270 */
[----:B------:R-:W-:-:S13]  /*6160*/  ISETP.GE.OR P0, PT, R25, c[0x0][0x1b8], P0 ;  /* 0x00006e0019007a0c */ /* 0x000fda0000706670 */
[----:B------:R-:W-:Y:S05]  /*6170*/  @P0 BRA `(.L_x_4679) ;  /* 0x0000141000000947 */ /* 0x000fea0003800000 */
.L_x_4681:
        /* <DEDUP_REMOVED lines=23> */
[----:B------:R-:W-:Y:S02]  /*62f0*/  SHF.R.U32.HI R29, RZ, 0xe, R8 ;  /* 0x0000000eff1d7819 */ /* 0x000fe40000011608 */
[----:B------:R-:W-:-:S02]  /*6300*/  LOP3.LUT R28, R28, 0x10001, RZ, 0xc0, !PT ;  /* 0x000100011c1c7812 */ /* 0x000fc400078ec0ff */
[----:B------:R-:W-:Y:S02]  /*6310*/  LOP3.LUT R34, R32, 0x10001, RZ, 0xc0, !PT ;  /* 0x0001000120227812 */ /* 0x000fe400078ec0ff */
[----:B------:R-:W-:Y:S02]  /*6320*/  SHF.R.U32.HI R31, RZ, 0xe, R10 ;  /* 0x0000000eff1f7819 */ /* 0x000fe4000001160a */
[----:B------:R-:W-:Y:S02]  /*6330*/  LOP3.LUT R30, R30, 0x10001, RZ, 0xc0, !PT ;  /* 0x000100011e1e7812 */ /* 0x000fe400078ec0ff */
[----:B------:R-:W-:Y:S02]  /*6340*/  SHF.R.U32.HI R35, RZ, 0xe, R11 ;  /* 0x0000000eff237819 */ /* 0x000fe4000001160b */
[----:B------:R-:W-:Y:S02]  /*6350*/  LOP3.LUT R29, R28, 0x20002, R29, 0xf8, !PT ;  /* 0x000200021c1d7812 */ /* 0x000fe400078ef81d */
[----:B------:R-:W-:-:S02]  /*6360*/  LOP3.LUT R37, R21, 0x70007, RZ, 0xc0, !PT ;  /* 0x0007000715257812 */ /* 0x000fc400078ec0ff */
[----:B------:R-:W-:Y:S02]  /*6370*/  LOP3.LUT R31, R30, 0x20002, R31, 0xf8, !PT ;  /* 0x000200021e1f7812 */ /* 0x000fe400078ef81f */
[----:B------:R-:W-:Y:S02]  /*6380*/  LOP3.LUT R36, R21, 0x380038, RZ, 0xc0, !PT ;  /* 0x0038003815247812 */ /* 0x000fe400078ec0ff */
[----:B------:R-:W-:Y:S02]  /*6390*/  LOP3.LUT R30, R34, 0x20002, R35, 0xf8, !PT ;  /* 0x00020002221e7812 */ /* 0x000fe400078ef823 */
[----:B------:R-:W-:Y:S02]  /*63a0*/  LOP3.LUT R39, R20, 0x70007, RZ, 0xc0, !PT ;  /* 0x0007000714277812 */ /* 0x000fe400078ec0ff */
[----:B------:R-:W-:Y:S02]  /*63b0*/  SHF.R.U32.HI R34, RZ, 0x6, R22 ;  /* 0x00000006ff227819 */ /* 0x000fe40000011616 */
[----:B------:R-:W-:-:S02]  /*63c0*/  LOP3.LUT R38, R22, 0x70007, RZ, 0xc0, !PT ;  /* 0x0007000716267812 */ /* 0x000fc400078ec0ff */
[----:B------:R-:W-:Y:S02]  /*63d0*/  SHF.R.U32.HI R35, RZ, 0x6, R23 ;  /* 0x00000006ff237819 */ /* 0x000fe40000011617 */
[----:B------:R-:W-:Y:S02]  /*63e0*/  LOP3.LUT R37, R37, 0x64006400, RZ, 0xfc, !PT ;  /* 0x6400640025257812 */ /* 0x000fe400078efcff */
[----:B------:R-:W-:Y:S02]  /*63f0*/  LOP3.LUT R39, R39, 0x64006400, RZ, 0xfc, !PT ;  /* 0x6400640027277812 */ /* 0x000fe400078efcff */
[----:B------:R-:W-:Y:S01]  /*6400*/  PRMT R4, R4, 0x5410, R5 ;  /* 0x0000541004047816 */ /* 0x000fe20000000005 */
[----:B------:R-:W-:Y:S02]  /*6410*/  HADD2 R41, R37, -1028, -1028 ;  /* 0xe404e40425297430 */ /* 0x000fe40000000000 */
[----:B------:R-:W-:-:S04]  /*6420*/  HADD2 R37, R39, -1028, -1028 ;  /* 0xe404e40427257430 */ /* 0x000fc80000000000 */
[----:B0-----:R-:W-:Y:S01]  /*6430*/  HFMA2 R37, R37, R16, RZ.H0_H0 ;  /* 0x0000001025257231 */ /* 0x001fe200000400ff */
[----:B--2---:R-:W-:Y:S02]  /*6440*/  SHF.R.U32.HI R32, RZ, 0xd, R13 ;  /* 0x0000000dff207819 */ /* 0x004fe4000001160d */
[----:B------:R-:W-:Y:S02]  /*6450*/  SHF.R.U32.HI R40, RZ, 0xd, R12 ;  /* 0x0000000dff287819 */ /* 0x000fe4000001160c */
[----:B------:R-:W-:Y:S02]  /*6460*/  LOP3.LUT R28, R33, 0x40004, R32, 0xf8, !PT ;  /* 0x00040004211c7812 */ /* 0x000fe400078ef820 */
[----:B------:R-:W-:Y:S02]  /*6470*/  SHF.R.U32.HI R32, RZ, 0x6, R21 ;  /* 0x00000006ff207819 */ /* 0x000fe40000011615 */
[----:B------:R-:W-:Y:S02]  /*6480*/  LOP3.LUT R21, R20, 0x380038, RZ, 0xc0, !PT ;  /* 0x0038003814157812 */ /* 0x000fe400078ec0ff */
[----:B------:R-:W-:-:S02]  /*6490*/  SHF.R.U32.HI R33, RZ, 0x6, R20 ;  /* 0x00000006ff217819 */ /* 0x000fc40000011614 */
[----:B------:R-:W-:Y:S02]  /*64a0*/  LOP3.LUT R20, R22, 0x380038, RZ, 0xc0, !PT ;  /* 0x0038003816147812 */ /* 0x000fe400078ec0ff */
[C---:B------:R-:W-:Y:S02]  /*64b0*/  LOP3.LUT R22, R23.reuse, 0x380038, RZ, 0xc0, !PT ;  /* 0x0038003817167812 */ /* 0x040fe400078ec0ff */
[----:B------:R-:W-:Y:S02]  /*64c0*/  LOP3.LUT R23, R23, 0x70007, RZ, 0xc0, !PT ;  /* 0x0007000717177812 */ /* 0x000fe400078ec0ff */
[----:B------:R-:W-:Y:S02]  /*64d0*/  LOP3.LUT R29, R29, 0x40004, R40, 0xf8, !PT ;  /* 0x000400041d1d7812 */ /* 0x000fe400078ef828 */
[----:B------:R-:W-:Y:S02]  /*64e0*/  LOP3.LUT R40, R38, 0x64006400, RZ, 0xfc, !PT ;  /* 0x6400640026287812 */ /* 0x000fe400078efcff */
[----:B------:R-:W-:-:S02]  /*64f0*/  LOP3.LUT R23, R23, 0x64006400, RZ, 0xfc, !PT ;  /* 0x6400640017177812 */ /* 0x000fc400078efcff */
[----:B------:R-:W-:Y:S01]  /*6500*/  LOP3.LUT R38, R36, 0x64006400, RZ, 0xfc, !PT ;  /* 0x6400640024267812 */ /* 0x000fe200078efcff */
[----:B------:R-:W-:Y:S01]  /*6510*/  HADD2 R39, R40, -1028, -1028 ;  /* 0xe404e40428277430 */ /* 0x000fe20000000000 */
[----:B------:R-:W-:Y:S01]  /*6520*/  LOP3.LUT R40, R21, 0x64006400, RZ, 0xfc, !PT ;  /* 0x6400640015287812 */ /* 0x000fe200078efcff */
[----:B------:R-:W-:Y:S01]  /*6530*/  HADD2 R43, R23, -1028, -1028 ;  /* 0xe404e404172b7430 */ /* 0x000fe20000000000 */
[----:B------:R-:W-:Y:S01]  /*6540*/  LOP3.LUT R21, R32, 0x70007, RZ, 0xc0, !PT ;  /* 0x0007000720157812 */ /* 0x000fe200078ec0ff */
[-C--:B------:R-:W-:Y:S01]  /*6550*/  HFMA2.MMA R23, R41, R16.reuse, RZ ;  /* 0x0000001029177235 */ /* 0x080fe200000000ff */
[-C--:B------:R-:W-:Y:S01]  /*6560*/  HFMA2 R38, R38, R3.reuse.H1_H1, -132, -132 ;  /* 0xd820d82026267431 */ /* 0x080fe20000060003 */
[----:B------:R-:W-:Y:S01]  /*6570*/  LOP3.LUT R20, R20, 0x64006400, RZ, 0xfc, !PT ;  /* 0x6400640014147812 */ /* 0x000fe200078efcff */
[----:B------:R-:W-:Y:S01]  /*6580*/  HFMA2.MMA R36, R39, R16, RZ ;  /* 0x0000001027247235 */ /* 0x000fe200000000ff */
[----:B------:R-:W-:Y:S01]  /*6590*/  LOP3.LUT R21, R21, 0x64006400, RZ, 0xfc, !PT ;  /* 0x6400640015157812 */ /* 0x000fe200078efcff */
[-C--:B------:R-:W-:Y:S01]  /*65a0*/  HFMA2 R40, R40, R3.reuse.H1_H1, -132, -132 ;  /* 0xd820d82028287431 */ /* 0x080fe20000060003 */
[----:B------:R-:W-:Y:S01]  /*65b0*/  LOP3.LUT R22, R22, 0x64006400, RZ, 0xfc, !PT ;  /* 0x6400640016167812 */ /* 0x000fe200078efcff */
[-C--:B------:R-:W-:Y:S01]  /*65c0*/  HFMA2.MMA R38, R38, R17.reuse, R23 ;  /* 0x0000001126267235 */ /* 0x080fe20000000017 */
[-C--:B------:R-:W-:Y:S01]  /*65d0*/  HFMA2 R23, R20, R3.reuse.H1_H1, -132, -132 ;  /* 0xd820d82014177431 */ /* 0x080fe20000060003 */
[----:B------:R-:W-:Y:S01]  /*65e0*/  SHF.R.U32.HI R42, RZ, 0xd, R14 ;  /* 0x0000000dff2a7819 */ /* 0x000fe2000001160e */
[----:B------:R-:W-:Y:S01]  /*65f0*/  HADD2 R39, R21, -1028, -1028 ;  /* 0xe404e40415277430 */ /* 0x000fe20000000000 */
[-C--:B------:R-:W-:Y:S01]  /*6600*/  HFMA2.MMA R37, R40, R17.reuse, R37 ;  /* 0x0000001128257235 */ /* 0x080fe20000000025 */
[----:B------:R-:W-:Y:S01]  /*6610*/  HFMA2 R16, R43, R16, RZ.H0_H0 ;  /* 0x000000102b107231 */ /* 0x000fe200000400ff */
[----:B------:R-:W-:Y:S01]  /*6620*/  LOP3.LUT R40, R34, 0x70007, RZ, 0xc0, !PT ;  /* 0x0007000722287812 */ /* 0x000fe200078ec0ff */
[----:B------:R-:W-:Y:S01]  /*6630*/  HFMA2 R41, R22, R3.H1_H1, -132, -132 ;  /* 0xd820d82016297431 */ /* 0x000fe20000060003 */
[----:B------:R-:W-:Y:S01]  /*6640*/  HFMA2.MMA R36, R23, R17, R36 ;  /* 0x0000001117247235 */ /* 0x000fe20000000024 */
[----:B------:R-:W-:Y:S01]  /*6650*/  LOP3.LUT R31, R31, 0x40004, R42, 0xf8, !PT ;  /* 0x000400041f1f7812 */ /* 0x000fe200078ef82a */
[----:B------:R-:W0:Y:S01]  /*6660*/  LDS.128 R20, [UR4+0x10] ;  /* 0x00001004ff147984 */ /* 0x000e220008000c00 */
[----:B------:R-:W-:Y:S01]  /*6670*/  HFMA2 R16, R41, R17, R16 ;  /* 0x0000001129107231 */ /* 0x000fe20000000010 */
[----:B------:R-:W-:Y:S01]  /*6680*/  HFMA2.MMA R17, R39, R18, R38 ;  /* 0x0000001227117235 */ /* 0x000fe20000000026 */
[----:B------:R-:W-:-:S02]  /*6690*/  LOP3.LUT R39, R33, 0x70007, RZ, 0xc0, !PT ;  /* 0x0007000721277812 */ /* 0x000fc400078ec0ff */
[----:B------:R-:W-:Y:S02]  /*66a0*/  LOP3.LUT R41, R40, 0x64006400, RZ, 0xfc, !PT ;  /* 0x6400640028297812 */ /* 0x000fe400078efcff */
[----:B------:R-:W-:Y:S02]  /*66b0*/  LOP3.LUT R39, R39, 0x64006400, RZ, 0xfc, !PT ;  /* 0x6400640027277812 */ /* 0x000fe400078efcff */
[----:B------:R-:W-:Y:S02]  /*66c0*/  LOP3.LUT R38, R35, 0x70007, RZ, 0xc0, !PT ;  /* 0x0007000723267812 */ /* 0x000fe400078ec0ff */
[----:B------:R-:W-:Y:S01]  /*66d0*/  SHF.R.U32.HI R43, RZ, 0xd, R15 ;  /* 0x0000000dff2b7819 */ /* 0x000fe2000001160f */
[----:B------:R-:W-:Y:S01]  /*66e0*/  HADD2 R40, R39, -1028, -1028 ;  /* 0xe404e40427287430 */ /* 0x000fe20000000000 */
[----:B------:R-:W-:Y:S01]  /*66f0*/  LOP3.LUT R38, R38, 0x64006400, RZ, 0xfc, !PT ;  /* 0x6400640026267812 */ /* 0x000fe200078efcff */
[----:B------:R-:W-:Y:S01]  /*6700*/  HADD2 R39, R41, -1028, -1028 ;  /* 0xe404e40429277430 */ /* 0x000fe20000000000 */
[----:B------:R-:W-:Y:S01]  /*6710*/  LOP3.LUT R30, R30, 0x40004, R43, 0xf8, !PT ;  /* 0x000400041e1e7812 */ /* 0x000fe200078ef82b */
[-C--:B------:R-:W-:Y:S01]  /*6720*/  HFMA2 R37, R40, R18.reuse, R37 ;  /* 0x0000001228257231 */ /* 0x080fe20000000025 */
[----:B------:R-:W-:Y:S01]  /*6730*/  LOP3.LUT R29, R29, 0x64006400, RZ, 0xfc, !PT ;  /* 0x640064001d1d7812 */ /* 0x000fe200078efcff */
[----:B------:R-:W-:Y:S01]  /*6740*/  HADD2 R41, R38, -1028, -1028 ;  /* 0xe404e40426297430 */ /* 0x000fe20000000000 */
[----:B------:R-:W-:Y:S01]  /*6750*/  LOP3.LUT R38, R33, 0x380038, RZ, 0xc0, !PT ;  /* 0x0038003821267812 */ /* 0x000fe200078ec0ff */
[----:B------:R-:W-:Y:S01]  /*6760*/  HFMA2.MMA R36, R39, R18, R36 ;  /* 0x0000001227247235 */ /* 0x000fe20000000024 */
[----:B------:R-:W-:Y:S01]  /*6770*/  LOP3.LUT R39, R32, 0x380038, RZ, 0xc0, !PT ;  /* 0x0038003820277812 */ /* 0x000fe200078ec0ff */
[----:B------:R-:W-:Y:S01]  /*6780*/  HFMA2 R16, R41, R18, R16 ;  /* 0x0000001229107231 */ /* 0x000fe20000000010 */
[----:B------:R-:W-:-:S02]  /*6790*/  LOP3.LUT R18, R34, 0x380038, RZ, 0xc0, !PT ;  /* 0x0038003822127812 */ /* 0x000fc400078ec0ff */
[----:B------:R-:W-:Y:S02]  /*67a0*/  LOP3.LUT R40, R39, 0x64006400, RZ, 0xfc, !PT ;  /* 0x6400640027287812 */ /* 0x000fe400078efcff */
[----:B------:R-:W-:Y:S02]  /*67b0*/  LOP3.LUT R38, R38, 0x64006400, RZ, 0xfc, !PT ;  /* 0x6400640026267812 */ /* 0x000fe400078efcff */
[----:B------:R-:W-:Y:S01]  /*67c0*/  LOP3.LUT R39, R35, 0x380038, RZ, 0xc0, !PT ;  /* 0x0038003823277812 */ /* 0x000fe200078ec0ff */
[-C--:B------:R-:W-:Y:S01]  /*67d0*/  HFMA2 R42, R40, R3.reuse.H1_H1, -132, -132 ;  /* 0xd820d820282a7431 */ /* 0x080fe20000060003 */
[----:B------:R-:W-:Y:S01]  /*67e0*/  LOP3.LUT R33, R33, 0x1c001c0, RZ, 0xc0, !PT ;  /* 0x01c001c021217812 */ /* 0x000fe200078ec0ff */
[-C--:B------:R-:W-:Y:S01]  /*67f0*/  HFMA2 R38, R38, R3.reuse.H1_H1, -132, -132 ;  /* 0xd820d82026267431 */ /* 0x080fe20000060003 */
[----:B------:R-:W-:Y:S02]  /*6800*/  LOP3.LUT R18, R18, 0x64006400, RZ, 0xfc, !PT ;  /* 0x6400640012127812 */ /* 0x000fe400078efcff */
[----:B------:R-:W-:Y:S01]  /*6810*/  LOP3.LUT R40, R39, 0x64006400, RZ, 0xfc, !PT ;  /* 0x6400640027287812 */ /* 0x000fe200078efcff */
[-C--:B------:R-:W-:Y:S01]  /*6820*/  HFMA2.MMA R17, R42, R19.reuse, R17 ;  /* 0x000000132a117235 */ /* 0x080fe20000000011 */
[----:B------:R-:W-:Y:S01]  /*6830*/  LOP3.LUT R33, R33, 0x64006400, RZ, 0xfc, !PT ;  /* 0x6400640021217812 */ /* 0x000fe200078efcff */
[-C--:B------:R-:W-:Y:S01]  /*6840*/  HFMA2 R39, R18, R3.reuse.H1_H1, -132, -132 ;  /* 0xd820d82012277431 */ /* 0x080fe20000060003 */
[-C--:B------:R-:W-:Y:S01]  /*6850*/  HFMA2.MMA R37, R38, R19.reuse, R37 ;  /* 0x0000001326257235 */ /* 0x080fe20000000025 */
[----:B------:R-:W-:Y:S01]  /*6860*/  HFMA2 R41, R40, R3.H1_H1, -132, -132 ;  /* 0xd820d82028297431 */ /* 0x000fe20000060003 */
[----:B------:R-:W-:Y:S01]  /*6870*/  LOP3.LUT R32, R32, 0x1c001c0, RZ, 0xc0, !PT ;  /* 0x01c001c020207812 */ /* 0x000fe200078ec0ff */
[----:B------:R-:W-:Y:S01]  /*6880*/  HFMA2 R18, R33, R2.H1_H1, -20, -20 ;  /* 0xcd00cd0021127431 */ /* 0x000fe20000060002 */
[----:B------:R-:W-:Y:S01]  /*6890*/  LOP3.LUT R34, R34, 0x1c001c0, RZ, 0xc0, !PT ;  /* 0x01c001c022227812 */ /* 0x000fe200078ec0ff */
[----:B------:R-:W-:Y:S01]  /*68a0*/  HFMA2.MMA R36, R39, R19, R36 ;  /* 0x0000001327247235 */ /* 0x000fe20000000024 */
[----:B------:R-:W-:Y:S01]  /*68b0*/  HFMA2 R16, R41, R19, R16 ;  /* 0x0000001329107231 */ /* 0x000fe20000000010 */
[----:B------:R-:W-:-:S02]  /*68c0*/  LOP3.LUT R19, R32, 0x64006400, RZ, 0xfc, !PT ;  /* 0x6400640020137812 */ /* 0x000fc400078efcff */
[-C--:B0-----:R-:W-:Y:S01]  /*68d0*/  HFMA2.MMA R33, R18, R20.reuse, R37 ;  /* 0x0000001412217235 */ /* 0x081fe20000000025 */
[----:B------:R-:W-:Y:S02]  /*68e0*/  LOP3.LUT R37, R35, 0x1c001c0, RZ, 0xc0, !PT ;  /* 0x01c001c023257812 */ /* 0x000fe400078ec0ff */
[----:B------:R-:W-:Y:S01]  /*68f0*/  LOP3.LUT R35, R34, 0x64006400, RZ, 0xfc, !PT ;  /* 0x6400640022237812 */ /* 0x000fe200078efcff */
[-C--:B------:R-:W-:Y:S01]  /*6900*/  HFMA2 R34, R19, R2.reuse.H1_H1, -20, -20 ;  /* 0xcd00cd0013227431 */ /* 0x080fe20000060002 */
[----:B------:R-:W-:Y:S02]  /*6910*/  LOP3.LUT R32, R9, 0x70007, RZ, 0xc0, !PT ;  /* 0x0007000709207812 */ /* 0x000fe400078ec0ff */
        /* <DEDUP_REMOVED lines=8> */
[----:B------:R-:W-:Y:S01]  /*69a0*/  HADD2 R38, R32, -1028, -1028 ;  /* 0xe404e40420267430 */ /* 0x000fe20000000000 */
[----:B------:R-:W-:Y:S01]  /*69b0*/  HFMA2.MMA R32, R35, R20, R36 ;  /* 0x0000001423207235 */ /* 0x000fe20000000024 */
[----:B------:R-:W-:Y:S01]  /*69c0*/  HFMA2 R34, R37, R20, R16 ;  /* 0x0000001425227231 */ /* 0x000fe20000000010 */
[----:B------:R-:W-:Y:S01]  /*69d0*/  LOP3.LUT R16, R8, 0x380038, RZ, 0xc0, !PT ;  /* 0x0038003808107812 */ /* 0x000fe200078ec0ff */
[----:B------:R-:W-:Y:S01]  /*69e0*/  HADD2 R18, R18, -1028, -1028 ;  /* 0xe404e40412127430 */ /* 0x000fe20000000000 */
[----:B------:R-:W-:Y:S01]  /*69f0*/  LOP3.LUT R35, R9, 0x380038, RZ, 0xc0, !PT ;  /* 0x0038003809237812 */ /* 0x000fe200078ec0ff */
[----:B------:R-:W-:Y:S01]  /*6a00*/  HFMA2 R20, R38, R21, R17 ;  /* 0x0000001526147231 */ /* 0x000fe20000000011 */
[----:B------:R-:W-:Y:S02]  /*6a10*/  LOP3.LUT R38, R16, 0x64006400, RZ, 0xfc, !PT ;  /* 0x6400640010267812 */ /* 0x000fe400078efcff */
[----:B------:R-:W-:Y:S01]  /*6a20*/  LOP3.LUT R17, R10, 0x70007, RZ, 0xc0, !PT ;  /* 0x000700070a117812 */ /* 0x000fe200078ec0ff */
[----:B------:R-:W-:Y:S01]  /*6a30*/  HFMA2.MMA R33, R18, R21, R33 ;  /* 0x0000001512217235 */ /* 0x000fe20000000021 */
[----:B------:R-:W-:Y:S01]  /*6a40*/  LOP3.LUT R18, R11, 0x70007, RZ, 0xc0, !PT ;  /* 0x000700070b127812 */ /* 0x000fe200078ec0ff */
[----:B------:R-:W-:Y:S01]  /*6a50*/  HFMA2 R38, R38, R3.H1_H1, -132, -132 ;  /* 0xd820d82026267431 */ /* 0x000fe20000060003 */
[----:B------:R-:W-:-:S02]  /*6a60*/  LOP3.LUT R39, R17, 0x64006400, RZ, 0xfc, !PT ;  /* 0x6400640011277812 */ /* 0x000fc400078efcff */
[----:B------:R-:W-:Y:S02]  /*6a70*/  LOP3.LUT R40, R18, 0x64006400, RZ, 0xfc, !PT ;  /* 0x6400640012287812 */ /* 0x000fe400078efcff */
[----:B------:R-:W-:Y:S01]  /*6a80*/  LOP3.LUT R37, R11, 0x380038, RZ, 0xc0, !PT ;  /* 0x003800380b257812 */ /* 0x000fe200078ec0ff */
[----:B------:R-:W-:Y:S01]  /*6a90*/  HFMA2.MMA R33, R38, R22, R33 ;  /* 0x0000001626217235 */ /* 0x000fe20000000021 */
[----:B------:R-:W-:Y:S01]  /*6aa0*/  LOP3.LUT R38, R35, 0x64006400, RZ, 0xfc, !PT ;  /* 0x6400640023267812 */ /* 0x000fe200078efcff */
[----:B------:R-:W-:Y:S01]  /*6ab0*/  HADD2 R39, R39, -1028, -1028 ;  /* 0xe404e40427277430 */ /* 0x000fe20000000000 */
[----:B------:R-:W0:Y:S01]  /*6ac0*/  LDS.128 R16, [UR4+0x20] ;  /* 0x00002004ff107984 */ /* 0x000e220008000c00 */
[----:B------:R-:W-:Y:S01]  /*6ad0*/  HADD2 R41, R40, -1028, -1028 ;  /* 0xe404e40428297430 */ /* 0x000fe20000000000 */
[----:B------:R-:W-:Y:S02]  /*6ae0*/  SHF.R.U32.HI R8, RZ, 0x6, R8 ;  /* 0x00000006ff087819 */ /* 0x000fe40000011608 */
[----:B------:R-:W-:Y:S01]  /*6af0*/  SHF.R.U32.HI R9, RZ, 0x6, R9 ;  /* 0x00000006ff097819 */ /* 0x000fe20000011609 */
[----:B------:R-:W-:Y:S01]  /*6b00*/  HFMA2.MMA R32, R39, R21, R32 ;  /* 0x0000001527207235 */ /* 0x000fe20000000020 */
[----:B------:R-:W-:Y:S01]  /*6b10*/  LOP3.LUT R40, R37, 0x64006400, RZ, 0xfc, !PT ;  /* 0x6400640025287812 */ /* 0x000fe200078efcff */
[----:B------:R-:W-:Y:S01]  /*6b20*/  HFMA2 R37, R38, R3.H1_H1, -132, -132 ;  /* 0xd820d82026257431 */ /* 0x000fe20000060003 */
[----:B------:R-:W-:Y:S01]  /*6b30*/  LOP3.LUT R36, R10, 0x380038, RZ, 0xc0, !PT ;  /* 0x003800380a247812 */ /* 0x000fe200078ec0ff */
[----:B------:R-:W-:Y:S01]  /*6b40*/  HFMA2 R34, R41, R21, R34 ;  /* 0x0000001529227231 */ /* 0x000fe20000000022 */
[----:B------:R-:W-:-:S02]  /*6b50*/  LOP3.LUT R21, R8, 0x70007, RZ, 0xc0, !PT ;  /* 0x0007000708157812 */ /* 0x000fc400078ec0ff */
[----:B------:R-:W-:Y:S01]  /*6b60*/  LOP3.LUT R35, R9, 0x70007, RZ, 0xc0, !PT ;  /* 0x0007000709237812 */ /* 0x000fe200078ec0ff */
[-C--:B------:R-:W-:Y:S01]  /*6b70*/  HFMA2.MMA R20, R37, R22.reuse, R20 ;  /* 0x0000001625147235 */ /* 0x080fe20000000014 */
[----:B------:R-:W-:Y:S01]  /*6b80*/  LOP3.LUT R36, R36, 0x64006400, RZ, 0xfc, !PT ;  /* 0x6400640024247812 */ /* 0x000fe200078efcff */
[-C--:B------:R-:W-:Y:S01]  /*6b90*/  HFMA2 R37, R40, R3.reuse.H1_H1, -132, -132 ;  /* 0xd820d82028257431 */ /* 0x080fe20000060003 */
[----:B------:R-:W-:Y:S02]  /*6ba0*/  LOP3.LUT R21, R21, 0x64006400, RZ, 0xfc, !PT ;  /* 0x6400640015157812 */ /* 0x000fe400078efcff */
[----:B------:R-:W-:Y:S01]  /*6bb0*/  LOP3.LUT R35, R35, 0x64006400, RZ, 0xfc, !PT ;  /* 0x6400640023237812 */ /* 0x000fe200078efcff */
[----:B------:R-:W-:Y:S01]  /*6bc0*/  HFMA2 R39, R36, R3.H1_H1, -132, -132 ;  /* 0xd820d82024277431 */ /* 0x000fe20000060003 */
[----:B------:R-:W-:Y:S01]  /*6bd0*/  SHF.R.U32.HI R10, RZ, 0x6, R10 ;  /* 0x00000006ff0a7819 */ /* 0x000fe2000001160a */
[----:B------:R-:W-:Y:S01]  /*6be0*/  HADD2 R36, R21, -1028, -1028 ;  /* 0xe404e40415247430 */ /* 0x000fe20000000000 */
[----:B------:R-:W-:Y:S01]  /*6bf0*/  SHF.R.U32.HI R11, RZ, 0x6, R11 ;  /* 0x00000006ff0b7819 */ /* 0x000fe2000001160b */
[----:B------:R-:W-:Y:S01]  /*6c00*/  HADD2 R35, R35, -1028, -1028 ;  /* 0xe404e40423237430 */ /* 0x000fe20000000000 */
[----:B------:R-:W-:Y:S01]  /*6c10*/  LOP3.LUT R21, R10, 0x70007, RZ, 0xc0, !PT ;  /* 0x000700070a157812 */ /* 0x000fe200078ec0ff */
[----:B------:R-:W-:Y:S01]  /*6c20*/  HFMA2.MMA R32, R39, R22, R32 ;  /* 0x0000001627207235 */ /* 0x000fe20000000020 */
[----:B------:R-:W-:Y:S01]  /*6c30*/  HFMA2 R34, R37, R22, R34 ;  /* 0x0000001625227231 */ /* 0x000fe20000000022 */
[----:B------:R-:W-:Y:S01]  /*6c40*/  HFMA2.MMA R33, R36, R23, R33 ;  /* 0x0000001724217235 */ /* 0x000fe20000000021 */
[----:B------:R-:W-:Y:S01]  /*6c50*/  HFMA2 R22, R35, R23, R20 ;  /* 0x0000001723167231 */ /* 0x000fe20000000014 */
[----:B------:R-:W-:-:S02]  /*6c60*/  LOP3.LUT R35, R21, 0x64006400, RZ, 0xfc, !PT ;  /* 0x6400640015237812 */ /* 0x000fc400078efcff */
[----:B------:R-:W-:Y:S02]  /*6c70*/  LOP3.LUT R36, R11, 0x70007, RZ, 0xc0, !PT ;  /* 0x000700070b247812 */ /* 0x000fe400078ec0ff */
        /* <DEDUP_REMOVED lines=8> */
[----:B------:R-:W-:-:S02]  /*6d00*/  LOP3.LUT R38, R37, 0x64006400, RZ, 0xfc, !PT ;  /* 0x6400640025267812 */ /* 0x000fc400078efcff */
[----:B------:R-:W-:Y:S01]  /*6d10*/  LOP3.LUT R36, R21, 0x64006400, RZ, 0xfc, !PT ;  /* 0x6400640015247812 */ /* 0x000fe200078efcff */
[-C--:B------:R-:W-:Y:S01]  /*6d20*/  HFMA2 R20, R20, R3.reuse.H1_H1, -132, -132 ;  /* 0xd820d82014147431 */ /* 0x080fe20000060003 */
[----:B------:R-:W-:Y:S01]  /*6d30*/  LOP3.LUT R37, R12, 0x70007, RZ, 0xc0, !PT ;  /* 0x000700070c257812 */ /* 0x000fe200078ec0ff */
[-C--:B------:R-:W-:Y:S01]  /*6d40*/  HFMA2 R35, R38, R3.reuse.H1_H1, -132, -132 ;  /* 0xd820d82026237431 */ /* 0x080fe20000060003 */
[----:B------:R-:W-:Y:S01]  /*6d50*/  HFMA2.MMA R40, R39, R23, R34 ;  /* 0x0000001727287235 */ /* 0x000fe20000000022 */
[----:B------:R-:W-:Y:S01]  /*6d60*/  HFMA2 R21, R36, R3.H1_H1, -132, -132 ;  /* 0xd820d82024157431 */ /* 0x000fe20000060003 */
[----:B------:R-:W-:Y:S01]  /*6d70*/  LOP3.LUT R23, R13, 0x380038, RZ, 0xc0, !PT ;  /* 0x003800380d177812 */ /* 0x000fe200078ec0ff */
[-C--:B0-----:R-:W-:Y:S01]  /*6d80*/  HFMA2 R36, R20, R16.reuse, R33 ;  /* 0x0000001014247231 */ /* 0x081fe20000000021 */
        /* <DEDUP_REMOVED lines=8> */
[----:B------:R-:W-:Y:S01]  /*6e10*/  HFMA2 R45, R42, R3.H1_H1, -132, -132 ;  /* 0xd820d8202a2d7431 */ /* 0x000fe20000060003 */
[----:B------:R-:W-:Y:S01]  /*6e20*/  LOP3.LUT R21, R12, 0x380038, RZ, 0xc0, !PT ;  /* 0x003800380c157812 */ /* 0x000fe200078ec0ff */
[----:B------:R-:W-:Y:S01]  /*6e30*/  HFMA2 R9, R9, R2.H1_H1, -20, -20 ;  /* 0xcd00cd0009097431 */ /* 0x000fe20000060002 */
[----:B------:R-:W-:Y:S02]  /*6e40*/  SHF.R.U32.HI R20, RZ, 0x6, R12 ;  /* 0x00000006ff147819 */ /* 0x000fe4000001160c */
[----:B------:R-:W-:Y:S01]  /*6e50*/  LOP3.LUT R11, R11, 0x1c001c0, RZ, 0xc0, !PT ;  /* 0x01c001c00b0b7812 */ /* 0x000fe200078ec0ff */
[----:B------:R-:W-:Y:S01]  /*6e60*/  HFMA2.MMA R40, R45, R16, R40 ;  /* 0x000000102d287235 */ /* 0x000fe20000000028 */
[----:B------:R-:W-:Y:S01]  /*6e70*/  SHF.R.U32.HI R12, RZ, 0x6, R13 ;  /* 0x00000006ff0c7819 */ /* 0x000fe2000001160d */
[----:B------:R-:W-:Y:S01]  /*6e80*/  HFMA2.MMA R16, R9, R17, R36 ;  /* 0x0000001109107235 */ /* 0x000fe20000000024 */
[----:B------:R-:W-:-:S02]  /*6e90*/  LOP3.LUT R38, R13, 0x70007, RZ, 0xc0, !PT ;  /* 0x000700070d267812 */ /* 0x000fc400078ec0ff */
[C---:B------:R-:W-:Y:S02]  /*6ea0*/  LOP3.LUT R32, R14.reuse, 0x380038, RZ, 0xc0, !PT ;  /* 0x003800380e207812 */ /* 0x040fe400078ec0ff */
[----:B------:R-:W-:Y:S02]  /*6eb0*/  SHF.R.U32.HI R13, RZ, 0x6, R14 ;  /* 0x00000006ff0d7819 */ /* 0x000fe4000001160e */
[----:B------:R-:W-:Y:S02]  /*6ec0*/  LOP3.LUT R39, R14, 0x70007, RZ, 0xc0, !PT ;  /* 0x000700070e277812 */ /* 0x000fe400078ec0ff */
[C---:B------:R-:W-:Y:S02]  /*6ed0*/  LOP3.LUT R33, R15.reuse, 0x380038, RZ, 0xc0, !PT ;  /* 0x003800380f217812 */ /* 0x040fe400078ec0ff */
[----:B------:R-:W-:Y:S02]  /*6ee0*/  SHF.R.U32.HI R14, RZ, 0x6, R15 ;  /* 0x00000006ff0e7819 */ /* 0x000fe4000001160f */
[----:B------:R-:W-:Y:S01]  /*6ef0*/  LOP3.LUT R35, R15, 0x70007, RZ, 0xc0, !PT ;  /* 0x000700070f237812 */ /* 0x000fe200078ec0ff */
[----:B------:R-:W-:Y:S01]  /*6f00*/  HFMA2 R15, R41, R2.H1_H1, -20, -20 ;  /* 0xcd00cd00290f7431 */ /* 0x000fe20000060002 */
[----:B------:R-:W-:-:S02]  /*6f10*/  LOP3.LUT R43, R10, 0x1c001c0, RZ, 0xc0, !PT ;  /* 0x01c001c00a2b7812 */ /* 0x000fc400078ec0ff */
[----:B------:R-:W-:Y:S01]  /*6f20*/  LOP3.LUT R41, R11, 0x64006400, RZ, 0xfc, !PT ;  /* 0x640064000b297812 */ /* 0x000fe200078efcff */
[----:B------:R-:W-:Y:S01]  /*6f30*/  HFMA2 R15, R15, R17, R22 ;  /* 0x000000110f0f7231 */ /* 0x000fe20000000016 */
[----:B------:R-:W0:Y:S01]  /*6f40*/  LDS.128 R8, [UR4+0x30] ;  /* 0x00003004ff087984 */ /* 0x000e220008000c00 */
[----:B------:R-:W-:Y:S02]  /*6f50*/  LOP3.LUT R43, R43, 0x64006400, RZ, 0xfc, !PT ;  /* 0x640064002b2b7812 */ /* 0x000fe400078efcff */
        /* <DEDUP_REMOVED lines=8> */
[-C--:B------:R-:W-:Y:S01]  /*6fe0*/  HFMA2.MMA R22, R41, R17.reuse, R40 ;  /* 0x0000001129167235 */ /* 0x080fe20000000028 */
[----:B------:R-:W-:Y:S01]  /*6ff0*/  LOP3.LUT R36, R23, 0x64006400, RZ, 0xfc, !PT ;  /* 0x6400640017247812 */ /* 0x000fe200078efcff */
[----:B------:R-:W-:Y:S01]  /*7000*/  HFMA2.MMA R34, R43, R17, R34 ;  /* 0x000000112b227235 */ /* 0x000fe20000000022 */
[----:B------:R-:W-:Y:S01]  /*7010*/  HADD2 R37, R37, -1028, -1028 ;  /* 0xe404e40425257430 */ /* 0x000fe20000000000 */
[-C--:B------:R-:W-:Y:S01]  /*7020*/  HFMA2.MMA R15, R38, R18.reuse, R15 ;  /* 0x00000012260f7235 */ /* 0x080fe2000000000f */
[----:B------:R-:W-:Y:S01]  /*7030*/  LOP3.LUT R38, R32, 0x64006400, RZ, 0xfc, !PT ;  /* 0x6400640020267812 */ /* 0x000fe200078efcff */
[----:B------:R-:W-:Y:S01]  /*7040*/  HADD2 R35, R35, -1028, -1028 ;  /* 0xe404e40423237430 */ /* 0x000fe20000000000 */
[----:B------:R-:W-:Y:S01]  /*7050*/  LOP3.LUT R40, R33, 0x64006400, RZ, 0xfc, !PT ;  /* 0x6400640021287812 */ /* 0x000fe200078efcff */
[-C--:B------:R-:W-:Y:S01]  /*7060*/  HFMA2 R32, R36, R3.reuse.H1_H1, -132, -132 ;  /* 0xd820d82024207431 */ /* 0x080fe20000060003 */
[----:B------:R-:W-:Y:S01]  /*7070*/  LOP3.LUT R23, R12, 0x70007, RZ, 0xc0, !PT ;  /* 0x000700070c177812 */ /* 0x000fe200078ec0ff */
[-C--:B------:R-:W-:Y:S01]  /*7080*/  HFMA2 R16, R37, R18.reuse, R16 ;  /* 0x0000001225107231 */ /* 0x080fe20000000010 */
[C---:B------:R-:W-:Y:S01]  /*7090*/  LOP3.LUT R37, R20.reuse, 0x380038, RZ, 0xc0, !PT ;  /* 0x0038003814257812 */ /* 0x040fe200078ec0ff */
[----:B------:R-:W-:Y:S01]  /*70a0*/  HFMA2 R17, R39, R18, R34 ;  /* 0x0000001227117231 */ /* 0x000fe20000000022 */
[----:B------:R-:W-:Y:S01]  /*70b0*/  LOP3.LUT R34, R21, 0x64006400, RZ, 0xfc, !PT ;  /* 0x6400640015227812 */ /* 0x000fe200078efcff */
[----:B------:R-:W-:Y:S01]  /*70c0*/  HFMA2.MMA R22, R35, R18, R22 ;  /* 0x0000001223167235 */ /* 0x000fe20000000016 */
[----:B------:R-:W-:Y:S01]  /*70d0*/  LOP3.LUT R21, R20, 0x70007, RZ, 0xc0, !PT ;  /* 0x0007000714157812 */ /* 0x000fe200078ec0ff */
[-C--:B------:R-:W-:Y:S01]  /*70e0*/  HFMA2.MMA R18, R32, R19.reuse, R15 ;  /* 0x0000001320127235 */ /* 0x080fe2000000000f */
[----:B------:R-:W-:Y:S01]  /*70f0*/  LOP3.LUT R23, R23, 0x64006400, RZ, 0xfc, !PT ;  /* 0x6400640017177812 */ /* 0x000fe200078efcff */
[-C--:B------:R-:W-:Y:S01]  /*7100*/  HFMA2 R33, R34, R3.reuse.H1_H1, -132, -132 ;  /* 0xd820d82022217431 */ /* 0x080fe20000060003 */
[----:B------:R-:W-:Y:S01]  /*7110*/  LOP3.LUT R21, R21, 0x64006400, RZ, 0xfc, !PT ;  /* 0x6400640015157812 */ /* 0x000fe200078efcff */
[----:B------:R-:W-:Y:S01]  /*7120*/  HFMA2 R40, R40, R3.H1_H1, -132, -132 ;  /* 0xd820d82028287431 */ /* 0x000fe20000060003 */
[----:B------:R-:W-:Y:S01]  /*7130*/  LOP3.LUT R39, R12, 0x380038, RZ, 0xc0, !PT ;  /* 0x003800380c277812 */ /* 0x000fe200078ec0ff */
[----:B------:R-:W-:Y:S01]  /*7140*/  HFMA2 R16, R33, R19, R16 ;  /* 0x0000001321107231 */ /* 0x000fe20000000010 */
[----:B------:R-:W-:Y:S01]  /*7150*/  LOP3.LUT R44, R14, 0x380038, RZ, 0xc0, !PT ;  /* 0x003800380e2c7812 */ /* 0x000fe200078ec0ff */
[----:B------:R-:W-:Y:S01]  /*7160*/  HADD2 R15, R21, -1028, -1028 ;  /* 0xe404e404150f7430 */ /* 0x000fe20000000000 */
[----:B------:R-:W-:Y:S01]  /*7170*/  LOP3.LUT R12, R12, 0x1c001c0, RZ, 0xc0, !PT ;  /* 0x01c001c00c0c7812 */ /* 0x000fe200078ec0ff */
[----:B------:R-:W-:Y:S01]  /*7180*/  HFMA2 R38, R38, R3.H1_H1, -132, -132 ;  /* 0xd820d82026267431 */ /* 0x000fe20000060003 */
[C---:B------:R-:W-:Y:S01]  /*7190*/  LOP3.LUT R32, R14.reuse, 0x1c001c0, RZ, 0xc0, !PT ;  /* 0x01c001c00e207812 */ /* 0x040fe200078ec0ff */
[----:B------:R-:W-:Y:S01]  /*71a0*/  HADD2 R23, R23, -1028, -1028 ;  /* 0xe404e40417177430 */ /* 0x000fe20000000000 */
[C---:B------:R-:W-:Y:S01]  /*71b0*/  LOP3.LUT R42, R13.reuse, 0x380038, RZ, 0xc0, !PT ;  /* 0x003800380d2a7812 */ /* 0x040fe200078ec0ff */
[----:B0-----:R-:W-:Y:S01]  /*71c0*/  HFMA2 R15, R15, R8, R16 ;  /* 0x000000080f0f7231 */ /* 0x001fe20000000010 */
[----:B------:R-:W-:Y:S01]  /*71d0*/  LOP3.LUT R16, R13, 0x70007, RZ, 0xc0, !PT ;  /* 0x000700070d107812 */ /* 0x000fe200078ec0ff */
[----:B------:R-:W-:Y:S01]  /*71e0*/  HFMA2 R17, R38, R19, R17 ;  /* 0x0000001326117231 */ /* 0x000fe20000000011 */
[----:B------:R-:W-:Y:S01]  /*71f0*/  LOP3.LUT R14, R14, 0x70007, RZ, 0xc0, !PT ;  /* 0x000700070e0e7812 */ /* 0x000fe200078ec0ff */
[----:B------:R-:W-:Y:S01]  /*7200*/  HFMA2.MMA R19, R40, R19, R22 ;  /* 0x0000001328137235 */ /* 0x000fe20000000016 */
[----:B------:R-:W-:Y:S01]  /*7210*/  LOP3.LUT R16, R16, 0x64006400, RZ, 0xfc, !PT ;  /* 0x6400640010107812 */ /* 0x000fe200078efcff */
[----:B------:R-:W-:Y:S01]  /*7220*/  HFMA2.MMA R18, R23, R8, R18 ;  /* 0x0000000817127235 */ /* 0x000fe20000000012 */
[----:B------:R-:W-:-:S02]  /*7230*/  LOP3.LUT R34, R37, 0x64006400, RZ, 0xfc, !PT ;  /* 0x6400640025227812 */ /* 0x000fc400078efcff */
[----:B------:R-:W-:Y:S01]  /*7240*/  LOP3.LUT R21, R12, 0x64006400, RZ, 0xfc, !PT ;  /* 0x640064000c157812 */ /* 0x000fe200078efcff */
[----:B------:R-:W-:Y:S01]  /*7250*/  HADD2 R16, R16, -1028, -1028 ;  /* 0xe404e40410107430 */ /* 0x000fe20000000000 */
[----:B------:R-:W-:Y:S01]  /*7260*/  LOP3.LUT R42, R42, 0x64006400, RZ, 0xfc, !PT ;  /* 0x640064002a2a7812 */ /* 0x000fe200078efcff */
[-C--:B------:R-:W-:Y:S01]  /*7270*/  HFMA2 R34, R34, R3.reuse.H1_H1, -132, -132 ;  /* 0xd820d82022227431 */ /* 0x080fe20000060003 */
[----:B------:R-:W-:Y:S01]  /*7280*/  LOP3.LUT R20, R20, 0x1c001c0, RZ, 0xc0, !PT ;  /* 0x01c001c014147812 */ /* 0x000fe200078ec0ff */
[----:B------:R-:W-:Y:S01]  /*7290*/  HFMA2 R35, R21, R2.H1_H1, -20, -20 ;  /* 0xcd00cd0015237431 */ /* 0x000fe20000060002 */
[----:B------:R-:W-:Y:S01]  /*72a0*/  LOP3.LUT R22, R13, 0x1c001c0, RZ, 0xc0, !PT ;  /* 0x01c001c00d167812 */ /* 0x000fe200078ec0ff */
[----:B------:R-:W-:Y:S01]  /*72b0*/  HFMA2 R42, R42, R3.H1_H1, -132, -132 ;  /* 0xd820d8202a2a7431 */ /* 0x000fe20000060003 */
[----:B------:R-:W-:Y:S01]  /*72c0*/  LOP3.LUT R14, R14, 0x64006400, RZ, 0xfc, !PT ;  /* 0x640064000e0e7812 */ /* 0x000fe200078efcff */
[----:B------:R-:W-:Y:S01]  /*72d0*/  HFMA2.MMA R21, R16, R8, R17 ;  /* 0x0000000810157235 */ /* 0x000fe20000000011 */
        /* <DEDUP_REMOVED lines=8> */
[----:B------:R-:W-:Y:S01]  /*7360*/  HFMA2 R44, R44, R3.H1_H1, -132, -132 ;  /* 0xd820d8202c2c7431 */ /* 0x000fe20000060003 */
[----:B------:R-:W-:Y:S01]  /*7370*/  HFMA2.MMA R21, R42, R9, R21 ;  /* 0x000000092a157235 */ /* 0x000fe20000000015 */
[----:B------:R-:W-:Y:S01]  /*7380*/  HFMA2 R12, R13, R2.H1_H1, -20, -20 ;  /* 0xcd00cd000d0c7431 */ /* 0x000fe20000060002 */
[----:B------:R-:W-:Y:S01]  /*7390*/  LOP3.LUT R28, R28, 0x64006400, RZ, 0xfc, !PT ;  /* 0x640064001c1c7812 */ /* 0x000fe200078efcff */
[----:B------:R-:W-:Y:S01]  /*73a0*/  HFMA2 R22, R22, R8, R19 ;  /* 0x0000000816167231 */ /* 0x000fe20000000013 */
[----:B------:R-:W-:Y:S01]  /*73b0*/  LOP3.LUT R30, R30, 0x64006400, RZ, 0xfc, !PT ;  /* 0x640064001e1e7812 */ /* 0x000fe200078efcff */
[----:B------:R-:W-:-:S02]  /*73c0*/  HFMA2 R14, R23, R2.H1_H1, -20, -20 ;  /* 0xcd00cd00170e7431 */ /* 0x000fc40000060002 */
[----:B------:R-:W-:Y:S01]  /*73d0*/  HFMA2 R13, R33, R2.H1_H1, -20, -20 ;  /* 0xcd00cd00210d7431 */ /* 0x000fe20000060002 */
[-C--:B------:R-:W-:Y:S01]  /*73e0*/  HFMA2.MMA R15, R12, R10.reuse, R15 ;  /* 0x0000000a0c0f7235 */ /* 0x080fe2000000000f */
[-C--:B------:R-:W-:Y:S01]  /*73f0*/  HFMA2 R18, R36, R9.reuse, R18 ;  /* 0x0000000924127231 */ /* 0x080fe20000000012 */
[----:B------:R-:W-:Y:S01]  /*7400*/  PRMT R2, R2, 0x5410, R3 ;  /* 0x0000541002027816 */ /* 0x000fe20000000003 */
[----:B------:R-:W-:Y:S01]  /*7410*/  HFMA2 R22, R44, R9, R22 ;  /* 0x000000092c167231 */ /* 0x000fe20000000016 */
[----:B------:R-:W-:Y:S01]  /*7420*/  HFMA2.MMA R21, R14, R10, R21 ;  /* 0x0000000a0e157235 */ /* 0x000fe20000000015 */
[----:B------:R-:W-:Y:S02]  /*7430*/  HADD2 R8, R29, -1028, -1028 ;  /* 0xe404e4041d087430 */ /* 0x000fe40000000000 */
[-C--:B------:R-:W-:Y:S02]  /*7440*/  HFMA2 R18, R35, R10.reuse, R18 ;  /* 0x0000000a23127231 */ /* 0x080fe40000000012 */
[----:B------:R-:W-:-:S02]  /*7450*/  HFMA2 R22, R13, R10, R22 ;  /* 0x0000000a0d167231 */ /* 0x000fc40000000016 */
[----:B------:R-:W-:Y:S01]  /*7460*/  HADD2 R10, R31, -1028, -1028 ;  /* 0xe404e4041f0a7430 */ /* 0x000fe20000000000 */
[-C--:B------:R-:W-:Y:S01]  /*7470*/  HFMA2.MMA R15, R8, R11.reuse, R15 ;  /* 0x0000000b080f7235 */ /* 0x080fe2000000000f */
[----:B------:R-:W-:Y:S02]  /*7480*/  HADD2 R9, R28, -1028, -1028 ;  /* 0xe404e4041c097430 */ /* 0x000fe40000000000 */
[----:B------:R-:W-:Y:S02]  /*7490*/  HADD2 R13, R30, -1028, -1028 ;  /* 0xe404e4041e0d7430 */ /* 0x000fe40000000000 */
[----:B------:R-:W-:Y:S01]  /*74a0*/  HFMA2.MMA R21, R10, R11, R21 ;  /* 0x0000000b0a157235 */ /* 0x000fe20000000015 */
        /* <DEDUP_REMOVED lines=10> */
.L_x_4680:
[----:B------:R-:W-:Y:S01]  /*7550*/  ISETP.LT.AND P2, PT, R25, R24, PT ;  /* 0x000000181900720c */ /* 0x000fe20003f41270 */
[----:B------:R-:W-:Y:S01]  /*7560*/  UIADD3 UR4, UR4, 0x40, URZ ;  /* 0x0000004004047890 */ /* 0x000fe2000fffe03f */
[----:B0-----:R-:W-:-:S11]  /*7570*/  IMAD.MOV.U32 R28, RZ, RZ, R26 ;  /* 0x000000ffff1c7224 */ /* 0x001fd600078e001a */
[----:B------:R-:W-:Y:S05]  /*7580*/  @!P0 BRA P2, `(.L_x_4681) ;  /* 0xffffebf000008947 */ /* 0x000fea000103ffff */
.L_x_4679:
        /* <DEDUP_REMOVED lines=17> */
.L_x_4685:
[----:B------:R-:W0:Y:S02]  /*76a0*/  LDS R4, [R0] ;  /* 0x0000000000047984 */ /* 0x000e240000000800 */
[----:B0-----:R-:W-:-:S06]  /*76b0*/  HADD2 R5, R4, R7 ;  /* 0x0000000704057230 */ /* 0x001fcc0000000000 */
[----:B------:R-:W0:Y:S02]  /*76c0*/  ATOMS.CAST.SPIN R5, [R0], R4, R5 ;  /* 0x000000040005738d */ /* 0x000e240001800005 */
[----:B0-----:R-:W-:-:S13]  /*76d0*/  ISETP.EQ.U32.AND P0, PT, R5, 0x1, PT ;  /* 0x000000010500780c */ /* 0x001fda0003f02070 */
[----:B------:R-:W-:Y:S05]  /*76e0*/  @!P0 BRA `(.L_x_4685) ;  /* 0xffffffb000008947 */ /* 0x000fea000383ffff */
[----:B------:R-:W-:Y:S05]  /*76f0*/  BRA `(.L_x_4683) ;  /* 0x0000003000007947 */ /* 0x000fea0003800000 */
.L_x_4684:
[----:B------:R-:W2:Y:S02]  /*7700*/  LD.E R0, [R2.64] ;  /* 0x0000000602007980 */ /* 0x000ea4000c101900 */
[----:B--2---:R-:W-:-:S05]  /*7710*/  IMAD.IADD R5, R7, 0x1, R0 ;  /* 0x0000000107057824 */ /* 0x004fca00078e0200 */
[----:B------:R0:W-:Y:S02]  /*7720*/  ST.E [R2.64], R5 ;  /* 0x0000000502007985 */ /* 0x0001e4000c101906 */
.L_x_4683:
[----:B------:R-:W-:Y:S05]  /*7730*/  BSYNC B0 ;  /* 0x0000000000007941 */ /* 0x000fea0003800000 */
.L_x_4682:
[----:B------:R-:W2:Y:S02]  /*7740*/  ATOM.E.ADD.F16x2.RN.STRONG.GPU P0, RZ, [R2.64+0x4], R9 ;  /* 0x0000040902ff798a */ /* 0x000ea4000810e9c6 */
[----:B--2---:R-:W-:Y:S05]  /*7750*/  @P0 EXIT ;  /* 0x000000000000094d */ /* 0x004fea0003800000 */
[----:B------:R-:W1:Y:S02]  /*7760*/  QSPC.E.S P0, RZ, [R2+0x4] ;  /* 0x0000040002ff73aa */ /* 0x000e640000000500 */
[----:B-1----:R-:W-:Y:S05]  /*7770*/  @!P0 BRA `(.L_x_4686) ;  /* 0x0000008000008947 */ /* 0x002fea0003800000 */
[----:B0-----:R-:W-:-:S04]  /*7780*/  IADD3 R2, R2, 0x4, RZ ;  /* 0x0000000402027810 */ /* 0x001fc80007ffe0ff */
[----:B------:R-:W-:-:S05]  /*7790*/  LOP3.LUT R2, R2, 0xffffff, RZ, 0xc0, !PT ;  /* 0x00ffffff02027812 */ /* 0x000fca00078ec0ff */
.L_x_4687:
[----:B------:R-:W0:Y:S02]  /*77a0*/  LDS R4, [R2] ;  /* 0x0000000002047984 */ /* 0x000e240000000800 */
[----:B0-----:R-:W-:-:S10]  /*77b0*/  HFMA2.MMA R5, R4, 1, 1, R9 ;  /* 0x3c003c0004057835 */ /* 0x001fd40000000009 */
[----:B------:R-:W0:Y:S02]  /*77c0*/  ATOMS.CAST.SPIN R5, [R2], R4, R5 ;  /* 0x000000040205738d */ /* 0x000e240001800005 */
[----:B0-----:R-:W-:-:S13]  /*77d0*/  ISETP.EQ.U32.AND P0, PT, R5, 0x1, PT ;  /* 0x000000010500780c */ /* 0x001fda0003f02070 */
[----:B------:R-:W-:Y:S05]  /*77e0*/  @!P0 BRA `(.L_x_4687) ;  /* 0xffffffb000008947 */ /* 0x000fea000383ffff */
[----:B------:R-:W-:Y:S05]  /*77f0*/  EXIT ;  /* 0x000000000000794d */ /* 0x000fea0003800000 */
.L_x_4686:
[----:B------:R-:W2:Y:S02]  /*7800*/  LD.E R0, [R2.64+0x4] ;  /* 0x0000040602007980 */ /* 0x000ea4000c101900 */
[----:B0-2---:R-:W-:-:S05]  /*7810*/  IMAD.IADD R5, R9, 0x1, R0 ;  /* 0x0000000109057824 */ /* 0x005fca00078e0200 */
[----:B------:R-:W-:Y:S01]  /*7820*/  ST.E [R2.64+0x4], R5 ;  /* 0x0000040502007985 */ /* 0x000fe2000c101906 */
[----:B------:R-:W-:Y:S05]  /*7830*/  EXIT ;  /* 0x000000000000794d */ /* 0x000fea0003800000 */
.L_x_4688:
        /* <DEDUP_REMOVED lines=12> */
.L_x_4828:


//--------------------- .text._Z23gemm_half_q_half_kernelILi1ELi20ELb1ELb1ELi32EEvPK6__halfPKjS4_S2_PS0_iiiiPKtS7_iiiiiibS2_i --------------------------
	.section	.text._Z23gemm_half_q_half_kernelILi1ELi20ELb1ELb1ELi32EEvPK6__halfPKjS4_S2_PS0_iiiiPKtS7_iiiiiibS2_i,"ax",@progbits
	.sectioninfo	@"SHI_REGISTERS=56"
	.align	128
        .global         _Z23gemm_half_q_half_kernelILi1ELi20ELb1ELb1ELi32EEvPK6__halfPKjS4_S2_PS0_iiiiPKtS7_iiiiiibS2_i
        .type           _Z23gemm_half_q_half_kernelILi1ELi20ELb1ELb1ELi32EEvPK6__halfPKjS4_S2_PS0_iiiiPKtS7_iiiiiibS2_i,@function
        .size           _Z23gemm_half_q_half_kernelILi1ELi20ELb1ELb1ELi32EEvPK6__halfPKjS4_S2_PS0_iiiiPKtS7_iiiiiibS2_i,(.L_x_4829 - _Z23gemm_half_q_half_kernelILi1ELi20ELb1ELb1ELi32EEvPK6__halfPKjS4_S2_PS0_iiiiPKtS7_iiiiiibS2_i)
        .other          _Z23gemm_half_q_half_kernelILi1ELi20ELb1ELb1ELi32EEvPK6__halfPKjS4_S2_PS0_iiiiPKtS7_iiiiiibS2_i,@"STO_CUDA_ENTRY STV_DEFAULT"
_Z23gemm_half_q_half_kernelILi1ELi20ELb1ELb1ELi32EEvPK6__halfPKjS4_S2_PS0_iiiiPKtS7_iiiiiibS2_i:
.text._Z23gemm_half_q_half_kernelILi1ELi20ELb1ELb1ELi32EEvPK6__halfPKjS4_S2_PS0_iiiiPKtS7_iiiiiibS2_i:
        /* <DEDUP_REMOVED lines=45> */
.L_x_4690:
[----:B------:R-:W-:Y:S05]  /*02d0*/  BSYNC B0 ;  /* 0x0000000000007941 */ /* 0x000fea0003800000 */
.L_x_4689:
        /* <DEDUP_REMOVED lines=25> */
[----:B------:R-:W-:Y:S01]  /*0470*/  @P5 LEA.HI R11, R6, R5, RZ, 0x5 ;  /* 0x00000005060b5211 */ /* 0x000fe200078f28ff */
[----:B------:R-:W-:Y:S01]  /*0480*/  IMAD.MOV.U32 R6, RZ, RZ, RZ ;  /* 0x000000ffff067224 */ /* 0x000fe200078e00ff */
[----:B------:R-:W-:Y:S01]  /*0490*/  @P2 SHF.R.S32.HI R13, RZ, 0x1f, R10 ;  /* 0x0000001fff0d2819 */ /* 0x000fe2000001140a */
[----:B------:R-:W-:Y:S01]  /*04a0*/  IMAD.MOV.U32 R5, RZ, RZ, RZ ;  /* 0x000000ffff057224 */ /* 0x000fe200078e00ff */
[----:B-1----:R-:W-:Y:S02]  /*04b0*/  ISETP.NE.AND P0, PT, R16, RZ, PT ;  /* 0x000000ff1000720c */ /* 0x002fe40003f05270 */
[----:B------:R-:W-:Y:S02]  /*04c0*/  @P5 SHF.R.S32.HI R11, RZ, 0x5, R11 ;  /* 0x00000005ff0b5819 */ /* 0x000fe4000001140b */
        /* <DEDUP_REMOVED lines=44> */
.L_x_4692:
        /* <DEDUP_REMOVED lines=41> */
.L_x_4691:
[----:B0-----:R-:W-:Y:S01]  /*0a20*/  UMOV UR4, URZ ;  /* 0x0000003f00047c82 */ /* 0x001fe20008000000 */
[----:B------:R-:W-:Y:S01]  /*0a30*/  LEA.HI.X R27, R5, c[0x0][0x16c], R6, 0x2, P4 ;  /* 0x00005b00051b7a11 */ /* 0x000fe200020f1406 */
[----:B------:R-:W-:Y:S01]  /*0a40*/  IMAD.MOV.U32 R26, RZ, RZ, R4 ;  /* 0x000000ffff1a7224 */ /* 0x000fe200078e0004 */
[----:B------:R-:W-:Y:S02]  /*0a50*/  PRMT R32, RZ, 0x5410, RZ ;  /* 0x00005410ff207816 */ /* 0x000fe400000000ff */
[----:B------:R-:W-:Y:S01]  /*0a60*/  PRMT R31, RZ, 0x5410, RZ ;  /* 0x00005410ff1f7816 */ /* 0x000fe200000000ff */
[----:B------:R-:W-:Y:S05]  /*0a70*/  @P2 BRA `(.L_x_4693) ;  /* 0x000015f000002947 */ /* 0x000fea0003800000 */
[----:B------:R-:W-:Y:S01]  /*0a80*/  PRMT R4, R0, 0x9910, RZ ;  /* 0x0000991000047816 */ /* 0x000fe200000000ff */
[----:B------:R-:W-:Y:S01]  /*0a90*/  UMOV UR4, URZ ;  /* 0x0000003f00047c82 */ /* 0x000fe20008000000 */
[----:B------:R-:W-:-:S02]  /*0aa0*/  PRMT R31, RZ, 0x5410, RZ ;  /* 0x00005410ff1f7816 */ /* 0x000fc400000000ff */
[----:B------:R-:W-:Y:S02]  /*0ab0*/  ISETP.EQ.OR P2, PT, R4, RZ, !P1 ;  /* 0x000000ff0400720c */ /* 0x000fe40004f42670 */
[----:B------:R-:W-:Y:S02]  /*0ac0*/  PRMT R32, RZ, 0x5410, RZ ;  /* 0x00005410ff207816 */ /* 0x000fe400000000ff */
.L_x_4695:
        /* <DEDUP_REMOVED lines=8> */
[----:B------:R-:W-:Y:S01]  /*0b50*/  IADD3 R33, R23, 0x20, RZ ;  /* 0x0000002017217810 */ /* 0x000fe20007ffe0ff */
[----:B------:R-:W-:-:S03]  /*0b60*/  IMAD.WIDE R34, R37, c[0x0][0x18c], R12 ;  /* 0x0000630025227a25 */ /* 0x000fc600078e020c */
[C---:B------:R-:W-:Y:S02]  /*0b70*/  ISETP.GE.AND P0, PT, R33.reuse, c[0x0][0x1b0], PT ;  /* 0x00006c0021007a0c */ /* 0x040fe40003f06270 */
[----:B------:R-:W-:Y:S01]  /*0b80*/  ISETP.LT.AND P3, PT, R33, R2, PT ;  /* 0x000000022100720c */ /* 0x000fe20003f61270 */
[----:B------:R-:W-:Y:S06]  /*0b90*/  @P2 BRA `(.L_x_4694) ;  /* 0x0000149000002947 */ /* 0x000fec0003800000 */
[----:B0-----:R-:W2:Y:S01]  /*0ba0*/  LDG.E.128.CONSTANT R12, [R34.64] ;  /* 0x00000006220c7981 */ /* 0x001ea2000c1e9d00 */
[----:B-----5:R-:W-:Y:S01]  /*0bb0*/  SHF.R.U32.HI R36, RZ, 0xf, R24 ;  /* 0x0000000fff247819 */ /* 0x020fe20000011618 */
[----:B------:R-:W-:Y:S01]  /*0bc0*/  IMAD.MOV.U32 R38, RZ, RZ, 0x2800 ;  /* 0x00002800ff267424 */ /* 0x000fe200078e00ff */
[----:B------:R-:W-:Y:S01]  /*0bd0*/  SHF.R.U32.HI R39, RZ, 0xe, R16 ;  /* 0x0000000eff277819 */ /* 0x000fe20000011610 */
[----:B------:R-:W0:Y:S01]  /*0be0*/  LDS.128 R20, [UR4] ;  /* 0x00000004ff147984 */ /* 0x000e220008000c00 */
[----:B------:R-:W-:Y:S02]  /*0bf0*/  LOP3.LUT R36, R36, 0x10001, RZ, 0xc0, !PT ;  /* 0x0001000124247812 */ /* 0x000fe400078ec0ff */
[----:B------:R-:W-:-:S02]  /*0c00*/  PRMT R3, R3, 0x5410, R38 ;  /* 0x0000541003037816 */ /* 0x000fc40000000026 */
[----:B------:R-:W-:Y:S02]  /*0c10*/  LOP3.LUT R42, R36, 0x20002, R39, 0xf8, !PT ;  /* 0x00020002242a7812 */ /* 0x000fe400078ef827 */
[----:B------:R-:W-:Y:S02]  /*0c20*/  SHF.R.U32.HI R36, RZ, 0xf, R25 ;  /* 0x0000000fff247819 */ /* 0x000fe40000011619 */
[----:B------:R-:W-:Y:S02]  /*0c30*/  SHF.R.U32.HI R38, RZ, 0xf, R26 ;  /* 0x0000000fff267819 */ /* 0x000fe4000001161a */
[----:B------:R-:W-:Y:S02]  /*0c40*/  SHF.R.U32.HI R39, RZ, 0xf, R27 ;  /* 0x0000000fff277819 */ /* 0x000fe4000001161b */
[----:B------:R-:W-:Y:S02]  /*0c50*/  SHF.R.U32.HI R41, RZ, 0xe, R17 ;  /* 0x0000000eff297819 */ /* 0x000fe40000011611 */
[----:B------:R-:W-:-:S02]  /*0c60*/  LOP3.LUT R36, R36, 0x10001, RZ, 0xc0, !PT ;  /* 0x0001000124247812 */ /* 0x000fc400078ec0ff */
[----:B------:R-:W-:Y:S02]  /*0c70*/  SHF.R.U32.HI R45, RZ, 0xe, R19 ;  /* 0x0000000eff2d7819 */ /* 0x000fe40000011613 */
[----:B------:R-:W-:Y:S02]  /*0c80*/  LOP3.LUT R40, R38, 0x10001, RZ, 0xc0, !PT ;  /* 0x0001000126287812 */ /* 0x000fe400078ec0ff */
[----:B------:R-:W-:Y:S02]  /*0c90*/  LOP3.LUT R44, R39, 0x10001, RZ, 0xc0, !PT ;  /* 0x00010001272c7812 */ /* 0x000fe400078ec0ff */
[----:B------:R-:W-:Y:S02]  /*0ca0*/  SHF.R.U32.HI R39, RZ, 0xd, R4 ;  /* 0x0000000dff277819 */ /* 0x000fe40000011604 */
[----:B------:R-:W-:Y:S02]  /*0cb0*/  LOP3.LUT R38, R36, 0x20002, R41, 0xf8, !PT ;  /* 0x0002000224267812 */ /* 0x000fe400078ef829 */
[----:B------:R-:W-:-:S02]  /*0cc0*/  LOP3.LUT R41, R24, 0x1f001f, RZ, 0xc0, !PT ;  /* 0x001f001f18297812 */ /* 0x000fc400078ec0ff */
[----:B------:R-:W-:Y:S02]  /*0cd0*/  LOP3.LUT R36, R44, 0x20002, R45, 0xf8, !PT ;  /* 0x000200022c247812 */ /* 0x000fe400078ef82d */
[----:B------:R-:W-:Y:S02]  /*0ce0*/  SHF.R.U32.HI R43, RZ, 0xe, R18 ;  /* 0x0000000eff2b7819 */ /* 0x000fe40000011612 */
[----:B------:R-:W-:Y:S02]  /*0cf0*/  LOP3.LUT R39, R42, 0x40004, R39, 0xf8, !PT ;  /* 0x000400042a277812 */ /* 0x000fe400078ef827 */
[----:B------:R-:W-:Y:S02]  /*0d00*/  LOP3.LUT R44, R26, 0x1f001f, RZ, 0xc0, !PT ;  /* 0x001f001f1a2c7812 */ /* 0x000fe400078ec0ff */
[----:B------:R-:W-:Y:S02]  /*0d10*/  LOP3.LUT R42, R25, 0x1f001f, RZ, 0xc0, !PT ;  /* 0x001f001f192a7812 */ /* 0x000fe400078ec0ff */
[----:B------:R-:W-:-:S02]  /*0d20*/  LOP3.LUT R41, R41, 0x64006400, RZ, 0xfc, !PT ;  /* 0x6400640029297812 */ /* 0x000fc400078efcff */
[----:B------:R-:W-:Y:S02]  /*0d30*/  LOP3.LUT R45, R27, 0x1f001f, RZ, 0xc0, !PT ;  /* 0x001f001f1b2d7812 */ /* 0x000fe400078ec0ff */
[----:B------:R-:W-:Y:S01]  /*0d40*/  LOP3.LUT R40, R40, 0x20002, R43, 0xf8, !PT ;  /* 0x0002000228287812 */ /* 0x000fe200078ef82b */
[----:B------:R-:W-:Y:S01]  /*0d50*/  HADD2 R41, R41, -1040, -1040 ;  /* 0xe410e41029297430 */ /* 0x000fe20000000000 */
[----:B------:R-:W-:Y:S02]  /*0d60*/  LOP3.LUT R44, R44, 0x64006400, RZ, 0xfc, !PT ;  /* 0x640064002c2c7812 */ /* 0x000fe400078efcff */
[----:B------:R-:W-:Y:S02]  /*0d70*/  SHF.R.U32.HI R43, RZ, 0xd, R5 ;  /* 0x0000000dff2b7819 */ /* 0x000fe40000011605 */
[----:B------:R-:W-:Y:S01]  /*0d80*/  LOP3.LUT R42, R42, 0x64006400, RZ, 0xfc, !PT ;  /* 0x640064002a2a7812 */ /* 0x000fe200078efcff */
[----:B------:R-:W-:Y:S01]  /*0d90*/  HADD2 R47, R44, -1040, -1040 ;  /* 0xe410e4102c2f7430 */ /* 0x000fe20000000000 */
[----:B------:R-:W-:-:S02]  /*0da0*/  LOP3.LUT R45, R45, 0x64006400, RZ, 0xfc, !PT ;  /* 0x640064002d2d7812 */ /* 0x000fc400078efcff */
[----:B------:R-:W-:Y:S01]  /*0db0*/  LOP3.LUT R38, R38, 0x40004, R43, 0xf8, !PT ;  /* 0x0004000426267812 */ /* 0x000fe200078ef82b */
[----:B------:R-:W-:Y:S01]  /*0dc0*/  HADD2 R43, R42, -1040, -1040 ;  /* 0xe410e4102a2b7430 */ /* 0x000fe20000000000 */
[----:B------:R-:W-:Y:S01]  /*0dd0*/  SHF.R.U32.HI R46, RZ, 0xa, R24 ;  /* 0x0000000aff2e7819 */ /* 0x000fe20000011618 */
[----:B------:R-:W-:Y:S01]  /*0de0*/  HADD2 R49, R45, -1040, -1040 ;  /* 0xe410e4102d317430 */ /* 0x000fe20000000000 */
[-C--:B0-----:R-:W-:Y:S01]  /*0df0*/  HFMA2.MMA R45, R41, R20.reuse, RZ ;  /* 0x00000014292d7235 */ /* 0x081fe200000000ff */
[----:B------:R-:W-:Y:S01]  /*0e00*/  LOP3.LUT R41, R24, 0x3e003e0, RZ, 0xc0, !PT ;  /* 0x03e003e018297812 */ /* 0x000fe200078ec0ff */
[-C--:B------:R-:W-:Y:S01]  /*0e10*/  HFMA2 R44, R43, R20.reuse, RZ.H0_H0 ;  /* 0x000000142b2c7231 */ /* 0x080fe200000400ff */
[----:B------:R-:W-:Y:S01]  /*0e20*/  HFMA2.MMA R43, R47, R20, RZ ;  /* 0x000000142f2b7235 */ /* 0x000fe200000000ff */
[----:B------:R-:W-:Y:S01]  /*0e30*/  HFMA2 R42, R49, R20, RZ.H0_H0 ;  /* 0x00000014312a7231 */ /* 0x000fe200000400ff */
[----:B------:R-:W-:Y:S02]  /*0e40*/  LOP3.LUT R49, R26, 0x3e003e0, RZ, 0xc0, !PT ;  /* 0x03e003e01a317812 */ /* 0x000fe400078ec0ff */
[----:B------:R-:W-:-:S02]  /*0e50*/  SHF.R.U32.HI R20, RZ, 0xa, R26 ;  /* 0x0000000aff147819 */ /* 0x000fc4000001161a */
[----:B------:R-:W-:Y:S02]  /*0e60*/  LOP3.LUT R26, R41, 0x64006400, RZ, 0xfc, !PT ;  /* 0x64006400291a7812 */ /* 0x000fe400078efcff */
[----:B------:R-:W-:Y:S02]  /*0e70*/  LOP3.LUT R47, R25, 0x3e003e0, RZ, 0xc0, !PT ;  /* 0x03e003e0192f7812 */ /* 0x000fe400078ec0ff */
[----:B------:R-:W-:Y:S01]  /*0e80*/  LOP3.LUT R24, R27, 0x3e003e0, RZ, 0xc0, !PT ;  /* 0x03e003e01b187812 */ /* 0x000fe200078ec0ff */
[----:B------:R-:W-:Y:S01]  /*0e90*/  HFMA2 R26, R26, R3.H1_H1, -48, -48 ;  /* 0xd200d2001a1a7431 */ /* 0x000fe20000060003 */
[----:B------:R-:W-:Y:S02]  /*0ea0*/  LOP3.LUT R46, R46, 0x1f001f, RZ, 0xc0, !PT ;  /* 0x001f001f2e2e7812 */ /* 0x000fe400078ec0ff */
[----:B------:R-:W-:Y:S02]  /*0eb0*/  LOP3.LUT R48, R47, 0x64006400, RZ, 0xfc, !PT ;  /* 0x640064002f307812 */ /* 0x000fe400078efcff */
[----:B------:R-:W-:Y:S01]  /*0ec0*/  LOP3.LUT R24, R24, 0x64006400, RZ, 0xfc, !PT ;  /* 0x6400640018187812 */ /* 0x000fe200078efcff */
[----:B------:R-:W-:Y:S01]  /*0ed0*/  HFMA2.MMA R45, R26, R21, R45 ;  /* 0x000000151a2d7235 */ /* 0x000fe2000000002d */
[----:B------:R-:W-:-:S02]  /*0ee0*/  LOP3.LUT R50, R49, 0x64006400, RZ, 0xfc, !PT ;  /* 0x6400640031327812 */ /* 0x000fc400078efcff */
[----:B------:R-:W-:Y:S01]  /*0ef0*/  LOP3.LUT R46, R46, 0x64006400, RZ, 0xfc, !PT ;  /* 0x640064002e2e7812 */ /* 0x000fe200078efcff */
[-C--:B------:R-:W-:Y:S01]  /*0f00*/  HFMA2 R47, R24, R3.reuse.H1_H1, -48, -48 ;  /* 0xd200d200182f7431 */ /* 0x080fe20000060003 */
[----:B------:R-:W-:Y:S01]  /*0f10*/  SHF.R.U32.HI R41, RZ, 0xa, R27 ;  /* 0x0000000aff297819 */ /* 0x000fe2000001161b */
[-C--:B------:R-:W-:Y:S01]  /*0f20*/  HFMA2 R27, R48, R3.reuse.H1_H1, -48, -48 ;  /* 0xd200d200301b7431 */ /* 0x080fe20000060003 */
[----:B------:R-:W-:Y:S01]  /*0f30*/  SHF.R.U32.HI R25, RZ, 0xa, R25 ;  /* 0x0000000aff197819 */ /* 0x000fe20000011619 */
[----:B------:R-:W-:Y:S01]  /*0f40*/  HFMA2 R50, R50, R3.H1_H1, -48, -48 ;  /* 0xd200d20032327431 */ /* 0x000fe20000060003 */
[----:B------:R-:W-:Y:S01]  /*0f50*/  SHF.R.U32.HI R51, RZ, 0xd, R6 ;  /* 0x0000000dff337819 */ /* 0x000fe20000011606 */
[----:B------:R-:W-:Y:S01]  /*0f60*/  HADD2 R24, R46, -1040, -1040 ;  /* 0xe410e4102e187430 */ /* 0x000fe20000000000 */
[-C--:B------:R-:W-:Y:S01]  /*0f70*/  HFMA2.MMA R42, R47, R21.reuse, R42 ;  /* 0x000000152f2a7235 */ /* 0x080fe2000000002a */
[----:B------:R-:W-:Y:S01]  /*0f80*/  HFMA2 R43, R50, R21, R43 ;  /* 0x00000015322b7231 */ /* 0x000fe2000000002b */
[----:B------:R-:W-:Y:S01]  /*0f90*/  HFMA2.MMA R44, R27, R21, R44 ;  /* 0x000000151b2c7235 */ /* 0x000fe2000000002c */
[----:B------:R-:W-:Y:S01]  /*0fa0*/  LOP3.LUT R46, R25, 0x1f001f, RZ, 0xc0, !PT ;  /* 0x001f001f192e7812 */ /* 0x000fe200078ec0ff */
[----:B------:R-:W-:Y:S01]  /*0fb0*/  HFMA2 R21, R24, R22, R45 ;  /* 0x0000001618157231 */ /* 0x000fe2000000002d */
[----:B------:R-:W-:Y:S01]  /*0fc0*/  LOP3.LUT R47, R41, 0x1f001f, RZ, 0xc0, !PT ;  /* 0x001f001f292f7812 */ /* 0x000fe200078ec0ff */
[----:B------:R-:W0:Y:S01]  /*0fd0*/  LDS.128 R24, [UR4+0x10] ;  /* 0x00001004ff187984 */ /* 0x000e220008000c00 */
        /* <DEDUP_REMOVED lines=11> */
[----:B------:R-:W-:Y:S01]  /*1090*/  HADD2 R48, R45, -1040, -1040 ;  /* 0xe410e4102d307430 */ /* 0x000fe20000000000 */
[----:B------:R-:W-:Y:S01]  /*10a0*/  LOP3.LUT R52, R6, 0x3e003e0, RZ, 0xc0, !PT ;  /* 0x03e003e006347812 */ /* 0x000fe200078ec0ff */
[----:B------:R-:W-:Y:S01]  /*10b0*/  HADD2 R45, R41, -1040, -1040 ;  /* 0xe410e410292d7430 */ /* 0x000fe20000000000 */
[----:B------:R-:W-:Y:S01]  /*10c0*/  HFMA2.MMA R41, R47, R22, R42 ;  /* 0x000000162f297235 */ /* 0x000fe2000000002a */
[----:B------:R-:W-:Y:S01]  /*10d0*/  HADD2 R46, R20, -1040, -1040 ;  /* 0xe410e410142e7430 */ /* 0x000fe20000000000 */
        /* <DEDUP_REMOVED lines=8> */
[----:B------:R-:W-:Y:S01]  /*1160*/  HADD2 R50, R47, -1040, -1040 ;  /* 0xe410e4102f327430 */ /* 0x000fe20000000000 */
[----:B------:R-:W-:Y:S01]  /*1170*/  LOP3.LUT R42, R19, 0x3e003e0, RZ, 0xc0, !PT ;  /* 0x03e003e0132a7812 */ /* 0x000fe200078ec0ff */
[----:B------:R-:W-:Y:S01]  /*1180*/  HADD2 R49, R46, -1040, -1040 ;  /* 0xe410e4102e317430 */ /* 0x000fe20000000000 */
[----:B------:R-:W-:Y:S02]  /*1190*/  LOP3.LUT R45, R16, 0x3e003e0, RZ, 0xc0, !PT ;  /* 0x03e003e0102d7812 */ /* 0x000fe400078ec0ff */
[----:B------:R-:W-:Y:S01]  /*11a0*/  LOP3.LUT R43, R18, 0x3e003e0, RZ, 0xc0, !PT ;  /* 0x03e003e0122b7812 */ /* 0x000fe200078ec0ff */
[----:B------:R-:W-:Y:S01]  /*11b0*/  HFMA2.MMA R41, R50, R23, R41 ;  /* 0x0000001732297235 */ /* 0x000fe20000000029 */
[----:B------:R-:W-:Y:S01]  /*11c0*/  SHF.R.U32.HI R16, RZ, 0xa, R16 ;  /* 0x0000000aff107819 */ /* 0x000fe20000011610 */
[----:B------:R-:W-:Y:S01]  /*11d0*/  HFMA2 R20, R49, R23, R20 ;  /* 0x0000001731147231 */ /* 0x000fe20000000014 */
[----:B------:R-:W-:-:S02]  /*11e0*/  SHF.R.U32.HI R19, RZ, 0xa, R19 ;  /* 0x0000000aff137819 */ /* 0x000fc40000011613 */
[----:B------:R-:W-:Y:S02]  /*11f0*/  SHF.R.U32.HI R17, RZ, 0xa, R17 ;  /* 0x0000000aff117819 */ /* 0x000fe40000011611 */
        /* <DEDUP_REMOVED lines=12> */
[----:B------:R-:W-:Y:S01]  /*12c0*/  SHF.R.U32.HI R18, RZ, 0xa, R18 ;  /* 0x0000000aff127819 */ /* 0x000fe20000011612 */
[-C--:B------:R-:W-:Y:S01]  /*12d0*/  HFMA2.MMA R21, R44, R24.reuse, R21 ;  /* 0x000000182c157235 */ /* 0x080fe20000000015 */
[----:B------:R-:W-:Y:S01]  /*12e0*/  LOP3.LUT R16, R16, 0x64006400, RZ, 0xfc, !PT ;  /* 0x6400640010107812 */ /* 0x000fe200078efcff */
[----:B------:R-:W-:Y:S01]  /*12f0*/  HFMA2 R43, R45, R24, R20 ;  /* 0x000000182d2b7231 */ /* 0x000fe20000000014 */
        /* <DEDUP_REMOVED lines=11> */
[-C--:B------:R-:W-:Y:S01]  /*13b0*/  HFMA2.MMA R45, R24, R25.reuse, R41 ;  /* 0x00000019182d7235 */ /* 0x080fe20000000029 */
[----:B------:R-:W-:Y:S01]  /*13c0*/  LOP3.LUT R47, R19, 0x64006400, RZ, 0xfc, !PT ;  /* 0x64006400132f7812 */ /* 0x000fe200078efcff */
[----:B------:R-:W-:Y:S01]  /*13d0*/  HADD2 R20, R18, -1040, -1040 ;  /* 0xe410e41012147430 */ /* 0x000fe20000000000 */
[----:B------:R-:W-:Y:S01]  /*13e0*/  HFMA2.MMA R18, R16, R25, R21 ;  /* 0x0000001910127235 */ /* 0x000fe20000000015 */
[----:B------:R-:W-:-:S02]  /*13f0*/  LOP3.LUT R49, R49, 0x64006400, RZ, 0xfc, !PT ;  /* 0x6400640031317812 */ /* 0x000fc400078efcff */
[----:B------:R-:W-:Y:S01]  /*1400*/  LOP3.LUT R19, R40, 0x40004, R51, 0xf8, !PT ;  /* 0x0004000428137812 */ /* 0x000fe200078ef833 */
[----:B------:R-:W-:Y:S01]  /*1410*/  HADD2 R40, R47, -1040, -1040 ;  /* 0xe410e4102f287430 */ /* 0x000fe20000000000 */
[----:B------:R-:W-:Y:S01]  /*1420*/  LOP3.LUT R50, R9, 0x3e003e0, RZ, 0xc0, !PT ;  /* 0x03e003e009327812 */ /* 0x000fe200078ec0ff */
[----:B------:R-:W-:Y:S01]  /*1430*/  HADD2 R49, R49, -1040, -1040 ;  /* 0xe410e41031317430 */ /* 0x000fe20000000000 */
[----:B------:R-:W-:Y:S01]  /*1440*/  LOP3.LUT R44, R8, 0x3e003e0, RZ, 0xc0, !PT ;  /* 0x03e003e0082c7812 */ /* 0x000fe200078ec0ff */
[----:B------:R-:W-:Y:S01]  /*1450*/  HFMA2 R43, R20, R25, R43 ;  /* 0x00000019142b7231 */ /* 0x000fe2000000002b */
[----:B------:R-:W-:Y:S01]  /*1460*/  LOP3.LUT R46, R5, 0x3e003e0, RZ, 0xc0, !PT ;  /* 0x03e003e0052e7812 */ /* 0x000fe200078ec0ff */
[----:B------:R-:W-:Y:S01]  /*1470*/  HFMA2.MMA R17, R40, R26, R17 ;  /* 0x0000001a28117235 */ /* 0x000fe20000000011 */
[----:B------:R-:W-:Y:S01]  /*1480*/  LOP3.LUT R50, R50, 0x64006400, RZ, 0xfc, !PT ;  /* 0x6400640032327812 */ /* 0x000fe200078efcff */
[----:B------:R-:W-:Y:S01]  /*1490*/  HFMA2 R40, R49, R26, R18 ;  /* 0x0000001a31287231 */ /* 0x000fe20000000012 */
[----:B------:R-:W-:-:S02]  /*14a0*/  LOP3.LUT R44, R44, 0x64006400, RZ, 0xfc, !PT ;  /* 0x640064002c2c7812 */ /* 0x000fc400078efcff */
[----:B------:R-:W-:Y:S01]  /*14b0*/  LOP3.LUT R16, R4, 0x3e003e0, RZ, 0xc0, !PT ;  /* 0x03e003e004107812 */ /* 0x000fe200078ec0ff */
[-C--:B------:R-:W-:Y:S01]  /*14c0*/  HFMA2 R25, R50, R3.reuse.H1_H1, -48, -48 ;  /* 0xd200d20032197431 */ /* 0x080fe20000060003 */
[----:B------:R-:W-:Y:S01]  /*14d0*/  LOP3.LUT R46, R46, 0x64006400, RZ, 0xfc, !PT ;  /* 0x640064002e2e7812 */ /* 0x000fe200078efcff */
[-C--:B------:R-:W-:Y:S01]  /*14e0*/  HFMA2 R41, R44, R3.reuse.H1_H1, -48, -48 ;  /* 0xd200d2002c297431 */ /* 0x080fe20000060003 */
[----:B------:R-:W-:Y:S02]  /*14f0*/  LOP3.LUT R18, R6, 0x1f001f, RZ, 0xc0, !PT ;  /* 0x001f001f06127812 */ /* 0x000fe400078ec0ff */
[----:B------:R-:W-:Y:S01]  /*1500*/  LOP3.LUT R52, R52, 0x64006400, RZ, 0xfc, !PT ;  /* 0x6400640034347812 */ /* 0x000fe200078efcff */
[-C--:B------:R-:W-:Y:S01]  /*1510*/  HFMA2 R44, R46, R3.reuse.H1_H1, -48, -48 ;  /* 0xd200d2002e2c7431 */ /* 0x080fe20000060003 */
[----:B------:R-:W-:Y:S02]  /*1520*/  LOP3.LUT R16, R16, 0x64006400, RZ, 0xfc, !PT ;  /* 0x6400640010107812 */ /* 0x000fe400078efcff */
[----:B------:R-:W-:Y:S01]  /*1530*/  LOP3.LUT R18, R18, 0x64006400, RZ, 0xfc, !PT ;  /* 0x6400640012127812 */ /* 0x000fe200078efcff */
[-C--:B------:R-:W-:Y:S01]  /*1540*/  HFMA2 R46, R52, R3.reuse.H1_H1, -48, -48 ;  /* 0xd200d200342e7431 */ /* 0x080fe20000060003 */
[----:B------:R-:W-:Y:S01]  /*1550*/  LOP3.LUT R47, R7, 0x1f001f, RZ, 0xc0, !PT ;  /* 0x001f001f072f7812 */ /* 0x000fe200078ec0ff */
[----:B------:R-:W-:Y:S01]  /*1560*/  HFMA2 R16, R16, R3.H1_H1, -48, -48 ;  /* 0xd200d20010107431 */ /* 0x000fe20000060003 */
[----:B------:R-:W-:Y:S01]  /*1570*/  SHF.R.U32.HI R49, RZ, 0xc, R9 ;  /* 0x0000000cff317819 */ /* 0x000fe20000011609 */
[----:B------:R-:W-:Y:S01]  /*1580*/  HADD2 R18, R18, -1040, -1040 ;  /* 0xe410e41012127430 */ /* 0x000fe20000000000 */
[----:B------:R-:W-:Y:S01]  /*1590*/  LOP3.LUT R47, R47, 0x64006400, RZ, 0xfc, !PT ;  /* 0x640064002f2f7812 */ /* 0x000fe200078efcff */
[----:B------:R-:W-:Y:S01]  /*15a0*/  HFMA2 R40, R44, R27, R40 ;  /* 0x0000001b2c287231 */ /* 0x000fe20000000028 */
[----:B------:R-:W-:-:S02]  /*15b0*/  LOP3.LUT R49, R38, 0x80008, R49, 0xf8, !PT ;  /* 0x0008000826317812 */ /* 0x000fc400078ef831 */
[----:B------:R-:W-:Y:S01]  /*15c0*/  SHF.R.U32.HI R38, RZ, 0xc, R10 ;  /* 0x0000000cff267819 */ /* 0x000fe2000001160a */
[----:B------:R-:W-:Y:S01]  /*15d0*/  HFMA2.MMA R43, R18, R26, R43 ;  /* 0x0000001a122b7235 */ /* 0x000fe2000000002b */
[----:B------:R-:W-:Y:S02]  /*15e0*/  LOP3.LUT R48, R7, 0x3e003e0, RZ, 0xc0, !PT ;  /* 0x03e003e007307812 */ /* 0x000fe400078ec0ff */
[----:B------:R-:W-:Y:S02]  /*15f0*/  LOP3.LUT R38, R19, 0x80008, R38, 0xf8, !PT ;  /* 0x0008000813267812 */ /* 0x000fe400078ef826 */
[----:B------:R-:W-:Y:S01]  /*1600*/  LOP3.LUT R48, R48, 0x64006400, RZ, 0xfc, !PT ;  /* 0x6400640030307812 */ /* 0x000fe200078efcff */
[----:B------:R-:W-:Y:S01]  /*1610*/  HFMA2.MMA R43, R46, R27, R43 ;  /* 0x0000001b2e2b7235 */ /* 0x000fe2000000002b */
[----:B------:R-:W-:Y:S02]  /*1620*/  SHF.R.U32.HI R4, RZ, 0xa, R4 ;  /* 0x0000000aff047819 */ /* 0x000fe40000011604 */
[----:B------:R-:W-:Y:S01]  /*1630*/  SHF.R.U32.HI R6, RZ, 0xa, R6 ;  /* 0x0000000aff067819 */ /* 0x000fe20000011606 */
[----:B------:R-:W-:Y:S01]  /*1640*/  HFMA2 R48, R48, R3.H1_H1, -48, -48 ;  /* 0xd200d20030307431 */ /* 0x000fe20000060003 */
[----:B------:R-:W-:-:S02]  /*1650*/  SHF.R.U32.HI R5, RZ, 0xa, R5 ;  /* 0x0000000aff057819 */ /* 0x000fc40000011605 */
[----:B------:R-:W-:Y:S02]  /*1660*/  LOP3.LUT R6, R6, 0x1f001f, RZ, 0xc0, !PT ;  /* 0x001f001f06067812 */ /* 0x000fe400078ec0ff */
[--C-:B------:R-:W-:Y:S02]  /*1670*/  SHF.R.U32.HI R51, RZ, 0xd, R7.reuse ;  /* 0x0000000dff337819 */ /* 0x100fe40000011607 */
[----:B------:R-:W-:Y:S02]  /*1680*/  LOP3.LUT R6, R6, 0x64006400, RZ, 0xfc, !PT ;  /* 0x6400640006067812 */ /* 0x000fe400078efcff */
[----:B------:R-:W-:Y:S02]  /*1690*/  SHF.R.U32.HI R7, RZ, 0xa, R7 ;  /* 0x0000000aff077819 */ /* 0x000fe40000011607 */
        /* <DEDUP_REMOVED lines=8> */
[----:B------:R-:W-:-:S02]  /*1720*/  LOP3.LUT R36, R36, 0x40004, R51, 0xf8, !PT ;  /* 0x0004000424247812 */ /* 0x000fc400078ef833 */
[----:B------:R-:W-:Y:S01]  /*1730*/  LOP3.LUT R20, R11, 0x3e003e0, RZ, 0xc0, !PT ;  /* 0x03e003e00b147812 */ /* 0x000fe200078ec0ff */
[----:B------:R-:W-:Y:S01]  /*1740*/  HADD2 R44, R44, -1040, -1040 ;  /* 0xe410e4102c2c7430 */ /* 0x000fe20000000000 */
[----:B------:R-:W-:Y:S02]  /*1750*/  SHF.R.U32.HI R51, RZ, 0xc, R11 ;  /* 0x0000000cff337819 */ /* 0x000fe4000001160b */
[----:B------:R-:W-:Y:S02]  /*1760*/  SHF.R.U32.HI R9, RZ, 0xa, R9 ;  /* 0x0000000aff097819 */ /* 0x000fe40000011609 */
[----:B------:R-:W-:Y:S02]  /*1770*/  LOP3.LUT R23, R23, 0x64006400, RZ, 0xfc, !PT ;  /* 0x6400640017177812 */ /* 0x000fe400078efcff */
[----:B------:R-:W-:Y:S02]  /*1780*/  LOP3.LUT R20, R20, 0x64006400, RZ, 0xfc, !PT ;  /* 0x6400640014147812 */ /* 0x000fe400078efcff */
[----:B------:R-:W-:Y:S01]  /*1790*/  LOP3.LUT R9, R9, 0x1f001f, RZ, 0xc0, !PT ;  /* 0x001f001f09097812 */ /* 0x000fe200078ec0ff */
[----:B------:R-:W-:Y:S01]  /*17a0*/  HFMA2 R23, R23, R3.H1_H1, -48, -48 ;  /* 0xd200d20017177431 */ /* 0x000fe20000060003 */
[----:B------:R-:W-:-:S02]  /*17b0*/  LOP3.LUT R36, R36, 0x80008, R51, 0xf8, !PT ;  /* 0x0008000824247812 */ /* 0x000fc400078ef833 */
[----:B------:R-:W-:Y:S02]  /*17c0*/  LOP3.LUT R9, R9, 0x64006400, RZ, 0xfc, !PT ;  /* 0x6400640009097812 */ /* 0x000fe400078efcff */
[----:B------:R-:W-:-:S03]  /*17d0*/  PRMT R29, R29, 0x5410, R30 ;  /* 0x000054101d1d7816 */ /* 0x000fc6000000001e */
[----:B------:R-:W-:Y:S01]  /*17e0*/  HADD2 R9, R9, -1040, -1040 ;  /* 0xe410e41009097430 */ /* 0x000fe20000000000 */
[----:B--2---:R-:W-:Y:S02]  /*17f0*/  LOP3.LUT R21, R12, 0x3e003e0, RZ, 0xc0, !PT ;  /* 0x03e003e00c157812 */ /* 0x004fe400078ec0ff */
[----:B------:R-:W-:Y:S02]  /*1800*/  LOP3.LUT R24, R14, 0x3e003e0, RZ, 0xc0, !PT ;  /* 0x03e003e00e187812 */ /* 0x000fe400078ec0ff */
[----:B------:R-:W-:Y:S01]  /*1810*/  LOP3.LUT R50, R21, 0x64006400, RZ, 0xfc, !PT ;  /* 0x6400640015327812 */ /* 0x000fe200078efcff */
[-C--:B------:R-:W-:Y:S01]  /*1820*/  HFMA2 R21, R20, R3.reuse.H1_H1, -48, -48 ;  /* 0xd200d20014157431 */ /* 0x080fe20000060003 */
[----:B------:R-:W-:Y:S02]  /*1830*/  LOP3.LUT R52, R24, 0x64006400, RZ, 0xfc, !PT ;  /* 0x6400640018347812 */ /* 0x000fe400078efcff */
[----:B------:R-:W-:Y:S01]  /*1840*/  LOP3.LUT R22, R13, 0x3e003e0, RZ, 0xc0, !PT ;  /* 0x03e003e00d167812 */ /* 0x000fe200078ec0ff */
[-C--:B------:R-:W-:Y:S01]  /*1850*/  HFMA2 R24, R50, R3.reuse.H1_H1, -48, -48 ;  /* 0xd200d20032187431 */ /* 0x080fe20000060003 */
[--C-:B------:R-:W-:Y:S01]  /*1860*/  SHF.R.U32.HI R50, RZ, 0xc, R8.reuse ;  /* 0x0000000cff327819 */ /* 0x100fe20000011608 */
[----:B------:R-:W-:Y:S01]  /*1870*/  HFMA2 R20, R52, R3.H1_H1, -48, -48 ;  /* 0xd200d20034147431 */ /* 0x000fe20000060003 */
[----:B------:R-:W-:-:S02]  /*1880*/  SHF.R.U32.HI R8, RZ, 0xa, R8 ;  /* 0x0000000aff087819 */ /* 0x000fc40000011608 */
[----:B------:R-:W-:Y:S01]  /*1890*/  LOP3.LUT R39, R39, 0x80008, R50, 0xf8, !PT ;  /* 0x0008000827277812 */ /* 0x000fe200078ef832 */
[----:B------:R-:W-:Y:S01]  /*18a0*/  HADD2 R50, R47, -1040, -1040 ;  /* 0xe410e4102f327430 */ /* 0x000fe20000000000 */
[----:B------:R-:W-:Y:S01]  /*18b0*/  HFMA2.MMA R47, R16, R27, R17 ;  /* 0x0000001b102f7235 */ /* 0x000fe20000000011 */
[----:B------:R-:W-:Y:S01]  /*18c0*/  LOP3.LUT R8, R8, 0x1f001f, RZ, 0xc0, !PT ;  /* 0x001f001f08087812 */ /* 0x000fe200078ec0ff */
[----:B------:R-:W0:Y:S01]  /*18d0*/  LDS.128 R16, [UR4+0x20] ;  /* 0x00002004ff107984 */ /* 0x000e220008000c00 */
[----:B------:R-:W-:Y:S01]  /*18e0*/  HFMA2 R45, R50, R26, R45 ;  /* 0x0000001a322d7231 */ /* 0x000fe2000000002d */
[----:B------:R-:W-:Y:S02]  /*18f0*/  SHF.R.U32.HI R26, RZ, 0xb, R12 ;  /* 0x0000000bff1a7819 */ /* 0x000fe4000001160c */
[----:B------:R-:W-:Y:S01]  /*1900*/  SHF.R.U32.HI R50, RZ, 0xb, R13 ;  /* 0x0000000bff327819 */ /* 0x000fe2000001160d */
[----:B------:R-:W-:Y:S01]  /*1910*/  HFMA2 R45, R48, R27, R45 ;  /* 0x0000001b302d7231 */ /* 0x000fe2000000002d */
[----:B------:R-:W-:-:S02]  /*1920*/  LOP3.LUT R27, R4, 0x1f001f, RZ, 0xc0, !PT ;  /* 0x001f001f041b7812 */ /* 0x000fc400078ec0ff */
[----:B------:R-:W-:Y:S02]  /*1930*/  LOP3.LUT R48, R5, 0x1f001f, RZ, 0xc0, !PT ;  /* 0x001f001f05307812 */ /* 0x000fe400078ec0ff */
[----:B------:R-:W-:Y:S02]  /*1940*/  LOP3.LUT R5, R27, 0x64006400, RZ, 0xfc, !PT ;  /* 0x640064001b057812 */ /* 0x000fe400078efcff */
[----:B------:R-:W-:Y:S02]  /*1950*/  LOP3.LUT R48, R48, 0x64006400, RZ, 0xfc, !PT ;  /* 0x6400640030307812 */ /* 0x000fe400078efcff */
[----:B------:R-:W-:Y:S02]  /*1960*/  LOP3.LUT R39, R39, 0x100010, R26, 0xf8, !PT ;  /* 0x0010001027277812 */ /* 0x000fe400078ef81a */
[----:B------:R-:W-:Y:S01]  /*1970*/  LOP3.LUT R26, R49, 0x100010, R50, 0xf8, !PT ;  /* 0x00100010311a7812 */ /* 0x000fe200078ef832 */
[----:B------:R-:W-:Y:S01]  /*1980*/  HADD2 R50, R5, -1040, -1040 ;  /* 0xe410e41005327430 */ /* 0x000fe20000000000 */
        /* <DEDUP_REMOVED lines=14> */
[-C--:B0-----:R-:W-:Y:S01]  /*1a70*/  HFMA2 R40, R5, R16.reuse, R40 ;  /* 0x0000001005287231 */ /* 0x081fe20000000028 */
[-C--:B------:R-:W-:Y:S01]  /*1a80*/  HFMA2.MMA R5, R6, R16.reuse, R43 ;  /* 0x0000001006057235 */ /* 0x080fe2000000002b */
[----:B------:R-:W-:Y:S01]  /*1a90*/  HADD2 R6, R7, -1040, -1040 ;  /* 0xe410e41007067430 */ /* 0x000fe20000000000 */
[----:B------:R-:W-:Y:S01]  /*1aa0*/  HFMA2.MMA R47, R50, R16, R47 ;  /* 0x00000010322f7235 */ /* 0x000fe2000000002f */
[----:B------:R-:W-:Y:S01]  /*1ab0*/  HADD2 R7, R46, -1040, -1040 ;  /* 0xe410e4102e077430 */ /* 0x000fe20000000000 */
[----:B------:R-:W-:Y:S01]  /*1ac0*/  LOP3.LUT R46, R14, 0x1f001f, RZ, 0xc0, !PT ;  /* 0x001f001f0e2e7812 */ /* 0x000fe200078ec0ff */
[----:B------:R-:W-:Y:S01]  /*1ad0*/  HFMA2 R45, R6, R16, R45 ;  /* 0x00000010062d7231 */ /* 0x000fe2000000002d */
[-C--:B------:R-:W-:Y:S01]  /*1ae0*/  HFMA2.MMA R16, R4, R17.reuse, R5 ;  /* 0x0000001104107235 */ /* 0x080fe20000000005 */
[-C--:B------:R-:W-:Y:S01]  /*1af0*/  HFMA2 R40, R7, R17.reuse, R40 ;  /* 0x0000001107287231 */ /* 0x080fe20000000028 */
[----:B------:R-:W-:Y:S01]  /*1b00*/  HFMA2.MMA R43, R44, R17, R47 ;  /* 0x000000112c2b7235 */ /* 0x000fe2000000002f */
[----:B------:R-:W-:Y:S01]  /*1b10*/  LOP3.LUT R47, R27, 0x64006400, RZ, 0xfc, !PT ;  /* 0x640064001b2f7812 */ /* 0x000fe200078efcff */
[----:B------:R-:W0:Y:S01]  /*1b20*/  LDS.128 R4, [UR4+0x30] ;  /* 0x00003004ff047984 */ /* 0x000e220008000c00 */
[----:B------:R-:W-:Y:S01]  /*1b30*/  LOP3.LUT R27, R12, 0x1f001f, RZ, 0xc0, !PT ;  /* 0x001f001f0c1b7812 */ /* 0x000fe200078ec0ff */
[-C--:B------:R-:W-:Y:S01]  /*1b40*/  HFMA2.MMA R16, R23, R18.reuse, R16 ;  /* 0x0000001217107235 */ /* 0x080fe20000000010 */
[----:B------:R-:W-:Y:S01]  /*1b50*/  LOP3.LUT R44, R13, 0x1f001f, RZ, 0xc0, !PT ;  /* 0x001f001f0d2c7812 */ /* 0x000fe200078ec0ff */
[----:B------:R-:W-:Y:S01]  /*1b60*/  HADD2 R48, R47, -1040, -1040 ;  /* 0xe410e4102f307430 */ /* 0x000fe20000000000 */
[----:B------:R-:W-:Y:S01]  /*1b70*/  HFMA2.MMA R43, R41, R18, R43 ;  /* 0x00000012292b7235 */ /* 0x000fe2000000002b */
[----:B------:R-:W-:Y:S01]  /*1b80*/  LOP3.LUT R47, R15, 0x1f001f, RZ, 0xc0, !PT ;  /* 0x001f001f0f2f7812 */ /* 0x000fe200078ec0ff */
[-C--:B------:R-:W-:Y:S01]  /*1b90*/  HFMA2 R40, R25, R18.reuse, R40 ;  /* 0x0000001219287231 */ /* 0x080fe20000000028 */
[----:B------:R-:W-:Y:S01]  /*1ba0*/  SHF.R.U32.HI R13, RZ, 0xa, R13 ;  /* 0x0000000aff0d7819 */ /* 0x000fe2000001160d */
[----:B------:R-:W-:Y:S01]  /*1bb0*/  HFMA2 R45, R48, R17, R45 ;  /* 0x00000011302d7231 */ /* 0x000fe2000000002d */
[----:B------:R-:W-:Y:S01]  /*1bc0*/  LOP3.LUT R27, R27, 0x64006400, RZ, 0xfc, !PT ;  /* 0x640064001b1b7812 */ /* 0x000fe200078efcff */
        /* <DEDUP_REMOVED lines=9> */
[----:B------:R-:W-:Y:S01]  /*1c60*/  HFMA2 R45, R8, R19, R45 ;  /* 0x00000013082d7231 */ /* 0x000fe2000000002d */
[--C-:B------:R-:W-:Y:S01]  /*1c70*/  SHF.R.U32.HI R51, RZ, 0xb, R15.reuse ;  /* 0x0000000bff337819 */ /* 0x100fe2000001160f */
[----:B------:R-:W-:Y:S01]  /*1c80*/  HADD2 R8, R27, -1040, -1040 ;  /* 0xe410e4101b087430 */ /* 0x000fe20000000000 */
[----:B------:R-:W-:Y:S01]  /*1c90*/  SHF.R.U32.HI R12, RZ, 0xa, R12 ;  /* 0x0000000aff0c7819 */ /* 0x000fe2000001160c */
[----:B------:R-:W-:Y:S01]  /*1ca0*/  HADD2 R11, R44, -1040, -1040 ;  /* 0xe410e4102c0b7430 */ /* 0x000fe20000000000 */
[----:B------:R-:W-:Y:S01]  /*1cb0*/  LOP3.LUT R13, R13, 0x1f001f, RZ, 0xc0, !PT ;  /* 0x001f001f0d0d7812 */ /* 0x000fe200078ec0ff */
[----:B------:R-:W-:Y:S01]  /*1cc0*/  HFMA2.MMA R16, R17, R19, R16 ;  /* 0x0000001311107235 */ /* 0x000fe20000000010 */
[----:B------:R-:W-:Y:S01]  /*1cd0*/  SHF.R.U32.HI R15, RZ, 0xa, R15 ;  /* 0x0000000aff0f7819 */ /* 0x000fe2000001160f */
[----:B------:R-:W-:Y:S01]  /*1ce0*/  HADD2 R9, R46, -1040, -1040 ;  /* 0xe410e4102e097430 */ /* 0x000fe20000000000 */
[--C-:B------:R-:W-:Y:S01]  /*1cf0*/  SHF.R.U32.HI R49, RZ, 0xb, R14.reuse ;  /* 0x0000000bff317819 */ /* 0x100fe2000001160e */
[----:B------:R-:W-:Y:S01]  /*1d00*/  HADD2 R18, R47, -1040, -1040 ;  /* 0xe410e4102f127430 */ /* 0x000fe20000000000 */
[----:B------:R-:W-:Y:S01]  /*1d10*/  SHF.R.U32.HI R14, RZ, 0xa, R14 ;  /* 0x0000000aff0e7819 */ /* 0x000fe2000001160e */
[----:B------:R-:W-:Y:S01]  /*1d20*/  HFMA2 R22, R22, R3.H1_H1, -48, -48 ;  /* 0xd200d20016167431 */ /* 0x000fe20000060003 */
[----:B------:R-:W-:-:S02]  /*1d30*/  LOP3.LUT R12, R12, 0x1f001f, RZ, 0xc0, !PT ;  /* 0x001f001f0c0c7812 */ /* 0x000fc400078ec0ff */
[----:B------:R-:W-:Y:S02]  /*1d40*/  LOP3.LUT R13, R13, 0x64006400, RZ, 0xfc, !PT ;  /* 0x640064000d0d7812 */ /* 0x000fe400078efcff */
[----:B------:R-:W-:Y:S02]  /*1d50*/  LOP3.LUT R42, R42, 0x64006400, RZ, 0xfc, !PT ;  /* 0x640064002a2a7812 */ /* 0x000fe400078efcff */
[----:B------:R-:W-:Y:S01]  /*1d60*/  LOP3.LUT R15, R15, 0x1f001f, RZ, 0xc0, !PT ;  /* 0x001f001f0f0f7812 */ /* 0x000fe200078ec0ff */
[-C--:B0-----:R-:W-:Y:S01]  /*1d70*/  HFMA2 R11, R11, R4.reuse, R40 ;  /* 0x000000040b0b7231 */ /* 0x081fe20000000028 */
[-C--:B------:R-:W-:Y:S01]  /*1d80*/  HFMA2.MMA R43, R8, R4.reuse, R43 ;  /* 0x00000004082b7235 */ /* 0x080fe2000000002b */
[----:B------:R-:W-:Y:S01]  /*1d90*/  LOP3.LUT R14, R14, 0x1f001f, RZ, 0xc0, !PT ;  /* 0x001f001f0e0e7812 */ /* 0x000fe200078ec0ff */
[----:B------:R-:W-:Y:S01]  /*1da0*/  HFMA2.MMA R10, R9, R4, R16 ;  /* 0x00000004090a7235 */ /* 0x000fe20000000010 */
[----:B------:R-:W-:Y:S01]  /*1db0*/  HFMA2 R21, R18, R4, R45 ;  /* 0x0000000412157231 */ /* 0x000fe2000000002d */
[----:B------:R-:W-:Y:S01]  /*1dc0*/  LOP3.LUT R12, R12, 0x64006400, RZ, 0xfc, !PT ;  /* 0x640064000c0c7812 */ /* 0x000fe200078efcff */
[----:B------:R-:W-:Y:S01]  /*1dd0*/  HFMA2 R11, R22, R5, R11 ;  /* 0x00000005160b7231 */ /* 0x000fe2000000000b */
[----:B------:R-:W-:Y:S01]  /*1de0*/  LOP3.LUT R15, R15, 0x64006400, RZ, 0xfc, !PT ;  /* 0x640064000f0f7812 */ /* 0x000fe200078efcff */
[----:B------:R-:W-:Y:S01]  /*1df0*/  HADD2 R4, R13, -1040, -1040 ;  /* 0xe410e4100d047430 */ /* 0x000fe20000000000 */
[----:B------:R-:W-:Y:S01]  /*1e00*/  LOP3.LUT R14, R14, 0x64006400, RZ, 0xfc, !PT ;  /* 0x640064000e0e7812 */ /* 0x000fe200078efcff */
[----:B------:R-:W-:Y:S01]  /*1e10*/  HFMA2 R42, R42, R3.H1_H1, -48, -48 ;  /* 0xd200d2002a2a7431 */ /* 0x000fe20000060003 */
[----:B------:R-:W-:Y:S01]  /*1e20*/  LOP3.LUT R38, R38, 0x100010, R49, 0xf8, !PT ;  /* 0x0010001026267812 */ /* 0x000fe200078ef831 */
[-C--:B------:R-:W-:Y:S01]  /*1e30*/  HFMA2.MMA R43, R24, R5.reuse, R43 ;  /* 0x00000005182b7235 */ /* 0x080fe2000000002b */
[----:B------:R-:W-:Y:S01]  /*1e40*/  HADD2 R12, R12, -1040, -1040 ;  /* 0xe410e4100c0c7430 */ /* 0x000fe20000000000 */
[----:B------:R-:W-:Y:S01]  /*1e50*/  LOP3.LUT R39, R39, 0x64006400, RZ, 0xfc, !PT ;  /* 0x6400640027277812 */ /* 0x000fe200078efcff */
[-C--:B------:R-:W-:Y:S01]  /*1e60*/  HFMA2 R11, R4, R6.reuse, R11 ;  /* 0x00000006040b7231 */ /* 0x080fe2000000000b */
[----:B------:R-:W-:Y:S01]  /*1e70*/  HFMA2.MMA R10, R20, R5, R10 ;  /* 0x00000005140a7235 */ /* 0x000fe2000000000a */
[----:B------:R-:W-:Y:S01]  /*1e80*/  HFMA2 R21, R42, R5, R21 ;  /* 0x000000052a157231 */ /* 0x000fe20000000015 */
[----:B------:R-:W-:Y:S01]  /*1e90*/  LOP3.LUT R38, R38, 0x64006400, RZ, 0xfc, !PT ;  /* 0x6400640026267812 */ /* 0x000fe200078efcff */
[----:B------:R-:W-:Y:S01]  /*1ea0*/  HADD2 R4, R15, -1040, -1040 ;  /* 0xe410e4100f047430 */ /* 0x000fe20000000000 */
[-C--:B------:R-:W-:Y:S01]  /*1eb0*/  HFMA2.MMA R43, R12, R6.reuse, R43 ;  /* 0x000000060c2b7235 */ /* 0x080fe2000000002b */
[----:B------:R-:W-:Y:S01]  /*1ec0*/  HADD2 R9, R14, -1040, -1040 ;  /* 0xe410e4100e097430 */ /* 0x000fe20000000000 */
[----:B------:R-:W-:Y:S01]  /*1ed0*/  LOP3.LUT R36, R36, 0x100010, R51, 0xf8, !PT ;  /* 0x0010001024247812 */ /* 0x000fe200078ef833 */
[----:B------:R-:W-:Y:S01]  /*1ee0*/  HFMA2 R21, R4, R6, R21 ;  /* 0x0000000604157231 */ /* 0x000fe20000000015 */
[----:B------:R-:W-:Y:S01]  /*1ef0*/  LOP3.LUT R26, R26, 0x64006400, RZ, 0xfc, !PT ;  /* 0x640064001a1a7812 */ /* 0x000fe200078efcff */
[----:B------:R-:W-:Y:S01]  /*1f00*/  HADD2 R4, R39, -1040, -1040 ;  /* 0xe410e41027047430 */ /* 0x000fe20000000000 */
[----:B------:R-:W-:Y:S01]  /*1f10*/  LOP3.LUT R36, R36, 0x64006400, RZ, 0xfc, !PT ;  /* 0x6400640024247812 */ /* 0x000fe200078efcff */
[----:B------:R-:W-:Y:S01]  /*1f20*/  HFMA2.MMA R10, R9, R6, R10 ;  /* 0x00000006090a7235 */ /* 0x000fe2000000000a */
[----:B------:R-:W-:Y:S01]  /*1f30*/  HADD2 R5, R38, -1040, -1040 ;  /* 0xe410e41026057430 */ /* 0x000fe20000000000 */
[----:B------:R-:W-:Y:S01]  /*1f40*/  PRMT R3, R3, 0x5410, R28 ;  /* 0x0000541003037816 */ /* 0x000fe2000000001c */
[----:B------:R-:W-:Y:S01]  /*1f50*/  HADD2 R26, R26, -1040, -1040 ;  /* 0xe410e4101a1a7430 */ /* 0x000fe20000000000 */
[----:B------:R-:W-:Y:S01]  /*1f60*/  HFMA2.MMA R43, R4, R7, R43 ;  /* 0x00000007042b7235 */ /* 0x000fe2000000002b */
[----:B------:R-:W-:-:S02]  /*1f70*/  HADD2 R36, R36, -1040, -1040 ;  /* 0xe410e41024247430 */ /* 0x000fc40000000000 */
[----:B------:R-:W-:Y:S01]  /*1f80*/  HFMA2.MMA R10, R5, R7, R10 ;  /* 0x00000007050a7235 */ /* 0x000fe2000000000a */
        /* <DEDUP_REMOVED lines=10> */
.L_x_4694:
[----:B------:R-:W-:Y:S01]  /*2030*/  UIADD3 UR4, UR4, 0x40, URZ ;  /* 0x0000004004047890 */ /* 0x000fe2000fffe03f */
[----:B-----5:R-:W-:-:S04]  /*2040*/  IMAD.WIDE R26, R37, c[0x0][0x18c], R34 ;  /* 0x00006300251a7a25 */ /* 0x020fc800078e0222 */
[----:B------:R-:W-:Y:S01]  /*2050*/  IMAD.MOV.U32 R23, RZ, RZ, R33 ;  /* 0x000000ffff177224 */ /* 0x000fe200078e0021 */
[----:B------:R-:W-:Y:S05]  /*2060*/  @!P0 BRA P3, `(.L_x_4695) ;  /* 0xffffea6000008947 */ /* 0x000fea000183ffff */
.L_x_4693:
[----:B------:R-:W-:-:S04]  /*2070*/  ISETP.GE.AND P0, PT, R23, R2, PT ;  /* 0x000000021700720c */ /* 0x000fc80003f06270 */
[----:B------:R-:W-:-:S13]  /*2080*/  ISETP.GE.OR P0, PT, R23, c[0x0][0x1b8], P0 ;  /* 0x00006e0017007a0c */ /* 0x000fda0000706670 */
[----:B------:R-:W-:Y:S05]  /*2090*/  @P0 BRA `(.L_x_4696) ;  /* 0x0000141000000947 */ /* 0x000fea0003800000 */
[----:B------:R-:W-:-:S04]  /*20a0*/  PRMT R4, R0, 0x9910, RZ ;  /* 0x0000991000047816 */ /* 0x000fc800000000ff */
[----:B------:R-:W-:Y:S02]  /*20b0*/  ISETP.EQ.OR P2, PT, R4, RZ, !P1 ;  /* 0x000000ff0400720c */ /* 0x000fe40004f42670 */
.L_x_4698:
[----:B------:R-:W-:Y:S01]  /*20c0*/  IMAD.MOV.U32 R25, RZ, RZ, 0x4 ;  /* 0x00000004ff197424 */ /* 0x000fe200078e00ff */
[----:B-----5:R1:W5:Y:S03]  /*20d0*/  LDG.E.128.CONSTANT R16, [R26.64] ;  /* 0x000000061a107981 */ /* 0x020366000c1e9d00 */
[----:B------:R-:W-:-:S05]  /*20e0*/  IMAD.WIDE R8, R25, c[0x0][0x18c], R26 ;  /* 0x0000630019087a25 */ /* 0x000fca00078e021a */
[----:B------:R1:W5:Y:S01]  /*20f0*/  LDG.E.128.CONSTANT R4, [R8.64] ;  /* 0x0000000608047981 */ /* 0x000362000c1e9d00 */
[----:B------:R-:W-:Y:S01]  /*2100*/  IADD3 R23, R23, 0x20, RZ ;  /* 0x0000002017177810 */ /* 0x000fe20007ffe0ff */
[----:B------:R-:W-:-:S03]  /*2110*/  IMAD.WIDE R20, R25, c[0x0][0x18c], R8 ;  /* 0x0000630019147a25 */ /* 0x000fc600078e0208 */
[C---:B------:R-:W-:Y:S02]  /*2120*/  ISETP.GE.AND P0, PT, R23.reuse, c[0x0][0x1b8], PT ;  /* 0x00006e0017007a0c */ /* 0x040fe40003f06270 */
[----:B------:R-:W-:Y:S01]  /*2130*/  ISETP.LT.AND P3, PT, R23, R2, PT ;  /* 0x000000021700720c */ /* 0x000fe20003f61270 */
[----:B0-----:R-:W-:Y:S10]  /*2140*/  @P2 BRA `(.L_x_4697) ;  /* 0x0000133000002947 */ /* 0x001ff40003800000 */
[----:B-1----:R-:W2:Y:S01]  /*2150*/  LDG.E.128.CONSTANT R8, [R20.64] ;  /* 0x0000000614087981 */ /* 0x002ea2000c1e9d00 */
[----:B-----5:R-:W-:Y:S01]  /*2160*/  SHF.R.U32.HI R41, RZ, 0xf, R17 ;  /* 0x0000000fff297819 */ /* 0x020fe20000011611 */
[----:B------:R-:W-:Y:S01]  /*2170*/  IMAD.MOV.U32 R43, RZ, RZ, 0x3000 ;  /* 0x00003000ff2b7424 */ /* 0x000fe200078e00ff */
[--C-:B------:R-:W-:Y:S01]  /*2180*/  SHF.R.U32.HI R26, RZ, 0xf, R16.reuse ;  /* 0x0000000fff1a7819 */ /* 0x100fe20000011610 */
[----:B0-----:R-:W0:Y:S01]  /*2190*/  LDS.128 R12, [UR4] ;  /* 0x00000004ff0c7984 */ /* 0x001e220008000c00 */
[----:B------:R-:W-:Y:S01]  /*21a0*/  LOP3.LUT R33, R16, 0x380038, RZ, 0xc0, !PT ;  /* 0x0038003810217812 */ /* 0x000fe200078ec0ff */
[----:B------:R-:W-:Y:S01]  /*21b0*/  IMAD.MOV.U32 R44, RZ, RZ, 0x2400 ;  /* 0x00002400ff2c7424 */ /* 0x000fe200078e00ff */
[----:B------:R-:W-:-:S02]  /*21c0*/  SHF.R.U32.HI R35, RZ, 0x6, R16 ;  /* 0x00000006ff237819 */ /* 0x000fc40000011610 */
[----:B------:R-:W-:Y:S02]  /*21d0*/  LOP3.LUT R40, R16, 0x70007, RZ, 0xc0, !PT ;  /* 0x0007000710287812 */ /* 0x000fe400078ec0ff */
[----:B------:R-:W-:Y:S02]  /*21e0*/  SHF.R.U32.HI R42, RZ, 0xe, R5 ;  /* 0x0000000eff2a7819 */ /* 0x000fe40000011605 */
[----:B------:R-:W-:Y:S02]  /*21f0*/  LOP3.LUT R41, R41, 0x10001, RZ, 0xc0, !PT ;  /* 0x0001000129297812 */ /* 0x000fe400078ec0ff */
[--C-:B------:R-:W-:Y:S02]  /*2200*/  SHF.R.U32.HI R22, RZ, 0xf, R18.reuse ;  /* 0x0000000fff167819 */ /* 0x100fe40000011612 */
        /* <DEDUP_REMOVED lines=8> */
[----:B------:R-:W-:Y:S02]  /*2290*/  SHF.R.U32.HI R34, RZ, 0x6, R17 ;  /* 0x00000006ff227819 */ /* 0x000fe40000011611 */
[----:B------:R-:W-:Y:S02]  /*22a0*/  PRMT R28, R28, 0x5410, R43 ;  /* 0x000054101c1c7816 */ /* 0x000fe4000000002b */
[----:B------:R-:W-:Y:S02]  /*22b0*/  LOP3.LUT R17, R19, 0x380038, RZ, 0xc0, !PT ;  /* 0x0038003813117812 */ /* 0x000fe400078ec0ff */
[----:B------:R-:W-:Y:S02]  /*22c0*/  SHF.R.U32.HI R38, RZ, 0x6, R19 ;  /* 0x00000006ff267819 */ /* 0x000fe40000011613 */
[----:B------:R-:W-:Y:S02]  /*22d0*/  LOP3.LUT R43, R41, 0x20002, R42, 0xf8, !PT ;  /* 0x00020002292b7812 */ /* 0x000fe400078ef82a */
[----:B------:R-:W-:-:S02]  /*22e0*/  LOP3.LUT R19, R19, 0x70007, RZ, 0xc0, !PT ;  /* 0x0007000713137812 */ /* 0x000fc400078ec0ff */
[----:B------:R-:W-:Y:S02]  /*22f0*/  LOP3.LUT R41, R26, 0x20002, R27, 0xf8, !PT ;  /* 0x000200021a297812 */ /* 0x000fe400078ef81b */
[----:B------:R-:W-:Y:S02]  /*2300*/  LOP3.LUT R42, R24, 0x10001, RZ, 0xc0, !PT ;  /* 0x00010001182a7812 */ /* 0x000fe400078ec0ff */
[----:B------:R-:W-:Y:S02]  /*2310*/  SHF.R.U32.HI R27, RZ, 0xe, R6 ;  /* 0x0000000eff1b7819 */ /* 0x000fe40000011606 */
[----:B------:R-:W-:Y:S02]  /*2320*/  LOP3.LUT R26, R22, 0x10001, RZ, 0xc0, !PT ;  /* 0x00010001161a7812 */ /* 0x000fe400078ec0ff */
[----:B------:R-:W-:Y:S02]  /*2330*/  LOP3.LUT R39, R39, 0x64006400, RZ, 0xfc, !PT ;  /* 0x6400640027277812 */ /* 0x000fe400078efcff */
[----:B------:R-:W-:-:S02]  /*2340*/  LOP3.LUT R18, R18, 0x64006400, RZ, 0xfc, !PT ;  /* 0x6400640012127812 */ /* 0x000fc400078efcff */
[----:B------:R-:W-:Y:S01]  /*2350*/  SHF.R.U32.HI R45, RZ, 0xe, R7 ;  /* 0x0000000eff2d7819 */ /* 0x000fe20000011607 */
[----:B------:R-:W-:Y:S01]  /*2360*/  HADD2 R39, R39, -1028, -1028 ;  /* 0xe404e40427277430 */ /* 0x000fe20000000000 */
[----:B------:R-:W-:Y:S02]  /*2370*/  LOP3.LUT R37, R37, 0x64006400, RZ, 0xfc, !PT ;  /* 0x6400640025257812 */ /* 0x000fe400078efcff */
[----:B------:R-:W-:Y:S02]  /*2380*/  LOP3.LUT R40, R40, 0x64006400, RZ, 0xfc, !PT ;  /* 0x6400640028287812 */ /* 0x000fe400078efcff */
[----:B------:R-:W-:Y:S02]  /*2390*/  LOP3.LUT R19, R19, 0x64006400, RZ, 0xfc, !PT ;  /* 0x6400640013137812 */ /* 0x000fe400078efcff */
[----:B------:R-:W-:Y:S02]  /*23a0*/  LOP3.LUT R26, R26, 0x20002, R27, 0xf8, !PT ;  /* 0x000200021a1a7812 */ /* 0x000fe400078ef81b */
[----:B------:R-:W-:Y:S01]  /*23b0*/  LOP3.LUT R27, R42, 0x20002, R45, 0xf8, !PT ;  /* 0x000200022a1b7812 */ /* 0x000fe200078ef82d */
[----:B------:R-:W-:Y:S01]  /*23c0*/  HFMA2 R42, R37, R28.H1_H1, -132, -132 ;  /* 0xd820d820252a7431 */ /* 0x000fe2000006001c */
[----:B------:R-:W-:Y:S01]  /*23d0*/  LOP3.LUT R33, R33, 0x64006400, RZ, 0xfc, !PT ;  /* 0x6400640021217812 */ /* 0x000fe200078efcff */
[----:B------:R-:W-:Y:S01]  /*23e0*/  HADD2 R37, R40, -1028, -1028 ;  /* 0xe404e40428257430 */ /* 0x000fe20000000000 */
[----:B------:R-:W-:Y:S01]  /*23f0*/  PRMT R3, R3, 0x5410, R44 ;  /* 0x0000541003037816 */ /* 0x000fe2000000002c */
[----:B------:R-:W-:Y:S01]  /*2400*/  HADD2 R19, R19, -1028, -1028 ;  /* 0xe404e40413137430 */ /* 0x000fe20000000000 */
[----:B------:R-:W-:Y:S01]  /*2410*/  LOP3.LUT R17, R17, 0x64006400, RZ, 0xfc, !PT ;  /* 0x6400640011117812 */ /* 0x000fe200078efcff */
[----:B0-----:R-:W-:Y:S01]  /*2420*/  HFMA2 R37, R37, R12, RZ.H0_H0 ;  /* 0x0000000c25257231 */ /* 0x001fe200000400ff */
[----:B------:R-:W-:Y:S01]  /*2430*/  LOP3.LUT R48, R38, 0x380038, RZ, 0xc0, !PT ;  /* 0x0038003826307812 */ /* 0x000fe200078ec0ff */
[-C--:B------:R-:W-:Y:S01]  /*2440*/  HFMA2 R40, R33, R28.reuse.H1_H1, -132, -132 ;  /* 0xd820d82021287431 */ /* 0x080fe2000006001c */
[----:B------:R-:W-:Y:S01]  /*2450*/  PRMT R29, R29, 0x5410, R30 ;  /* 0x000054101d1d7816 */ /* 0x000fe2000000001e */
[----:B------:R-:W-:Y:S01]  /*2460*/  HFMA2 R17, R17, R28.H1_H1, -132, -132 ;  /* 0xd820d82011117431 */ /* 0x000fe2000006001c */
[----:B------:R-:W-:-:S03]  /*2470*/  LOP3.LUT R49, R48, 0x64006400, RZ, 0xfc, !PT ;  /* 0x6400640030317812 */ /* 0x000fc600078efcff */
[----:B------:R-:W-:Y:S02]  /*2480*/  HFMA2.MMA R37, R40, R13, R37 ;  /* 0x0000000d28257235 */ /* 0x000fe40000000025 */
[----:B------:R-:W-:Y:S01]  /*2490*/  HFMA2 R48, R49, R28.H1_H1, -132, -132 ;  /* 0xd820d82031307431 */ /* 0x000fe2000006001c */
[----:B--2---:R-:W-:Y:S02]  /*24a0*/  SHF.R.U32.HI R24, RZ, 0xd, R8 ;  /* 0x0000000dff187819 */ /* 0x004fe40000011608 */
[----:B------:R-:W-:Y:S02]  /*24b0*/  SHF.R.U32.HI R22, RZ, 0xd, R9 ;  /* 0x0000000dff167819 */ /* 0x000fe40000011609 */
[----:B------:R-:W-:Y:S01]  /*24c0*/  LOP3.LUT R24, R41, 0x40004, R24, 0xf8, !PT ;  /* 0x0004000429187812 */ /* 0x000fe200078ef818 */
[----:B------:R-:W-:Y:S01]  /*24d0*/  HADD2 R41, R18, -1028, -1028 ;  /* 0xe404e40412297430 */ /* 0x000fe20000000000 */
[----:B------:R-:W-:Y:S01]  /*24e0*/  LOP3.LUT R22, R43, 0x40004, R22, 0xf8, !PT ;  /* 0x000400042b167812 */ /* 0x000fe200078ef816 */
[----:B------:R-:W-:Y:S01]  /*24f0*/  HFMA2.MMA R43, R39, R12, RZ ;  /* 0x0000000c272b7235 */ /* 0x000fe200000000ff */
[----:B------:R-:W-:-:S02]  /*2500*/  LOP3.LUT R18, R34, 0x70007, RZ, 0xc0, !PT ;  /* 0x0007000722127812 */ /* 0x000fc400078ec0ff */
[----:B------:R-:W-:Y:S01]  /*2510*/  LOP3.LUT R49, R8, 0x380038, RZ, 0xc0, !PT ;  /* 0x0038003808317812 */ /* 0x000fe200078ec0ff */
[----:B------:R-:W-:Y:S01]  /*2520*/  HFMA2.MMA R44, R41, R12, RZ ;  /* 0x0000000c292c7235 */ /* 0x000fe200000000ff */
[----:B------:R-:W-:Y:S01]  /*2530*/  HFMA2 R12, R19, R12, RZ.H0_H0 ;  /* 0x0000000c130c7231 */ /* 0x000fe200000400ff */
[----:B------:R-:W-:Y:S01]  /*2540*/  LOP3.LUT R19, R16, 0x64006400, RZ, 0xfc, !PT ;  /* 0x6400640010137812 */ /* 0x000fe200078efcff */
[-C--:B------:R-:W-:Y:S01]  /*2550*/  HFMA2.MMA R43, R42, R13.reuse, R43 ;  /* 0x0000000d2a2b7235 */ /* 0x080fe2000000002b */
[----:B------:R-:W-:Y:S01]  /*2560*/  LOP3.LUT R16, R35, 0x70007, RZ, 0xc0, !PT ;  /* 0x0007000723107812 */ /* 0x000fe200078ec0ff */
[----:B------:R-:W-:Y:S01]  /*2570*/  HFMA2 R12, R17, R13, R12 ;  /* 0x0000000d110c7231 */ /* 0x000fe2000000000c */
[----:B------:R-:W-:Y:S01]  /*2580*/  LOP3.LUT R18, R18, 0x64006400, RZ, 0xfc, !PT ;  /* 0x6400640012127812 */ /* 0x000fe200078efcff */
[----:B------:R-:W-:Y:S01]  /*2590*/  HFMA2 R19, R19, R28.H1_H1, -132, -132 ;  /* 0xd820d82013137431 */ /* 0x000fe2000006001c */
[----:B------:R-:W-:Y:S02]  /*25a0*/  LOP3.LUT R16, R16, 0x64006400, RZ, 0xfc, !PT ;  /* 0x6400640010107812 */ /* 0x000fe400078efcff */
[----:B------:R-:W-:Y:S01]  /*25b0*/  LOP3.LUT R17, R36, 0x70007, RZ, 0xc0, !PT ;  /* 0x0007000724117812 */ /* 0x000fe200078ec0ff */
[----:B------:R-:W-:Y:S01]  /*25c0*/  HADD2 R18, R18, -1028, -1028 ;  /* 0xe404e40412127430 */ /* 0x000fe20000000000 */
[----:B------:R-:W-:Y:S01]  /*25d0*/  LOP3.LUT R41, R7, 0x380038, RZ, 0xc0, !PT ;  /* 0x0038003807297812 */ /* 0x000fe200078ec0ff */
[----:B------:R-:W-:Y:S01]  /*25e0*/  HADD2 R16, R16, -1028, -1028 ;  /* 0xe404e40410107430 */ /* 0x000fe20000000000 */
[----:B------:R-:W-:Y:S01]  /*25f0*/  HFMA2.MMA R44, R19, R13, R44 ;  /* 0x0000000d132c7235 */ /* 0x000fe2000000002c */
[----:B------:R-:W-:-:S02]  /*2600*/  LOP3.LUT R13, R35, 0x380038, RZ, 0xc0, !PT ;  /* 0x00380038230d7812 */ /* 0x000fc400078ec0ff */
[-C--:B------:R-:W-:Y:S01]  /*2610*/  HFMA2.MMA R43, R18, R14.reuse, R43 ;  /* 0x0000000e122b7235 */ /* 0x080fe2000000002b */
[----:B------:R-:W-:Y:S01]  /*2620*/  HFMA2 R46, R16, R14, R37 ;  /* 0x0000000e102e7231 */ /* 0x000fe20000000025 */
[----:B------:R-:W-:Y:S02]  /*2630*/  LOP3.LUT R18, R38, 0x70007, RZ, 0xc0, !PT ;  /* 0x0007000726127812 */ /* 0x000fe400078ec0ff */
[----:B------:R-:W-:Y:S02]  /*2640*/  LOP3.LUT R16, R34, 0x380038, RZ, 0xc0, !PT ;  /* 0x0038003822107812 */ /* 0x000fe400078ec0ff */
[----:B------:R-:W-:Y:S02]  /*2650*/  LOP3.LUT R37, R17, 0x64006400, RZ, 0xfc, !PT ;  /* 0x6400640011257812 */ /* 0x000fe400078efcff */
[----:B------:R-:W-:Y:S02]  /*2660*/  LOP3.LUT R39, R18, 0x64006400, RZ, 0xfc, !PT ;  /* 0x6400640012277812 */ /* 0x000fe400078efcff */
[----:B------:R-:W-:Y:S01]  /*2670*/  LOP3.LUT R33, R16, 0x64006400, RZ, 0xfc, !PT ;  /* 0x6400640010217812 */ /* 0x000fe200078efcff */
[----:B------:R-:W-:Y:S01]  /*2680*/  HADD2 R37, R37, -1028, -1028 ;  /* 0xe404e40425257430 */ /* 0x000fe20000000000 */
[----:B------:R-:W0:Y:S01]  /*2690*/  LDS.128 R16, [UR4+0x10] ;  /* 0x00001004ff107984 */ /* 0x000e220008000c00 */
[----:B------:R-:W-:Y:S01]  /*26a0*/  HADD2 R39, R39, -1028, -1028 ;  /* 0xe404e40427277430 */ /* 0x000fe20000000000 */
[----:B------:R-:W-:Y:S01]  /*26b0*/  LOP3.LUT R13, R13, 0x64006400, RZ, 0xfc, !PT ;  /* 0x640064000d0d7812 */ /* 0x000fe200078efcff */
[----:B------:R-:W-:Y:S01]  /*26c0*/  HFMA2 R40, R33, R28.H1_H1, -132, -132 ;  /* 0xd820d82021287431 */ /* 0x000fe2000006001c */
[----:B------:R-:W-:Y:S01]  /*26d0*/  LOP3.LUT R33, R36, 0x380038, RZ, 0xc0, !PT ;  /* 0x0038003824217812 */ /* 0x000fe200078ec0ff */
[----:B------:R-:W-:Y:S01]  /*26e0*/  HFMA2.MMA R44, R37, R14, R44 ;  /* 0x0000000e252c7235 */ /* 0x000fe2000000002c */
[----:B------:R-:W-:Y:S01]  /*26f0*/  LOP3.LUT R42, R7, 0x70007, RZ, 0xc0, !PT ;  /* 0x00070007072a7812 */ /* 0x000fe200078ec0ff */
[----:B------:R-:W-:Y:S01]  /*2700*/  HFMA2 R45, R39, R14, R12 ;  /* 0x0000000e272d7231 */ /* 0x000fe2000000000c */
[----:B------:R-:W-:Y:S01]  /*2710*/  LOP3.LUT R47, R33, 0x64006400, RZ, 0xfc, !PT ;  /* 0x64006400212f7812 */ /* 0x000fe200078efcff */
[-C--:B------:R-:W-:Y:S01]  /*2720*/  HFMA2 R13, R13, R28.reuse.H1_H1, -132, -132 ;  /* 0xd820d8200d0d7431 */ /* 0x080fe2000006001c */
[----:B------:R-:W-:Y:S01]  /*2730*/  SHF.R.U32.HI R33, RZ, 0x6, R7 ;  /* 0x00000006ff217819 */ /* 0x000fe20000011607 */
[-C--:B------:R-:W-:Y:S01]  /*2740*/  HFMA2.MMA R43, R40, R15.reuse, R43 ;  /* 0x0000000f282b7235 */ /* 0x080fe2000000002b */
        /* <DEDUP_REMOVED lines=9> */
[----:B------:R-:W-:Y:S01]  /*27e0*/  HFMA2 R15, R34, R3.H1_H1, -20, -20 ;  /* 0xcd00cd00220f7431 */ /* 0x000fe20000060003 */
[----:B------:R-:W-:-:S02]  /*27f0*/  LOP3.LUT R36, R7, 0x64006400, RZ, 0xfc, !PT ;  /* 0x6400640007247812 */ /* 0x000fc400078efcff */
[----:B------:R-:W-:Y:S02]  /*2800*/  LOP3.LUT R7, R38, 0x1c001c0, RZ, 0xc0, !PT ;  /* 0x01c001c026077812 */ /* 0x000fe400078ec0ff */
[----:B------:R-:W-:Y:S01]  /*2810*/  LOP3.LUT R38, R47, 0x64006400, RZ, 0xfc, !PT ;  /* 0x640064002f267812 */ /* 0x000fe200078efcff */
[-C--:B------:R-:W-:Y:S01]  /*2820*/  HFMA2 R36, R36, R3.reuse.H1_H1, -20, -20 ;  /* 0xcd00cd0024247431 */ /* 0x080fe20000060003 */
[----:B------:R-:W-:Y:S02]  /*2830*/  LOP3.LUT R34, R7, 0x64006400, RZ, 0xfc, !PT ;  /* 0x6400640007227812 */ /* 0x000fe400078efcff */
[----:B------:R-:W-:Y:S01]  /*2840*/  SHF.R.U32.HI R12, RZ, 0x6, R4 ;  /* 0x00000006ff0c7819 */ /* 0x000fe20000011604 */
[----:B------:R-:W-:Y:S01]  /*2850*/  HFMA2 R7, R38, R3.H1_H1, -20, -20 ;  /* 0xcd00cd0026077431 */ /* 0x000fe20000060003 */
[----:B------:R-:W-:Y:S02]  /*2860*/  LOP3.LUT R39, R5, 0x380038, RZ, 0xc0, !PT ;  /* 0x0038003805277812 */ /* 0x000fe400078ec0ff */
[----:B------:R-:W-:-:S02]  /*2870*/  SHF.R.U32.HI R13, RZ, 0x6, R5 ;  /* 0x00000006ff0d7819 */ /* 0x000fc40000011605 */
[----:B------:R-:W-:Y:S02]  /*2880*/  LOP3.LUT R4, R4, 0x70007, RZ, 0xc0, !PT ;  /* 0x0007000704047812 */ /* 0x000fe400078ec0ff */
[----:B------:R-:W-:Y:S02]  /*2890*/  LOP3.LUT R5, R5, 0x70007, RZ, 0xc0, !PT ;  /* 0x0007000705057812 */ /* 0x000fe400078ec0ff */
[C---:B------:R-:W-:Y:S01]  /*28a0*/  LOP3.LUT R40, R6.reuse, 0x380038, RZ, 0xc0, !PT ;  /* 0x0038003806287812 */ /* 0x040fe200078ec0ff */
[----:B0-----:R-:W-:Y:S01]  /*28b0*/  HFMA2 R43, R36, R16, R43 ;  /* 0x00000010242b7231 */ /* 0x001fe2000000002b */
[----:B------:R-:W-:Y:S01]  /*28c0*/  SHF.R.U32.HI R14, RZ, 0x6, R6 ;  /* 0x00000006ff0e7819 */ /* 0x000fe20000011606 */
[----:B------:R-:W-:Y:S01]  /*28d0*/  HFMA2 R36, R34, R3.H1_H1, -20, -20 ;  /* 0xcd00cd0022247431 */ /* 0x000fe20000060003 */
[----:B------:R-:W-:Y:S01]  /*28e0*/  LOP3.LUT R6, R6, 0x70007, RZ, 0xc0, !PT ;  /* 0x0007000706067812 */ /* 0x000fe200078ec0ff */
[-C--:B------:R-:W-:Y:S01]  /*28f0*/  HFMA2.MMA R46, R15, R16.reuse, R46 ;  /* 0x000000100f2e7235 */ /* 0x080fe2000000002e */
        /* <DEDUP_REMOVED lines=17> */
[-C--:B------:R-:W-:Y:S01]  /*2a10*/  HFMA2 R37, R37, R28.reuse.H1_H1, -132, -132 ;  /* 0xd820d82025257431 */ /* 0x080fe2000006001c */
[----:B------:R-:W-:Y:S01]  /*2a20*/  LOP3.LUT R41, R41, 0x64006400, RZ, 0xfc, !PT ;  /* 0x6400640029297812 */ /* 0x000fe200078efcff */
[-C--:B------:R-:W-:Y:S01]  /*2a30*/  HFMA2 R16, R39, R28.reuse.H1_H1, -132, -132 ;  /* 0xd820d82027107431 */ /* 0x080fe2000006001c */
[----:B------:R-:W-:Y:S01]  /*2a40*/  LOP3.LUT R47, R33, 0x380038, RZ, 0xc0, !PT ;  /* 0x00380038212f7812 */ /* 0x000fe200078ec0ff */
[-C--:B------:R-:W-:Y:S01]  /*2a50*/  HFMA2 R39, R15, R28.reuse.H1_H1, -132, -132 ;  /* 0xd820d8200f277431 */ /* 0x080fe2000006001c */
[C---:B------:R-:W-:Y:S01]  /*2a60*/  LOP3.LUT R15, R12.reuse, 0x70007, RZ, 0xc0, !PT ;  /* 0x000700070c0f7812 */ /* 0x040fe200078ec0ff */
[----:B------:R-:W-:Y:S01]  /*2a70*/  HFMA2.MMA R45, R42, R17, R45 ;  /* 0x000000112a2d7235 */ /* 0x000fe2000000002d */
[----:B------:R-:W-:Y:S01]  /*2a80*/  HFMA2 R34, R41, R28.H1_H1, -132, -132 ;  /* 0xd820d82029227431 */ /* 0x000fe2000006001c */
[-C--:B------:R-:W-:Y:S01]  /*2a90*/  HFMA2.MMA R46, R37, R18.reuse, R46 ;  /* 0x00000012252e7235 */ /* 0x080fe2000000002e */
[----:B------:R-:W-:Y:S01]  /*2aa0*/  LOP3.LUT R15, R15, 0x64006400, RZ, 0xfc, !PT ;  /* 0x640064000f0f7812 */ /* 0x000fe200078efcff */
[-C--:B------:R-:W-:Y:S01]  /*2ab0*/  HFMA2.MMA R35, R16, R18.reuse, R35 ;  /* 0x0000001210237235 */ /* 0x080fe20000000023 */
[----:B------:R-:W-:Y:S01]  /*2ac0*/  LOP3.LUT R17, R13, 0x70007, RZ, 0xc0, !PT ;  /* 0x000700070d117812 */ /* 0x000fe200078ec0ff */
[----:B------:R-:W-:Y:S01]  /*2ad0*/  HFMA2 R39, R39, R18, R44 ;  /* 0x0000001227277231 */ /* 0x000fe2000000002c */
[----:B------:R-:W-:Y:S01]  /*2ae0*/  HFMA2.MMA R37, R34, R18, R45 ;  /* 0x0000001222257235 */ /* 0x000fe2000000002d */
[----:B------:R-:W-:Y:S01]  /*2af0*/  LOP3.LUT R34, R33, 0x70007, RZ, 0xc0, !PT ;  /* 0x0007000721227812 */ /* 0x000fe200078ec0ff */
[----:B------:R-:W-:Y:S01]  /*2b00*/  HADD2 R41, R15, -1028, -1028 ;  /* 0xe404e4040f297430 */ /* 0x000fe20000000000 */
[----:B------:R-:W-:-:S02]  /*2b10*/  LOP3.LUT R16, R12, 0x380038, RZ, 0xc0, !PT ;  /* 0x003800380c107812 */ /* 0x000fc400078ec0ff */
[----:B------:R-:W-:Y:S01]  /*2b20*/  LOP3.LUT R18, R14, 0x70007, RZ, 0xc0, !PT ;  /* 0x000700070e127812 */ /* 0x000fe200078ec0ff */
[-C--:B------:R-:W-:Y:S01]  /*2b30*/  HFMA2 R46, R41, R19.reuse, R46 ;  /* 0x00000013292e7231 */ /* 0x080fe2000000002e */
        /* <DEDUP_REMOVED lines=12> */
[----:B------:R-:W-:Y:S01]  /*2c00*/  HFMA2.MMA R35, R16, R19, R35 ;  /* 0x0000001310237235 */ /* 0x000fe20000000023 */
[----:B------:R-:W-:Y:S01]  /*2c10*/  LOP3.LUT R53, R53, 0x64006400, RZ, 0xfc, !PT ;  /* 0x6400640035357812 */ /* 0x000fe200078efcff */
[-C--:B------:R-:W-:Y:S01]  /*2c20*/  HFMA2 R41, R41, R28.reuse.H1_H1, -132, -132 ;  /* 0xd820d82029297431 */ /* 0x080fe2000006001c */
[----:B------:R-:W-:Y:S01]  /*2c30*/  SHF.R.U32.HI R17, RZ, 0x6, R8 ;  /* 0x00000006ff117819 */ /* 0x000fe20000011608 */
[-C--:B------:R-:W-:Y:S01]  /*2c40*/  HFMA2 R50, R47, R28.reuse.H1_H1, -132, -132 ;  /* 0xd820d8202f327431 */ /* 0x080fe2000006001c */
[----:B------:R-:W-:Y:S01]  /*2c50*/  LOP3.LUT R45, R10, 0x380038, RZ, 0xc0, !PT ;  /* 0x003800380a2d7812 */ /* 0x000fe200078ec0ff */
[-C--:B------:R-:W-:Y:S01]  /*2c60*/  HFMA2 R15, R15, R28.reuse.H1_H1, -132, -132 ;  /* 0xd820d8200f0f7431 */ /* 0x080fe2000006001c */
[----:B------:R-:W-:Y:S01]  /*2c70*/  LOP3.LUT R12, R12, 0x1c001c0, RZ, 0xc0, !PT ;  /* 0x01c001c00c0c7812 */ /* 0x000fe200078ec0ff */
[----:B------:R-:W-:Y:S01]  /*2c80*/  HFMA2 R39, R18, R19, R39 ;  /* 0x0000001312277231 */ /* 0x000fe20000000027 */
[----:B------:R-:W-:Y:S01]  /*2c90*/  LOP3.LUT R14, R14, 0x1c001c0, RZ, 0xc0, !PT ;  /* 0x01c001c00e0e7812 */ /* 0x000fe200078ec0ff */
[----:B------:R-:W-:Y:S01]  /*2ca0*/  HFMA2 R52, R53, R28.H1_H1, -132, -132 ;  /* 0xd820d82035347431 */ /* 0x000fe2000006001c */
[----:B------:R-:W-:Y:S01]  /*2cb0*/  SHF.R.U32.HI R18, RZ, 0x6, R9 ;  /* 0x00000006ff127819 */ /* 0x000fe20000011609 */
[-C--:B0-----:R-:W-:Y:S01]  /*2cc0*/  HFMA2 R15, R15, R4.reuse, R46 ;  /* 0x000000040f0f7231 */ /* 0x081fe2000000002e */
[----:B------:R-:W-:Y:S01]  /*2cd0*/  SHF.R.U32.HI R16, RZ, 0x6, R10 ;  /* 0x00000006ff107819 */ /* 0x000fe2000001160a */
[-C--:B------:R-:W-:Y:S01]  /*2ce0*/  HFMA2.MMA R35, R41, R4.reuse, R35 ;  /* 0x0000000429237235 */ /* 0x080fe20000000023 */
[----:B------:R-:W-:Y:S01]  /*2cf0*/  LOP3.LUT R49, R49, 0x64006400, RZ, 0xfc, !PT ;  /* 0x6400640031317812 */ /* 0x000fe200078efcff */
[----:B------:R-:W-:Y:S01]  /*2d00*/  HFMA2 R39, R52, R4, R39 ;  /* 0x0000000434277231 */ /* 0x000fe20000000027 */
[----:B------:R-:W-:Y:S01]  /*2d10*/  LOP3.LUT R13, R13, 0x1c001c0, RZ, 0xc0, !PT ;  /* 0x01c001c00d0d7812 */ /* 0x000fe200078ec0ff */
[----:B------:R-:W-:Y:S01]  /*2d20*/  HFMA2.MMA R4, R50, R4, R37 ;  /* 0x0000000432047235 */ /* 0x000fe20000000025 */
[----:B------:R-:W-:Y:S01]  /*2d30*/  SHF.R.U32.HI R19, RZ, 0x6, R11 ;  /* 0x00000006ff137819 */ /* 0x000fe2000001160b */
        /* <DEDUP_REMOVED lines=13> */
[----:B------:R-:W-:Y:S01]  /*2e10*/  LOP3.LUT R47, R44, 0x64006400, RZ, 0xfc, !PT ;  /* 0x640064002c2f7812 */ /* 0x000fe200078efcff */
[-C--:B------:R-:W-:Y:S01]  /*2e20*/  HFMA2.MMA R39, R12, R5.reuse, R39 ;  /* 0x000000050c277235 */ /* 0x080fe20000000027 */
[----:B------:R-:W-:Y:S01]  /*2e30*/  LOP3.LUT R45, R40, 0x64006400, RZ, 0xfc, !PT ;  /* 0x64006400282d7812 */ /* 0x000fe200078efcff */
[-C--:B------:R-:W-:Y:S01]  /*2e40*/  HFMA2 R50, R50, R3.reuse.H1_H1, -20, -20 ;  /* 0xcd00cd0032327431 */ /* 0x080fe20000060003 */
[----:B------:R-:W-:Y:S01]  /*2e50*/  LOP3.LUT R13, R13, 0x64006400, RZ, 0xfc, !PT ;  /* 0x640064000d0d7812 */ /* 0x000fe200078efcff */
[-C--:B------:R-:W-:Y:S01]  /*2e60*/  HFMA2 R44, R47, R28.reuse.H1_H1, -132, -132 ;  /* 0xd820d8202f2c7431 */ /* 0x080fe2000006001c */
[----:B------:R-:W-:Y:S01]  /*2e70*/  HFMA2.MMA R47, R14, R5, R15 ;  /* 0x000000050e2f7235 */ /* 0x000fe2000000000f */
[----:B------:R-:W-:Y:S01]  /*2e80*/  HFMA2 R46, R45, R28.H1_H1, -132, -132 ;  /* 0xd820d8202d2e7431 */ /* 0x000fe2000006001c */
[----:B------:R-:W-:Y:S01]  /*2e90*/  LOP3.LUT R51, R9, 0x380038, RZ, 0xc0, !PT ;  /* 0x0038003809337812 */ /* 0x000fe200078ec0ff */
[----:B------:R-:W-:Y:S01]  /*2ea0*/  HFMA2 R45, R13, R3.H1_H1, -20, -20 ;  /* 0xcd00cd000d2d7431 */ /* 0x000fe20000060003 */
[----:B------:R-:W-:Y:S01]  /*2eb0*/  LOP3.LUT R42, R19, 0x380038, RZ, 0xc0, !PT ;  /* 0x00380038132a7812 */ /* 0x000fe200078ec0ff */
[----:B------:R-:W0:Y:S01]  /*2ec0*/  LDS.128 R12, [UR4+0x30] ;  /* 0x00003004ff0c7984 */ /* 0x000e220008000c00 */
[----:B------:R-:W-:Y:S01]  /*2ed0*/  LOP3.LUT R51, R51, 0x64006400, RZ, 0xfc, !PT ;  /* 0x6400640033337812 */ /* 0x000fe200078efcff */
[----:B------:R-:W-:Y:S01]  /*2ee0*/  HFMA2 R35, R50, R5, R35 ;  /* 0x0000000532237231 */ /* 0x000fe20000000023 */
[----:B------:R-:W-:-:S02]  /*2ef0*/  LOP3.LUT R8, R8, 0x70007, RZ, 0xc0, !PT ;  /* 0x0007000708087812 */ /* 0x000fc400078ec0ff */
[----:B------:R-:W-:Y:S01]  /*2f00*/  LOP3.LUT R52, R33, 0x1c001c0, RZ, 0xc0, !PT ;  /* 0x01c001c021347812 */ /* 0x000fe200078ec0ff */
[-C--:B------:R-:W-:Y:S01]  /*2f10*/  HFMA2 R36, R51, R28.reuse.H1_H1, -132, -132 ;  /* 0xd820d82033247431 */ /* 0x080fe2000006001c */
[----:B------:R-:W-:Y:S01]  /*2f20*/  LOP3.LUT R51, R42, 0x64006400, RZ, 0xfc, !PT ;  /* 0x640064002a337812 */ /* 0x000fe200078efcff */
[-C--:B------:R-:W-:Y:S01]  /*2f30*/  HFMA2 R42, R49, R28.reuse.H1_H1, -132, -132 ;  /* 0xd820d820312a7431 */ /* 0x080fe2000006001c */
[----:B------:R-:W-:Y:S02]  /*2f40*/  SHF.R.U32.HI R49, RZ, 0xd, R10 ;  /* 0x0000000dff317819 */ /* 0x000fe4000001160a */
[----:B------:R-:W-:Y:S01]  /*2f50*/  LOP3.LUT R10, R10, 0x70007, RZ, 0xc0, !PT ;  /* 0x000700070a0a7812 */ /* 0x000fe200078ec0ff */
[----:B------:R-:W-:Y:S01]  /*2f60*/  HFMA2 R48, R51, R28.H1_H1, -132, -132 ;  /* 0xd820d82033307431 */ /* 0x000fe2000006001c */
        /* <DEDUP_REMOVED lines=8> */
[----:B------:R-:W-:Y:S01]  /*2ff0*/  HFMA2.MMA R47, R8, R6, R47 ;  /* 0x00000006082f7235 */ /* 0x000fe2000000002f */
[----:B------:R-:W-:-:S02]  /*3000*/  LOP3.LUT R10, R10, 0x64006400, RZ, 0xfc, !PT ;  /* 0x640064000a0a7812 */ /* 0x000fc400078efcff */
[----:B------:R-:W-:Y:S02]  /*3010*/  LOP3.LUT R43, R43, 0x64006400, RZ, 0xfc, !PT ;  /* 0x640064002b2b7812 */ /* 0x000fe400078efcff */
[----:B------:R-:W-:Y:S01]  /*3020*/  LOP3.LUT R37, R33, 0x64006400, RZ, 0xfc, !PT ;  /* 0x6400640021257812 */ /* 0x000fe200078efcff */
[----:B------:R-:W-:Y:S01]  /*3030*/  HFMA2 R33, R52, R3.H1_H1, -20, -20 ;  /* 0xcd00cd0034217431 */ /* 0x000fe20000060003 */
[----:B------:R-:W-:Y:S01]  /*3040*/  LOP3.LUT R9, R9, 0x64006400, RZ, 0xfc, !PT ;  /* 0x6400640009097812 */ /* 0x000fe200078efcff */
[----:B------:R-:W-:Y:S01]  /*3050*/  HADD2 R10, R10, -1028, -1028 ;  /* 0xe404e4040a0a7430 */ /* 0x000fe20000000000 */
[----:B------:R-:W-:Y:S01]  /*3060*/  LOP3.LUT R11, R11, 0x64006400, RZ, 0xfc, !PT ;  /* 0x640064000b0b7812 */ /* 0x000fe200078efcff */
[----:B------:R-:W-:Y:S01]  /*3070*/  HFMA2 R40, R43, R28.H1_H1, -132, -132 ;  /* 0xd820d8202b287431 */ /* 0x000fe2000006001c */
[----:B------:R-:W-:Y:S01]  /*3080*/  LOP3.LUT R17, R17, 0x70007, RZ, 0xc0, !PT ;  /* 0x0007000711117812 */ /* 0x000fe200078ec0ff */
[----:B------:R-:W-:Y:S01]  /*3090*/  HFMA2 R4, R33, R5, R4 ;  /* 0x0000000521047231 */ /* 0x000fe20000000004 */
[C---:B------:R-:W-:Y:S01]  /*30a0*/  LOP3.LUT R43, R16.reuse, 0x1c001c0, RZ, 0xc0, !PT ;  /* 0x01c001c0102b7812 */ /* 0x040fe200078ec0ff */
[----:B------:R-:W-:Y:S01]  /*30b0*/  HADD2 R11, R11, -1028, -1028 ;  /* 0xe404e4040b0b7430 */ /* 0x000fe20000000000 */
[----:B------:R-:W-:Y:S01]  /*30c0*/  LOP3.LUT R27, R27, 0x40004, R50, 0xf8, !PT ;  /* 0x000400041b1b7812 */ /* 0x000fe200078ef832 */
[----:B------:R-:W-:Y:S01]  /*30d0*/  HADD2 R50, R9, -1028, -1028 ;  /* 0xe404e40409327430 */ /* 0x000fe20000000000 */
[----:B------:R-:W-:Y:S01]  /*30e0*/  LOP3.LUT R16, R16, 0x70007, RZ, 0xc0, !PT ;  /* 0x0007000710107812 */ /* 0x000fe200078ec0ff */
[----:B------:R-:W-:Y:S01]  /*30f0*/  HFMA2.MMA R39, R10, R6, R39 ;  /* 0x000000060a277235 */ /* 0x000fe20000000027 */
[----:B------:R-:W-:Y:S01]  /*3100*/  LOP3.LUT R17, R17, 0x64006400, RZ, 0xfc, !PT ;  /* 0x6400640011117812 */ /* 0x000fe200078efcff */
[-C--:B------:R-:W-:Y:S01]  /*3110*/  HFMA2 R35, R50, R6.reuse, R35 ;  /* 0x0000000632237231 */ /* 0x080fe20000000023 */
[----:B------:R-:W-:Y:S01]  /*3120*/  LOP3.LUT R16, R16, 0x64006400, RZ, 0xfc, !PT ;  /* 0x6400640010107812 */ /* 0x000fe200078efcff */
[----:B------:R-:W-:Y:S01]  /*3130*/  HFMA2 R4, R11, R6, R4 ;  /* 0x000000060b047231 */ /* 0x000fe20000000004 */
[-C--:B------:R-:W-:Y:S01]  /*3140*/  HFMA2.MMA R6, R34, R7.reuse, R47 ;  /* 0x0000000722067235 */ /* 0x080fe2000000002f */
[----:B------:R-:W-:Y:S01]  /*3150*/  HADD2 R17, R17, -1028, -1028 ;  /* 0xe404e40411117430 */ /* 0x000fe20000000000 */
[----:B------:R-:W-:Y:S01]  /*3160*/  HFMA2.MMA R39, R38, R7, R39 ;  /* 0x0000000726277235 */ /* 0x000fe20000000027 */
[----:B------:R-:W-:Y:S01]  /*3170*/  HADD2 R16, R16, -1028, -1028 ;  /* 0xe404e40410107430 */ /* 0x000fe20000000000 */
[C---:B------:R-:W-:Y:S01]  /*3180*/  LOP3.LUT R41, R18.reuse, 0x1c001c0, RZ, 0xc0, !PT ;  /* 0x01c001c012297812 */ /* 0x040fe200078ec0ff */
[-C--:B------:R-:W-:Y:S01]  /*3190*/  HFMA2 R36, R36, R7.reuse, R35 ;  /* 0x0000000724247231 */ /* 0x080fe20000000023 */
[----:B------:R-:W-:Y:S01]  /*31a0*/  LOP3.LUT R18, R18, 0x70007, RZ, 0xc0, !PT ;  /* 0x0007000712127812 */ /* 0x000fe200078ec0ff */
[-C--:B0-----:R-:W-:Y:S01]  /*31b0*/  HFMA2.MMA R6, R17, R12.reuse, R6 ;  /* 0x0000000c11067235 */ /* 0x081fe20000000006 */
[----:B------:R-:W-:Y:S01]  /*31c0*/  LOP3.LUT R19, R19, 0x70007, RZ, 0xc0, !PT ;  /* 0x0007000713137812 */ /* 0x000fe200078ec0ff */
[----:B------:R-:W-:Y:S01]  /*31d0*/  HFMA2.MMA R39, R16, R12, R39 ;  /* 0x0000000c10277235 */ /* 0x000fe20000000027 */
[----:B------:R-:W-:Y:S01]  /*31e0*/  LOP3.LUT R18, R18, 0x64006400, RZ, 0xfc, !PT ;  /* 0x6400640012127812 */ /* 0x000fe200078efcff */
[----:B------:R-:W-:Y:S01]  /*31f0*/  HFMA2 R4, R40, R7, R4 ;  /* 0x0000000728047231 */ /* 0x000fe20000000004 */
[----:B------:R-:W-:Y:S01]  /*3200*/  LOP3.LUT R43, R43, 0x64006400, RZ, 0xfc, !PT ;  /* 0x640064002b2b7812 */ /* 0x000fe200078efcff */
[-C--:B------:R-:W-:Y:S01]  /*3210*/  HFMA2 R37, R37, R3.reuse.H1_H1, -20, -20 ;  /* 0xcd00cd0025257431 */ /* 0x080fe20000060003 */
[----:B------:R-:W-:Y:S01]  /*3220*/  LOP3.LUT R26, R26, 0x40004, R49, 0xf8, !PT ;  /* 0x000400041a1a7812 */ /* 0x000fe200078ef831 */
[-C--:B------:R-:W-:Y:S01]  /*3230*/  HFMA2.MMA R7, R42, R13.reuse, R6 ;  /* 0x0000000d2a077235 */ /* 0x080fe20000000006 */
[----:B------:R-:W-:Y:S01]  /*3240*/  LOP3.LUT R19, R19, 0x64006400, RZ, 0xfc, !PT ;  /* 0x6400640013137812 */ /* 0x000fe200078efcff */
[----:B------:R-:W-:Y:S01]  /*3250*/  HADD2 R5, R18, -1028, -1028 ;  /* 0xe404e40412057430 */ /* 0x000fe20000000000 */
[----:B------:R-:W-:Y:S01]  /*3260*/  LOP3.LUT R24, R24, 0x64006400, RZ, 0xfc, !PT ;  /* 0x6400640018187812 */ /* 0x000fe200078efcff */
[-C--:B------:R-:W-:Y:S01]  /*3270*/  HFMA2 R43, R43, R3.reuse.H1_H1, -20, -20 ;  /* 0xcd00cd002b2b7431 */ /* 0x080fe20000060003 */
[----:B------:R-:W-:Y:S01]  /*3280*/  HFMA2.MMA R39, R46, R13, R39 ;  /* 0x0000000d2e277235 */ /* 0x000fe20000000027 */
[----:B------:R-:W-:Y:S01]  /*3290*/  LOP3.LUT R26, R26, 0x64006400, RZ, 0xfc, !PT ;  /* 0x640064001a1a7812 */ /* 0x000fe200078efcff */
        /* <DEDUP_REMOVED lines=8> */
[----:B------:R-:W-:Y:S01]  /*3320*/  HADD2 R26, R26, -1028, -1028 ;  /* 0xe404e4041a1a7430 */ /* 0x000fe20000000000 */
[----:B------:R-:W-:Y:S01]  /*3330*/  LOP3.LUT R27, R27, 0x64006400, RZ, 0xfc, !PT ;  /* 0x640064001b1b7812 */ /* 0x000fe200078efcff */
[----:B------:R-:W-:Y:S01]  /*3340*/  HFMA2 R41, R41, R3.H1_H1, -20, -20 ;  /* 0xcd00cd0029297431 */ /* 0x000fe20000060003 */
[-C--:B------:R-:W-:Y:S01]  /*3350*/  HFMA2.MMA R7, R24, R15.reuse, R7 ;  /* 0x0000000f18077235 */ /* 0x080fe20000000007 */
[-C--:B------:R-:W-:Y:S01]  /*3360*/  HFMA2 R36, R44, R13.reuse, R36 ;  /* 0x0000000d2c247231 */ /* 0x080fe20000000024 */
        /* <DEDUP_REMOVED lines=17> */
.L_x_4697:
[----:B------:R-:W-:Y:S01]  /*3480*/  UIADD3 UR4, UR4, 0x40, URZ ;  /* 0x0000004004047890 */ /* 0x000fe2000fffe03f */
[----:B-1----:R-:W-:Y:S01]  /*3490*/  IMAD.WIDE R26, R25, c[0x0][0x18c], R20 ;  /* 0x00006300191a7a25 */ /* 0x002fe200078e0214 */
[----:B------:R-:W-:Y:S05]  /*34a0*/  @!P0 BRA P3, `(.L_x_4698) ;  /* 0xffffec1000008947 */ /* 0x000fea000183ffff */
.L_x_4696:
[----:B------:R-:W-:Y:S05]  /*34b0*/  @!P1 EXIT ;  /* 0x000000000000994d */ /* 0x000fea0003800000 */
[----:B------:R-:W1:Y:S01]  /*34c0*/  S2R R2, SR_CTAID.X ;  /* 0x0000000000027919 */ /* 0x000e620000002500 */
[----:B-----5:R-:W-:-:S03]  /*34d0*/  HMUL2 R7, R32, R0.H0_H0 ;  /* 0x2000000020077232 */ /* 0x020fc60000000000 */
        /* <DEDUP_REMOVED lines=14> */
.L_x_4702:
[----:B------:R-:W1:Y:S02]  /*35c0*/  LDS R4, [R0] ;  /* 0x0000000000047984 */ /* 0x000e640000000800 */
[----:B-1----:R-:W-:-:S06]  /*35d0*/  HADD2 R5, R4, R7 ;  /* 0x0000000704057230 */ /* 0x002fcc0000000000 */
[----:B------:R-:W1:Y:S02]  /*35e0*/  ATOMS.CAST.SPIN R5, [R0], R4, R5 ;  /* 0x000000040005738d */ /* 0x000e640001800005 */
[----:B-1----:R-:W-:-:S13]  /*35f0*/  ISETP.EQ.U32.AND P0, PT, R5, 0x1, PT ;  /* 0x000000010500780c */ /* 0x002fda0003f02070 */
[----:B------:R-:W-:Y:S05]  /*3600*/  @!P0 BRA `(.L_x_4702) ;  /* 0xffffffb000008947 */ /* 0x000fea000383ffff */
[----:B------:R-:W-:Y:S05]  /*3610*/  BRA `(.L_x_4700) ;  /* 0x0000003000007947 */ /* 0x000fea0003800000 */
.L_x_4701:
[----:B------:R-:W2:Y:S02]  /*3620*/  LD.E R0, [R2.64] ;  /* 0x0000000602007980 */ /* 0x000ea4000c101900 */
[----:B--2---:R-:W-:-:S05]  /*3630*/  IMAD.IADD R5, R7, 0x1, R0 ;  /* 0x0000000107057824 */ /* 0x004fca00078e0200 */
[----:B------:R1:W-:Y:S02]  /*3640*/  ST.E [R2.64], R5 ;  /* 0x0000000502007985 */ /* 0x0003e4000c101906 */
.L_x_4700:
[----:B------:R-:W-:Y:S05]  /*3650*/  BSYNC B0 ;  /* 0x0000000000007941 */ /* 0x000fea0003800000 */
.L_x_4699:
[----:B------:R-:W2:Y:S02]  /*3660*/  ATOM.E.ADD.F16x2.RN.STRONG.GPU P0, RZ, [R2.64+0x4], R31 ;  /* 0x0000041f02ff798a */ /* 0x000ea4000810e9c6 */
[----:B--2---:R-:W-:Y:S05]  /*3670*/  @P0 EXIT ;  /* 0x000000000000094d */ /* 0x004fea0003800000 */
[----:B------:R-:W2:Y:S02]  /*3680*/  QSPC.E.S P0, RZ, [R2+0x4] ;  /* 0x0000040002ff73aa */ /* 0x000ea40000000500 */
[----:B--2---:R-:W-:Y:S05]  /*3690*/  @!P0 BRA `(.L_x_4703) ;  /* 0x0000008000008947 */ /* 0x004fea0003800000 */
[----:B-1----:R-:W-:-:S04]  /*36a0*/  IADD3 R2, R2, 0x4, RZ ;  /* 0x0000000402027810 */ /* 0x002fc80007ffe0ff */
[----:B------:R-:W-:-:S05]  /*36b0*/  LOP3.LUT R2, R2, 0xffffff, RZ, 0xc0, !PT ;  /* 0x00ffffff02027812 */ /* 0x000fca00078ec0ff */
.L_x_4704:
[----:B------:R-:W1:Y:S02]  /*36c0*/  LDS R4, [R2] ;  /* 0x0000000002047984 */ /* 0x000e640000000800 */
[----:B-1----:R-:W-:-:S10]  /*36d0*/  HFMA2.MMA R5, R4, 1, 1, R31 ;  /* 0x3c003c0004057835 */ /* 0x002fd4000000001f */
[----:B------:R-:W1:Y:S02]  /*36e0*/  ATOMS.CAST.SPIN R5, [R2], R4, R5 ;  /* 0x000000040205738d */ /* 0x000e640001800005 */
[----:B-1----:R-:W-:-:S13]  /*36f0*/  ISETP.EQ.U32.AND P0, PT, R5, 0x1, PT ;  /* 0x000000010500780c */ /* 0x002fda0003f02070 */
[----:B------:R-:W-:Y:S05]  /*3700*/  @!P0 BRA `(.L_x_4704) ;  /* 0xffffffb000008947 */ /* 0x000fea000383ffff */
[----:B------:R-:W-:Y:S05]  /*3710*/  EXIT ;  /* 0x000000000000794d */ /* 0x000fea0003800000 */
.L_x_4703:
[----:B------:R-:W2:Y:S02]  /*3720*/  LD.E R0, [R2.64+0x4] ;  /* 0x0000040602007980 */ /* 0x000ea4000c101900 */
[----:B-12---:R-:W-:-:S05]  /*3730*/  IMAD.IADD R5, R31, 0x1, R0 ;  /* 0x000000011f057824 */ /* 0x006fca00078e0200 */
[----:B------:R-:W-:Y:S01]  /*3740*/  ST.E [R2.64+0x4], R5 ;  /* 0x0000040502007985 */ /* 0x000fe2000c101906 */
[----:B------:R-:W-:Y:S05]  /*3750*/  EXIT ;  /* 0x000000000000794d */ /* 0x000fea0003800000 */
.L_x_4705:
        /* <DEDUP_REMOVED lines=10> */
.L_x_4829:


//--------------------- .text._Z23gemm_half_q_half_kernelILi1ELi38ELb1ELb1ELi32EEvPK6__halfPKjS4_S2_PS0_iiiiPKtS7_iiiiiibS2_i --------------------------
	.section	.text._Z23gemm_half_q_half_kernelILi1ELi38ELb1ELb1ELi32EEvPK6__halfPKjS4_S2_PS0_iiiiPKtS7_iiiiiibS2_i,"ax",@progbits
	.sectioninfo	@"SHI_REGISTERS=48"
	.align	128
        .global         _Z23gemm_half_q_half_kernelILi1ELi38ELb1ELb1ELi32EEvPK6__halfPKjS4_S2_PS0_iiiiPKtS7_iiiiiibS2_i
        .type           _Z23gemm_half_q_half_kernelILi1ELi38ELb1ELb1ELi32EEvPK6__halfPKjS4_S2_PS0_iiiiPKtS7_iiiiiibS2_i,@function
        .size           _Z23gemm_half_q_half_kernelILi1ELi38ELb1ELb1ELi32EEvPK6__halfPKjS4_S2_PS0_iiiiPKtS7_iiiiiibS2_i,(.L_x_4830 - _Z23gemm_half_q_half_kernelILi1ELi38ELb1ELb1ELi32EEvPK6__halfPKjS4_S2_PS0_iiiiPKtS7_iiiiiibS2_i)
        .other          _Z23gemm_half_q_half_kernelILi1ELi38ELb1ELb1ELi32EEvPK6__halfPKjS4_S2_PS0_iiiiPKtS7_iiiiiibS2_i,@"STO_CUDA_ENTRY STV_DEFAULT"
_Z23gemm_half_q_half_kernelILi1ELi38ELb1ELb1ELi32EEvPK6__halfPKjS4_S2_PS0_iiiiPKtS7_iiiiiibS2_i:
.text._Z23gemm_half_q_half_kernelILi1ELi38ELb1ELb1ELi32EEvPK6__halfPKjS4_S2_PS0_iiiiPKtS7_iiiiiibS2_i:
        /* <DEDUP_REMOVED lines=46> */
.L_x_4707:
[----:B------:R-:W-:Y:S05]  /*02e0*/  BSYNC B0 ;  /* 0x0000000000007941 */ /* 0x000fea0003800000 */
.L_x_4706:
        /* <DEDUP_REMOVED lines=51> */
[----:B------:R-:W-:-:S03]  /*0620*/  ISETP.GE.OR P2, PT, R25, c[0x0][0x1ac], P5 ;  /* 0x00006b0019007a0c */ /* 0x000fc60002f46670 */
[----:B------:R-:W-:Y:S01]  /*0630*/  @!P0 IMAD.MOV.U32 R5, RZ, RZ, 0x2 ;  /* 0x00000002ff058424 */ /* 0x000fe200078e00ff */
[----:B------:R-:W-:Y:S01]  /*0640*/  IADD3 R6, R11, R4, R6 ;  /* 0x000000040b067210 */ /* 0x000fe20007ffe006 */
[----:B------:R-:W-:-:S04]  /*0650*/  @!P0 IMAD R4, R3, c[0x0][0x18c], R0 ;  /* 0x0000630003048a24 */ /* 0x000fc800078e0200 */
[----:B------:R-:W-:Y:S01]  /*0660*/  IMAD R3, R6, c[0x0][0x18c], RZ ;  /* 0x0000630006037a24 */ /* 0x000fe200078e02ff */
[----:B------:R-:W-:Y:S01]  /*0670*/  SHF.R.S32.HI R6, RZ, 0x1f, R0 ;  /* 0x0000001fff067819 */ /* 0x000fe20000011400 */
        /* <DEDUP_REMOVED lines=18> */
.L_x_4709:
        /* <DEDUP_REMOVED lines=41> */
.L_x_4708:
[----:B0-----:R-:W-:Y:S01]  /*0a30*/  UMOV UR4, URZ ;  /* 0x0000003f00047c82 */ /* 0x001fe20008000000 */
[----:B------:R-:W-:Y:S02]  /*0a40*/  LEA.HI.X R27, R27, c[0x0][0x16c], R6, 0x2, P4 ;  /* 0x00005b001b1b7a11 */ /* 0x000fe400020f1406 */
[----:B------:R-:W-:Y:S02]  /*0a50*/  PRMT R6, RZ, 0x5410, RZ ;  /* 0x00005410ff067816 */ /* 0x000fe400000000ff */
[----:B------:R-:W-:Y:S01]  /*0a60*/  PRMT R5, RZ, 0x5410, RZ ;  /* 0x00005410ff057816 */ /* 0x000fe200000000ff */
[----:B------:R-:W-:Y:S05]  /*0a70*/  @P2 BRA `(.L_x_4710) ;  /* 0x000017e000002947 */ /* 0x000fea0003800000 */
[----:B------:R-:W-:Y:S01]  /*0a80*/  PRMT R5, RZ, 0x5410, RZ ;  /* 0x00005410ff057816 */ /* 0x000fe200000000ff */
[----:B------:R-:W-:Y:S01]  /*0a90*/  ULDC UR5, c[0x0][0x18c] ;  /* 0x0000630000057ab9 */ /* 0x000fe20000000800 */
[----:B------:R-:W-:Y:S01]  /*0aa0*/  PRMT R6, RZ, 0x5410, RZ ;  /* 0x00005410ff067816 */ /* 0x000fe200000000ff */
[----:B------:R-:W-:-:S02]  /*0ab0*/  USHF.R.S32.HI UR5, URZ, 0x1f, UR5 ;  /* 0x0000001f3f057899 */ /* 0x000fc40008011405 */
[----:B------:R-:W-:Y:S02]  /*0ac0*/  UMOV UR4, URZ ;  /* 0x0000003f00047c82 */ /* 0x000fe40008000000 */
.L_x_4713:
        /* <DEDUP_REMOVED lines=184> */
.L_x_4711:
        /* <DEDUP_REMOVED lines=185> */
.L_x_4712:
        /* <DEDUP_REMOVED lines=8> */
.L_x_4710:
[----:B------:R-:W-:-:S04]  /*2260*/  ISETP.GE.AND P0, PT, R25, R24, PT ;  /* 0x000000181900720c */ /* 0x000fc80003f06270 */
[----:B------:R-:W-:-:S13]  /*2270*/  ISETP.GE.OR P0, PT, R25, c[0x0][0x1b8], P0 ;  /* 0x00006e0019007a0c */ /* 0x000fda0000706670 */
[----:B------:R-:W-:Y:S05]  /*2280*/  @P0 BRA `(.L_x_4714) ;  /* 0x0000143000000947 */ /* 0x000fea0003800000 */
.L_x_4716:
[----:B------:R-:W-:Y:S02]  /*2290*/  IMAD.MOV.U32 R17, RZ, RZ, c[0x0][0x18c] ;  /* 0x00006300ff117624 */ /* 0x000fe400078e00ff */
[----:B-----5:R-:W-:Y:S02]  /*22a0*/  IMAD.MOV.U32 R20, RZ, RZ, R28 ;  /* 0x000000ffff147224 */ /* 0x020fe400078e001c */
[----:B------:R-:W-:-:S04]  /*22b0*/  IMAD.MOV.U32 R21, RZ, RZ, R27 ;  /* 0x000000ffff157224 */ /* 0x000fc800078e001b */
[C---:B0-----:R-:W-:Y:S02]  /*22c0*/  IMAD.WIDE R12, R17.reuse, 0x4, R20 ;  /* 0x00000004110c7825 */ /* 0x041fe400078e0214 */
[----:B-----5:R-:W5:Y:S04]  /*22d0*/  LDG.E.128.CONSTANT R20, [R20.64] ;  /* 0x0000000614147981 */ /* 0x020f68000c1e9d00 */
        /* <DEDUP_REMOVED lines=34> */
[----:B------:R-:W-:Y:S02]  /*2500*/  LOP3.LUT R30, R34, 0x20002, R35, 0xf8, !PT ;  /* 0x00020002221e7812 */ /* 0x000fe400078ef823 */
[----:B------:R-:W-:Y:S02]  /*2510*/  SHF.R.U32.HI R34, RZ, 0x6, R22 ;  /* 0x00000006ff227819 */ /* 0x000fe40000011616 */
[----:B------:R-:W-:Y:S02]  /*2520*/  SHF.R.U32.HI R35, RZ, 0x6, R23 ;  /* 0x00000006ff237819 */ /* 0x000fe40000011617 */
[----:B------:R-:W-:Y:S02]  /*2530*/  PRMT R3, R3, 0x5410, R4 ;  /* 0x0000541003037816 */ /* 0x000fe40000000004 */
[----:B--2---:R-:W-:-:S02]  /*2540*/  SHF.R.U32.HI R32, RZ, 0xd, R13 ;  /* 0x0000000dff207819 */ /* 0x004fc4000001160d */
[----:B------:R-:W-:Y:S02]  /*2550*/  SHF.R.U32.HI R41, RZ, 0xd, R12 ;  /* 0x0000000dff297819 */ /* 0x000fe4000001160c */
[----:B------:R-:W-:Y:S02]  /*2560*/  LOP3.LUT R25, R33, 0x40004, R32, 0xf8, !PT ;  /* 0x0004000421197812 */ /* 0x000fe400078ef820 */
[----:B------:R-:W-:Y:S02]  /*2570*/  SHF.R.U32.HI R32, RZ, 0x6, R21 ;  /* 0x00000006ff207819 */ /* 0x000fe40000011615 */
[----:B------:R-:W-:Y:S02]  /*2580*/  LOP3.LUT R21, R20, 0x380038, RZ, 0xc0, !PT ;  /* 0x0038003814157812 */ /* 0x000fe400078ec0ff */
[----:B------:R-:W-:Y:S02]  /*2590*/  SHF.R.U32.HI R33, RZ, 0x6, R20 ;  /* 0x00000006ff217819 */ /* 0x000fe40000011614 */
[----:B------:R-:W-:Y:S01]  /*25a0*/  LOP3.LUT R28, R28, 0x40004, R41, 0xf8, !PT ;  /* 0x000400041c1c7812 */ /* 0x000fe200078ef829 */
[----:B------:R-:W-:Y:S01]  /*25b0*/  HADD2 R41, R37, -1028, -1028 ;  /* 0xe404e40425297430 */ /* 0x000fe20000000000 */
[----:B------:R-:W-:Y:S01]  /*25c0*/  LOP3.LUT R20, R22, 0x380038, RZ, 0xc0, !PT ;  /* 0x0038003816147812 */ /* 0x000fe200078ec0ff */
[----:B------:R-:W-:Y:S01]  /*25d0*/  HADD2 R37, R39, -1028, -1028 ;  /* 0xe404e40427257430 */ /* 0x000fe20000000000 */
[C---:B------:R-:W-:Y:S01]  /*25e0*/  LOP3.LUT R22, R23.reuse, 0x380038, RZ, 0xc0, !PT ;  /* 0x0038003817167812 */ /* 0x040fe200078ec0ff */
[----:B------:R-:W-:Y:S01]  /*25f0*/  HADD2 R39, R38, -1028, -1028 ;  /* 0xe404e40426277430 */ /* 0x000fe20000000000 */
[----:B------:R-:W-:Y:S01]  /*2600*/  LOP3.LUT R23, R23, 0x70007, RZ, 0xc0, !PT ;  /* 0x0007000717177812 */ /* 0x000fe200078ec0ff */
[----:B0-----:R-:W-:Y:S01]  /*2610*/  HFMA2.MMA R38, R41, R16, RZ ;  /* 0x0000001029267235 */ /* 0x001fe200000000ff */
[----:B------:R-:W-:Y:S01]  /*2620*/  HFMA2 R37, R37, R16, RZ.H0_H0 ;  /* 0x0000001025257231 */ /* 0x000fe200000400ff */
[----:B------:R-:W-:-:S02]  /*2630*/  SHF.R.U32.HI R42, RZ, 0xd, R14 ;  /* 0x0000000dff2a7819 */ /* 0x000fc4000001160e */
[----:B------:R-:W-:Y:S02]  /*2640*/  LOP3.LUT R40, R23, 0x64006400, RZ, 0xfc, !PT ;  /* 0x6400640017287812 */ /* 0x000fe400078efcff */
        /* <DEDUP_REMOVED lines=28> */
[----:B------:R-:W-:Y:S01]  /*2810*/  LOP3.LUT R31, R31, 0x40004, R42, 0xf8, !PT ;  /* 0x000400041f1f7812 */ /* 0x000fe200078ef82a */
        /* <DEDUP_REMOVED lines=40> */
[----:B------:R-:W-:Y:S01]  /*2aa0*/  LOP3.LUT R28, R28, 0x64006400, RZ, 0xfc, !PT ;  /* 0x640064001c1c7812 */ /* 0x000fe200078efcff */
[----:B------:R-:W-:Y:S01]  /*2ab0*/  HFMA2 R37, R37, R0.H1_H1, -20, -20 ;  /* 0xcd00cd0025257431 */ /* 0x000fe20000060000 */
[----:B------:R-:W-:Y:S01]  /*2ac0*/  LOP3.LUT R31, R31, 0x64006400, RZ, 0xfc, !PT ;  /* 0x640064001f1f7812 */ /* 0x000fe200078efcff */
[----:B------:R-:W-:Y:S01]  /*2ad0*/  HADD2 R38, R32, -1028, -1028 ;  /* 0xe404e40420267430 */ /* 0x000fe20000000000 */
[----:B------:R-:W-:Y:S01]  /*2ae0*/  HFMA2.MMA R32, R35, R20, R36 ;  /* 0x0000001423207235 */ /* 0x000fe20000000024 */
[----:B------:R-:W-:Y:S01]  /*2af0*/  HFMA2 R34, R37, R20, R16 ;  /* 0x0000001425227231 */ /* 0x000fe20000000010 */
        /* <DEDUP_REMOVED lines=121> */
[----:B------:R-:W-:Y:S01]  /*3290*/  HFMA2 R36, R39, R2.H1_H1, -132, -132 ;  /* 0xd820d82027247431 */ /* 0x000fe20000060002 */
[----:B------:R-:W-:Y:S01]  /*32a0*/  LOP3.LUT R41, R14, 0x380038, RZ, 0xc0, !PT ;  /* 0x003800380e297812 */ /* 0x000fe200078ec0ff */
[-C--:B------:R-:W-:Y:S01]  /*32b0*/  HFMA2 R16, R33, R19.reuse, R16 ;  /* 0x0000001321107231 */ /* 0x080fe20000000010 */
[----:B------:R-:W-:Y:S01]  /*32c0*/  LOP3.LUT R12, R12, 0x1c001c0, RZ, 0xc0, !PT ;  /* 0x01c001c00c0c7812 */ /* 0x000fe200078ec0ff */
[----:B------:R-:W-:Y:S01]  /*32d0*/  HADD2 R21, R21, -1028, -1028 ;  /* 0xe404e40415157430 */ /* 0x000fe20000000000 */
        /* <DEDUP_REMOVED lines=11> */
[----:B------:R-:W-:-:S02]  /*3390*/  LOP3.LUT R21, R12, 0x64006400, RZ, 0xfc, !PT ;  /* 0x640064000c157812 */ /* 0x000fc400078efcff */
[----:B------:R-:W-:Y:S01]  /*33a0*/  LOP3.LUT R39, R40, 0x64006400, RZ, 0xfc, !PT ;  /* 0x6400640028277812 */ /* 0x000fe200078efcff */
[----:B------:R-:W-:Y:S01]  /*33b0*/  HFMA2 R40, R37, R2.H1_H1, -132, -132 ;  /* 0xd820d82025287431 */ /* 0x000fe20000060002 */
[----:B------:R-:W-:Y:S01]  /*33c0*/  LOP3.LUT R20, R20, 0x1c001c0, RZ, 0xc0, !PT ;  /* 0x01c001c014147812 */ /* 0x000fe200078ec0ff */
[----:B------:R-:W-:Y:S01]  /*33d0*/  HFMA2 R12, R21, R0.H1_H1, -20, -20 ;  /* 0xcd00cd00150c7431 */ /* 0x000fe20000060000 */
[----:B------:R-:W-:Y:S01]  /*33e0*/  LOP3.LUT R22, R13, 0x1c001c0, RZ, 0xc0, !PT ;  /* 0x01c001c00d167812 */ /* 0x000fe200078ec0ff */
[-C--:B------:R-:W-:Y:S01]  /*33f0*/  HFMA2 R42, R39, R2.reuse.H1_H1, -132, -132 ;  /* 0xd820d820272a7431 */ /* 0x080fe20000060002 */
[----:B------:R-:W-:Y:S01]  /*3400*/  LOP3.LUT R14, R14, 0x64006400, RZ, 0xfc, !PT ;  /* 0x640064000e0e7812 */ /* 0x000fe200078efcff */
[----:B------:R-:W-:Y:S01]  /*3410*/  HFMA2.MMA R21, R18, R8, R17 ;  /* 0x0000000812157235 */ /* 0x000fe20000000011 */
[----:B------:R-:W-:Y:S01]  /*3420*/  LOP3.LUT R41, R41, 0x64006400, RZ, 0xfc, !PT ;  /* 0x6400640029297812 */ /* 0x000fe200078efcff */
[-C--:B------:R-:W-:Y:S01]  /*3430*/  HFMA2.MMA R16, R34, R9.reuse, R16 ;  /* 0x0000000922107235 */ /* 0x080fe20000000010 */
[----:B------:R-:W-:Y:S01]  /*3440*/  LOP3.LUT R13, R20, 0x64006400, RZ, 0xfc, !PT ;  /* 0x64006400140d7812 */ /* 0x000fe200078efcff */
[----:B------:R-:W-:Y:S01]  /*3450*/  HFMA2 R15, R40, R9, R15 ;  /* 0x00000009280f7231 */ /* 0x000fe2000000000f */
        /* <DEDUP_REMOVED lines=12> */
[----:B------:R-:W-:Y:S01]  /*3520*/  HFMA2 R22, R44, R9, R22 ;  /* 0x000000092c167231 */ /* 0x000fe20000000016 */
[----:B------:R-:W-:Y:S01]  /*3530*/  PRMT R0, R0, 0x5410, R2 ;  /* 0x0000541000007816 */ /* 0x000fe20000000002 */
[----:B------:R-:W-:Y:S01]  /*3540*/  HADD2 R9, R28, -1028, -1028 ;  /* 0xe404e4041c097430 */ /* 0x000fe20000000000 */
[----:B------:R-:W-:Y:S01]  /*3550*/  HFMA2.MMA R21, R14, R10, R21 ;  /* 0x0000000a0e157235 */ /* 0x000fe20000000015 */
[-C--:B------:R-:W-:Y:S02]  /*3560*/  HFMA2 R15, R12, R10.reuse, R15 ;  /* 0x0000000a0c0f7231 */ /* 0x080fe4000000000f */
[----:B------:R-:W-:Y:S02]  /*3570*/  HFMA2 R22, R13, R10, R22 ;  /* 0x0000000a0d167231 */ /* 0x000fe40000000016 */
[----:B------:R-:W-:Y:S01]  /*3580*/  HADD2 R10, R31, -1028, -1028 ;  /* 0xe404e4041f0a7430 */ /* 0x000fe20000000000 */
[----:B------:R-:W-:Y:S01]  /*3590*/  HFMA2.MMA R16, R9, R11, R16 ;  /* 0x0000000b09107235 */ /* 0x000fe20000000010 */
[----:B------:R-:W-:-:S02]  /*35a0*/  HADD2 R8, R25, -1028, -1028 ;  /* 0xe404e40419087430 */ /* 0x000fc40000000000 */
[----:B------:R-:W-:Y:S02]  /*35b0*/  HADD2 R13, R30, -1028, -1028 ;  /* 0xe404e4041e0d7430 */ /* 0x000fe40000000000 */
[----:B------:R-:W-:Y:S01]  /*35c0*/  HFMA2.MMA R21, R10, R11, R21 ;  /* 0x0000000b0a157235 */ /* 0x000fe20000000015 */
        /* <DEDUP_REMOVED lines=10> */
.L_x_4715:
[----:B------:R-:W-:Y:S01]  /*3670*/  ISETP.LT.AND P2, PT, R29, R24, PT ;  /* 0x000000181d00720c */ /* 0x000fe20003f41270 */
[----:B------:R-:W-:Y:S01]  /*3680*/  UIADD3 UR4, UR4, 0x40, URZ ;  /* 0x0000004004047890 */ /* 0x000fe2000fffe03f */
[----:B------:R-:W-:Y:S02]  /*3690*/  IMAD.MOV.U32 R28, RZ, RZ, R26 ;  /* 0x000000ffff1c7224 */ /* 0x000fe400078e001a */
[----:B------:R-:W-:-:S09]  /*36a0*/  IMAD.MOV.U32 R25, RZ, RZ, R29 ;  /* 0x000000ffff197224 */ /* 0x000fd200078e001d */
[----:B------:R-:W-:Y:S05]  /*36b0*/  @!P0 BRA P2, `(.L_x_4716) ;  /* 0xffffebd000008947 */ /* 0x000fea000103ffff */
.L_x_4714:
[----:B------:R-:W-:-:S04]  /*36c0*/  ISETP.GE.AND P0, PT, R25, R24, PT ;  /* 0x000000181900720c */ /* 0x000fc80003f06270 */
[----:B------:R-:W-:-:S13]  /*36d0*/  ISETP.GE.OR P0, PT, R25, c[0x0][0x1bc], P0 ;  /* 0x00006f0019007a0c */ /* 0x000fda0000706670 */
[----:B------:R-:W-:Y:S05]  /*36e0*/  @P0 BRA `(.L_x_4717) ;  /* 0x00000a2000000947 */ /* 0x000fea0003800000 */
[----:B------:R-:W-:-:S05]  /*36f0*/  IMAD.MOV.U32 R17, RZ, RZ, c[0x0][0x18c] ;  /* 0x00006300ff117624 */ /* 0x000fca00078e00ff */
[----:B------:R-:W-:-:S04]  /*3700*/  SHF.R.S32.HI R16, RZ, 0x1f, R17 ;  /* 0x0000001fff107819 */ /* 0x000fc80000011411 */
[----:B------:R-:W-:Y:S02]  /*3710*/  SHF.L.U64.HI R16, R17, 0x2, R16 ;  /* 0x0000000211107819 */ /* 0x000fe40000010210 */
.L_x_4719:
[----:B------:R-:W-:-:S04]  /*3720*/  IADD3 R25, R25, 0x10, RZ ;  /* 0x0000001019197810 */ /* 0x000fc80007ffe0ff */
[C---:B------:R-:W-:Y:S02]  /*3730*/  ISETP.GE.AND P0, PT, R25.reuse, c[0x0][0x1bc], PT ;  /* 0x00006f0019007a0c */ /* 0x040fe40003f06270 */
[----:B------:R-:W-:Y:S01]  /*3740*/  ISETP.LT.AND P3, PT, R25, R24, PT ;  /* 0x000000181900720c */ /* 0x000fe20003f61270 */
[----:B0-----:R-:W-:Y:S06]  /*3750*/  @!P1 BRA `(.L_x_4718) ;  /* 0x0000097000009947 */ /* 0x001fec0003800000 */
[----:B------:R-:W-:-:S05]  /*3760*/  IMAD.MOV.U32 R26, RZ, RZ, R28 ;  /* 0x000000ffff1a7224 */ /* 0x000fca00078e001c */
[----:B0-----:R-:W2:Y:S01]  /*3770*/  LDG.E.128.CONSTANT R12, [R26.64] ;  /* 0x000000061a0c7981 */ /* 0x001ea2000c1e9d00 */
[----:B-----5:R-:W-:Y:S01]  /*3780*/  IMAD.MOV.U32 R8, RZ, RZ, 0x2c00 ;  /* 0x00002c00ff087424 */ /* 0x020fe200078e00ff */
[----:B------:R-:W-:Y:S01]  /*3790*/  PRMT R3, R3, 0x5410, R4 ;  /* 0x0000541003037816 */ /* 0x000fe20000000004 */
[----:B------:R-:W-:Y:S02]  /*37a0*/  IMAD.MOV.U32 R9, RZ, RZ, 0x2400 ;  /* 0x00002400ff097424 */ /* 0x000fe400078e00ff */
[----:B------:R-:W-:Y:S01]  /*37b0*/  IMAD.MOV.U32 R20, RZ, RZ, 0x3400 ;  /* 0x00003400ff147424 */ /* 0x000fe200078e00ff */
[----:B------:R-:W-:Y:S02]  /*37c0*/  PRMT R2, R2, 0x5410, R8 ;  /* 0x0000541002027816 */ /* 0x000fe40000000008 */
[----:B------:R-:W-:Y:S02]  /*37d0*/  PRMT R0, R0, 0x5410, R9 ;  /* 0x0000541000007816 */ /* 0x000fe40000000009 */
[----:B------:R-:W0:Y:S01]  /*37e0*/  LDS.128 R8, [UR4] ;  /* 0x00000004ff087984 */ /* 0x000e220008000c00 */
[----:B--2---:R-:W-:-:S02]  /*37f0*/  LOP3.LUT R41, R14, 0xc000c, RZ, 0xc0, !PT ;  /* 0x000c000c0e297812 */ /* 0x004fc400078ec0ff */
[----:B------:R-:W-:Y:S02]  /*3800*/  SHF.R.U32.HI R18, RZ, 0x8, R14 ;  /* 0x00000008ff127819 */ /* 0x000fe4000001160e */
[----:B------:R-:W-:Y:S02]  /*3810*/  LOP3.LUT R41, R41, 0x64006400, RZ, 0xfc, !PT ;  /* 0x6400640029297812 */ /* 0x000fe400078efcff */
[----:B------:R-:W-:Y:S02]  /*3820*/  LOP3.LUT R33, R12, 0x30003, RZ, 0xc0, !PT ;  /* 0x000300030c217812 */ /* 0x000fe400078ec0ff */
[----:B------:R-:W-:Y:S01]  /*3830*/  SHF.R.U32.HI R19, RZ, 0x8, R12 ;  /* 0x00000008ff137819 */ /* 0x000fe2000001160c */
[----:B------:R-:W-:Y:S01]  /*3840*/  HFMA2 R40, R41, R20.H0_H0, -258, -258 ;  /* 0xdc08dc0829287431 */ /* 0x000fe20000040014 */
        /* <DEDUP_REMOVED lines=30> */
[----:B0-----:R-:W-:Y:S01]  /*3a30*/  HFMA2.MMA R35, R29, R8, RZ ;  /* 0x000000081d237235 */ /* 0x001fe200000000ff */
[----:B------:R-:W-:Y:S01]  /*3a40*/  HADD2 R41, R32, -1026, -1026 ;  /* 0xe402e40220297430 */ /* 0x000fe20000000000 */
[----:B------:R-:W-:Y:S01]  /*3a50*/  LOP3.LUT R29, R13, 0xc000c0, RZ, 0xc0, !PT ;  /* 0x00c000c00d1d7812 */ /* 0x000fe200078ec0ff */
[-C--:B------:R-:W-:Y:S01]  /*3a60*/  HFMA2 R30, R43, R20.reuse.H0_H0, -258, -258 ;  /* 0xdc08dc082b1e7431 */ /* 0x080fe20000040014 */
[C---:B------:R-:W-:Y:S01]  /*3a70*/  LOP3.LUT R32, R15.reuse, 0xc000c0, RZ, 0xc0, !PT ;  /* 0x00c000c00f207812 */ /* 0x040fe200078ec0ff */
[-C--:B------:R-:W-:Y:S01]  /*3a80*/  HFMA2 R26, R45, R20.reuse.H0_H0, -258, -258 ;  /* 0xdc08dc082d1a7431 */ /* 0x080fe20000040014 */
[----:B------:R-:W-:Y:S01]  /*3a90*/  HFMA2.MMA R40, R40, R9, R35 ;  /* 0x0000000928287235 */ /* 0x000fe20000000023 */
[----:B------:R-:W-:Y:S01]  /*3aa0*/  HFMA2 R20, R34, R20.H0_H0, -258, -258 ;  /* 0xdc08dc0822147431 */ /* 0x000fe20000040014 */
[----:B------:R-:W-:Y:S01]  /*3ab0*/  HFMA2.MMA R34, R33, R8, RZ ;  /* 0x0000000821227235 */ /* 0x000fe200000000ff */
[-C--:B------:R-:W-:Y:S01]  /*3ac0*/  HFMA2 R36, R31, R8.reuse, RZ.H0_H0 ;  /* 0x000000081f247231 */ /* 0x080fe200000400ff */
[----:B------:R-:W-:Y:S01]  /*3ad0*/  LOP3.LUT R33, R15, 0x300030, RZ, 0xc0, !PT ;  /* 0x003000300f217812 */ /* 0x000fe200078ec0ff */
[----:B------:R-:W-:Y:S01]  /*3ae0*/  HFMA2 R42, R41, R8, RZ.H0_H0 ;  /* 0x00000008292a7231 */ /* 0x000fe200000400ff */
[C---:B------:R-:W-:Y:S01]  /*3af0*/  LOP3.LUT R41, R12.reuse, 0x300030, RZ, 0xc0, !PT ;  /* 0x003000300c297812 */ /* 0x040fe200078ec0ff */
[----:B------:R-:W-:Y:S01]  /*3b00*/  HFMA2 R36, R39, R9, R36 ;  /* 0x0000000927247231 */ /* 0x000fe20000000024 */
[----:B------:R-:W-:Y:S01]  /*3b10*/  LOP3.LUT R8, R12, 0xc000c0, RZ, 0xc0, !PT ;  /* 0x00c000c00c087812 */ /* 0x000fe200078ec0ff */
[-C--:B------:R-:W-:Y:S01]  /*3b20*/  HFMA2.MMA R34, R37, R9.reuse, R34 ;  /* 0x0000000925227235 */ /* 0x080fe20000000022 */
[----:B------:R-:W-:Y:S01]  /*3b30*/  LOP3.LUT R12, R13, 0x300030, RZ, 0xc0, !PT ;  /* 0x003000300d0c7812 */ /* 0x000fe200078ec0ff */
[----:B------:R-:W-:Y:S01]  /*3b40*/  HFMA2.MMA R42, R38, R9, R42 ;  /* 0x00000009262a7235 */ /* 0x000fe2000000002a */
[----:B------:R-:W-:-:S02]  /*3b50*/  LOP3.LUT R13, R14, 0x300030, RZ, 0xc0, !PT ;  /* 0x003000300e0d7812 */ /* 0x000fc400078ec0ff */
[----:B------:R-:W-:Y:S02]  /*3b60*/  LOP3.LUT R15, R12, 0x64006400, RZ, 0xfc, !PT ;  /* 0x640064000c0f7812 */ /* 0x000fe400078efcff */
[----:B------:R-:W-:Y:S02]  /*3b70*/  LOP3.LUT R13, R13, 0x64006400, RZ, 0xfc, !PT ;  /* 0x640064000d0d7812 */ /* 0x000fe400078efcff */
[----:B------:R-:W-:Y:S01]  /*3b80*/  LOP3.LUT R31, R14, 0xc000c0, RZ, 0xc0, !PT ;  /* 0x00c000c00e1f7812 */ /* 0x000fe200078ec0ff */
[-C--:B------:R-:W-:Y:S01]  /*3b90*/  HFMA2 R15, R15, R2.reuse.H1_H1, -66, -66 ;  /* 0xd420d4200f0f7431 */ /* 0x080fe20000060002 */
[----:B------:R-:W-:Y:S01]  /*3ba0*/  LOP3.LUT R45, R18, 0x300030, RZ, 0xc0, !PT ;  /* 0x00300030122d7812 */ /* 0x000fe200078ec0ff */
[----:B------:R-:W-:Y:S01]  /*3bb0*/  HFMA2 R13, R13, R2.H1_H1, -66, -66 ;  /* 0xd420d4200d0d7431 */ /* 0x000fe20000060002 */
[----:B------:R-:W-:Y:S02]  /*3bc0*/  LOP3.LUT R33, R33, 0x64006400, RZ, 0xfc, !PT ;  /* 0x6400640021217812 */ /* 0x000fe400078efcff */
[----:B------:R-:W-:Y:S01]  /*3bd0*/  LOP3.LUT R41, R41, 0x64006400, RZ, 0xfc, !PT ;  /* 0x6400640029297812 */ /* 0x000fe200078efcff */
[-C--:B------:R-:W-:Y:S01]  /*3be0*/  HFMA2.MMA R35, R15, R10.reuse, R36 ;  /* 0x0000000a0f237235 */ /* 0x080fe20000000024 */
[----:B------:R-:W-:Y:S01]  /*3bf0*/  HFMA2 R9, R13, R10, R40 ;  /* 0x0000000a0d097231 */ /* 0x000fe20000000028 */
[----:B------:R-:W-:Y:S01]  /*3c00*/  LOP3.LUT R45, R45, 0x64006400, RZ, 0xfc, !PT ;  /* 0x640064002d2d7812 */ /* 0x000fe200078efcff */
[----:B------:R-:W0:Y:S01]  /*3c10*/  LDS.128 R12, [UR4+0x10] ;  /* 0x00001004ff0c7984 */ /* 0x000e220008000c00 */
[-C--:B------:R-:W-:Y:S01]  /*3c20*/  HFMA2 R43, R33, R2.reuse.H1_H1, -66, -66 ;  /* 0xd420d420212b7431 */ /* 0x080fe20000060002 */
[----:B------:R-:W-:Y:S01]  /*3c30*/  LOP3.LUT R39, R19, 0x300030, RZ, 0xc0, !PT ;  /* 0x0030003013277812 */ /* 0x000fe200078ec0ff */
[-C--:B------:R-:W-:Y:S01]  /*3c40*/  HFMA2 R41, R41, R2.reuse.H1_H1, -66, -66 ;  /* 0xd420d42029297431 */ /* 0x080fe20000060002 */
[----:B------:R-:W-:Y:S01]  /*3c50*/  LOP3.LUT R36, R29, 0x64006400, RZ, 0xfc, !PT ;  /* 0x640064001d247812 */ /* 0x000fe200078efcff */
[----:B------:R-:W-:Y:S01]  /*3c60*/  HFMA2 R33, R45, R2.H1_H1, -66, -66 ;  /* 0xd420d4202d217431 */ /* 0x000fe20000060002 */
[----:B------:R-:W-:Y:S01]  /*3c70*/  LOP3.LUT R45, R8, 0x64006400, RZ, 0xfc, !PT ;  /* 0x64006400082d7812 */ /* 0x000fe200078efcff */
[----:B------:R-:W-:Y:S01]  /*3c80*/  HFMA2 R34, R41, R10, R34 ;  /* 0x0000000a29227231 */ /* 0x000fe20000000022 */
[C---:B------:R-:W-:Y:S01]  /*3c90*/  LOP3.LUT R8, R19.reuse, 0xc000c0, RZ, 0xc0, !PT ;  /* 0x00c000c013087812 */ /* 0x040fe200078ec0ff */
[----:B------:R-:W-:Y:S01]  /*3ca0*/  HFMA2.MMA R10, R43, R10, R42 ;  /* 0x0000000a2b0a7235 */ /* 0x000fe2000000002a */
[----:B------:R-:W-:Y:S01]  /*3cb0*/  LOP3.LUT R29, R32, 0x64006400, RZ, 0xfc, !PT ;  /* 0x64006400201d7812 */ /* 0x000fe200078efcff */
[----:B------:R-:W-:Y:S01]  /*3cc0*/  HFMA2 R36, R36, R0.H1_H1, -18, -18 ;  /* 0xcc80cc8024247431 */ /* 0x000fe20000060000 */
[----:B------:R-:W-:-:S02]  /*3cd0*/  LOP3.LUT R19, R19, 0x30003, RZ, 0xc0, !PT ;  /* 0x0003000313137812 */ /* 0x000fc400078ec0ff */
[----:B------:R-:W-:Y:S01]  /*3ce0*/  LOP3.LUT R43, R31, 0x64006400, RZ, 0xfc, !PT ;  /* 0x640064001f2b7812 */ /* 0x000fe200078efcff */
[-C--:B------:R-:W-:Y:S01]  /*3cf0*/  HFMA2 R31, R45, R0.reuse.H1_H1, -18, -18 ;  /* 0xcc80cc802d1f7431 */ /* 0x080fe20000060000 */
[----:B------:R-:W-:Y:S01]  /*3d00*/  LOP3.LUT R32, R21, 0xc000c0, RZ, 0xc0, !PT ;  /* 0x00c000c015207812 */ /* 0x000fe200078ec0ff */
[-C--:B------:R-:W-:Y:S01]  /*3d10*/  HFMA2 R29, R29, R0.reuse.H1_H1, -18, -18 ;  /* 0xcc80cc801d1d7431 */ /* 0x080fe20000060000 */
[C---:B------:R-:W-:Y:S01]  /*3d20*/  LOP3.LUT R40, R18.reuse, 0xc000c0, RZ, 0xc0, !PT ;  /* 0x00c000c012287812 */ /* 0x040fe200078ec0ff */
[-C--:B------:R-:W-:Y:S01]  /*3d30*/  HFMA2 R35, R36, R11.reuse, R35 ;  /* 0x0000000b24237231 */ /* 0x080fe20000000023 */
[----:B------:R-:W-:Y:S01]  /*3d40*/  LOP3.LUT R18, R18, 0x30003, RZ, 0xc0, !PT ;  /* 0x0003000312127812 */ /* 0x000fe200078ec0ff */
[----:B------:R-:W-:Y:S01]  /*3d50*/  HFMA2.MMA R34, R31, R11, R34 ;  /* 0x0000000b1f227235 */ /* 0x000fe20000000022 */
[----:B------:R-:W-:Y:S01]  /*3d60*/  LOP3.LUT R19, R19, 0x64006400, RZ, 0xfc, !PT ;  /* 0x6400640013137812 */ /* 0x000fe200078efcff */
[----:B------:R-:W-:Y:S01]  /*3d70*/  HFMA2 R10, R29, R11, R10 ;  /* 0x0000000b1d0a7231 */ /* 0x000fe2000000000a */
[----:B------:R-:W-:Y:S01]  /*3d80*/  LOP3.LUT R45, R32, 0x64006400, RZ, 0xfc, !PT ;  /* 0x64006400202d7812 */ /* 0x000fe200078efcff */
[----:B------:R-:W-:Y:S01]  /*3d90*/  HFMA2 R32, R43, R0.H1_H1, -18, -18 ;  /* 0xcc80cc802b207431 */ /* 0x000fe20000060000 */
[----:B------:R-:W-:Y:S01]  /*3da0*/  LOP3.LUT R18, R18, 0x64006400, RZ, 0xfc, !PT ;  /* 0x6400640012127812 */ /* 0x000fe200078efcff */
[----:B------:R-:W-:Y:S01]  /*3db0*/  HADD2 R19, R19, -1026, -1026 ;  /* 0xe402e40213137430 */ /* 0x000fe20000000000 */
[----:B------:R-:W-:-:S02]  /*3dc0*/  LOP3.LUT R41, R23, 0x300030, RZ, 0xc0, !PT ;  /* 0x0030003017297812 */ /* 0x000fc400078ec0ff */
[C---:B------:R-:W-:Y:S01]  /*3dd0*/  LOP3.LUT R38, R23.reuse, 0xc000c0, RZ, 0xc0, !PT ;  /* 0x00c000c017267812 */ /* 0x040fe200078ec0ff */
[----:B------:R-:W-:Y:S01]  /*3de0*/  HFMA2.MMA R9, R32, R11, R9 ;  /* 0x0000000b20097235 */ /* 0x000fe20000000009 */
[----:B------:R-:W-:Y:S01]  /*3df0*/  LOP3.LUT R23, R23, 0x30003, RZ, 0xc0, !PT ;  /* 0x0003000317177812 */ /* 0x000fe200078ec0ff */
[----:B------:R-:W-:Y:S01]  /*3e00*/  HADD2 R18, R18, -1026, -1026 ;  /* 0xe402e40212127430 */ /* 0x000fe20000000000 */
[C---:B------:R-:W-:Y:S02]  /*3e10*/  LOP3.LUT R37, R21.reuse, 0x300030, RZ, 0xc0, !PT ;  /* 0x0030003015257812 */ /* 0x040fe400078ec0ff */
[----:B------:R-:W-:Y:S02]  /*3e20*/  LOP3.LUT R21, R21, 0x30003, RZ, 0xc0, !PT ;  /* 0x0003000315157812 */ /* 0x000fe400078ec0ff */
[----:B------:R-:W-:Y:S01]  /*3e30*/  LOP3.LUT R39, R39, 0x64006400, RZ, 0xfc, !PT ;  /* 0x6400640027277812 */ /* 0x000fe200078efcff */
[-C--:B0-----:R-:W-:Y:S01]  /*3e40*/  HFMA2.MMA R34, R19, R12.reuse, R34 ;  /* 0x0000000c13227235 */ /* 0x081fe20000000022 */
[----:B------:R-:W-:Y:S01]  /*3e50*/  LOP3.LUT R23, R23, 0x64006400, RZ, 0xfc, !PT ;  /* 0x6400640017177812 */ /* 0x000fe200078efcff */
[----:B------:R-:W-:Y:S01]  /*3e60*/  HFMA2.MMA R11, R18, R12, R9 ;  /* 0x0000000c120b7235 */ /* 0x000fe20000000009 */
[----:B------:R-:W-:Y:S01]  /*3e70*/  LOP3.LUT R21, R21, 0x64006400, RZ, 0xfc, !PT ;  /* 0x6400640015157812 */ /* 0x000fe200078efcff */
[----:B------:R-:W-:Y:S01]  /*3e80*/  HFMA2 R39, R39, R2.H1_H1, -66, -66 ;  /* 0xd420d42027277431 */ /* 0x000fe20000060002 */
[----:B------:R-:W-:Y:S01]  /*3e90*/  LOP3.LUT R8, R8, 0x64006400, RZ, 0xfc, !PT ;  /* 0x6400640008087812 */ /* 0x000fe200078efcff */
[----:B------:R-:W-:Y:S01]  /*3ea0*/  HADD2 R23, R23, -1026, -1026 ;  /* 0xe402e40217177430 */ /* 0x000fe20000000000 */
[-C--:B------:R-:W-:Y:S01]  /*3eb0*/  HFMA2.MMA R34, R30, R13.reuse, R34 ;  /* 0x0000000d1e227235 */ /* 0x080fe20000000022 */
[----:B------:R-:W-:Y:S01]  /*3ec0*/  HADD2 R32, R21, -1026, -1026 ;  /* 0xe402e40215207430 */ /* 0x000fe20000000000 */
[----:B------:R-:W-:Y:S01]  /*3ed0*/  HFMA2.MMA R11, R22, R13, R11 ;  /* 0x0000000d160b7235 */ /* 0x000fe2000000000b */
[----:B------:R-:W-:Y:S01]  /*3ee0*/  LOP3.LUT R40, R40, 0x64006400, RZ, 0xfc, !PT ;  /* 0x6400640028287812 */ /* 0x000fe200078efcff */
[----:B------:R-:W-:Y:S01]  /*3ef0*/  HFMA2 R10, R23, R12, R10 ;  /* 0x0000000c170a7231 */ /* 0x000fe2000000000a */
[----:B------:R-:W-:Y:S01]  /*3f00*/  LOP3.LUT R37, R37, 0x64006400, RZ, 0xfc, !PT ;  /* 0x6400640025257812 */ /* 0x000fe200078efcff */
[----:B------:R-:W-:Y:S01]  /*3f10*/  HFMA2 R8, R8, R0.H1_H1, -18, -18 ;  /* 0xcc80cc8008087431 */ /* 0x000fe20000060000 */
[-C--:B------:R-:W-:Y:S01]  /*3f20*/  HFMA2.MMA R34, R39, R14.reuse, R34 ;  /* 0x0000000e27227235 */ /* 0x080fe20000000022 */
[----:B------:R-:W-:Y:S01]  /*3f30*/  HFMA2 R35, R32, R12, R35 ;  /* 0x0000000c20237231 */ /* 0x000fe20000000023 */
[----:B------:R-:W-:Y:S01]  /*3f40*/  LOP3.LUT R41, R41, 0x64006400, RZ, 0xfc, !PT ;  /* 0x6400640029297812 */ /* 0x000fe200078efcff */
[-C--:B------:R-:W-:Y:S01]  /*3f50*/  HFMA2 R10, R20, R13.reuse, R10 ;  /* 0x0000000d140a7231 */ /* 0x080fe2000000000a */
[----:B------:R-:W-:Y:S01]  /*3f60*/  HFMA2.MMA R20, R33, R14, R11 ;  /* 0x0000000e21147235 */ /* 0x000fe2000000000b */
[----:B------:R-:W-:Y:S01]  /*3f70*/  HFMA2 R40, R40, R0.H1_H1, -18, -18 ;  /* 0xcc80cc8028287431 */ /* 0x000fe20000060000 */
[----:B------:R-:W-:Y:S01]  /*3f80*/  LOP3.LUT R43, R38, 0x64006400, RZ, 0xfc, !PT ;  /* 0x64006400262b7812 */ /* 0x000fe200078efcff */
[----:B------:R-:W-:Y:S01]  /*3f90*/  HFMA2 R37, R37, R2.H1_H1, -66, -66 ;  /* 0xd420d42025257431 */ /* 0x000fe20000060002 */
[----:B------:R-:W-:Y:S01]  /*3fa0*/  HFMA2.MMA R34, R8, R15, R34 ;  /* 0x0000000f08227235 */ /* 0x000fe20000000022 */
[----:B------:R-:W-:-:S02]  /*3fb0*/  HFMA2 R35, R26, R13, R35 ;  /* 0x0000000d1a237231 */ /* 0x000fc40000000023 */
[----:B------:R-:W-:Y:S01]  /*3fc0*/  HFMA2 R41, R41, R2.H1_H1, -66, -66 ;  /* 0xd420d42029297431 */ /* 0x000fe20000060002 */
[----:B------:R-:W-:Y:S01]  /*3fd0*/  HFMA2.MMA R20, R40, R15, R20 ;  /* 0x0000000f28147235 */ /* 0x000fe20000000014 */
[----:B------:R-:W-:Y:S02]  /*3fe0*/  HFMA2 R38, R45, R0.H1_H1, -18, -18 ;  /* 0xcc80cc802d267431 */ /* 0x000fe40000060000 */
[----:B------:R-:W-:Y:S02]  /*3ff0*/  HFMA2 R19, R37, R14, R35 ;  /* 0x0000000e25137231 */ /* 0x000fe40000000023 */
[----:B------:R-:W-:Y:S01]  /*4000*/  HFMA2 R42, R43, R0.H1_H1, -18, -18 ;  /* 0xcc80cc802b2a7431 */ /* 0x000fe20000060000 */
[----:B------:R-:W-:Y:S01]  /*4010*/  PRMT R0, R0, 0x5410, R2 ;  /* 0x0000541000007816 */ /* 0x000fe20000000002 */
        /* <DEDUP_REMOVED lines=11> */
.L_x_4718:
[----:B------:R-:W-:Y:S01]  /*40d0*/  LEA R28, P2, R17, R28, 0x2 ;  /* 0x0000001c111c7211 */ /* 0x000fe200078410ff */
[----:B------:R-:W-:-:S04]  /*40e0*/  UIADD3 UR4, UR4, 0x20, URZ ;  /* 0x0000002004047890 */ /* 0x000fc8000fffe03f */
[----:B------:R-:W-:Y:S01]  /*40f0*/  IMAD.X R27, R27, 0x1, R16, P2 ;  /* 0x000000011b1b7824 */ /* 0x000fe200010e0610 */
[----:B------:R-:W-:Y:S05]  /*4100*/  @!P0 BRA P3, `(.L_x_4719) ;  /* 0xfffff61000008947 */ /* 0x000fea000183ffff */
.L_x_4717:
[----:B------:R-:W-:Y:S05]  /*4110*/  @!P1 EXIT ;  /* 0x000000000000994d */ /* 0x000fea0003800000 */
[----:B------:R-:W1:Y:S04]  /*4120*/  S2R R0, SR_CTAID.X ;  /* 0x0000000000007919 */ /* 0x000e680000002500 */
[----:B------:R-:W1:Y:S04]  /*4130*/  S2R R3, SR_TID.X ;  /* 0x0000000000037919 */ /* 0x000e680000002100 */
[----:B-----5:R-:W2:Y:S01]  /*4140*/  S2R R9, SR_CTAID.Y ;  /* 0x0000000000097919 */ /* 0x020ea20000002600 */
[----:B-1----:R-:W-:-:S02]  /*4150*/  IMAD R0, R0, 0x20, R3 ;  /* 0x0000002000007824 */ /* 0x002fc400078e0203 */
[----:B------:R-:W-:Y:S02]  /*4160*/  IMAD.MOV.U32 R3, RZ, RZ, 0x2 ;  /* 0x00000002ff037424 */ /* 0x000fe400078e00ff */
[----:B------:R-:W-:-:S04]  /*4170*/  IMAD.SHL.U32 R0, R0, 0x4, RZ ;  /* 0x0000000400007824 */ /* 0x000fc800078e00ff */
[----:B--2---:R-:W-:Y:S01]  /*4180*/  IMAD R2, R9, c[0x0][0x18c], R0 ;  /* 0x0000630009027a24 */ /* 0x004fe200078e0200 */
[----:B------:R-:W-:-:S03]  /*4190*/  HMUL2 R9, R6, R7.H0_H0 ;  /* 0x2000000706097232 */ /* 0x000fc60000000000 */
        /* <DEDUP_REMOVED lines=8> */
.L_x_4723:
[----:B------:R-:W1:Y:S02]  /*4220*/  LDS R4, [R0] ;  /* 0x0000000000047984 */ /* 0x000e640000000800 */
[----:B-1----:R-:W-:-:S06]  /*4230*/  HADD2 R5, R4, R9 ;  /* 0x0000000904057230 */ /* 0x002fcc0000000000 */
[----:B------:R-:W1:Y:S02]  /*4240*/  ATOMS.CAST.SPIN R5, [R0], R4, R5 ;  /* 0x000000040005738d */ /* 0x000e640001800005 */
[----:B-1----:R-:W-:-:S13]  /*4250*/  ISETP.EQ.U32.AND P0, PT, R5, 0x1, PT ;  /* 0x000000010500780c */ /* 0x002fda0003f02070 */
[----:B------:R-:W-:Y:S05]  /*4260*/  @!P0 BRA `(.L_x_4723) ;  /* 0xffffffb000008947 */ /* 0x000fea000383ffff */
[----:B------:R-:W-:Y:S05]  /*4270*/  BRA `(.L_x_4721) ;  /* 0x0000003000007947 */ /* 0x000fea0003800000 */
.L_x_4722:
[----:B------:R-:W2:Y:S02]  /*4280*/  LD.E R0, [R2.64] ;  /* 0x0000000602007980 */ /* 0x000ea4000c101900 */
[----:B--2---:R-:W-:-:S05]  /*4290*/  IMAD.IADD R5, R9, 0x1, R0 ;  /* 0x0000000109057824 */ /* 0x004fca00078e0200 */
[----:B------:R1:W-:Y:S02]  /*42a0*/  ST.E [R2.64], R5 ;  /* 0x0000000502007985 */ /* 0x0003e4000c101906 */
.L_x_4721:
[----:B------:R-:W-:Y:S05]  /*42b0*/  BSYNC B0 ;  /* 0x0000000000007941 */ /* 0x000fea0003800000 */
.L_x_4720:
[----:B------:R-:W2:Y:S02]  /*42c0*/  ATOM.E.ADD.F16x2.RN.STRONG.GPU P0, RZ, [R2.64+0x4], R7 ;  /* 0x0000040702ff798a */ /* 0x000ea4000810e9c6 */
[----:B--2---:R-:W-:Y:S05]  /*42d0*/  @P0 EXIT ;  /* 0x000000000000094d */ /* 0x004fea0003800000 */
[----:B------:R-:W2:Y:S02]  /*42e0*/  QSPC.E.S P0, RZ, [R2+0x4] ;  /* 0x0000040002ff73aa */ /* 0x000ea40000000500 */
[----:B--2---:R-:W-:Y:S05]  /*42f0*/  @!P0 BRA `(.L_x_4724) ;  /* 0x0000008000008947 */ /* 0x004fea0003800000 */
[----:B-1----:R-:W-:-:S04]  /*4300*/  IADD3 R2, R2, 0x4, RZ ;  /* 0x0000000402027810 */ /* 0x002fc80007ffe0ff */
[----:B------:R-:W-:-:S05]  /*4310*/  LOP3.LUT R2, R2, 0xffffff, RZ, 0xc0, !PT ;  /* 0x00ffffff02027812 */ /* 0x000fca00078ec0ff */
.L_x_4725:
[----:B------:R-:W1:Y:S02]  /*4320*/  LDS R4, [R2] ;  /* 0x0000000002047984 */ /* 0x000e640000000800 */
[----:B-1----:R-:W-:-:S10]  /*4330*/  HFMA2.MMA R5, R4, 1, 1, R7 ;  /* 0x3c003c0004057835 */ /* 0x002fd40000000007 */
[----:B------:R-:W1:Y:S02]  /*4340*/  ATOMS.CAST.SPIN R5, [R2], R4, R5 ;  /* 0x000000040205738d */ /* 0x000e640001800005 */
[----:B-1----:R-:W-:-:S13]  /*4350*/  ISETP.EQ.U32.AND P0, PT, R5, 0x1, PT ;  /* 0x000000010500780c */ /* 0x002fda0003f02070 */
[----:B------:R-:W-:Y:S05]  /*4360*/  @!P0 BRA `(.L_x_4725) ;  /* 0xffffffb000008947 */ /* 0x000fea000383ffff */
[----:B------:R-:W-:Y:S05]  /*4370*/  EXIT ;  /* 0x000000000000794d */ /* 0x000fea0003800000 */
.L_x_4724:
[----:B------:R-:W2:Y:S02]  /*4380*/  LD.E R0, [R2.64+0x4] ;  /* 0x0000040602007980 */ /* 0x000ea4000c101900 */
[----:B-12---:R-:W-:-:S05]  /*4390*/  IMAD.IADD R5, R7, 0x1, R0 ;  /* 0x0000000107057824 */ /* 0x006fca00078e0200 */
[----:B------:R-:W-:Y:S01]  /*43a0*/  ST.E [R2.64+0x4], R5 ;  /* 0x0000040502007985 */ /* 0x000fe2000c101906 */
[----:B------:R-:W-:Y:S05]  /*43b0*/  EXIT ;  /* 0x000000000000794d */ /* 0x000fea0003800000 */
.L_x_4726:
        /* <DEDUP_REMOVED lines=12> */
.L_x_4830:


//--------------------- .text._Z23gemm_half_q_half_kernelILi1ELi128ELb1ELb1ELi32EEvPK6__halfPKjS4_S2_PS0_iiiiPKtS7_iiiiiibS2_i --------------------------
	.section	.text._Z23gemm_half_q_half_kernelILi1ELi128ELb1ELb1ELi32EEvPK6__halfPKjS4_S2_PS0_iiiiPKtS7_iiiiiibS2_i,"ax",@progbits
	.sectioninfo	@"SHI_REGISTERS=32"
	.align	128
        .global         _Z23gemm_half_q_half_kernelILi1ELi128ELb1ELb1ELi32EEvPK6__halfPKjS4_S2_PS0_iiiiPKtS7_iiiiiibS2_i
        .type           _Z23gemm_half_q_half_kernelILi1ELi128ELb1ELb1ELi32EEvPK6__halfPKjS4_S2_PS0_iiiiPKtS7_iiiiiibS2_i,@function
        .size           _Z23gemm_half_q_half_kernelILi1ELi128ELb1ELb1ELi32EEvPK6__halfPKjS4_S2_PS0_iiiiPKtS7_iiiiiibS2_i,(.L_x_4831 - _Z23gemm_half_q_half_kernelILi1ELi128ELb1ELb1ELi32EEvPK6__halfPKjS4_S2_PS0_iiiiPKtS7_iiiiiibS2_i)
        .other          _Z23gemm_half_q_half_kernelILi1ELi128ELb1ELb1ELi32EEvPK6__halfPKjS4_S2_PS0_iiiiPKtS7_iiiiiibS2_i,@"STO_CUDA_ENTRY STV_DEFAULT"
_Z23gemm_half_q_half_kernelILi1ELi128ELb1ELb1ELi32EEvPK6__halfPKjS4_S2_PS0_iiiiPKtS7_iiiiiibS2_i:
.text._Z23gemm_half_q_half_kernelILi1ELi128ELb1ELb1ELi32EEvPK6__halfPKjS4_S2_PS0_iiiiPKtS7_iiiiiibS2_i:
[----:B------:R-:W-:Y:S02]  /*0000*/  IMAD.MOV.U32 R1, RZ, RZ, c[0x0][0x28] ;  /* 0x00000a00ff017624 */ /* 0x000fe400078e00ff */
[----:B------:R-:W0:Y:S01]  /*0010*/  S2R R0, SR_CTAID.Y ;  /* 0x0000000000007919 */ /* 0x000e220000002600 */
[----:B------:R-:W-:Y:S01]  /*0020*/  PRMT R7, RZ, 0x7610, R7 ;  /* 0x00007610ff077816 */ /* 0x000fe20000000007 */
[----:B------:R-:W-:Y:S01]  /*0030*/  ULDC.64 UR6, c[0x0][0x118] ;  /* 0x0000460000067ab9 */ /* 0x000fe20000000a00 */
[----:B0-----:R-:W-:-:S13]  /*0040*/  ISETP.GE.AND P1, PT, R0, c[0x0][0x188], PT ;  /* 0x0000620000007a0c */ /* 0x001fda0003f26270 */
[----:B------:R-:W-:Y:S02]  /*0050*/  @!P1 IMAD.MOV.U32 R2, RZ, RZ, c[0x0][0x1c8] ;  /* 0x00007200ff029624 */ /* 0x000fe400078e00ff */
[----:B------:R-:W-:-:S05]  /*0060*/  @!P1 IMAD.MOV.U32 R3, RZ, RZ, c[0x0][0x1cc] ;  /* 0x00007300ff039624 */ /* 0x000fca00078e00ff */
[----:B------:R-:W2:Y:S04]  /*0070*/  @!P1 LDG.E.U16 R7, [R2.64] ;  /* 0x0000000602079981 */ /* 0x000ea8000c1e1500 */
[----:B------:R-:W0:Y:S01]  /*0080*/  S2R R4, SR_CTAID.X ;  /* 0x0000000000047919 */ /* 0x000e220000002500 */
[----:B--2---:R-:W-:-:S13]  /*0090*/  ISETP.EQ.OR P0, PT, R7, RZ, P1 ;  /* 0x000000ff0700720c */ /* 0x004fda0000f02670 */
[----:B------:R-:W-:Y:S05]  /*00a0*/  @P0 EXIT ;  /* 0x000000000000094d */ /* 0x000fea0003800000 */
[----:B0-----:R-:W0:Y:S01]  /*00b0*/  S2R R2, SR_CTAID.Z ;  /* 0x0000000000027919 */ /* 0x001e220000002700 */
[----:B------:R-:W-:Y:S03]  /*00c0*/  BSSY B0, `(.L_x_4727) ;  /* 0x0000020000007945 */ /* 0x000fe60003800000 */
[----:B------:R-:W1:Y:S01]  /*00d0*/  S2R R13, SR_TID.X ;  /* 0x00000000000d7919 */ /* 0x000e620000002100 */
[----:B0-----:R-:W-:-:S04]  /*00e0*/  IMAD.SHL.U32 R16, R2, 0x20, RZ ;  /* 0x0000002002107824 */ /* 0x001fc800078e00ff */
[C-C-:B-1----:R-:W-:Y:S01]  /*00f0*/  IMAD.IADD R6, R16.reuse, 0x1, R13.reuse ;  /* 0x0000000110067824 */ /* 0x142fe200078e020d */
[----:B------:R-:W-:Y:S01]  /*0100*/  IADD3 R21, R16, 0x20, RZ ;  /* 0x0000002010157810 */ /* 0x000fe20007ffe0ff */
[----:B------:R-:W-:-:S03]  /*0110*/  IMAD R4, R4, 0x20, R13 ;  /* 0x0000002004047824 */ /* 0x000fc600078e020d */
        /* <DEDUP_REMOVED lines=20> */
[----:B------:R-:W-:-:S03]  /*0260*/  @P0 LEA.HI.X R11, R11, c[0x0][0x164], R12, 0x1, P3 ;  /* 0x000059000b0b0a11 */ /* 0x000fc600018f0c0c */
[----:B------:R-:W2:Y:S04]  /*0270*/  @!P0 LDG.E.U16.CONSTANT R4, [R4.64] ;  /* 0x0000000604048981 */ /* 0x000ea8000c1e9500 */
[----:B------:R-:W3:Y:S01]  /*0280*/  @P0 LDG.E.U16.CONSTANT R10, [R10.64] ;  /* 0x000000060a0a0981 */ /* 0x000ee2000c1e9500 */
[----:B------:R-:W-:-:S05]  /*0290*/  IMAD.SHL.U32 R3, R13, 0x2, RZ ;  /* 0x000000020d037824 */ /* 0x000fca00078e00ff */
[----:B---3--:R0:W-:Y:S04]  /*02a0*/  @P0 STS.U16 [R3], R10 ;  /* 0x0000000a03000388 */ /* 0x0081e80000000400 */
[----:B--2---:R0:W-:Y:S02]  /*02b0*/  @!P0 STS.U16 [R3], R4 ;  /* 0x0000000403008388 */ /* 0x0041e40000000400 */
.L_x_4728:
[----:B------:R-:W-:Y:S05]  /*02c0*/  BSYNC B0 ;  /* 0x0000000000007941 */ /* 0x000fea0003800000 */
.L_x_4727:
[----:B------:R-:W-:Y:S05]  /*02d0*/  @P2 EXIT ;  /* 0x000000000000294d */ /* 0x000fea0003800000 */
[----:B0-----:R-:W0:Y:S01]  /*02e0*/  LDC.S8 R10, c[0x0][0x1c0] ;  /* 0x00007000ff0a7b82 */ /* 0x001e220000000200 */
[C---:B------:R-:W-:Y:S02]  /*02f0*/  ISETP.GT.AND P6, PT, R16.reuse, c[0x0][0x1ac], PT ;  /* 0x00006b0010007a0c */ /* 0x040fe40003fc4270 */
[C---:B------:R-:W-:Y:S02]  /*0300*/  ISETP.GT.AND P3, PT, R16.reuse, c[0x0][0x1a8], PT ;  /* 0x00006a0010007a0c */ /* 0x040fe40003f64270 */
[C---:B------:R-:W-:Y:S02]  /*0310*/  ISETP.GT.AND P5, PT, R16.reuse, c[0x0][0x1b0], PT ;  /* 0x00006c0010007a0c */ /* 0x040fe40003fa4270 */
[----:B------:R-:W-:-:S02]  /*0320*/  ISETP.GT.AND P2, PT, R16, c[0x0][0x1b8], PT ;  /* 0x00006e0010007a0c */ /* 0x000fc40003f44270 */
[C---:B------:R-:W-:Y:S02]  /*0330*/  ISETP.GT.AND P4, PT, R16.reuse, c[0x0][0x1b4], PT ;  /* 0x00006d0010007a0c */ /* 0x040fe40003f84270 */
[----:B------:R-:W-:-:S03]  /*0340*/  IMNMX R6, R16, c[0x0][0x1a8], PT ;  /* 0x00006a0010067a17 */ /* 0x000fc60003800200 */
[C---:B------:R-:W-:Y:S02]  /*0350*/  @P6 IMNMX R5, R16.reuse, c[0x0][0x1b0], PT ;  /* 0x00006c0010056a17 */ /* 0x040fe40003800200 */
[----:B------:R-:W-:Y:S02]  /*0360*/  @P3 IMNMX R3, R16, c[0x0][0x1ac], PT ;  /* 0x00006b0010033a17 */ /* 0x000fe40003800200 */
[----:B------:R-:W-:Y:S02]  /*0370*/  @P6 IADD3 R8, R5, -c[0x0][0x1ac], RZ ;  /* 0x80006b0005086a10 */ /* 0x000fe40007ffe0ff */
[----:B------:R-:W-:Y:S02]  /*0380*/  @P3 IADD3 R4, R3, -c[0x0][0x1a8], RZ ;  /* 0x80006a0003043a10 */ /* 0x000fe40007ffe0ff */
[----:B------:R-:W-:Y:S02]  /*0390*/  @P6 SHF.R.S32.HI R9, RZ, 0x1f, R8 ;  /* 0x0000001fff096819 */ /* 0x000fe40000011408 */
[----:B0-----:R-:W-:-:S02]  /*03a0*/  ISETP.NE.AND P0, PT, R10, RZ, PT ;  /* 0x000000ff0a00720c */ /* 0x001fc40003f05270 */
[----:B------:R-:W-:Y:S02]  /*03b0*/  @P6 LEA.HI R9, R9, R8, RZ, 0x5 ;  /* 0x0000000809096211 */ /* 0x000fe400078f28ff */
[----:B------:R-:W-:Y:S02]  /*03c0*/  @P5 IMNMX R8, R16, c[0x0][0x1b4], PT ;  /* 0x00006d0010085a17 */ /* 0x000fe40003800200 */
[----:B------:R-:W-:Y:S02]  /*03d0*/  ISETP.NE.OR P0, PT, R2, RZ, !P0 ;  /* 0x000000ff0200720c */ /* 0x000fe40004705670 */
[----:B------:R-:W-:Y:S02]  /*03e0*/  SHF.R.S32.HI R3, RZ, 0x1f, R6 ;  /* 0x0000001fff037819 */ /* 0x000fe40000011406 */
[----:B------:R-:W-:Y:S02]  /*03f0*/  @P3 SHF.R.S32.HI R5, RZ, 0x1f, R4 ;  /* 0x0000001fff053819 */ /* 0x000fe40000011404 */
[----:B------:R-:W-:-:S02]  /*0400*/  @P2 IMNMX R11, R16, c[0x0][0x1bc], PT ;  /* 0x00006f00100b2a17 */ /* 0x000fc40003800200 */
[----:B------:R-:W-:Y:S02]  /*0410*/  @P5 IADD3 R8, R8, -c[0x0][0x1b0], RZ ;  /* 0x80006c0008085a10 */ /* 0x000fe40007ffe0ff */
[----:B------:R-:W-:Y:S02]  /*0420*/  ISETP.GE.OR P0, PT, R0, c[0x0][0x188], P0 ;  /* 0x0000620000007a0c */ /* 0x000fe40000706670 */
[----:B------:R-:W-:Y:S02]  /*0430*/  LEA.HI R3, R3, R6, RZ, 0x5 ;  /* 0x0000000603037211 */ /* 0x000fe400078f28ff */
[----:B------:R-:W-:Y:S02]  /*0440*/  @P4 IMNMX R10, R16, c[0x0][0x1b8], PT ;  /* 0x00006e00100a4a17 */ /* 0x000fe40003800200 */
[----:B------:R-:W-:Y:S02]  /*0450*/  @P3 LEA.HI R6, R5, R4, RZ, 0x5 ;  /* 0x0000000405063211 */ /* 0x000fe400078f28ff */
[----:B------:R-:W-:Y:S01]  /*0460*/  @P2 IADD3 R12, R11, -c[0x0][0x1b8], RZ ;  /* 0x80006e000b0c2a10 */ /* 0x000fe20007ffe0ff */
[----:B------:R-:W-:Y:S01]  /*0470*/  CS2R R4, SRZ ;  /* 0x0000000000047805 */ /* 0x000fe2000001ff00 */
[----:B------:R-:W-:-:S02]  /*0480*/  @P5 SHF.R.S32.HI R11, RZ, 0x1f, R8 ;  /* 0x0000001fff0b5819 */ /* 0x000fc40000011408 */
[----:B------:R-:W-:Y:S01]  /*0490*/  @P4 IADD3 R10, R10, -c[0x0][0x1b4], RZ ;  /* 0x80006d000a0a4a10 */ /* 0x000fe20007ffe0ff */
[----:B------:R-:W-:Y:S01]  /*04a0*/  @!P0 IMAD.MOV.U32 R19, RZ, RZ, 0x2 ;  /* 0x00000002ff138424 */ /* 0x000fe200078e00ff */
[----:B------:R-:W-:Y:S02]  /*04b0*/  @P6 SHF.R.S32.HI R9, RZ, 0x5, R9 ;  /* 0x00000005ff096819 */ /* 0x000fe40000011409 */
[----:B------:R-:W-:Y:S02]  /*04c0*/  @P3 SHF.R.S32.HI R6, RZ, 0x5, R6 ;  /* 0x00000005ff063819 */ /* 0x000fe40000011406 */
[----:B------:R-:W-:Y:S01]  /*04d0*/  @P5 LEA.HI R8, R11, R8, RZ, 0x5 ;  /* 0x000000080b085211 */ /* 0x000fe200078f28ff */
[----:B------:R-:W-:Y:S01]  /*04e0*/  @P6 IMAD R4, R9, 0x5, RZ ;  /* 0x0000000509046824 */ /* 0x000fe200078e02ff */
[----:B------:R-:W-:Y:S01]  /*04f0*/  @P4 SHF.R.S32.HI R13, RZ, 0x1f, R10 ;  /* 0x0000001fff0d4819 */ /* 0x000fe2000001140a */
[----:B------:R-:W-:Y:S01]  /*0500*/  @P3 IMAD R5, R6, 0x6, RZ ;  /* 0x0000000606053824 */ /* 0x000fe200078e02ff */
[----:B------:R-:W-:Y:S01]  /*0510*/  @P2 SHF.R.S32.HI R15, RZ, 0x1f, R12 ;  /* 0x0000001fff0f2819 */ /* 0x000fe2000001140c */
[----:B------:R-:W-:Y:S01]  /*0520*/  IMAD.MOV.U32 R11, RZ, RZ, RZ ;  /* 0x000000ffff0b7224 */ /* 0x000fe200078e00ff */
[----:B------:R-:W-:Y:S01]  /*0530*/  @P5 SHF.R.S32.HI R9, RZ, 0x5, R8 ;  /* 0x00000005ff095819 */ /* 0x000fe20000011408 */
[----:B------:R-:W-:Y:S01]  /*0540*/  @!P0 IMAD R8, R0, c[0x0][0x18c], R17 ;  /* 0x0000630000088a24 */ /* 0x000fe200078e0211 */
[----:B------:R-:W-:Y:S01]  /*0550*/  ISETP.GE.AND P3, PT, R16, R21, PT ;  /* 0x000000151000720c */ /* 0x000fe20003f66270 */
[----:B------:R-:W-:Y:S01]  /*0560*/  IMAD.MOV.U32 R6, RZ, RZ, RZ ;  /* 0x000000ffff067224 */ /* 0x000fe200078e00ff */
[----:B------:R-:W-:Y:S01]  /*0570*/  @P4 LEA.HI R13, R13, R10, RZ, 0x5 ;  /* 0x0000000a0d0d4211 */ /* 0x000fe200078f28ff */
[----:B------:R-:W-:Y:S01]  /*0580*/  @P5 IMAD.SHL.U32 R11, R9, 0x4, RZ ;  /* 0x00000004090b5824 */ /* 0x000fe200078e00ff */
[----:B------:R-:W-:Y:S01]  /*0590*/  @P2 LEA.HI R15, R15, R12, RZ, 0x5 ;  /* 0x0000000c0f0f2211 */ /* 0x000fe200078f28ff */
[----:B------:R-:W-:Y:S01]  /*05a0*/  @!P0 IMAD.WIDE R8, R8, R19, c[0x0][0x180] ;  /* 0x0000600008088625 */ /* 0x000fe200078e0213 */
[----:B------:R-:W-:-:S02]  /*05b0*/  SHF.R.S32.HI R0, RZ, 0x5, R3 ;  /* 0x00000005ff007819 */ /* 0x000fc40000011403 */
[----:B------:R-:W-:Y:S01]  /*05c0*/  @P4 SHF.R.S32.HI R13, RZ, 0x5, R13 ;  /* 0x00000005ff0d4819 */ /* 0x000fe2000001140d */
[----:B------:R-:W-:Y:S01]  /*05d0*/  IMAD.MOV.U32 R3, RZ, RZ, RZ ;  /* 0x000000ffff037224 */ /* 0x000fe200078e00ff */
[----:B------:R-:W-:Y:S01]  /*05e0*/  @P2 SHF.R.S32.HI R15, RZ, 0x5, R15 ;  /* 0x00000005ff0f2819 */ /* 0x000fe2000001140f */
[----:B------:R-:W-:Y:S01]  /*05f0*/  IMAD R0, R0, 0x8, R5 ;  /* 0x0000000800007824 */ /* 0x000fe200078e0205 */
[----:B------:R0:W-:Y:S01]  /*0600*/  @!P0 STG.E.64 [R8.64], RZ ;  /* 0x000000ff08008986 */ /* 0x0001e2000c101b06 */
[----:B------:R-:W-:-:S03]  /*0610*/  @P4 IMAD R6, R13, 0x3, RZ ;  /* 0x000000030d064824 */ /* 0x000fc600078e02ff */
[----:B------:R-:W-:Y:S01]  /*0620*/  BAR.SYNC.DEFER_BLOCKING 0x0 ;  /* 0x0000000000007b1d */ /* 0x000fe20000010000 */
[----:B------:R-:W-:Y:S01]  /*0630*/  @P2 IMAD.SHL.U32 R3, R15, 0x2, RZ ;  /* 0x000000020f032824 */ /* 0x000fe200078e00ff */
[----:B------:R-:W-:Y:S02]  /*0640*/  IADD3 R0, R11, R0, R4 ;  /* 0x000000000b007210 */ /* 0x000fe40007ffe004 */
[----:B------:R-:W-:Y:S02]  /*0650*/  ISETP.GE.OR P0, PT, R16, c[0x0][0x1a8], P3 ;  /* 0x00006a0010007a0c */ /* 0x000fe40001f06670 */
[----:B------:R-:W-:Y:S01]  /*0660*/  IADD3 R0, R3, R0, R6 ;  /* 0x0000000003007210 */ /* 0x000fe20007ffe006 */
[----:B------:R-:W-:Y:S07]  /*0670*/  @P3 BRA `(.L_x_4729) ;  /* 0x0000034000003947 */ /* 0x000fee0003800000 */
        /* <DEDUP_REMOVED lines=11> */
.L_x_4730:
        /* <DEDUP_REMOVED lines=41> */
.L_x_4729:
[----:B0-----:R-:W-:Y:S02]  /*09c0*/  PRMT R4, RZ, 0x5410, RZ ;  /* 0x00005410ff047816 */ /* 0x001fe400000000ff */
[----:B------:R-:W-:Y:S01]  /*09d0*/  PRMT R3, RZ, 0x5410, RZ ;  /* 0x00005410ff037816 */ /* 0x000fe200000000ff */
[----:B------:R-:W-:Y:S05]  /*09e0*/  @P0 BRA `(.L_x_4731) ;  /* 0x0000330000000947 */ /* 0x000fea0003800000 */
[----:B------:R-:W-:Y:S01]  /*09f0*/  IMAD R0, R0, c[0x0][0x18c], RZ ;  /* 0x0000630000007a24 */ /* 0x000fe200078e02ff */
[----:B------:R-:W-:Y:S01]  /*0a00*/  ULDC UR4, c[0x0][0x18c] ;  /* 0x0000630000047ab9 */ /* 0x000fe20000000800 */
[----:B------:R-:W-:Y:S01]  /*0a10*/  PRMT R4, R7, 0x9910, RZ ;  /* 0x0000991007047816 */ /* 0x000fe200000000ff */
[----:B------:R-:W-:Y:S01]  /*0a20*/  USHF.R.S32.HI UR4, URZ, 0x1f, UR4 ;  /* 0x0000001f3f047899 */ /* 0x000fe20008011404 */
[----:B------:R-:W-:Y:S01]  /*0a30*/  SHF.R.S32.HI R3, RZ, 0x1f, R17 ;  /* 0x0000001fff037819 */ /* 0x000fe20000011411 */
[----:B------:R-:W-:Y:S01]  /*0a40*/  HADD2.F32 R6, -RZ, R10.H0_H0 ;  /* 0x2000000aff067230 */ /* 0x000fe20000004100 */
[--C-:B------:R-:W-:Y:S01]  /*0a50*/  SHF.R.S32.HI R2, RZ, 0x1f, R0.reuse ;  /* 0x0000001fff027819 */ /* 0x100fe20000011400 */
[----:B------:R-:W-:Y:S01]  /*0a60*/  HADD2.F32 R5, -RZ, R12.H0_H0 ;  /* 0x2000000cff057230 */ /* 0x000fe20000004100 */
[----:B------:R-:W-:-:S02]  /*0a70*/  IADD3 R13, P0, P2, R17, c[0x0][0x18c], R0 ;  /* 0x00006300110d7a10 */ /* 0x000fc40007a1e000 */
[----:B------:R-:W-:Y:S01]  /*0a80*/  IADD3 R23, P3, R17, R0, RZ ;  /* 0x0000000011177210 */ /* 0x000fe20007f7e0ff */
[----:B------:R-:W-:Y:S01]  /*0a90*/  IMAD.MOV.U32 R0, RZ, RZ, R4 ;  /* 0x000000ffff007224 */ /* 0x000fe200078e0004 */
[----:B------:R-:W-:Y:S01]  /*0aa0*/  IADD3.X R4, R3, UR4, R2, P0, P2 ;  /* 0x0000000403047c10 */ /* 0x000fe200087e4402 */
[----:B------:R-:W-:Y:S01]  /*0ab0*/  UMOV UR4, URZ ;  /* 0x0000003f00047c82 */ /* 0x000fe20008000000 */
[----:B------:R-:W-:Y:S01]  /*0ac0*/  LEA R8, P0, R13, c[0x0][0x168], 0x2 ;  /* 0x00005a000d087a11 */ /* 0x000fe200078010ff */
[----:B------:R-:W-:Y:S01]  /*0ad0*/  IMAD.X R2, R2, 0x1, R3, P3 ;  /* 0x0000000102027824 */ /* 0x000fe200018e0603 */
[----:B------:R-:W-:Y:S02]  /*0ae0*/  LEA R22, P2, R23, c[0x0][0x168], 0x2 ;  /* 0x00005a0017167a11 */ /* 0x000fe400078410ff */
[----:B------:R-:W-:Y:S01]  /*0af0*/  ISETP.EQ.OR P3, PT, R0, RZ, P1 ;  /* 0x000000ff0000720c */ /* 0x000fe20000f62670 */
[----:B------:R-:W-:Y:S01]  /*0b00*/  HADD2.F32 R0, -RZ, R9.H0_H0 ;  /* 0x20000009ff007230 */ /* 0x000fe20000004100 */
[----:B------:R-:W-:-:S02]  /*0b10*/  LEA.HI.X R13, R13, c[0x0][0x16c], R4, 0x2, P0 ;  /* 0x00005b000d0d7a11 */ /* 0x000fc400000f1404 */
[----:B------:R-:W-:Y:S01]  /*0b20*/  LEA.HI.X R23, R23, c[0x0][0x16c], R2, 0x2, P2 ;  /* 0x00005b0017177a11 */ /* 0x000fe200010f1402 */
[----:B------:R-:W-:Y:S01]  /*0b30*/  HADD2.F32 R2, -RZ, R11.H0_H0 ;  /* 0x2000000bff027230 */ /* 0x000fe20000004100 */
[----:B------:R-:W-:Y:S02]  /*0b40*/  PRMT R3, RZ, 0x5410, RZ ;  /* 0x00005410ff037816 */ /* 0x000fe400000000ff */
[----:B------:R-:W-:Y:S02]  /*0b50*/  PRMT R4, RZ, 0x5410, RZ ;  /* 0x00005410ff047816 */ /* 0x000fe400000000ff */
.L_x_4736:
[----:B------:R-:W-:Y:S02]  /*0b60*/  IMAD.MOV.U32 R24, RZ, RZ, R8 ;  /* 0x000000ffff187224 */ /* 0x000fe400078e0008 */
[----:B------:R-:W-:Y:S01]  /*0b70*/  IMAD.MOV.U32 R25, RZ, RZ, R13 ;  /* 0x000000ffff197224 */ /* 0x000fe200078e000d */
[----:B0-----:R-:W-:Y:S05]  /*0b80*/  @P3 BRA `(.L_x_4732) ;  /* 0x00000c0000003947 */ /* 0x001fea0003800000 */
[----:B------:R-:W2:Y:S04]  /*0b90*/  LDG.E.128.CONSTANT R8, [R22.64] ;  /* 0x0000000616087981 */ /* 0x000ea8000c1e9d00 */
[----:B------:R-:W0:Y:S01]  /*0ba0*/  LDS.64 R18, [UR4] ;  /* 0x00000004ff127984 */ /* 0x000e220008000a00 */
[----:B--2---:R-:W-:-:S02]  /*0bb0*/  LOP3.LUT R12, R8, 0xff, RZ, 0xc0, !PT ;  /* 0x000000ff080c7812 */ /* 0x004fc400078ec0ff */
[----:B------:R-:W-:Y:S02]  /*0bc0*/  SHF.R.U32.HI R13, RZ, 0x8, R8 ;  /* 0x00000008ff0d7819 */ /* 0x000fe40000011608 */
[----:B------:R-:W-:Y:S02]  /*0bd0*/  IADD3 R12, R12, -0x80, RZ ;  /* 0xffffff800c0c7810 */ /* 0x000fe40007ffe0ff */
[----:B------:R-:W-:Y:S02]  /*0be0*/  LOP3.LUT R13, R13, 0xff, RZ, 0xc0, !PT ;  /* 0x000000ff0d0d7812 */ /* 0x000fe400078ec0ff */
[----:B------:R-:W-:Y:S02]  /*0bf0*/  SHF.R.U32.HI R15, RZ, 0x8, R9 ;  /* 0x00000008ff0f7819 */ /* 0x000fe40000011609 */
[----:B------:R-:W-:Y:S01]  /*0c00*/  LOP3.LUT R14, R9, 0xff, RZ, 0xc0, !PT ;  /* 0x000000ff090e7812 */ /* 0x000fe200078ec0ff */
[----:B------:R-:W1:Y:S01]  /*0c10*/  I2F.F16 R12, R12 ;  /* 0x0000000c000c7306 */ /* 0x000e620000200c00 */
[----:B------:R-:W-:-:S02]  /*0c20*/  IADD3 R13, R13, -0x80, RZ ;  /* 0xffffff800d0d7810 */ /* 0x000fc40007ffe0ff */
[----:B------:R-:W-:Y:S02]  /*0c30*/  LOP3.LUT R15, R15, 0xff, RZ, 0xc0, !PT ;  /* 0x000000ff0f0f7812 */ /* 0x000fe400078ec0ff */
[----:B------:R-:W-:Y:S02]  /*0c40*/  IADD3 R14, R14, -0x80, RZ ;  /* 0xffffff800e0e7810 */ /* 0x000fe40007ffe0ff */
[----:B------:R-:W-:Y:S01]  /*0c50*/  IADD3 R15, R15, -0x80, RZ ;  /* 0xffffff800f0f7810 */ /* 0x000fe20007ffe0ff */
[----:B------:R-:W2:Y:S08]  /*0c60*/  I2F.F16 R13, R13 ;  /* 0x0000000d000d7306 */ /* 0x000eb00000200c00 */
[----:B------:R-:W3:Y:S01]  /*0c70*/  I2F.F16 R14, R14 ;  /* 0x0000000e000e7306 */ /* 0x000ee20000200c00 */
[----:B-1----:R-:W-:-:S02]  /*0c80*/  HADD2.F32 R27, -RZ, R12.H0_H0 ;  /* 0x2000000cff1b7230 */ /* 0x002fc40000004100 */
[--C-:B0-----:R-:W-:Y:S02]  /*0c90*/  HADD2.F32 R12, -RZ, R18.reuse.H0_H0 ;  /* 0x20000012ff0c7230 */ /* 0x101fe40000004100 */
[----:B------:R-:W-:-:S03]  /*0ca0*/  HADD2.F32 R18, -RZ, R18.H1_H1 ;  /* 0x30000012ff127230 */ /* 0x000fc60000004100 */
[----:B------:R-:W0:Y:S01]  /*0cb0*/  I2F.F16 R15, R15 ;  /* 0x0000000f000f7306 */ /* 0x000e220000200c00 */
[----:B--2---:R-:W-:Y:S01]  /*0cc0*/  HADD2.F32 R29, -RZ, R13.H0_H0 ;  /* 0x2000000dff1d7230 */ /* 0x004fe20000004100 */
[----:B------:R-:W-:Y:S01]  /*0cd0*/  FFMA.FTZ R20, R27, R12, RZ ;  /* 0x0000000c1b147223 */ /* 0x000fe200000100ff */
[----:B------:R-:W-:-:S03]  /*0ce0*/  LOP3.LUT R13, R10, 0xff, RZ, 0xc0, !PT ;  /* 0x000000ff0a0d7812 */ /* 0x000fc600078ec0ff */
[----:B------:R-:W-:Y:S01]  /*0cf0*/  FFMA.FTZ R20, R29, R18, R20 ;  /* 0x000000121d147223 */ /* 0x000fe20000010014 */
[----:B------:R-:W-:Y:S01]  /*0d00*/  IADD3 R13, R13, -0x80, RZ ;  /* 0xffffff800d0d7810 */ /* 0x000fe20007ffe0ff */
[----:B---3--:R-:W-:Y:S01]  /*0d10*/  HADD2.F32 R27, -RZ, R14.H0_H0 ;  /* 0x2000000eff1b7230 */ /* 0x008fe20000004100 */
[----:B------:R-:W-:-:S04]  /*0d20*/  SHF.R.U32.HI R14, RZ, 0x8, R10 ;  /* 0x00000008ff0e7819 */ /* 0x000fc8000001160a */
[----:B------:R-:W-:Y:S01]  /*0d30*/  FFMA.FTZ R26, R12, R27, RZ ;  /* 0x0000001b0c1a7223 */ /* 0x000fe200000100ff */
[----:B------:R-:W-:Y:S01]  /*0d40*/  LOP3.LUT R14, R14, 0xff, RZ, 0xc0, !PT ;  /* 0x000000ff0e0e7812 */ /* 0x000fe200078ec0ff */
[----:B------:R-:W1:Y:S01]  /*0d50*/  I2F.F16 R13, R13 ;  /* 0x0000000d000d7306 */ /* 0x000e620000200c00 */
[----:B0-----:R-:W-:Y:S01]  /*0d60*/  HADD2.F32 R29, -RZ, R15.H0_H0 ;  /* 0x2000000fff1d7230 */ /* 0x001fe20000004100 */
[----:B------:R-:W-:-:S04]  /*0d70*/  LOP3.LUT R15, R11, 0xff, RZ, 0xc0, !PT ;  /* 0x000000ff0b0f7812 */ /* 0x000fc800078ec0ff */
[----:B------:R-:W-:Y:S01]  /*0d80*/  IADD3 R15, R15, -0x80, RZ ;  /* 0xffffff800f0f7810 */ /* 0x000fe20007ffe0ff */
[----:B------:R-:W-:Y:S01]  /*0d90*/  FFMA.FTZ R26, R18, R29, R26 ;  /* 0x0000001d121a7223 */ /* 0x000fe2000001001a */
[----:B------:R-:W-:-:S04]  /*0da0*/  IADD3 R29, R14, -0x80, RZ ;  /* 0xffffff800e1d7810 */ /* 0x000fc80007ffe0ff */
[----:B------:R-:W0:Y:S01]  /*0db0*/  I2F.F16 R15, R15 ;  /* 0x0000000f000f7306 */ /* 0x000e220000200c00 */
[----:B-1----:R-:W-:-:S07]  /*0dc0*/  HADD2.F32 R27, -RZ, R13.H0_H0 ;  /* 0x2000000dff1b7230 */ /* 0x002fce0000004100 */
[----:B------:R-:W1:Y:S01]  /*0dd0*/  I2F.F16 R28, R29 ;  /* 0x0000001d001c7306 */ /* 0x000e620000200c00 */
[----:B------:R-:W-:Y:S01]  /*0de0*/  FFMA.FTZ R13, R12, R27, RZ ;  /* 0x0000001b0c0d7223 */ /* 0x000fe200000100ff */
[----:B0-----:R-:W-:-:S05]  /*0df0*/  HADD2.F32 R14, -RZ, R15.H0_H0 ;  /* 0x2000000fff0e7230 */ /* 0x001fca0000004100 */
[----:B------:R-:W-:Y:S01]  /*0e00*/  FFMA.FTZ R27, R12, R14, RZ ;  /* 0x0000000e0c1b7223 */ /* 0x000fe200000100ff */
[----:B-1----:R-:W-:-:S05]  /*0e10*/  HADD2.F32 R28, -RZ, R28.H0_H0 ;  /* 0x2000001cff1c7230 */ /* 0x002fca0000004100 */
[----:B------:R-:W-:Y:S02]  /*0e20*/  FFMA.FTZ R28, R18, R28, R13 ;  /* 0x0000001c121c7223 */ /* 0x000fe4000001000d */
[----:B------:R-:W2:Y:S01]  /*0e30*/  LDG.E.128.CONSTANT R12, [R24.64] ;  /* 0x00000006180c7981 */ /* 0x000ea2000c1e9d00 */
[----:B------:R-:W-:-:S04]  /*0e40*/  SHF.R.U32.HI R29, RZ, 0x8, R11 ;  /* 0x00000008ff1d7819 */ /* 0x000fc8000001160b */
[----:B------:R-:W-:-:S04]  /*0e50*/  LOP3.LUT R29, R29, 0xff, RZ, 0xc0, !PT ;  /* 0x000000ff1d1d7812 */ /* 0x000fc800078ec0ff */
[----:B------:R-:W-:-:S06]  /*0e60*/  IADD3 R29, R29, -0x80, RZ ;  /* 0xffffff801d1d7810 */ /* 0x000fcc0007ffe0ff */
[----:B------:R-:W0:Y:S02]  /*0e70*/  I2F.F16 R29, R29 ;  /* 0x0000001d001d7306 */ /* 0x000e240000200c00 */
[----:B0-----:R-:W-:-:S05]  /*0e80*/  HADD2.F32 R29, -RZ, R29.H0_H0 ;  /* 0x2000001dff1d7230 */ /* 0x001fca0000004100 */
[----:B------:R-:W-:Y:S01]  /*0e90*/  FFMA.FTZ R18, R18, R29, R27 ;  /* 0x0000001d12127223 */ /* 0x000fe2000001001b */
[----:B------:R-:W-:Y:S01]  /*0ea0*/  SHF.R.U32.HI R27, RZ, 0x10, R8 ;  /* 0x00000010ff1b7819 */ /* 0x000fe20000011608 */
[--C-:B------:R-:W-:Y:S02]  /*0eb0*/  HADD2.F32 R29, -RZ, R19.reuse.H0_H0 ;  /* 0x20000013ff1d7230 */ /* 0x100fe40000004100 */
[----:B------:R-:W-:Y:S01]  /*0ec0*/  HADD2.F32 R19, -RZ, R19.H1_H1 ;  /* 0x30000013ff137230 */ /* 0x000fe20000004100 */
[----:B------:R-:W-:-:S04]  /*0ed0*/  LOP3.LUT R27, R27, 0xff, RZ, 0xc0, !PT ;  /* 0x000000ff1b1b7812 */ /* 0x000fc800078ec0ff */
[----:B------:R-:W-:-:S06]  /*0ee0*/  IADD3 R27, R27, -0x80, RZ ;  /* 0xffffff801b1b7810 */ /* 0x000fcc0007ffe0ff */
[----:B------:R-:W0:Y:S02]  /*0ef0*/  I2F.F16 R27, R27 ;  /* 0x0000001b001b7306 */ /* 0x000e240000200c00 */
[----:B0-----:R-:W-:-:S05]  /*0f00*/  HADD2.F32 R27, -RZ, R27.H0_H0 ;  /* 0x2000001bff1b7230 */ /* 0x001fca0000004100 */
[----:B------:R-:W-:Y:S01]  /*0f10*/  FFMA.FTZ R20, R27, R29, R20 ;  /* 0x0000001d1b147223 */ /* 0x000fe20000010014 */
[----:B------:R-:W-:-:S04]  /*0f20*/  SHF.R.U32.HI R27, RZ, 0x10, R9 ;  /* 0x00000010ff1b7819 */ /* 0x000fc80000011609 */
        /* <DEDUP_REMOVED lines=11> */
[----:B------:R-:W-:Y:S02]  /*0fe0*/  SHF.R.U32.HI R28, RZ, 0x10, R11 ;  /* 0x00000010ff1c7819 */ /* 0x000fe4000001160b */
[----:B------:R-:W-:Y:S02]  /*0ff0*/  LEA.HI R11, R11, 0xffffff80, RZ, 0x8 ;  /* 0xffffff800b0b7811 */ /* 0x000fe400078f40ff */
[----:B------:R-:W-:-:S04]  /*1000*/  LOP3.LUT R28, R28, 0xff, RZ, 0xc0, !PT ;  /* 0x000000ff1c1c7812 */ /* 0x000fc800078ec0ff */
[----:B------:R-:W-:-:S06]  /*1010*/  IADD3 R28, R28, -0x80, RZ ;  /* 0xffffff801c1c7810 */ /* 0x000fcc0007ffe0ff */
[----:B------:R-:W0:Y:S02]  /*1020*/  I2F.F16 R28, R28 ;  /* 0x0000001c001c7306 */ /* 0x000e240000200c00 */
[----:B0-----:R-:W-:-:S05]  /*1030*/  HADD2.F32 R28, -RZ, R28.H0_H0 ;  /* 0x2000001cff1c7230 */ /* 0x001fca0000004100 */
[----:B------:R-:W-:Y:S01]  /*1040*/  FFMA.FTZ R18, R29, R28, R18 ;  /* 0x0000001c1d127223 */ /* 0x000fe20000010012 */
[----:B------:R-:W-:Y:S02]  /*1050*/  LEA.HI R28, R8, 0xffffff80, RZ, 0x8 ;  /* 0xffffff80081c7811 */ /* 0x000fe400078f40ff */
[----:B------:R-:W-:Y:S02]  /*1060*/  LEA.HI R29, R9, 0xffffff80, RZ, 0x8 ;  /* 0xffffff80091d7811 */ /* 0x000fe400078f40ff */
[----:B------:R0:W1:Y:S02]  /*1070*/  I2F.F16 R8, R28 ;  /* 0x0000001c00087306 */ /* 0x0000640000200c00 */
[----:B0-----:R-:W-:-:S06]  /*1080*/  LEA.HI R28, R10, 0xffffff80, RZ, 0x8 ;  /* 0xffffff800a1c7811 */ /* 0x001fcc00078f40ff */
[----:B------:R-:W0:Y:S01]  /*1090*/  I2F.F16 R10, R11 ;  /* 0x0000000b000a7306 */ /* 0x000e220000200c00 */
[----:B-1----:R-:W-:-:S07]  /*10a0*/  HADD2.F32 R8, -RZ, R8.H0_H0 ;  /* 0x20000008ff087230 */ /* 0x002fce0000004100 */
[----:B------:R-:W1:Y:S01]  /*10b0*/  I2F.F16 R9, R28 ;  /* 0x0000001c00097306 */ /* 0x000e620000200c00 */
[----:B------:R-:W-:-:S07]  /*10c0*/  FFMA.FTZ R20, R8, R19, R20 ;  /* 0x0000001308147223 */ /* 0x000fce0000010014 */
[----:B------:R-:W3:Y:S01]  /*10d0*/  I2F.F16 R8, R29 ;  /* 0x0000001d00087306 */ /* 0x000ee20000200c00 */
[----:B0-----:R-:W-:-:S05]  /*10e0*/  HADD2.F32 R10, -RZ, R10.H0_H0 ;  /* 0x2000000aff0a7230 */ /* 0x001fca0000004100 */
[----:B------:R-:W-:Y:S01]  /*10f0*/  FFMA.FTZ R18, R19, R10, R18 ;  /* 0x0000000a13127223 */ /* 0x000fe20000010012 */
[----:B-1----:R-:W-:-:S05]  /*1100*/  HADD2.F32 R9, -RZ, R9.H0_H0 ;  /* 0x20000009ff097230 */ /* 0x002fca0000004100 */
[----:B------:R-:W-:Y:S01]  /*1110*/  FFMA.FTZ R27, R19, R9, R27 ;  /* 0x00000009131b7223 */ /* 0x000fe2000001001b */
[----:B---3--:R-:W-:-:S05]  /*1120*/  HADD2.F32 R8, -RZ, R8.H0_H0 ;  /* 0x20000008ff087230 */ /* 0x008fca0000004100 */
[----:B------:R-:W-:Y:S02]  /*1130*/  FFMA.FTZ R26, R19, R8, R26 ;  /* 0x00000008131a7223 */ /* 0x000fe4000001001a */
[----:B------:R-:W0:Y:S02]  /*1140*/  LDS.64 R8, [UR4+0x8] ;  /* 0x00000804ff087984 */ /* 0x000e240008000a00 */
[--C-:B0-----:R-:W-:Y:S02]  /*1150*/  HADD2.F32 R11, -RZ, R8.reuse.H0_H0 ;  /* 0x20000008ff0b7230 */ /* 0x101fe40000004100 */
[----:B------:R-:W-:Y:S01]  /*1160*/  HADD2.F32 R8, -RZ, R8.H1_H1 ;  /* 0x30000008ff087230 */ /* 0x000fe20000004100 */
[C---:B--2---:R-:W-:Y:S02]  /*1170*/  LOP3.LUT R10, R12.reuse, 0xff, RZ, 0xc0, !PT ;  /* 0x000000ff0c0a7812 */ /* 0x044fe400078ec0ff */
[----:B------:R-:W-:Y:S02]  /*1180*/  LEA.HI R29, R12, 0xffffff80, RZ, 0x8 ;  /* 0xffffff800c1d7811 */ /* 0x000fe400078f40ff */
[----:B------:R-:W-:-:S04]  /*1190*/  IADD3 R10, R10, -0x80, RZ ;  /* 0xffffff800a0a7810 */ /* 0x000fc80007ffe0ff */
[----:B------:R-:W-:Y:S08]  /*11a0*/  I2F.F16 R29, R29 ;  /* 0x0000001d001d7306 */ /* 0x000ff00000200c00 */
[----:B------:R-:W0:Y:S02]  /*11b0*/  I2F.F16 R10, R10 ;  /* 0x0000000a000a7306 */ /* 0x000e240000200c00 */
[----:B0-----:R-:W-:Y:S01]  /*11c0*/  HADD2.F32 R19, -RZ, R10.H0_H0 ;  /* 0x2000000aff137230 */ /* 0x001fe20000004100 */
[----:B------:R-:W-:-:S04]  /*11d0*/  SHF.R.U32.HI R10, RZ, 0x10, R12 ;  /* 0x00000010ff0a7819 */ /* 0x000fc8000001160c */
[----:B------:R-:W-:Y:S01]  /*11e0*/  FFMA.FTZ R19, R19, R11, R20 ;  /* 0x0000000b13137223 */ /* 0x000fe20000010014 */
[----:B------:R-:W-:Y:S01]  /*11f0*/  SHF.R.U32.HI R20, RZ, 0x8, R12 ;  /* 0x00000008ff147819 */ /* 0x000fe2000001160c */
[----:B------:R-:W-:Y:S01]  /*1200*/  HADD2.F32 R12, -RZ, R9.H1_H1 ;  /* 0x30000009ff0c7230 */ /* 0x000fe20000004100 */
[----:B------:R-:W-:Y:S02]  /*1210*/  LOP3.LUT R10, R10, 0xff, RZ, 0xc0, !PT ;  /* 0x000000ff0a0a7812 */ /* 0x000fe400078ec0ff */
[----:B------:R-:W-:-:S04]  /*1220*/  LOP3.LUT R20, R20, 0xff, RZ, 0xc0, !PT ;  /* 0x000000ff14147812 */ /* 0x000fc800078ec0ff */
[----:B------:R-:W-:-:S06]  /*1230*/  IADD3 R20, R20, -0x80, RZ ;  /* 0xffffff8014147810 */ /* 0x000fcc0007ffe0ff */
[----:B------:R-:W0:Y:S02]  /*1240*/  I2F.F16 R20, R20 ;  /* 0x0000001400147306 */ /* 0x000e240000200c00 */
[----:B0-----:R-:W-:-:S05]  /*1250*/  HADD2.F32 R28, -RZ, R20.H0_H0 ;  /* 0x20000014ff1c7230 */ /* 0x001fca0000004100 */
[----:B------:R-:W-:Y:S01]  /*1260*/  FFMA.FTZ R19, R28, R8, R19 ;  /* 0x000000081c137223 */ /* 0x000fe20000010013 */
[----:B------:R-:W-:Y:S01]  /*1270*/  IADD3 R28, R10, -0x80, RZ ;  /* 0xffffff800a1c7810 */ /* 0x000fe20007ffe0ff */
[----:B------:R-:W-:Y:S02]  /*1280*/  HADD2.F32 R10, -RZ, R9.H0_H0 ;  /* 0x20000009ff0a7230 */ /* 0x000fe40000004100 */
[----:B------:R-:W-:-:S03]  /*1290*/  HADD2.F32 R9, -RZ, R29.H0_H0 ;  /* 0x2000001dff097230 */ /* 0x000fc60000004100 */
[----:B------:R-:W0:Y:S02]  /*12a0*/  I2F.F16 R28, R28 ;  /* 0x0000001c001c7306 */ /* 0x000e240000200c00 */
[----:B0-----:R-:W-:-:S05]  /*12b0*/  HADD2.F32 R20, -RZ, R28.H0_H0 ;  /* 0x2000001cff147230 */ /* 0x001fca0000004100 */
[----:B------:R-:W-:-:S04]  /*12c0*/  FFMA.FTZ R19, R20, R10, R19 ;  /* 0x0000000a14137223 */ /* 0x000fc80000010013 */
[----:B------:R-:W-:Y:S01]  /*12d0*/  FFMA.FTZ R9, R9, R12, R19 ;  /* 0x0000000c09097223 */ /* 0x000fe20000010013 */
[----:B------:R-:W-:-:S03]  /*12e0*/  LOP3.LUT R19, R13, 0xff, RZ, 0xc0, !PT ;  /* 0x000000ff0d137812 */ /* 0x000fc600078ec0ff */
[----:B------:R-:W-:Y:S01]  /*12f0*/  FMUL.FTZ R9, R6, R9 ;  /* 0x0000000906097220 */ /* 0x000fe20000410000 */
[----:B------:R-:W-:-:S04]  /*1300*/  IADD3 R20, R19, -0x80, RZ ;  /* 0xffffff8013147810 */ /* 0x000fc80007ffe0ff */
[----:B------:R-:W0:Y:S01]  /*1310*/  I2F.F16 R19, R20 ;  /* 0x0000001400137306 */ /* 0x000e220000200c00 */
[----:B------:R-:W-:Y:S01]  /*1320*/  F2FP.PACK_AB R9, RZ, R9 ;  /* 0x00000009ff09723e */ /* 0x000fe200000000ff */
        /* <DEDUP_REMOVED lines=11> */
[----:B------:R-:W-:Y:S01]  /*13e0*/  IADD3 R28, R28, -0x80, RZ ;  /* 0xffffff801c1c7810 */ /* 0x000fe20007ffe0ff */
[----:B------:R-:W0:Y:S08]  /*13f0*/  I2F.F16 R13, R13 ;  /* 0x0000000d000d7306 */ /* 0x000e300000200c00 */
[----:B------:R-:W1:Y:S01]  /*1400*/  I2F.F16 R20, R28 ;  /* 0x0000001c00147306 */ /* 0x000e620000200c00 */
[----:B0-----:R-:W-:-:S02]  /*1410*/  HADD2.F32 R13, -RZ, R13.H0_H0 ;  /* 0x2000000dff0d7230 */ /* 0x001fc40000004100 */
[----:B-1----:R-:W-:-:S05]  /*1420*/  HADD2.F32 R20, -RZ, R20.H0_H0 ;  /* 0x20000014ff147230 */ /* 0x002fca0000004100 */
[----:B------:R-:W-:Y:S01]  /*1430*/  FFMA.FTZ R19, R10, R20, R19 ;  /* 0x000000140a137223 */ /* 0x000fe20000010013 */
        /* <DEDUP_REMOVED lines=20> */
[----:B------:R-:W-:-:S03]  /*1580*/  LOP3.LUT R20, R15, 0xff, RZ, 0xc0, !PT ;  /* 0x000000ff0f147812 */ /* 0x000fc600078ec0ff */
[----:B------:R-:W-:Y:S01]  /*1590*/  FFMA.FTZ R27, R12, R14, R27 ;  /* 0x0000000e0c1b7223 */ /* 0x000fe2000001001b */
[----:B------:R-:W-:-:S03]  /*15a0*/  IADD3 R20, R20, -0x80, RZ ;  /* 0xffffff8014147810 */ /* 0x000fc60007ffe0ff */
[----:B------:R-:W-:-:S03]  /*15b0*/  FMUL.FTZ R27, R2, R27 ;  /* 0x0000001b021b7220 */ /* 0x000fc60000410000 */
[----:B------:R-:W0:Y:S02]  /*15c0*/  I2F.F16 R20, R20 ;  /* 0x0000001400147306 */ /* 0x000e240000200c00 */
[----:B------:R-:W-:Y:S01]  /*15d0*/  F2FP.PACK_AB R27, RZ, R27 ;  /* 0x0000001bff1b723e */ /* 0x000fe200000000ff */
[----:B0-----:R-:W-:-:S05]  /*15e0*/  HADD2.F32 R26, -RZ, R20.H0_H0 ;  /* 0x20000014ff1a7230 */ /* 0x001fca0000004100 */
[----:B------:R-:W-:Y:S01]  /*15f0*/  FFMA.FTZ R11, R11, R26, R18 ;  /* 0x0000001a0b0b7223 */ /* 0x000fe20000010012 */
[--C-:B------:R-:W-:Y:S02]  /*1600*/  SHF.R.U32.HI R18, RZ, 0x8, R15.reuse ;  /* 0x00000008ff127819 */ /* 0x100fe4000001160f */
[----:B------:R-:W-:Y:S02]  /*1610*/  SHF.R.U32.HI R26, RZ, 0x10, R15 ;  /* 0x00000010ff1a7819 */ /* 0x000fe4000001160f */
[----:B------:R-:W-:Y:S02]  /*1620*/  LOP3.LUT R18, R18, 0xff, RZ, 0xc0, !PT ;  /* 0x000000ff12127812 */ /* 0x000fe400078ec0ff */
[----:B------:R-:W-:Y:S02]  /*1630*/  LOP3.LUT R26, R26, 0xff, RZ, 0xc0, !PT ;  /* 0x000000ff1a1a7812 */ /* 0x000fe400078ec0ff */
[----:B------:R-:W-:Y:S02]  /*1640*/  IADD3 R18, R18, -0x80, RZ ;  /* 0xffffff8012127810 */ /* 0x000fe40007ffe0ff */
[----:B------:R-:W-:-:S02]  /*1650*/  IADD3 R20, R26, -0x80, RZ ;  /* 0xffffff801a147810 */ /* 0x000fc40007ffe0ff */
[----:B------:R-:W-:Y:S02]  /*1660*/  LEA.HI R15, R15, 0xffffff80, RZ, 0x8 ;  /* 0xffffff800f0f7811 */ /* 0x000fe400078f40ff */
[----:B------:R-:W0:Y:S08]  /*1670*/  I2F.F16 R18, R18 ;  /* 0x0000001200127306 */ /* 0x000e300000200c00 */
[----:B------:R-:W1:Y:S08]  /*1680*/  I2F.F16 R20, R20 ;  /* 0x0000001400147306 */ /* 0x000e700000200c00 */
[----:B------:R-:W2:Y:S01]  /*1690*/  I2F.F16 R15, R15 ;  /* 0x0000000f000f7306 */ /* 0x000ea20000200c00 */
[----:B0-----:R-:W-:-:S05]  /*16a0*/  HADD2.F32 R26, -RZ, R18.H0_H0 ;  /* 0x20000012ff1a7230 */ /* 0x001fca0000004100 */
[----:B------:R-:W-:Y:S01]  /*16b0*/  FFMA.FTZ R11, R8, R26, R11 ;  /* 0x0000001a080b7223 */ /* 0x000fe2000001000b */
[----:B-1----:R-:W-:-:S05]  /*16c0*/  HADD2.F32 R8, -RZ, R20.H0_H0 ;  /* 0x20000014ff087230 */ /* 0x002fca0000004100 */
[----:B------:R-:W-:Y:S02]  /*16d0*/  FFMA.FTZ R11, R10, R8, R11 ;  /* 0x000000080a0b7223 */ /* 0x000fe4000001000b */
[----:B------:R-:W-:Y:S01]  /*16e0*/  FFMA.FTZ R8, R12, R13, R19 ;  /* 0x0000000d0c087223 */ /* 0x000fe20000010013 */
[----:B--2---:R-:W-:-:S03]  /*16f0*/  HADD2.F32 R29, -RZ, R15.H0_H0 ;  /* 0x2000000fff1d7230 */ /* 0x004fc60000004100 */
        /* <DEDUP_REMOVED lines=9> */
.L_x_4732:
[----:B------:R-:W-:-:S04]  /*1790*/  IMAD.MOV.U32 R20, RZ, RZ, c[0x0][0x18c] ;  /* 0x00006300ff147624 */ /* 0x000fc800078e00ff */
[----:B------:R-:W-:-:S04]  /*17a0*/  IMAD.WIDE R8, R20, 0x8, R22 ;  /* 0x0000000814087825 */ /* 0x000fc800078e0216 */
[----:B------:R-:W-:-:S04]  /*17b0*/  IMAD.WIDE R14, R20, 0x8, R24 ;  /* 0x00000008140e7825 */ /* 0x000fc800078e0218 */
[C---:B------:R-:W-:Y:S02]  /*17c0*/  IMAD.WIDE R18, R20.reuse, 0x8, R8 ;  /* 0x0000000814127825 */ /* 0x040fe400078e0208 */
[----:B------:R-:W5:Y:S02]  /*17d0*/  LDG.E.128.CONSTANT R8, [R8.64] ;  /* 0x0000000608087981 */ /* 0x000f64000c1e9d00 */
[----:B------:R-:W-:Y:S01]  /*17e0*/  IMAD.WIDE R22, R20, 0x8, R14 ;  /* 0x0000000814167825 */ /* 0x000fe200078e020e */
[----:B------:R-:W-:Y:S05]  /*17f0*/  @P3 BRA `(.L_x_4733) ;  /* 0x00000bf000003947 */ /* 0x000fea0003800000 */
[----:B------:R-:W0:Y:S01]  /*1800*/  LDS.64 R12, [UR4+0x10] ;  /* 0x00001004ff0c7984 */ /* 0x000e220008000a00 */
[----:B-----5:R-:W-:Y:S02]  /*1810*/  LOP3.LUT R24, R8, 0xff, RZ, 0xc0, !PT ;  /* 0x000000ff08187812 */ /* 0x020fe400078ec0ff */
[----:B------:R-:W-:Y:S02]  /*1820*/  SHF.R.U32.HI R26, RZ, 0x8, R8 ;  /* 0x00000008ff1a7819 */ /* 0x000fe40000011608 */
[----:B------:R-:W-:-:S02]  /*1830*/  IADD3 R25, R24, -0x80, RZ ;  /* 0xffffff8018197810 */ /* 0x000fc40007ffe0ff */
[----:B------:R-:W-:Y:S02]  /*1840*/  LOP3.LUT R26, R26, 0xff, RZ, 0xc0, !PT ;  /* 0x000000ff1a1a7812 */ /* 0x000fe400078ec0ff */
[----:B------:R-:W-:Y:S02]  /*1850*/  SHF.R.U32.HI R28, RZ, 0x10, R8 ;  /* 0x00000010ff1c7819 */ /* 0x000fe40000011608 */
[----:B------:R-:W1:Y:S01]  /*1860*/  I2F.F16 R25, R25 ;  /* 0x0000001900197306 */ /* 0x000e620000200c00 */
[----:B------:R-:W-:Y:S02]  /*1870*/  IADD3 R27, R26, -0x80, RZ ;  /* 0xffffff801a1b7810 */ /* 0x000fe40007ffe0ff */
[----:B------:R-:W-:-:S04]  /*1880*/  LOP3.LUT R28, R28, 0xff, RZ, 0xc0, !PT ;  /* 0x000000ff1c1c7812 */ /* 0x000fc800078ec0ff */
[----:B------:R-:W-:Y:S01]  /*1890*/  IADD3 R28, R28, -0x80, RZ ;  /* 0xffffff801c1c7810 */ /* 0x000fe20007ffe0ff */
[----:B------:R2:W3:Y:S08]  /*18a0*/  I2F.F16 R24, R27 ;  /* 0x0000001b00187306 */ /* 0x0004f00000200c00 */
[----:B------:R-:W4:Y:S01]  /*18b0*/  I2F.F16 R28, R28 ;  /* 0x0000001c001c7306 */ /* 0x000f220000200c00 */
[----:B--2---:R-:W-:Y:S01]  /*18c0*/  LEA.HI R27, R8, 0xffffff80, RZ, 0x8 ;  /* 0xffffff80081b7811 */ /* 0x004fe200078f40ff */
[----:B-1----:R-:W-:-:S06]  /*18d0*/  HADD2.F32 R29, -RZ, R25.H0_H0 ;  /* 0x20000019ff1d7230 */ /* 0x002fcc0000004100 */
[----:B------:R-:W1:Y:S01]  /*18e0*/  I2F.F16 R27, R27 ;  /* 0x0000001b001b7306 */ /* 0x000e620000200c00 */
[----:B---3--:R-:W-:Y:S02]  /*18f0*/  HADD2.F32 R24, -RZ, R24.H0_H0 ;  /* 0x20000018ff187230 */ /* 0x008fe40000004100 */
[--C-:B0-----:R-:W-:Y:S02]  /*1900*/  HADD2.F32 R26, -RZ, R12.reuse.H0_H0 ;  /* 0x2000000cff1a7230 */ /* 0x101fe40000004100 */
[----:B------:R-:W-:Y:S02]  /*1910*/  HADD2.F32 R12, -RZ, R12.H1_H1 ;  /* 0x3000000cff0c7230 */ /* 0x000fe40000004100 */
[--C-:B------:R-:W-:Y:S01]  /*1920*/  HADD2.F32 R25, -RZ, R13.reuse.H0_H0 ;  /* 0x2000000dff197230 */ /* 0x100fe20000004100 */
[----:B------:R-:W-:Y:S01]  /*1930*/  FFMA.FTZ R29, R29, R26, RZ ;  /* 0x0000001a1d1d7223 */ /* 0x000fe200000100ff */
[----:B------:R-:W-:-:S03]  /*1940*/  HADD2.F32 R8, -RZ, R13.H1_H1 ;  /* 0x3000000dff087230 */ /* 0x000fc60000004100 */
[----:B------:R-:W-:Y:S01]  /*1950*/  FFMA.FTZ R24, R24, R12, R29 ;  /* 0x0000000c18187223 */ /* 0x000fe2000001001d */
[----:B----4-:R-:W-:Y:S02]  /*1960*/  HADD2.F32 R29, -RZ, R28.H0_H0 ;  /* 0x2000001cff1d7230 */ /* 0x010fe40000004100 */
[----:B-1----:R-:W-:-:S03]  /*1970*/  HADD2.F32 R13, -RZ, R27.H0_H0 ;  /* 0x2000001bff0d7230 */ /* 0x002fc60000004100 */
[----:B------:R-:W-:Y:S01]  /*1980*/  FFMA.FTZ R24, R29, R25, R24 ;  /* 0x000000191d187223 */ /* 0x000fe20000010018 */
[----:B------:R-:W-:-:S03]  /*1990*/  SHF.R.U32.HI R29, RZ, 0x8, R9 ;  /* 0x00000008ff1d7819 */ /* 0x000fc60000011609 */
[----:B------:R-:W-:Y:S01]  /*19a0*/  FFMA.FTZ R24, R13, R8, R24 ;  /* 0x000000080d187223 */ /* 0x000fe20000010018 */
[----:B------:R-:W-:Y:S02]  /*19b0*/  LOP3.LUT R13, R9, 0xff, RZ, 0xc0, !PT ;  /* 0x000000ff090d7812 */ /* 0x000fe400078ec0ff */
[----:B------:R-:W-:Y:S02]  /*19c0*/  LOP3.LUT R29, R29, 0xff, RZ, 0xc0, !PT ;  /* 0x000000ff1d1d7812 */ /* 0x000fe400078ec0ff */
[----:B------:R-:W-:Y:S02]  /*19d0*/  IADD3 R13, R13, -0x80, RZ ;  /* 0xffffff800d0d7810 */ /* 0x000fe40007ffe0ff */
[----:B------:R-:W-:-:S04]  /*19e0*/  IADD3 R29, R29, -0x80, RZ ;  /* 0xffffff801d1d7810 */ /* 0x000fc80007ffe0ff */
[----:B------:R-:W0:Y:S08]  /*19f0*/  I2F.F16 R13, R13 ;  /* 0x0000000d000d7306 */ /* 0x000e300000200c00 */
[----:B------:R-:W1:Y:S01]  /*1a00*/  I2F.F16 R28, R29 ;  /* 0x0000001d001c7306 */ /* 0x000e620000200c00 */
[----:B0-----:R-:W-:-:S05]  /*1a10*/  HADD2.F32 R27, -RZ, R13.H0_H0 ;  /* 0x2000000dff1b7230 */ /* 0x001fca0000004100 */
[----:B------:R-:W-:Y:S01]  /*1a20*/  FFMA.FTZ R27, R26, R27, RZ ;  /* 0x0000001b1a1b7223 */ /* 0x000fe200000100ff */
[----:B-1----:R-:W-:-:S05]  /*1a30*/  HADD2.F32 R28, -RZ, R28.H0_H0 ;  /* 0x2000001cff1c7230 */ /* 0x002fca0000004100 */
[----:B------:R-:W-:Y:S01]  /*1a40*/  FFMA.FTZ R28, R12, R28, R27 ;  /* 0x0000001c0c1c7223 */ /* 0x000fe2000001001b */
[----:B------:R-:W-:-:S04]  /*1a50*/  SHF.R.U32.HI R27, RZ, 0x10, R9 ;  /* 0x00000010ff1b7819 */ /* 0x000fc80000011609 */
[----:B------:R-:W-:-:S04]  /*1a60*/  LOP3.LUT R27, R27, 0xff, RZ, 0xc0, !PT ;  /* 0x000000ff1b1b7812 */ /* 0x000fc800078ec0ff */
[----:B------:R-:W-:-:S06]  /*1a70*/  IADD3 R27, R27, -0x80, RZ ;  /* 0xffffff801b1b7810 */ /* 0x000fcc0007ffe0ff */
[----:B------:R-:W0:Y:S02]  /*1a80*/  I2F.F16 R27, R27 ;  /* 0x0000001b001b7306 */ /* 0x000e240000200c00 */
[----:B0-----:R-:W-:-:S05]  /*1a90*/  HADD2.F32 R13, -RZ, R27.H0_H0 ;  /* 0x2000001bff0d7230 */ /* 0x001fca0000004100 */
[----:B------:R-:W-:Y:S01]  /*1aa0*/  FFMA.FTZ R27, R25, R13, R28 ;  /* 0x0000000d191b7223 */ /* 0x000fe2000001001c */
[----:B------:R-:W-:Y:S02]  /*1ab0*/  LOP3.LUT R13, R10, 0xff, RZ, 0xc0, !PT ;  /* 0x000000ff0a0d7812 */ /* 0x000fe400078ec0ff */
[----:B------:R-:W-:Y:S02]  /*1ac0*/  SHF.R.U32.HI R28, RZ, 0x8, R10 ;  /* 0x00000008ff1c7819 */ /* 0x000fe4000001160a */
[----:B------:R-:W-:Y:S02]  /*1ad0*/  IADD3 R13, R13, -0x80, RZ ;  /* 0xffffff800d0d7810 */ /* 0x000fe40007ffe0ff */
[----:B------:R-:W-:-:S04]  /*1ae0*/  LOP3.LUT R28, R28, 0xff, RZ, 0xc0, !PT ;  /* 0x000000ff1c1c7812 */ /* 0x000fc800078ec0ff */
[----:B------:R-:W-:Y:S01]  /*1af0*/  IADD3 R28, R28, -0x80, RZ ;  /* 0xffffff801c1c7810 */ /* 0x000fe20007ffe0ff */
        /* <DEDUP_REMOVED lines=12> */
[----:B------:R-:W-:-:S04]  /*1bc0*/  LOP3.LUT R13, R11, 0xff, RZ, 0xc0, !PT ;  /* 0x000000ff0b0d7812 */ /* 0x000fc800078ec0ff */
[----:B------:R-:W-:-:S04]  /*1bd0*/  IADD3 R28, R13, -0x80, RZ ;  /* 0xffffff800d1c7810 */ /* 0x000fc80007ffe0ff */
[----:B------:R-:W0:Y:S02]  /*1be0*/  I2F.F16 R13, R28 ;  /* 0x0000001c000d7306 */ /* 0x000e240000200c00 */
[----:B0-----:R-:W-:-:S05]  /*1bf0*/  HADD2.F32 R13, -RZ, R13.H0_H0 ;  /* 0x2000000dff0d7230 */ /* 0x001fca0000004100 */
[----:B------:R-:W-:Y:S01]  /*1c00*/  FFMA.FTZ R13, R26, R13, RZ ;  /* 0x0000000d1a0d7223 */ /* 0x000fe200000100ff */
[----:B------:R-:W-:-:S04]  /*1c10*/  SHF.R.U32.HI R26, RZ, 0x8, R11 ;  /* 0x00000008ff1a7819 */ /* 0x000fc8000001160b */
[----:B------:R-:W-:-:S04]  /*1c20*/  LOP3.LUT R26, R26, 0xff, RZ, 0xc0, !PT ;  /* 0x000000ff1a1a7812 */ /* 0x000fc800078ec0ff */
[----:B------:R-:W-:-:S06]  /*1c30*/  IADD3 R26, R26, -0x80, RZ ;  /* 0xffffff801a1a7810 */ /* 0x000fcc0007ffe0ff */
[----:B------:R-:W0:Y:S02]  /*1c40*/  I2F.F16 R26, R26 ;  /* 0x0000001a001a7306 */ /* 0x000e240000200c00 */
[----:B0-----:R-:W-:-:S05]  /*1c50*/  HADD2.F32 R26, -RZ, R26.H0_H0 ;  /* 0x2000001aff1a7230 */ /* 0x001fca0000004100 */
[----:B------:R-:W-:Y:S02]  /*1c60*/  FFMA.FTZ R26, R12, R26, R13 ;  /* 0x0000001a0c1a7223 */ /* 0x000fe4000001000d */
[----:B------:R-:W2:Y:S01]  /*1c70*/  LDG.E.128.CONSTANT R12, [R14.64] ;  /* 0x000000060e0c7981 */ /* 0x000ea2000c1e9d00 */
[----:B------:R-:W-:Y:S02]  /*1c80*/  LEA.HI R9, R9, 0xffffff80, RZ, 0x8 ;  /* 0xffffff8009097811 */ /* 0x000fe400078f40ff */
[----:B------:R-:W-:-:S04]  /*1c90*/  LEA.HI R10, R10, 0xffffff80, RZ, 0x8 ;  /* 0xffffff800a0a7811 */ /* 0x000fc800078f40ff */
[----:B------:R-:W0:Y:S08]  /*1ca0*/  I2F.F16 R9, R9 ;  /* 0x0000000900097306 */ /* 0x000e300000200c00 */
[----:B------:R-:W1:Y:S01]  /*1cb0*/  I2F.F16 R10, R10 ;  /* 0x0000000a000a7306 */ /* 0x000e620000200c00 */
[----:B0-----:R-:W-:-:S05]  /*1cc0*/  HADD2.F32 R28, -RZ, R9.H0_H0 ;  /* 0x20000009ff1c7230 */ /* 0x001fca0000004100 */
[----:B------:R-:W-:Y:S01]  /*1cd0*/  FFMA.FTZ R27, R8, R28, R27 ;  /* 0x0000001c081b7223 */ /* 0x000fe2000001001b */
        /* <DEDUP_REMOVED lines=8> */
[----:B------:R-:W-:-:S04]  /*1d60*/  LEA.HI R25, R11, 0xffffff80, RZ, 0x8 ;  /* 0xffffff800b197811 */ /* 0x000fc800078f40ff */
[----:B------:R-:W0:Y:S02]  /*1d70*/  I2F.F16 R9, R25 ;  /* 0x0000001900097306 */ /* 0x000e240000200c00 */
[----:B0-----:R-:W-:-:S05]  /*1d80*/  HADD2.F32 R9, -RZ, R9.H0_H0 ;  /* 0x20000009ff097230 */ /* 0x001fca0000004100 */
[----:B------:R-:W-:Y:S02]  /*1d90*/  FFMA.FTZ R10, R8, R9, R26 ;  /* 0x00000009080a7223 */ /* 0x000fe4000001001a */
[----:B------:R-:W0:Y:S01]  /*1da0*/  LDS.64 R8, [UR4+0x18] ;  /* 0x00001804ff087984 */ /* 0x000e220008000a00 */
[----:B--2---:R-:W-:-:S04]  /*1db0*/  LOP3.LUT R11, R12, 0xff, RZ, 0xc0, !PT ;  /* 0x000000ff0c0b7812 */ /* 0x004fc800078ec0ff */
[----:B------:R-:W-:Y:S01]  /*1dc0*/  IADD3 R26, R11, -0x80, RZ ;  /* 0xffffff800b1a7810 */ /* 0x000fe20007ffe0ff */
[----:B0-----:R-:W-:-:S05]  /*1dd0*/  HADD2.F32 R11, -RZ, R8.H0_H0 ;  /* 0x20000008ff0b7230 */ /* 0x001fca0000004100 */
[----:B------:R-:W0:Y:S02]  /*1de0*/  I2F.F16 R26, R26 ;  /* 0x0000001a001a7306 */ /* 0x000e240000200c00 */
[----:B0-----:R-:W-:-:S05]  /*1df0*/  HADD2.F32 R28, -RZ, R26.H0_H0 ;  /* 0x2000001aff1c7230 */ /* 0x001fca0000004100 */
[----:B------:R-:W-:Y:S01]  /*1e00*/  FFMA.FTZ R25, R28, R11, R24 ;  /* 0x0000000b1c197223 */ /* 0x000fe20000010018 */
[----:B------:R-:W-:-:S04]  /*1e10*/  SHF.R.U32.HI R24, RZ, 0x8, R12 ;  /* 0x00000008ff187819 */ /* 0x000fc8000001160c */
[----:B------:R-:W-:-:S04]  /*1e20*/  LOP3.LUT R24, R24, 0xff, RZ, 0xc0, !PT ;  /* 0x000000ff18187812 */ /* 0x000fc800078ec0ff */
[----:B------:R-:W-:Y:S01]  /*1e30*/  IADD3 R28, R24, -0x80, RZ ;  /* 0xffffff80181c7810 */ /* 0x000fe20007ffe0ff */
[----:B------:R-:W-:-:S05]  /*1e40*/  HADD2.F32 R24, -RZ, R8.H1_H1 ;  /* 0x30000008ff187230 */ /* 0x000fca0000004100 */
[----:B------:R-:W0:Y:S02]  /*1e50*/  I2F.F16 R28, R28 ;  /* 0x0000001c001c7306 */ /* 0x000e240000200c00 */
[----:B0-----:R-:W-:-:S05]  /*1e60*/  HADD2.F32 R8, -RZ, R28.H0_H0 ;  /* 0x2000001cff087230 */ /* 0x001fca0000004100 */
[----:B------:R-:W-:Y:S01]  /*1e70*/  FFMA.FTZ R25, R8, R24, R25 ;  /* 0x0000001808197223 */ /* 0x000fe20000010019 */
[----:B------:R-:W-:Y:S02]  /*1e80*/  SHF.R.U32.HI R8, RZ, 0x10, R12 ;  /* 0x00000010ff087819 */ /* 0x000fe4000001160c */
[----:B------:R-:W-:Y:S02]  /*1e90*/  LEA.HI R12, R12, 0xffffff80, RZ, 0x8 ;  /* 0xffffff800c0c7811 */ /* 0x000fe400078f40ff */
[----:B------:R-:W-:Y:S02]  /*1ea0*/  LOP3.LUT R8, R8, 0xff, RZ, 0xc0, !PT ;  /* 0x000000ff08087812 */ /* 0x000fe400078ec0ff */
[----:B------:R0:W1:Y:S02]  /*1eb0*/  I2F.F16 R28, R12 ;  /* 0x0000000c001c7306 */ /* 0x0000640000200c00 */
[----:B------:R-:W-:Y:S01]  /*1ec0*/  IADD3 R26, R8, -0x80, RZ ;  /* 0xffffff80081a7810 */ /* 0x000fe20007ffe0ff */
[----:B------:R-:W-:-:S05]  /*1ed0*/  HADD2.F32 R8, -RZ, R9.H0_H0 ;  /* 0x20000009ff087230 */ /* 0x000fca0000004100 */
[----:B------:R-:W2:Y:S01]  /*1ee0*/  I2F.F16 R26, R26 ;  /* 0x0000001a001a7306 */ /* 0x000ea20000200c00 */
[----:B0-----:R-:W-:Y:S02]  /*1ef0*/  HADD2.F32 R12, -RZ, R9.H1_H1 ;  /* 0x30000009ff0c7230 */ /* 0x001fe40000004100 */
[----:B-1----:R-:W-:Y:S02]  /*1f00*/  HADD2.F32 R9, -RZ, R28.H0_H0 ;  /* 0x2000001cff097230 */ /* 0x002fe40000004100 */
[----:B--2---:R-:W-:-:S05]  /*1f10*/  HADD2.F32 R26, -RZ, R26.H0_H0 ;  /* 0x2000001aff1a7230 */ /* 0x004fca0000004100 */
[----:B------:R-:W-:-:S04]  /*1f20*/  FFMA.FTZ R25, R26, R8, R25 ;  /* 0x000000081a197223 */ /* 0x000fc80000010019 */
[----:B------:R-:W-:Y:S01]  /*1f30*/  FFMA.FTZ R9, R9, R12, R25 ;  /* 0x0000000c09097223 */ /* 0x000fe20000010019 */
[----:B------:R-:W-:-:S03]  /*1f40*/  LOP3.LUT R25, R13, 0xff, RZ, 0xc0, !PT ;  /* 0x000000ff0d197812 */ /* 0x000fc600078ec0ff */
[----:B------:R-:W-:Y:S01]  /*1f50*/  FMUL.FTZ R9, R6, R9 ;  /* 0x0000000906097220 */ /* 0x000fe20000410000 */
[----:B------:R-:W-:-:S04]  /*1f60*/  IADD3 R26, R25, -0x80, RZ ;  /* 0xffffff80191a7810 */ /* 0x000fc80007ffe0ff */
[----:B------:R-:W-:Y:S02]  /*1f70*/  F2FP.PACK_AB R9, RZ, R9 ;  /* 0x00000009ff09723e */ /* 0x000fe400000000ff */
        /* <DEDUP_REMOVED lines=13> */
[----:B------:R-:W-:Y:S08]  /*2050*/  I2F.F16 R13, R13 ;  /* 0x0000000d000d7306 */ /* 0x000ff00000200c00 */
[----:B------:R0:W1:Y:S02]  /*2060*/  I2F.F16 R26, R28 ;  /* 0x0000001c001a7306 */ /* 0x0000640000200c00 */
[----:B0-----:R-:W-:-:S04]  /*2070*/  SHF.R.U32.HI R28, RZ, 0x10, R14 ;  /* 0x00000010ff1c7819 */ /* 0x001fc8000001160e */
[----:B------:R-:W-:Y:S01]  /*2080*/  LOP3.LUT R28, R28, 0xff, RZ, 0xc0, !PT ;  /* 0x000000ff1c1c7812 */ /* 0x000fe200078ec0ff */
[----:B-1----:R-:W-:-:S03]  /*2090*/  HADD2.F32 R26, -RZ, R26.H0_H0 ;  /* 0x2000001aff1a7230 */ /* 0x002fc60000004100 */
[----:B------:R-:W-:Y:S02]  /*20a0*/  IADD3 R28, R28, -0x80, RZ ;  /* 0xffffff801c1c7810 */ /* 0x000fe40007ffe0ff */
[----:B------:R-:W-:Y:S01]  /*20b0*/  FFMA.FTZ R26, R8, R26, R25 ;  /* 0x0000001a081a7223 */ /* 0x000fe20000010019 */
[----:B------:R-:W-:-:S05]  /*20c0*/  HADD2.F32 R25, -RZ, R13.H0_H0 ;  /* 0x2000000dff197230 */ /* 0x000fca0000004100 */
[----:B------:R-:W-:Y:S01]  /*20d0*/  FFMA.FTZ R26, R12, R25, R26 ;  /* 0x000000190c1a7223 */ /* 0x000fe2000001001a */
[----:B------:R-:W-:-:S03]  /*20e0*/  LOP3.LUT R25, R14, 0xff, RZ, 0xc0, !PT ;  /* 0x000000ff0e197812 */ /* 0x000fc600078ec0ff */
[----:B------:R-:W-:Y:S01]  /*20f0*/  FMUL.FTZ R26, R5, R26 ;  /* 0x0000001a051a7220 */ /* 0x000fe20000410000 */
[----:B------:R-:W-:-:S04]  /*2100*/  IADD3 R25, R25, -0x80, RZ ;  /* 0xffffff8019197810 */ /* 0x000fc80007ffe0ff */
[----:B------:R-:W-:Y:S02]  /*2110*/  F2FP.PACK_AB R26, RZ, R26 ;  /* 0x0000001aff1a723e */ /* 0x000fe400000000ff */
[----:B------:R-:W0:Y:S02]  /*2120*/  I2F.F16 R25, R25 ;  /* 0x0000001900197306 */ /* 0x000e240000200c00 */
[----:B------:R-:W-:-:S06]  /*2130*/  PRMT R9, R9, 0x5410, R26 ;  /* 0x0000541009097816 */ /* 0x000fcc000000001a */
[----:B------:R-:W-:Y:S01]  /*2140*/  HFMA2.MMA R4, R9, 1, 1, R4 ;  /* 0x3c003c0009047835 */ /* 0x000fe20000000004 */
[----:B0-----:R-:W-:Y:S02]  /*2150*/  HADD2.F32 R27, -RZ, R25.H0_H0 ;  /* 0x20000019ff1b7230 */ /* 0x001fe40000004100 */
[----:B------:R-:W0:Y:S03]  /*2160*/  I2F.F16 R25, R28 ;  /* 0x0000001c00197306 */ /* 0x000e260000200c00 */
[----:B------:R-:W-:Y:S01]  /*2170*/  FFMA.FTZ R29, R11, R27, R29 ;  /* 0x0000001b0b1d7223 */ /* 0x000fe2000001001d */
[----:B------:R-:W-:-:S04]  /*2180*/  SHF.R.U32.HI R27, RZ, 0x8, R14 ;  /* 0x00000008ff1b7819 */ /* 0x000fc8000001160e */
[----:B------:R-:W-:-:S04]  /*2190*/  LOP3.LUT R27, R27, 0xff, RZ, 0xc0, !PT ;  /* 0x000000ff1b1b7812 */ /* 0x000fc800078ec0ff */
[----:B------:R-:W-:-:S04]  /*21a0*/  IADD3 R27, R27, -0x80, RZ ;  /* 0xffffff801b1b7810 */ /* 0x000fc80007ffe0ff */
[----:B------:R-:W1:Y:S01]  /*21b0*/  I2F.F16 R13, R27 ;  /* 0x0000001b000d7306 */ /* 0x000e620000200c00 */
[----:B0-----:R-:W-:Y:S02]  /*21c0*/  HADD2.F32 R25, -RZ, R25.H0_H0 ;  /* 0x20000019ff197230 */ /* 0x001fe40000004100 */
[----:B-1----:R-:W-:-:S05]  /*21d0*/  HADD2.F32 R13, -RZ, R13.H0_H0 ;  /* 0x2000000dff0d7230 */ /* 0x002fca0000004100 */
[----:B------:R-:W-:-:S04]  /*21e0*/  FFMA.FTZ R13, R24, R13, R29 ;  /* 0x0000000d180d7223 */ /* 0x000fc8000001001d */
[----:B------:R-:W-:Y:S01]  /*21f0*/  FFMA.FTZ R13, R8, R25, R13 ;  /* 0x00000019080d7223 */ /* 0x000fe2000001000d */
[----:B------:R-:W-:-:S04]  /*2200*/  LOP3.LUT R25, R15, 0xff, RZ, 0xc0, !PT ;  /* 0x000000ff0f197812 */ /* 0x000fc800078ec0ff */
[----:B------:R-:W-:-:S06]  /*2210*/  IADD3 R25, R25, -0x80, RZ ;  /* 0xffffff8019197810 */ /* 0x000fcc0007ffe0ff */
[----:B------:R-:W0:Y:S02]  /*2220*/  I2F.F16 R25, R25 ;  /* 0x0000001900197306 */ /* 0x000e240000200c00 */
[----:B0-----:R-:W-:-:S05]  /*2230*/  HADD2.F32 R27, -RZ, R25.H0_H0 ;  /* 0x20000019ff1b7230 */ /* 0x001fca0000004100 */
[----:B------:R-:W-:Y:S01]  /*2240*/  FFMA.FTZ R11, R11, R27, R10 ;  /* 0x0000001b0b0b7223 */ /* 0x000fe2000001000a */
[----:B------:R-:W-:Y:S02]  /*2250*/  LEA.HI R10, R14, 0xffffff80, RZ, 0x8 ;  /* 0xffffff800e0a7811 */ /* 0x000fe400078f40ff */
[--C-:B------:R-:W-:Y:S02]  /*2260*/  SHF.R.U32.HI R14, RZ, 0x8, R15.reuse ;  /* 0x00000008ff0e7819 */ /* 0x100fe4000001160f */
[----:B------:R-:W-:Y:S02]  /*2270*/  SHF.R.U32.HI R27, RZ, 0x10, R15 ;  /* 0x00000010ff1b7819 */ /* 0x000fe4000001160f */
[----:B------:R-:W-:Y:S01]  /*2280*/  LOP3.LUT R14, R14, 0xff, RZ, 0xc0, !PT ;  /* 0x000000ff0e0e7812 */ /* 0x000fe200078ec0ff */
[----:B------:R-:W0:Y:S01]  /*2290*/  I2F.F16 R10, R10 ;  /* 0x0000000a000a7306 */ /* 0x000e220000200c00 */
[----:B------:R-:W-:Y:S02]  /*22a0*/  LOP3.LUT R27, R27, 0xff, RZ, 0xc0, !PT ;  /* 0x000000ff1b1b7812 */ /* 0x000fe400078ec0ff */
[----:B------:R-:W-:-:S02]  /*22b0*/  IADD3 R14, R14, -0x80, RZ ;  /* 0xffffff800e0e7810 */ /* 0x000fc40007ffe0ff */
[----:B------:R-:W-:Y:S02]  /*22c0*/  IADD3 R25, R27, -0x80, RZ ;  /* 0xffffff801b197810 */ /* 0x000fe40007ffe0ff */
[----:B------:R-:W-:Y:S02]  /*22d0*/  LEA.HI R15, R15, 0xffffff80, RZ, 0x8 ;  /* 0xffffff800f0f7811 */ /* 0x000fe400078f40ff */
[----:B------:R-:W1:Y:S01]  /*22e0*/  I2F.F16 R14, R14 ;  /* 0x0000000e000e7306 */ /* 0x000e620000200c00 */
[----:B0-----:R-:W-:-:S07]  /*22f0*/  HADD2.F32 R10, -RZ, R10.H0_H0 ;  /* 0x2000000aff0a7230 */ /* 0x001fce0000004100 */
[----:B------:R-:W0:Y:S01]  /*2300*/  I2F.F16 R25, R25 ;  /* 0x0000001900197306 */ /* 0x000e220000200c00 */
[----:B------:R-:W-:-:S07]  /*2310*/  FFMA.FTZ R13, R12, R10, R13 ;  /* 0x0000000a0c0d7223 */ /* 0x000fce000001000d */
[----:B------:R-:W2:Y:S01]  /*2320*/  I2F.F16 R15, R15 ;  /* 0x0000000f000f7306 */ /* 0x000ea20000200c00 */
[----:B-1----:R-:W-:Y:S01]  /*2330*/  HADD2.F32 R27, -RZ, R14.H0_H0 ;  /* 0x2000000eff1b7230 */ /* 0x002fe20000004100 */
[----:B------:R-:W-:-:S04]  /*2340*/  FMUL.FTZ R13, R2, R13 ;  /* 0x0000000d020d7220 */ /* 0x000fc80000410000 */
[----:B------:R-:W-:Y:S01]  /*2350*/  FFMA.FTZ R11, R24, R27, R11 ;  /* 0x0000001b180b7223 */ /* 0x000fe2000001000b */
[----:B------:R-:W-:Y:S01]  /*2360*/  F2FP.PACK_AB R13, RZ, R13 ;  /* 0x0000000dff0d723e */ /* 0x000fe200000000ff */
[----:B0-----:R-:W-:-:S05]  /*2370*/  HADD2.F32 R24, -RZ, R25.H0_H0 ;  /* 0x20000019ff187230 */ /* 0x001fca0000004100 */
[----:B------:R-:W-:Y:S01]  /*2380*/  FFMA.FTZ R11, R8, R24, R11 ;  /* 0x00000018080b7223 */ /* 0x000fe2000001000b */
[----:B--2---:R-:W-:-:S05]  /*2390*/  HADD2.F32 R27, -RZ, R15.H0_H0 ;  /* 0x2000000fff1b7230 */ /* 0x004fca0000004100 */
[----:B------:R-:W-:-:S04]  /*23a0*/  FFMA.FTZ R11, R12, R27, R11 ;  /* 0x0000001b0c0b7223 */ /* 0x000fc8000001000b */
[----:B------:R-:W-:-:S05]  /*23b0*/  FMUL.FTZ R11, R0, R11 ;  /* 0x0000000b000b7220 */ /* 0x000fca0000410000 */
[----:B------:R-:W-:-:S04]  /*23c0*/  F2FP.PACK_AB R11, RZ, R11 ;  /* 0x0000000bff0b723e */ /* 0x000fc800000000ff */
[----:B------:R-:W-:-:S05]  /*23d0*/  PRMT R13, R13, 0x5410, R11 ;  /* 0x000054100d0d7816 */ /* 0x000fca000000000b */
[----:B------:R-:W-:Y:S02]  /*23e0*/  HADD2 R3, R13, R3 ;  /* 0x000000030d037230 */ /* 0x000fe40000000000 */
.L_x_4733:
[----:B-----5:R0:W5:Y:S01]  /*23f0*/  LDG.E.128.CONSTANT R8, [R18.64] ;  /* 0x0000000612087981 */ /* 0x020162000c1e9d00 */
[----:B------:R-:W-:Y:S01]  /*2400*/  IMAD.WIDE R24, R20, 0x8, R18 ;  /* 0x0000000814187825 */ /* 0x000fe200078e0212 */
[----:B------:R-:W-:Y:S05]  /*2410*/  @P3 BRA `(.L_x_4734) ;  /* 0x00000bf000003947 */ /* 0x000fea0003800000 */
[----:B0-----:R-:W0:Y:S01]  /*2420*/  LDS.64 R18, [UR4+0x20] ;  /* 0x00002004ff127984 */ /* 0x001e220008000a00 */
[----:B-----5:R-:W-:Y:S02]  /*2430*/  LOP3.LUT R12, R8, 0xff, RZ, 0xc0, !PT ;  /* 0x000000ff080c7812 */ /* 0x020fe400078ec0ff */
[--C-:B------:R-:W-:Y:S02]  /*2440*/  SHF.R.U32.HI R13, RZ, 0x8, R8.reuse ;  /* 0x00000008ff0d7819 */ /* 0x100fe40000011608 */
[----:B------:R-:W-:Y:S02]  /*2450*/  IADD3 R14, R12, -0x80, RZ ;  /* 0xffffff800c0e7810 */ /* 0x000fe40007ffe0ff */
[----:B------:R-:W-:Y:S02]  /*2460*/  LOP3.LUT R13, R13, 0xff, RZ, 0xc0, !PT ;  /* 0x000000ff0d0d7812 */ /* 0x000fe400078ec0ff */
[----:B------:R-:W-:-:S02]  /*2470*/  SHF.R.U32.HI R12, RZ, 0x10, R8 ;  /* 0x00000010ff0c7819 */ /* 0x000fc40000011608 */
[----:B------:R-:W-:Y:S01]  /*2480*/  IADD3 R15, R13, -0x80, RZ ;  /* 0xffffff800d0f7810 */ /* 0x000fe20007ffe0ff */
[----:B------:R-:W1:Y:S01]  /*2490*/  I2F.F16 R14, R14 ;  /* 0x0000000e000e7306 */ /* 0x000e620000200c00 */
[----:B------:R-:W-:-:S04]  /*24a0*/  LOP3.LUT R12, R12, 0xff, RZ, 0xc0, !PT ;  /* 0x000000ff0c0c7812 */ /* 0x000fc800078ec0ff */
[----:B------:R-:W-:-:S03]  /*24b0*/  IADD3 R26, R12, -0x80, RZ ;  /* 0xffffff800c1a7810 */ /* 0x000fc60007ffe0ff */
[----:B------:R-:W2:Y:S08]  /*24c0*/  I2F.F16 R15, R15 ;  /* 0x0000000f000f7306 */ /* 0x000eb00000200c00 */
[----:B------:R3:W4:Y:S01]  /*24d0*/  I2F.F16 R13, R26 ;  /* 0x0000001a000d7306 */ /* 0x0007220000200c00 */
[----:B-1----:R-:W-:Y:S02]  /*24e0*/  HADD2.F32 R27, -RZ, R14.H0_H0 ;  /* 0x2000000eff1b7230 */ /* 0x002fe40000004100 */
[----:B--2---:R-:W-:Y:S01]  /*24f0*/  HADD2.F32 R29, -RZ, R15.H0_H0 ;  /* 0x2000000fff1d7230 */ /* 0x004fe20000004100 */
[----:B---3--:R-:W-:Y:S01]  /*2500*/  SHF.R.U32.HI R26, RZ, 0x8, R9 ;  /* 0x00000008ff1a7819 */ /* 0x008fe20000011609 */
[----:B0-----:R-:W-:-:S03]  /*2510*/  HADD2.F32 R12, -RZ, R18.H0_H0 ;  /* 0x20000012ff0c7230 */ /* 0x001fc60000004100 */
[----:B------:R-:W-:Y:S01]  /*2520*/  LOP3.LUT R26, R26, 0xff, RZ, 0xc0, !PT ;  /* 0x000000ff1a1a7812 */ /* 0x000fe200078ec0ff */
[----:B------:R-:W-:Y:S02]  /*2530*/  HADD2.F32 R18, -RZ, R18.H1_H1 ;  /* 0x30000012ff127230 */ /* 0x000fe40000004100 */
[----:B----4-:R-:W-:Y:S01]  /*2540*/  HADD2.F32 R14, -RZ, R13.H0_H0 ;  /* 0x2000000dff0e7230 */ /* 0x010fe20000004100 */
[----:B------:R-:W-:Y:S01]  /*2550*/  FFMA.FTZ R27, R27, R12, RZ ;  /* 0x0000000c1b1b7223 */ /* 0x000fe200000100ff */
[----:B------:R-:W-:Y:S01]  /*2560*/  HADD2.F32 R13, -RZ, R19.H0_H0 ;  /* 0x20000013ff0d7230 */ /* 0x000fe20000004100 */
[----:B------:R-:W-:Y:S02]  /*2570*/  IADD3 R26, R26, -0x80, RZ ;  /* 0xffffff801a1a7810 */ /* 0x000fe40007ffe0ff */
[----:B------:R-:W-:-:S04]  /*2580*/  FFMA.FTZ R28, R29, R18, R27 ;  /* 0x000000121d1c7223 */ /* 0x000fc8000001001b */
[----:B------:R-:W-:Y:S01]  /*2590*/  FFMA.FTZ R28, R14, R13, R28 ;  /* 0x0000000d0e1c7223 */ /* 0x000fe2000001001c */
[----:B------:R-:W-:Y:S01]  /*25a0*/  LOP3.LUT R14, R9, 0xff, RZ, 0xc0, !PT ;  /* 0x000000ff090e7812 */ /* 0x000fe200078ec0ff */
[----:B------:R-:W0:Y:S03]  /*25b0*/  I2F.F16 R26, R26 ;  /* 0x0000001a001a7306 */ /* 0x000e260000200c00 */
[----:B------:R-:W-:-:S06]  /*25c0*/  IADD3 R15, R14, -0x80, RZ ;  /* 0xffffff800e0f7810 */ /* 0x000fcc0007ffe0ff */
[----:B------:R-:W1:Y:S01]  /*25d0*/  I2F.F16 R15, R15 ;  /* 0x0000000f000f7306 */ /* 0x000e620000200c00 */
[----:B0-----:R-:W-:Y:S02]  /*25e0*/  HADD2.F32 R29, -RZ, R26.H0_H0 ;  /* 0x2000001aff1d7230 */ /* 0x001fe40000004100 */
[----:B-1----:R-:W-:Y:S01]  /*25f0*/  HADD2.F32 R27, -RZ, R15.H0_H0 ;  /* 0x2000000fff1b7230 */ /* 0x002fe20000004100 */
[----:B------:R-:W-:-:S04]  /*2600*/  SHF.R.U32.HI R15, RZ, 0x8, R10 ;  /* 0x00000008ff0f7819 */ /* 0x000fc8000001160a */
[----:B------:R-:W-:Y:S01]  /*2610*/  FFMA.FTZ R14, R12, R27, RZ ;  /* 0x0000001b0c0e7223 */ /* 0x000fe200000100ff */
[----:B------:R-:W-:Y:S02]  /*2620*/  SHF.R.U32.HI R27, RZ, 0x10, R9 ;  /* 0x00000010ff1b7819 */ /* 0x000fe40000011609 */
[----:B------:R-:W-:Y:S01]  /*2630*/  LOP3.LUT R15, R15, 0xff, RZ, 0xc0, !PT ;  /* 0x000000ff0f0f7812 */ /* 0x000fe200078ec0ff */
[----:B------:R-:W-:Y:S01]  /*2640*/  FFMA.FTZ R14, R18, R29, R14 ;  /* 0x0000001d120e7223 */ /* 0x000fe2000001000e */
[----:B------:R-:W-:Y:S02]  /*2650*/  LOP3.LUT R27, R27, 0xff, RZ, 0xc0, !PT ;  /* 0x000000ff1b1b7812 */ /* 0x000fe400078ec0ff */
[----:B------:R-:W-:Y:S02]  /*2660*/  IADD3 R15, R15, -0x80, RZ ;  /* 0xffffff800f0f7810 */ /* 0x000fe40007ffe0ff */
[----:B------:R-:W-:-:S04]  /*2670*/  IADD3 R29, R27, -0x80, RZ ;  /* 0xffffff801b1d7810 */ /* 0x000fc80007ffe0ff */
[----:B------:R-:W0:Y:S08]  /*2680*/  I2F.F16 R27, R29 ;  /* 0x0000001d001b7306 */ /* 0x000e300000200c00 */
[----:B------:R-:W1:Y:S01]  /*2690*/  I2F.F16 R15, R15 ;  /* 0x0000000f000f7306 */ /* 0x000e620000200c00 */
[----:B0-----:R-:W-:-:S05]  /*26a0*/  HADD2.F32 R27, -RZ, R27.H0_H0 ;  /* 0x2000001bff1b7230 */ /* 0x001fca0000004100 */
[----:B------:R-:W-:Y:S01]  /*26b0*/  FFMA.FTZ R27, R13, R27, R14 ;  /* 0x0000001b0d1b7223 */ /* 0x000fe2000001000e */
[----:B------:R-:W-:Y:S01]  /*26c0*/  LOP3.LUT R14, R10, 0xff, RZ, 0xc0, !PT ;  /* 0x000000ff0a0e7812 */ /* 0x000fe200078ec0ff */
[----:B-1----:R-:W-:-:S03]  /*26d0*/  HADD2.F32 R29, -RZ, R15.H0_H0 ;  /* 0x2000000fff1d7230 */ /* 0x002fc60000004100 */
[----:B------:R-:W-:-:S06]  /*26e0*/  IADD3 R14, R14, -0x80, RZ ;  /* 0xffffff800e0e7810 */ /* 0x000fcc0007ffe0ff */
[----:B------:R-:W0:Y:S02]  /*26f0*/  I2F.F16 R14, R14 ;  /* 0x0000000e000e7306 */ /* 0x000e240000200c00 */
[----:B0-----:R-:W-:-:S05]  /*2700*/  HADD2.F32 R26, -RZ, R14.H0_H0 ;  /* 0x2000000eff1a7230 */ /* 0x001fca0000004100 */
[----:B------:R-:W-:-:S04]  /*2710*/  FFMA.FTZ R26, R12, R26, RZ ;  /* 0x0000001a0c1a7223 */ /* 0x000fc800000100ff */
        /* <DEDUP_REMOVED lines=20> */
[----:B------:R-:W-:-:S04]  /*2860*/  IADD3 R15, R15, -0x80, RZ ;  /* 0xffffff800f0f7810 */ /* 0x000fc80007ffe0ff */
[----:B------:R-:W0:Y:S02]  /*2870*/  I2F.F16 R14, R15 ;  /* 0x0000000f000e7306 */ /* 0x000e240000200c00 */
[----:B0-----:R-:W-:-:S05]  /*2880*/  HADD2.F32 R14, -RZ, R14.H0_H0 ;  /* 0x2000000eff0e7230 */ /* 0x001fca0000004100 */
[----:B------:R-:W-:Y:S02]  /*2890*/  FFMA.FTZ R18, R13, R14, R18 ;  /* 0x0000000e0d127223 */ /* 0x000fe40000010012 */
[----:B------:R-:W2:Y:S01]  /*28a0*/  LDG.E.128.CONSTANT R12, [R22.64] ;  /* 0x00000006160c7981 */ /* 0x000ea2000c1e9d00 */
[----:B------:R-:W-:Y:S01]  /*28b0*/  LEA.HI R8, R8, 0xffffff80, RZ, 0x8 ;  /* 0xffffff8008087811 */ /* 0x000fe200078f40ff */
[----:B------:R-:W-:Y:S01]  /*28c0*/  HADD2.F32 R29, -RZ, R19.H1_H1 ;  /* 0x30000013ff1d7230 */ /* 0x000fe20000004100 */
[----:B------:R-:W-:Y:S02]  /*28d0*/  LEA.HI R9, R9, 0xffffff80, RZ, 0x8 ;  /* 0xffffff8009097811 */ /* 0x000fe400078f40ff */
[----:B------:R-:W-:Y:S02]  /*28e0*/  LEA.HI R11, R11, 0xffffff80, RZ, 0x8 ;  /* 0xffffff800b0b7811 */ /* 0x000fe400078f40ff */
[----:B------:R-:W0:Y:S08]  /*28f0*/  I2F.F16 R8, R8 ;  /* 0x0000000800087306 */ /* 0x000e300000200c00 */
[----:B------:R-:W1:Y:S01]  /*2900*/  I2F.F16 R9, R9 ;  /* 0x0000000900097306 */ /* 0x000e620000200c00 */
[----:B0-----:R-:W-:-:S05]  /*2910*/  HADD2.F32 R19, -RZ, R8.H0_H0 ;  /* 0x20000008ff137230 */ /* 0x001fca0000004100 */
[----:B------:R-:W-:Y:S01]  /*2920*/  FFMA.FTZ R19, R19, R29, R28 ;  /* 0x0000001d13137223 */ /* 0x000fe2000001001c */
[----:B-1----:R-:W-:-:S05]  /*2930*/  HADD2.F32 R28, -RZ, R9.H0_H0 ;  /* 0x20000009ff1c7230 */ /* 0x002fca0000004100 */
[----:B------:R-:W-:Y:S01]  /*2940*/  FFMA.FTZ R27, R29, R28, R27 ;  /* 0x0000001c1d1b7223 */ /* 0x000fe2000001001b */
[----:B------:R-:W-:Y:S02]  /*2950*/  LEA.HI R28, R10, 0xffffff80, RZ, 0x8 ;  /* 0xffffff800a1c7811 */ /* 0x000fe400078f40ff */
[----:B------:R-:W0:Y:S08]  /*2960*/  I2F.F16 R10, R11 ;  /* 0x0000000b000a7306 */ /* 0x000e300000200c00 */
[----:B------:R-:W1:Y:S01]  /*2970*/  I2F.F16 R28, R28 ;  /* 0x0000001c001c7306 */ /* 0x000e620000200c00 */
[----:B0-----:R-:W-:-:S05]  /*2980*/  HADD2.F32 R10, -RZ, R10.H0_H0 ;  /* 0x2000000aff0a7230 */ /* 0x001fca0000004100 */
[----:B------:R-:W-:Y:S01]  /*2990*/  FFMA.FTZ R18, R29, R10, R18 ;  /* 0x0000000a1d127223 */ /* 0x000fe20000010012 */
[----:B-1----:R-:W-:-:S05]  /*29a0*/  HADD2.F32 R8, -RZ, R28.H0_H0 ;  /* 0x2000001cff087230 */ /* 0x002fca0000004100 */
[----:B------:R-:W-:Y:S02]  /*29b0*/  FFMA.FTZ R26, R29, R8, R26 ;  /* 0x000000081d1a7223 */ /* 0x000fe4000001001a */
[----:B------:R-:W0:Y:S01]  /*29c0*/  LDS.64 R8, [UR4+0x28] ;  /* 0x00002804ff087984 */ /* 0x000e220008000a00 */
[----:B--2---:R-:W-:Y:S02]  /*29d0*/  LOP3.LUT R10, R12, 0xff, RZ, 0xc0, !PT ;  /* 0x000000ff0c0a7812 */ /* 0x004fe400078ec0ff */
[----:B------:R-:W-:Y:S02]  /*29e0*/  SHF.R.U32.HI R11, RZ, 0x8, R12 ;  /* 0x00000008ff0b7819 */ /* 0x000fe4000001160c */
[----:B------:R-:W-:Y:S01]  /*29f0*/  IADD3 R29, R10, -0x80, RZ ;  /* 0xffffff800a1d7810 */ /* 0x000fe20007ffe0ff */
[----:B0-----:R-:W-:Y:S01]  /*2a00*/  HADD2.F32 R10, -RZ, R8.H0_H0 ;  /* 0x20000008ff0a7230 */ /* 0x001fe20000004100 */
[----:B------:R-:W-:-:S04]  /*2a10*/  LOP3.LUT R11, R11, 0xff, RZ, 0xc0, !PT ;  /* 0x000000ff0b0b7812 */ /* 0x000fc800078ec0ff */
[----:B------:R-:W0:Y:S01]  /*2a20*/  I2F.F16 R29, R29 ;  /* 0x0000001d001d7306 */ /* 0x000e220000200c00 */
[----:B------:R-:W-:Y:S01]  /*2a30*/  IADD3 R11, R11, -0x80, RZ ;  /* 0xffffff800b0b7810 */ /* 0x000fe20007ffe0ff */
[----:B0-----:R-:W-:Y:S01]  /*2a40*/  HADD2.F32 R28, -RZ, R29.H0_H0 ;  /* 0x2000001dff1c7230 */ /* 0x001fe20000004100 */
[----:B------:R-:W-:-:S04]  /*2a50*/  LEA.HI R29, R12, 0xffffff80, RZ, 0x8 ;  /* 0xffffff800c1d7811 */ /* 0x000fc800078f40ff */
[----:B------:R-:W-:Y:S02]  /*2a60*/  FFMA.FTZ R28, R28, R10, R19 ;  /* 0x0000000a1c1c7223 */ /* 0x000fe40000010013 */
[----:B------:R0:W1:Y:S08]  /*2a70*/  I2F.F16 R19, R11 ;  /* 0x0000000b00137306 */ /* 0x0000700000200c00 */
[----:B------:R-:W2:Y:S01]  /*2a80*/  I2F.F16 R29, R29 ;  /* 0x0000001d001d7306 */ /* 0x000ea20000200c00 */
[----:B0-----:R-:W-:Y:S01]  /*2a90*/  HADD2.F32 R11, -RZ, R8.H1_H1 ;  /* 0x30000008ff0b7230 */ /* 0x001fe20000004100 */
[----:B------:R-:W-:Y:S01]  /*2aa0*/  SHF.R.U32.HI R8, RZ, 0x10, R12 ;  /* 0x00000010ff087819 */ /* 0x000fe2000001160c */
[----:B------:R-:W-:-:S03]  /*2ab0*/  HADD2.F32 R12, -RZ, R9.H1_H1 ;  /* 0x30000009ff0c7230 */ /* 0x000fc60000004100 */
[----:B------:R-:W-:Y:S01]  /*2ac0*/  LOP3.LUT R8, R8, 0xff, RZ, 0xc0, !PT ;  /* 0x000000ff08087812 */ /* 0x000fe200078ec0ff */
[----:B-1----:R-:W-:-:S05]  /*2ad0*/  HADD2.F32 R19, -RZ, R19.H0_H0 ;  /* 0x20000013ff137230 */ /* 0x002fca0000004100 */
[----:B------:R-:W-:Y:S01]  /*2ae0*/  FFMA.FTZ R19, R19, R11, R28 ;  /* 0x0000000b13137223 */ /* 0x000fe2000001001c */
[----:B------:R-:W-:Y:S01]  /*2af0*/  IADD3 R28, R8, -0x80, RZ ;  /* 0xffffff80081c7810 */ /* 0x000fe20007ffe0ff */
[----:B------:R-:W-:Y:S02]  /*2b00*/  HADD2.F32 R8, -RZ, R9.H0_H0 ;  /* 0x20000009ff087230 */ /* 0x000fe40000004100 */
[----:B--2---:R-:W-:-:S03]  /*2b10*/  HADD2.F32 R9, -RZ, R29.H0_H0 ;  /* 0x2000001dff097230 */ /* 0x004fc60000004100 */
[----:B------:R-:W0:Y:S02]  /*2b20*/  I2F.F16 R28, R28 ;  /* 0x0000001c001c7306 */ /* 0x000e240000200c00 */
[----:B0-----:R-:W-:-:S05]  /*2b30*/  HADD2.F32 R28, -RZ, R28.H0_H0 ;  /* 0x2000001cff1c7230 */ /* 0x001fca0000004100 */
        /* <DEDUP_REMOVED lines=20> */
[----:B------:R-:W0:Y:S02]  /*2c80*/  I2F.F16 R28, R29 ;  /* 0x0000001d001c7306 */ /* 0x000e240000200c00 */
[----:B0-----:R-:W-:-:S05]  /*2c90*/  HADD2.F32 R28, -RZ, R28.H0_H0 ;  /* 0x2000001cff1c7230 */ /* 0x001fca0000004100 */
        /* <DEDUP_REMOVED lines=10> */
[----:B0-----:R-:W-:-:S05]  /*2d40*/  HADD2.F32 R27, -RZ, R19.H0_H0 ;  /* 0x20000013ff1b7230 */ /* 0x001fca0000004100 */
[----:B------:R-:W-:Y:S01]  /*2d50*/  FFMA.FTZ R26, R10, R27, R26 ;  /* 0x0000001b0a1a7223 */ /* 0x000fe2000001001a */
[----:B------:R-:W-:-:S04]  /*2d60*/  SHF.R.U32.HI R27, RZ, 0x8, R14 ;  /* 0x00000008ff1b7819 */ /* 0x000fc8000001160e */
[----:B------:R-:W-:-:S04]  /*2d70*/  LOP3.LUT R27, R27, 0xff, RZ, 0xc0, !PT ;  /* 0x000000ff1b1b7812 */ /* 0x000fc800078ec0ff */
[----:B------:R-:W-:-:S04]  /*2d80*/  IADD3 R27, R27, -0x80, RZ ;  /* 0xffffff801b1b7810 */ /* 0x000fc80007ffe0ff */
[----:B------:R-:W0:Y:S02]  /*2d90*/  I2F.F16 R13, R27 ;  /* 0x0000001b000d7306 */ /* 0x000e240000200c00 */
[----:B0-----:R-:W-:-:S05]  /*2da0*/  HADD2.F32 R13, -RZ, R13.H0_H0 ;  /* 0x2000000dff0d7230 */ /* 0x001fca0000004100 */
[----:B------:R-:W-:Y:S01]  /*2db0*/  FFMA.FTZ R13, R11, R13, R26 ;  /* 0x0000000d0b0d7223 */ /* 0x000fe2000001001a */
[----:B------:R-:W-:-:S04]  /*2dc0*/  SHF.R.U32.HI R26, RZ, 0x10, R14 ;  /* 0x00000010ff1a7819 */ /* 0x000fc8000001160e */
[----:B------:R-:W-:-:S04]  /*2dd0*/  LOP3.LUT R26, R26, 0xff, RZ, 0xc0, !PT ;  /* 0x000000ff1a1a7812 */ /* 0x000fc800078ec0ff */
[----:B------:R-:W-:-:S04]  /*2de0*/  IADD3 R26, R26, -0x80, RZ ;  /* 0xffffff801a1a7810 */ /* 0x000fc80007ffe0ff */
[----:B------:R0:W1:Y:S02]  /*2df0*/  I2F.F16 R19, R26 ;  /* 0x0000001a00137306 */ /* 0x0000640000200c00 */
[----:B0-----:R-:W-:-:S04]  /*2e00*/  SHF.R.U32.HI R26, RZ, 0x10, R15 ;  /* 0x00000010ff1a7819 */ /* 0x001fc8000001160f */
[----:B------:R-:W-:Y:S01]  /*2e10*/  LOP3.LUT R26, R26, 0xff, RZ, 0xc0, !PT ;  /* 0x000000ff1a1a7812 */ /* 0x000fe200078ec0ff */
[----:B-1----:R-:W-:-:S05]  /*2e20*/  HADD2.F32 R19, -RZ, R19.H0_H0 ;  /* 0x20000013ff137230 */ /* 0x002fca0000004100 */
[----:B------:R-:W-:Y:S01]  /*2e30*/  FFMA.FTZ R13, R8, R19, R13 ;  /* 0x00000013080d7223 */ /* 0x000fe2000001000d */
[----:B------:R-:W-:-:S04]  /*2e40*/  LOP3.LUT R19, R15, 0xff, RZ, 0xc0, !PT ;  /* 0x000000ff0f137812 */ /* 0x000fc800078ec0ff */
[----:B------:R-:W-:-:S06]  /*2e50*/  IADD3 R19, R19, -0x80, RZ ;  /* 0xffffff8013137810 */ /* 0x000fcc0007ffe0ff */
[----:B------:R-:W0:Y:S02]  /*2e60*/  I2F.F16 R19, R19 ;  /* 0x0000001300137306 */ /* 0x000e240000200c00 */
[----:B0-----:R-:W-:Y:S01]  /*2e70*/  HADD2.F32 R27, -RZ, R19.H0_H0 ;  /* 0x20000013ff1b7230 */ /* 0x001fe20000004100 */
[----:B------:R-:W-:-:S04]  /*2e80*/  IADD3 R19, R26, -0x80, RZ ;  /* 0xffffff801a137810 */ /* 0x000fc80007ffe0ff */
[----:B------:R-:W-:Y:S01]  /*2e90*/  FFMA.FTZ R18, R10, R27, R18 ;  /* 0x0000001b0a127223 */ /* 0x000fe20000010012 */
[----:B------:R-:W-:Y:S01]  /*2ea0*/  LEA.HI R10, R14, 0xffffff80, RZ, 0x8 ;  /* 0xffffff800e0a7811 */ /* 0x000fe200078f40ff */
[----:B------:R-:W-:Y:S01]  /*2eb0*/  I2F.F16 R19, R19 ;  /* 0x0000001300137306 */ /* 0x000fe20000200c00 */
[----:B------:R-:W-:Y:S02]  /*2ec0*/  SHF.R.U32.HI R14, RZ, 0x8, R15 ;  /* 0x00000008ff0e7819 */ /* 0x000fe4000001160f */
[----:B------:R-:W-:Y:S02]  /*2ed0*/  LEA.HI R15, R15, 0xffffff80, RZ, 0x8 ;  /* 0xffffff800f0f7811 */ /* 0x000fe400078f40ff */
[----:B------:R-:W-:-:S03]  /*2ee0*/  LOP3.LUT R14, R14, 0xff, RZ, 0xc0, !PT ;  /* 0x000000ff0e0e7812 */ /* 0x000fc600078ec0ff */
[----:B------:R-:W0:Y:S01]  /*2ef0*/  I2F.F16 R10, R10 ;  /* 0x0000000a000a7306 */ /* 0x000e220000200c00 */
[----:B------:R-:W-:-:S07]  /*2f00*/  IADD3 R14, R14, -0x80, RZ ;  /* 0xffffff800e0e7810 */ /* 0x000fce0007ffe0ff */
[----:B------:R-:W1:Y:S08]  /*2f10*/  I2F.F16 R14, R14 ;  /* 0x0000000e000e7306 */ /* 0x000e700000200c00 */
[----:B------:R-:W2:Y:S01]  /*2f20*/  I2F.F16 R15, R15 ;  /* 0x0000000f000f7306 */ /* 0x000ea20000200c00 */
[----:B0-----:R-:W-:-:S05]  /*2f30*/  HADD2.F32 R10, -RZ, R10.H0_H0 ;  /* 0x2000000aff0a7230 */ /* 0x001fca0000004100 */
[----:B------:R-:W-:Y:S01]  /*2f40*/  FFMA.FTZ R13, R12, R10, R13 ;  /* 0x0000000a0c0d7223 */ /* 0x000fe2000001000d */
[----:B-1----:R-:W-:-:S03]  /*2f50*/  HADD2.F32 R26, -RZ, R14.H0_H0 ;  /* 0x2000000eff1a7230 */ /* 0x002fc60000004100 */
[----:B------:R-:W-:Y:S02]  /*2f60*/  FMUL.FTZ R13, R2, R13 ;  /* 0x0000000d020d7220 */ /* 0x000fe40000410000 */
[----:B------:R-:W-:Y:S01]  /*2f70*/  FFMA.FTZ R11, R11, R26, R18 ;  /* 0x0000001a0b0b7223 */ /* 0x000fe20000010012 */
[----:B------:R-:W-:Y:S02]  /*2f80*/  HADD2.F32 R18, -RZ, R19.H0_H0 ;  /* 0x20000013ff127230 */ /* 0x000fe40000004100 */
[----:B------:R-:W-:Y:S01]  /*2f90*/  F2FP.PACK_AB R13, RZ, R13 ;  /* 0x0000000dff0d723e */ /* 0x000fe200000000ff */
[----:B--2---:R-:W-:Y:S02]  /*2fa0*/  HADD2.F32 R27, -RZ, R15.H0_H0 ;  /* 0x2000000fff1b7230 */ /* 0x004fe40000004100 */
[----:B------:R-:W-:-:S04]  /*2fb0*/  FFMA.FTZ R11, R8, R18, R11 ;  /* 0x00000012080b7223 */ /* 0x000fc8000001000b */
[----:B------:R-:W-:-:S04]  /*2fc0*/  FFMA.FTZ R11, R12, R27, R11 ;  /* 0x0000001b0c0b7223 */ /* 0x000fc8000001000b */
[----:B------:R-:W-:-:S05]  /*2fd0*/  FMUL.FTZ R11, R0, R11 ;  /* 0x0000000b000b7220 */ /* 0x000fca0000410000 */
[----:B------:R-:W-:-:S04]  /*2fe0*/  F2FP.PACK_AB R11, RZ, R11 ;  /* 0x0000000bff0b723e */ /* 0x000fc800000000ff */
[----:B------:R-:W-:-:S05]  /*2ff0*/  PRMT R13, R13, 0x5410, R11 ;  /* 0x000054100d0d7816 */ /* 0x000fca000000000b */
[----:B------:R-:W-:Y:S02]  /*3000*/  HADD2 R3, R13, R3 ;  /* 0x000000030d037230 */ /* 0x000fe40000000000 */
.L_x_4734:
[----:B-----5:R1:W5:Y:S01]  /*3010*/  LDG.E.128.CONSTANT R8, [R24.64] ;  /* 0x0000000618087981 */ /* 0x020362000c1e9d00 */
[----:B------:R-:W-:Y:S01]  /*3020*/  UIADD3 UR5, UR4, 0x40, URZ ;  /* 0x0000004004057890 */ /* 0x000fe2000fffe03f */
[----:B------:R-:W-:Y:S01]  /*3030*/  IMAD.WIDE R22, R20, 0x8, R22 ;  /* 0x0000000814167825 */ /* 0x000fe200078e0216 */
[----:B------:R-:W-:Y:S05]  /*3040*/  @P3 BRA `(.L_x_4735) ;  /* 0x00000bf000003947 */ /* 0x000fea0003800000 */
[----:B0-----:R-:W0:Y:S01]  /*3050*/  LDS.64 R18, [UR4+0x30] ;  /* 0x00003004ff127984 */ /* 0x001e220008000a00 */
[----:B-----5:R-:W-:Y:S02]  /*3060*/  LOP3.LUT R12, R8, 0xff, RZ, 0xc0, !PT ;  /* 0x000000ff080c7812 */ /* 0x020fe400078ec0ff */
[----:B------:R-:W-:Y:S02]  /*3070*/  SHF.R.U32.HI R13, RZ, 0x8, R8 ;  /* 0x00000008ff0d7819 */ /* 0x000fe40000011608 */
[----:B------:R-:W-:Y:S02]  /*3080*/  IADD3 R14, R12, -0x80, RZ ;  /* 0xffffff800c0e7810 */ /* 0x000fe40007ffe0ff */
[----:B------:R-:W-:-:S02]  /*3090*/  LOP3.LUT R13, R13, 0xff, RZ, 0xc0, !PT ;  /* 0x000000ff0d0d7812 */ /* 0x000fc400078ec0ff */
[----:B------:R-:W-:Y:S02]  /*30a0*/  SHF.R.U32.HI R12, RZ, 0x10, R8 ;  /* 0x00000010ff0c7819 */ /* 0x000fe40000011608 */
[----:B------:R-:W-:Y:S01]  /*30b0*/  IADD3 R15, R13, -0x80, RZ ;  /* 0xffffff800d0f7810 */ /* 0x000fe20007ffe0ff */
[----:B------:R-:W2:Y:S01]  /*30c0*/  I2F.F16 R14, R14 ;  /* 0x0000000e000e7306 */ /* 0x000ea20000200c00 */
[----:B------:R-:W-:-:S04]  /*30d0*/  LOP3.LUT R12, R12, 0xff, RZ, 0xc0, !PT ;  /* 0x000000ff0c0c7812 */ /* 0x000fc800078ec0ff */
[----:B------:R-:W-:-:S03]  /*30e0*/  IADD3 R26, R12, -0x80, RZ ;  /* 0xffffff800c1a7810 */ /* 0x000fc60007ffe0ff */
[----:B------:R-:W3:Y:S08]  /*30f0*/  I2F.F16 R15, R15 ;  /* 0x0000000f000f7306 */ /* 0x000ef00000200c00 */
[----:B------:R4:W1:Y:S01]  /*3100*/  I2F.F16 R13, R26 ;  /* 0x0000001a000d7306 */ /* 0x0008620000200c00 */
[----:B--2---:R-:W-:Y:S02]  /*3110*/  HADD2.F32 R27, -RZ, R14.H0_H0 ;  /* 0x2000000eff1b7230 */ /* 0x004fe40000004100 */
[----:B---3--:R-:W-:Y:S01]  /*3120*/  HADD2.F32 R29, -RZ, R15.H0_H0 ;  /* 0x2000000fff1d7230 */ /* 0x008fe20000004100 */
[----:B----4-:R-:W-:Y:S01]  /*3130*/  SHF.R.U32.HI R26, RZ, 0x8, R9 ;  /* 0x00000008ff1a7819 */ /* 0x010fe20000011609 */
[----:B0-----:R-:W-:-:S03]  /*3140*/  HADD2.F32 R12, -RZ, R18.H0_H0 ;  /* 0x20000012ff0c7230 */ /* 0x001fc60000004100 */
[----:B------:R-:W-:Y:S01]  /*3150*/  LOP3.LUT R26, R26, 0xff, RZ, 0xc0, !PT ;  /* 0x000000ff1a1a7812 */ /* 0x000fe200078ec0ff */
[----:B------:R-:W-:Y:S02]  /*3160*/  HADD2.F32 R18, -RZ, R18.H1_H1 ;  /* 0x30000012ff127230 */ /* 0x000fe40000004100 */
[----:B-1----:R-:W-:Y:S01]  /*3170*/  HADD2.F32 R14, -RZ, R13.H0_H0 ;  /* 0x2000000dff0e7230 */ /* 0x002fe20000004100 */
        /* <DEDUP_REMOVED lines=172> */
.L_x_4735:
[----:B------:R-:W-:Y:S01]  /*3c40*/  IADD3 R16, R16, 0x20, RZ ;  /* 0x0000002010107810 */ /* 0x000fe20007ffe0ff */
[----:B------:R-:W-:Y:S01]  /*3c50*/  IMAD.WIDE R22, R20, 0x8, R22 ;  /* 0x0000000814167825 */ /* 0x000fe200078e0216 */
[----:B------:R-:W-:Y:S02]  /*3c60*/  UMOV UR4, UR5 ;  /* 0x0000000500047c82 */ /* 0x000fe40008000000 */
[----:B------:R-:W-:Y:S01]  /*3c70*/  ISETP.GE.AND P0, PT, R16, c[0x0][0x1a8], PT ;  /* 0x00006a0010007a0c */ /* 0x000fe20003f06270 */
[----:B-1----:R-:W-:Y:S01]  /*3c80*/  IMAD.WIDE R24, R20, 0x8, R24 ;  /* 0x0000000814187825 */ /* 0x002fe200078e0218 */
[----:B------:R-:W-:-:S03]  /*3c90*/  ISETP.LT.AND P2, PT, R16, R21, PT ;  /* 0x000000151000720c */ /* 0x000fc60003f41270 */
[----:B-----5:R-:W-:Y:S02]  /*3ca0*/  IMAD.MOV.U32 R8, RZ, RZ, R22 ;  /* 0x000000ffff087224 */ /* 0x020fe400078e0016 */
[----:B------:R-:W-:Y:S02]  /*3cb0*/  IMAD.MOV.U32 R13, RZ, RZ, R23 ;  /* 0x000000ffff0d7224 */ /* 0x000fe400078e0017 */
[----:B------:R-:W-:Y:S02]  /*3cc0*/  IMAD.MOV.U32 R22, RZ, RZ, R24 ;  /* 0x000000ffff167224 */ /* 0x000fe400078e0018 */
[----:B------:R-:W-:-:S04]  /*3cd0*/  IMAD.MOV.U32 R23, RZ, RZ, R25 ;  /* 0x000000ffff177224 */ /* 0x000fc800078e0019 */
[----:B------:R-:W-:Y:S05]  /*3ce0*/  @!P0 BRA P2, `(.L_x_4736) ;  /* 0xffffce7000008947 */ /* 0x000fea000103ffff */
.L_x_4731:
[----:B------:R-:W-:Y:S05]  /*3cf0*/  @P1 EXIT ;  /* 0x000000000000194d */ /* 0x000fea0003800000 */
[----:B------:R-:W1:Y:S01]  /*3d00*/  S2R R0, SR_CTAID.Y ;  /* 0x0000000000007919 */ /* 0x000e620000002600 */
[----:B------:R-:W-:Y:S01]  /*3d10*/  IMAD.MOV.U32 R2, RZ, RZ, 0x2 ;  /* 0x00000002ff027424 */ /* 0x000fe200078e00ff */
[----:B------:R-:W-:Y:S01]  /*3d20*/  HMUL2 R9, R4, R7.H0_H0 ;  /* 0x2000000704097232 */ /* 0x000fe20000000000 */
[----:B-1----:R-:W-:-:S04]  /*3d30*/  IMAD R5, R0, c[0x0][0x18c], R17 ;  /* 0x0000630000057a24 */ /* 0x002fc800078e0211 */
        /* <DEDUP_REMOVED lines=8> */
.L_x_4740:
[----:B------:R-:W1:Y:S02]  /*3dc0*/  LDS R2, [R0] ;  /* 0x0000000000027984 */ /* 0x000e640000000800 */
[----:B-1----:R-:W-:-:S10]  /*3dd0*/  HFMA2.MMA R3, R2, 1, 1, R9 ;  /* 0x3c003c0002037835 */ /* 0x002fd40000000009 */
[----:B------:R-:W1:Y:S02]  /*3de0*/  ATOMS.CAST.SPIN R3, [R0], R2, R3 ;  /* 0x000000020003738d */ /* 0x000e640001800003 */
[----:B-1----:R-:W-:-:S13]  /*3df0*/  ISETP.EQ.U32.AND P0, PT, R3, 0x1, PT ;  /* 0x000000010300780c */ /* 0x002fda0003f02070 */
[----:B------:R-:W-:Y:S05]  /*3e00*/  @!P0 BRA `(.L_x_4740) ;  /* 0xffffffb000008947 */ /* 0x000fea000383ffff */
[----:B------:R-:W-:Y:S05]  /*3e10*/  BRA `(.L_x_4738) ;  /* 0x0000003000007947 */ /* 0x000fea0003800000 */
.L_x_4739:
[----:B------:R-:W2:Y:S02]  /*3e20*/  LD.E R0, [R4.64] ;  /* 0x0000000604007980 */ /* 0x000ea4000c101900 */
[----:B--2---:R-:W-:-:S05]  /*3e30*/  IMAD.IADD R3, R9, 0x1, R0 ;  /* 0x0000000109037824 */ /* 0x004fca00078e0200 */
[----:B------:R1:W-:Y:S02]  /*3e40*/  ST.E [R4.64], R3 ;  /* 0x0000000304007985 */ /* 0x0003e4000c101906 */
.L_x_4738:
[----:B------:R-:W-:Y:S05]  /*3e50*/  BSYNC B0 ;  /* 0x0000000000007941 */ /* 0x000fea0003800000 */
.L_x_4737:
[----:B------:R-:W2:Y:S02]  /*3e60*/  ATOM.E.ADD.F16x2.RN.STRONG.GPU P0, RZ, [R4.64+0x4], R7 ;  /* 0x0000040704ff798a */ /* 0x000ea4000810e9c6 */
[----:B--2---:R-:W-:Y:S05]  /*3e70*/  @P0 EXIT ;  /* 0x000000000000094d */ /* 0x004fea0003800000 */
[----:B------:R-:W2:Y:S02]  /*3e80*/  QSPC.E.S P0, RZ, [R4+0x4] ;  /* 0x0000040004ff73aa */ /* 0x000ea40000000500 */
[----:B--2---:R-:W-:Y:S05]  /*3e90*/  @!P0 BRA `(.L_x_4741) ;  /* 0x0000008000008947 */ /* 0x004fea0003800000 */
[----:B-1----:R-:W-:-:S04]  /*3ea0*/  IADD3 R4, R4, 0x4, RZ ;  /* 0x0000000404047810 */ /* 0x002fc80007ffe0ff */
[----:B------:R-:W-:-:S05]  /*3eb0*/  LOP3.LUT R4, R4, 0xffffff, RZ, 0xc0, !PT ;  /* 0x00ffffff04047812 */ /* 0x000fca00078ec0ff */
.L_x_4742:
[----:B------:R-:W1:Y:S02]  /*3ec0*/  LDS R2, [R4] ;  /* 0x0000000004027984 */ /* 0x000e640000000800 */
[----:B-1----:R-:W-:-:S06]  /*3ed0*/  HADD2 R3, R2, R7 ;  /* 0x0000000702037230 */ /* 0x002fcc0000000000 */
[----:B------:R-:W1:Y:S02]  /*3ee0*/  ATOMS.CAST.SPIN R3, [R4], R2, R3 ;  /* 0x000000020403738d */ /* 0x000e640001800003 */
[----:B-1----:R-:W-:-:S13]  /*3ef0*/  ISETP.EQ.U32.AND P0, PT, R3, 0x1, PT ;  /* 0x000000010300780c */ /* 0x002fda0003f02070 */
[----:B------:R-:W-:Y:S05]  /*3f00*/  @!P0 BRA `(.L_x_4742) ;  /* 0xffffffb000008947 */ /* 0x000fea000383ffff */
[----:B------:R-:W-:Y:S05]  /*3f10*/  EXIT ;  /* 0x000000000000794d */ /* 0x000fea0003800000 */
.L_x_4741:
[----:B------:R-:W2:Y:S02]  /*3f20*/  LD.E R0, [R4.64+0x4] ;  /* 0x0000040604007980 */ /* 0x000ea4000c101900 */
[----:B-12---:R-:W-:-:S05]  /*3f30*/  IMAD.IADD R3, R7, 0x1, R0 ;  /* 0x0000000107037824 */ /* 0x006fca00078e0200 */
[----:B------:R-:W-:Y:S01]  /*3f40*/  ST.E [R4.64+0x4], R3 ;  /* 0x0000040304007985 */ /* 0x000fe2000c101906 */
[----:B------:R-:W-:Y:S05]  /*3f50*/  EXIT ;  /* 0x000000000000794d */ /* 0x000fea0003800000 */
.L_x_4743:
        /* <DEDUP_REMOVED lines=10> */
.L_x_4831:


//--------------------- .nv.shared._Z23gemm_half_q_half_kernelILi4ELi190ELb1ELb1ELi64EEvPK6__halfPKjS4_S2_PS0_iiiiPKtS7_iiiiiibS2_i --------------------------
	.section	.nv.shared._Z23gemm_half_q_half_kernelILi4ELi190ELb1ELb1ELi64EEvPK6__halfPKjS4_S2_PS0_iiiiPKtS7_iiiiiibS2_i,"aw",@nobits
	.sectionflags	@""
	.align	2
.nv.shared._Z23gemm_half_q_half_kernelILi4ELi190ELb1ELb1ELi64EEvPK6__halfPKjS4_S2_PS0_iiiiPKtS7_iiiiiibS2_i:
	.zero		512


//--------------------- .nv.global                --------------------------
	.section	.nv.global,"aw",@nobits
.nv.global:
	.type		_ZN46_INTERNAL_7054510f_15_unit_exl2_3b_cu_5d0dd9e94cuda3std3__48in_placeE,@object
	.size		_ZN46_INTERNAL_7054510f_15_unit_exl2_3b_cu_5d0dd9e94cuda3std3__48in_placeE,(_ZN46_INTERNAL_7054510f_15_unit_exl2_3b_cu_5d0dd9e94cuda3std6ranges3__45__cpo8distanceE - _ZN46_INTERNAL_7054510f_15_unit_exl2_3b_cu_5d0dd9e94cuda3std3__48in_placeE)
_ZN46_INTERNAL_7054510f_15_unit_exl2_3b_cu_5d0dd9e94cuda3std3__48in_placeE:
	.zero		1
	.type		_ZN46_INTERNAL_7054510f_15_unit_exl2_3b_cu_5d0dd9e94cuda3std6ranges3__45__cpo8distanceE,@object
	.size		_ZN46_INTERNAL_7054510f_15_unit_exl2_3b_cu_5d0dd9e94cuda3std6ranges3__45__cpo8distanceE,(_ZN46_INTERNAL_7054510f_15_unit_exl2_3b_cu_5d0dd9e94cuda3std3__45__cpo6cbeginE - _ZN46_INTERNAL_7054510f_15_unit_exl2_3b_cu_5d0dd9e94cuda3std6ranges3__45__cpo8distanceE)
_ZN46_INTERNAL_7054510f_15_unit_exl2_3b_cu_5d0dd9e94cuda3std6ranges3__45__cpo8distanceE:
	.zero		1
	.type		_ZN46_INTERNAL_7054510f_15_unit_exl2_3b_cu_5d0dd9e94cuda3std3__45__cpo6cbeginE,@object
	.size		_ZN46_INTERNAL_7054510f_15_unit_exl2_3b_cu_5d0dd9e94cuda3std3__45__cpo6cbeginE,(_ZN46_INTERNAL_7054510f_15_unit_exl2_3b_cu_5d0dd9e94cuda3std6ranges3__45__cpo7advanceE - _ZN46_INTERNAL_7054510f_15_unit_exl2_3b_cu_5d0dd9e94cuda3std3__45__cpo6cbeginE)
_ZN46_INTERNAL_7054510f_15_unit_exl2_3b_cu_5d0dd9e94cuda3std3__45__cpo6cbeginE:
	.zero		1
	.type		_ZN46_INTERNAL_7054510f_15_unit_exl2_3b_cu_5d0dd9e94cuda3std6ranges3__45__cpo7advanceE,@object
	.size		_ZN46_INTERNAL_7054510f_15_unit_exl2_3b_cu_5d0dd9e94cuda3std6ranges3__45__cpo7advanceE,(_ZN46_INTERNAL_7054510f_15_unit_exl2_3b_cu_5d0dd9e94cuda3std3__45__cpo7crbeginE - _ZN46_INTERNAL_7054510f_15_unit_exl2_3b_cu_5d0dd9e94cuda3std6ranges3__45__cpo7advanceE)
_ZN46_INTERNAL_7054510f_15_unit_exl2_3b_cu_5d0dd9e94cuda3std6ranges3__45__cpo7advanceE:
	.zero		1
	.type		_ZN46_INTERNAL_7054510f_15_unit_exl2_3b_cu_5d0dd9e94cuda3std3__45__cpo7crbeginE,@object
	.size		_ZN46_INTERNAL_7054510f_15_unit_exl2_3b_cu_5d0dd9e94cuda3std3__45__cpo7crbeginE,(_ZN46_INTERNAL_7054510f_15_unit_exl2_3b_cu_5d0dd9e94cuda3std6ranges3__45__cpo4dataE - _ZN46_INTERNAL_7054510f_15_unit_exl2_3b_cu_5d0dd9e94cuda3std3__45__cpo7crbeginE)
_ZN46_INTERNAL_7054510f_15_unit_exl2_3b_cu_5d0dd9e94cuda3std3__45__cpo7crbeginE:
	.zero		1
	.type		_ZN46_INTERNAL_7054510f_15_unit_exl2_3b_cu_5d0dd9e94cuda3std6ranges3__45__cpo4dataE,@object
	.size		_ZN46_INTERNAL_7054510f_15_unit_exl2_3b_cu_5d0dd9e94cuda3std6ranges3__45__cpo4dataE,(_ZN46_INTERNAL_7054510f_15_unit_exl2_3b_cu_5d0dd9e94cuda3std6ranges3__45__cpo5beginE - _ZN46_INTERNAL_7054510f_15_unit_exl2_3b_cu_5d0dd9e94cuda3std6ranges3__45__cpo4dataE)
_ZN46_INTERNAL_7054510f_15_unit_exl2_3b_cu_5d0dd9e94cuda3std6ranges3__45__cpo4dataE:
	.zero		1
	.type		_ZN46_INTERNAL_7054510f_15_unit_exl2_3b_cu_5d0dd9e94cuda3std6ranges3__45__cpo5beginE,@object
	.size		_ZN46_INTERNAL_7054510f_15_unit_exl2_3b_cu_5d0dd9e94cuda3std6ranges3__45__cpo5beginE,(_ZN46_INTERNAL_7054510f_15_unit_exl2_3b_cu_5d0dd9e94cuda3std3__448_GLOBAL__N__7054510f_15_unit_exl2_3b_cu_5d0dd9e96ignoreE - _ZN46_INTERNAL_7054510f_15_unit_exl2_3b_cu_5d0dd9e94cuda3std6ranges3__45__cpo5beginE)
_ZN46_INTERNAL_7054510f_15_unit_exl2_3b_cu_5d0dd9e94cuda3std6ranges3__45__cpo5beginE:
	.zero		1
	.type		_ZN46_INTERNAL_7054510f_15_unit_exl2_3b_cu_5d0dd9e94cuda3std3__448_GLOBAL__N__7054510f_15_unit_exl2_3b_cu_5d0dd9e96ignoreE,@object
	.size		_ZN46_INTERNAL_7054510f_15_unit_exl2_3b_cu_5d0dd9e94cuda3std3__448_GLOBAL__N__7054510f_15_unit_exl2_3b_cu_5d0dd9e96ignoreE,(_ZN46_INTERNAL_7054510f_15_unit_exl2_3b_cu_5d0dd9e94cuda3std6ranges3__45__cpo4sizeE - _ZN46_INTERNAL_7054510f_15_unit_exl2_3b_cu_5d0dd9e94cuda3std3__448_GLOBAL__N__7054510f_15_unit_exl2_3b_cu_5d0dd9e96ignoreE)
_ZN46_INTERNAL_7054510f_15_unit_exl2_3b_cu_5d0dd9e94cuda3std3__448_GLOBAL__N__7054510f_15_unit_exl2_3b_cu_5d0dd9e96ignoreE:
	.zero		1
	.type		_ZN46_INTERNAL_7054510f_15_unit_exl2_3b_cu_5d0dd9e94cuda3std6ranges3__45__cpo4sizeE,@object
	.size		_ZN46_INTERNAL_7054510f_15_unit_exl2_3b_cu_5d0dd9e94cuda3std6ranges3__45__cpo4sizeE,(_ZN46_INTERNAL_7054510f_15_unit_exl2_3b_cu_5d0dd9e94cuda3std3__45__cpo5beginE - _ZN46_INTERNAL_7054510f_15_unit_exl2_3b_cu_5d0dd9e94cuda3std6ranges3__45__cpo4sizeE)
_ZN46_INTERNAL_7054510f_15_unit_exl2_3b_cu_5d0dd9e94cuda3std6ranges3__45__cpo4sizeE:
	.zero		1
	.type		_ZN46_INTERNAL_7054510f_15_unit_exl2_3b_cu_5d0dd9e94cuda3std3__45__cpo5beginE,@object
	.size		_ZN46_INTERNAL_7054510f_15_unit_exl2_3b_cu_5d0dd9e94cuda3std3__45__cpo5beginE,(_ZN46_INTERNAL_7054510f_15_unit_exl2_3b_cu_5d0dd9e94cuda3std6ranges3__45__cpo6cbeginE - _ZN46_INTERNAL_7054510f_15_unit_exl2_3b_cu_5d0dd9e94cuda3std3__45__cpo5beginE)
_ZN46_INTERNAL_7054510f_15_unit_exl2_3b_cu_5d0dd9e94cuda3std3__45__cpo5beginE:
	.zero		1
	.type		_ZN46_INTERNAL_7054510f_15_unit_exl2_3b_cu_5d0dd9e94cuda3std6ranges3__45__cpo6cbeginE,@object
	.size		_ZN46_INTERNAL_7054510f_15_unit_exl2_3b_cu_5d0dd9e94cuda3std6ranges3__45__cpo6cbeginE,(_ZN46_INTERNAL_7054510f_15_unit_exl2_3b_cu_5d0dd9e94cuda3std3__45__cpo6rbeginE - _ZN46_INTERNAL_7054510f_15_unit_exl2_3b_cu_5d0dd9e94cuda3std6ranges3__45__cpo6cbeginE)
_ZN46_INTERNAL_7054510f_15_unit_exl2_3b_cu_5d0dd9e94cuda3std6ranges3__45__cpo6cbeginE:
	.zero		1
	.type		_ZN46_INTERNAL_7054510f_15_unit_exl2_3b_cu_5d0dd9e94cuda3std3__45__cpo6rbeginE,@object
	.size		_ZN46_INTERNAL_7054510f_15_unit_exl2_3b_cu_5d0dd9e94cuda3std3__45__cpo6rbeginE,(_ZN46_INTERNAL_7054510f_15_unit_exl2_3b_cu_5d0dd9e94cuda3std6ranges3__45__cpo4nextE - _ZN46_INTERNAL_7054510f_15_unit_exl2_3b_cu_5d0dd9e94cuda3std3__45__cpo6rbeginE)
_ZN46_INTERNAL_7054510f_15_unit_exl2_3b_cu_5d0dd9e94cuda3std3__45__cpo6rbeginE:
	.zero		1
	.type		_ZN46_INTERNAL_7054510f_15_unit_exl2_3b_cu_5d0dd9e94cuda3std6ranges3__45__cpo4nextE,@object
	.size		_ZN46_INTERNAL_7054510f_15_unit_exl2_3b_cu_5d0dd9e94cuda3std6ranges3__45__cpo4nextE,(_ZN46_INTERNAL_7054510f_15_unit_exl2_3b_cu_5d0dd9e94cuda3std6ranges3__45__cpo4swapE - _ZN46_INTERNAL_7054510f_15_unit_exl2_3b_cu_5d0dd9e94cuda3std6ranges3__45__cpo4nextE)
_ZN46_INTERNAL_7054510f_15_unit_exl2_3b_cu_5d0dd9e94cuda3std6ranges3__45__cpo4nextE:
	.zero		1
	.type		_ZN46_INTERNAL_7054510f_15_unit_exl2_3b_cu_5d0dd9e94cuda3std6ranges3__45__cpo4swapE,@object
	.size		_ZN46_INTERNAL_7054510f_15_unit_exl2_3b_cu_5d0dd9e94cuda3std6ranges3__45__cpo4swapE,(_ZN46_INTERNAL_7054510f_15_unit_exl2_3b_cu_5d0dd9e94cuda3std3__420unreachable_sentinelE - _ZN46_INTERNAL_7054510f_15_unit_exl2_3b_cu_5d0dd9e94cuda3std6ranges3__45__cpo4swapE)
_ZN46_INTERNAL_7054510f_15_unit_exl2_3b_cu_5d0dd9e94cuda3std6ranges3__45__cpo4swapE:
	.zero		1
	.type		_ZN46_INTERNAL_7054510f_15_unit_exl2_3b_cu_5d0dd9e94cuda3std3__420unreachable_sentinelE,@object
	.size		_ZN46_INTERNAL_7054510f_15_unit_exl2_3b_cu_5d0dd9e94cuda3std3__420unreachable_sentinelE,(_ZN46_INTERNAL_7054510f_15_unit_exl2_3b_cu_5d0dd9e96thrust23THRUST_300001_SM_800_NS6system6detail10sequential3seqE - _ZN46_INTERNAL_7054510f_15_unit_exl2_3b_cu_5d0dd9e94cuda3std3__420unreachable_sentinelE)
_ZN46_INTERNAL_7054510f_15_unit_exl2_3b_cu_5d0dd9e94cuda3std3__420unreachable_sentinelE:
	.zero		1
	.type		_ZN46_INTERNAL_7054510f_15_unit_exl2_3b_cu_5d0dd9e96thrust23THRUST_300001_SM_800_NS6system6detail10sequential3seqE,@object
	.size		_ZN46_INTERNAL_7054510f_15_unit_exl2_3b_cu_5d0dd9e96thrust23THRUST_300001_SM_800_NS6system6detail10sequential3seqE,(_ZN46_INTERNAL_7054510f_15_unit_exl2_3b_cu_5d0dd9e94cuda3std3__45__cpo4cendE - _ZN46_INTERNAL_7054510f_15_unit_exl2_3b_cu_5d0dd9e96thrust23THRUST_300001_SM_800_NS6system6detail10sequential3seqE)
_ZN46_INTERNAL_7054510f_15_unit_exl2_3b_cu_5d0dd9e96thrust23THRUST_300001_SM_800_NS6system6detail10sequential3seqE:
	.zero		1
	.type		_ZN46_INTERNAL_7054510f_15_unit_exl2_3b_cu_5d0dd9e94cuda3std3__45__cpo4cendE,@object
	.size		_ZN46_INTERNAL_7054510f_15_unit_exl2_3b_cu_5d0dd9e94cuda3std3__45__cpo4cendE,(_ZN46_INTERNAL_7054510f_15_unit_exl2_3b_cu_5d0dd9e94cuda3std6ranges3__45__cpo9iter_swapE - _ZN46_INTERNAL_7054510f_15_unit_exl2_3b_cu_5d0dd9e94cuda3std3__45__cpo4cendE)
_ZN46_INTERNAL_7054510f_15_unit_exl2_3b_cu_5d0dd9e94cuda3std3__45__cpo4cendE:
	.zero		1
	.type		_ZN46_INTERNAL_7054510f_15_unit_exl2_3b_cu_5d0dd9e94cuda3std6ranges3__45__cpo9iter_swapE,@object
	.size		_ZN46_INTERNAL_7054510f_15_unit_exl2_3b_cu_5d0dd9e94cuda3std6ranges3__45__cpo9iter_swapE,(_ZN46_INTERNAL_7054510f_15_unit_exl2_3b_cu_5d0dd9e94cuda3std3__45__cpo5crendE - _ZN46_INTERNAL_7054510f_15_unit_exl2_3b_cu_5d0dd9e94cuda3std6ranges3__45__cpo9iter_swapE)
_ZN46_INTERNAL_7054510f_15_unit_exl2_3b_cu_5d0dd9e94cuda3std6ranges3__45__cpo9iter_swapE:
	.zero		1
	.type		_ZN46_INTERNAL_7054510f_15_unit_exl2_3b_cu_5d0dd9e94cuda3std3__45__cpo5crendE,@object
	.size		_ZN46_INTERNAL_7054510f_15_unit_exl2_3b_cu_5d0dd9e94cuda3std3__45__cpo5crendE,(_ZN46_INTERNAL_7054510f_15_unit_exl2_3b_cu_5d0dd9e94cuda3std6ranges3__45__cpo5cdataE - _ZN46_INTERNAL_7054510f_15_unit_exl2_3b_cu_5d0dd9e94cuda3std3__45__cpo5crendE)
_ZN46_INTERNAL_7054510f_15_unit_exl2_3b_cu_5d0dd9e94cuda3std3__45__cpo5crendE:
	.zero		1
	.type		_ZN46_INTERNAL_7054510f_15_unit_exl2_3b_cu_5d0dd9e94cuda3std6ranges3__45__cpo5cdataE,@object
	.size		_ZN46_INTERNAL_7054510f_15_unit_exl2_3b_cu_5d0dd9e94cuda3std6ranges3__45__cpo5cdataE,(_ZN46_INTERNAL_7054510f_15_unit_exl2_3b_cu_5d0dd9e94cuda3std6ranges3__45__cpo3endE - _ZN46_INTERNAL_7054510f_15_unit_exl2_3b_cu_5d0dd9e94cuda3std6ranges3__45__cpo5cdataE)
_ZN46_INTERNAL_7054510f_15_unit_exl2_3b_cu_5d0dd9e94cuda3std6ranges3__45__cpo5cdataE:
	.zero		1
	.type		_ZN46_INTERNAL_7054510f_15_unit_exl2_3b_cu_5d0dd9e94cuda3std6ranges3__45__cpo3endE,@object
	.size		_ZN46_INTERNAL_7054510f_15_unit_exl2_3b_cu_5d0dd9e94cuda3std6ranges3__45__cpo3endE,(_ZN46_INTERNAL_7054510f_15_unit_exl2_3b_cu_5d0dd9e94cuda3std3__419piecewise_constructE - _ZN46_INTERNAL_7054510f_15_unit_exl2_3b_cu_5d0dd9e94cuda3std6ranges3__45__cpo3endE)
_ZN46_INTERNAL_7054510f_15_unit_exl2_3b_cu_5d0dd9e94cuda3std6ranges3__45__cpo3endE:
	.zero		1
	.type		_ZN46_INTERNAL_7054510f_15_unit_exl2_3b_cu_5d0dd9e94cuda3std3__419piecewise_constructE,@object
	.size		_ZN46_INTERNAL_7054510f_15_unit_exl2_3b_cu_5d0dd9e94cuda3std3__419piecewise_constructE,(_ZN46_INTERNAL_7054510f_15_unit_exl2_3b_cu_5d0dd9e94cuda3std6ranges3__45__cpo5ssizeE - _ZN46_INTERNAL_7054510f_15_unit_exl2_3b_cu_5d0dd9e94cuda3std3__419piecewise_constructE)
_ZN46_INTERNAL_7054510f_15_unit_exl2_3b_cu_5d0dd9e94cuda3std3__419piecewise_constructE:
	.zero		1
	.type		_ZN46_INTERNAL_7054510f_15_unit_exl2_3b_cu_5d0dd9e94cuda3std6ranges3__45__cpo5ssizeE,@object
	.size		_ZN46_INTERNAL_7054510f_15_unit_exl2_3b_cu_5d0dd9e94cuda3std6ranges3__45__cpo5ssizeE,(_ZN46_INTERNAL_7054510f_15_unit_exl2_3b_cu_5d0dd9e94cuda3std3__45__cpo3endE - _ZN46_INTERNAL_7054510f_15_unit_exl2_3b_cu_5d0dd9e94cuda3std6ranges3__45__cpo5ssizeE)
_ZN46_INTERNAL_7054510f_15_unit_exl2_3b_cu_5d0dd9e94cuda3std6ranges3__45__cpo5ssizeE:
	.zero		1
	.type		_ZN46_INTERNAL_7054510f_15_unit_exl2_3b_cu_5d0dd9e94cuda3std3__45__cpo3endE,@object
	.size		_ZN46_INTERNAL_7054510f_15_unit_exl2_3b_cu_5d0dd9e94cuda3std3__45__cpo3endE,(_ZN46_INTERNAL_7054510f_15_unit_exl2_3b_cu_5d0dd9e94cuda3std6ranges3__45__cpo4cendE - _ZN46_INTERNAL_7054510f_15_unit_exl2_3b_cu_5d0dd9e94cuda3std3__45__cpo3endE)
_ZN46_INTERNAL_7054510f_15_unit_exl2_3b_cu_5d0dd9e94cuda3std3__45__cpo3endE:
	.zero		1
	.type		_ZN46_INTERNAL_7054510f_15_unit_exl2_3b_cu_5d0dd9e94cuda3std6ranges3__45__cpo4cendE,@object
	.size		_ZN46_INTERNAL_7054510f_15_unit_exl2_3b_cu_5d0dd9e94cuda3std6ranges3__45__cpo4cendE,(_ZN46_INTERNAL_7054510f_15_unit_exl2_3b_cu_5d0dd9e94cuda3std3__45__cpo4rendE - _ZN46_INTERNAL_7054510f_15_unit_exl2_3b_cu_5d0dd9e94cuda3std6ranges3__45__cpo4cendE)
_ZN46_INTERNAL_7054510f_15_unit_exl2_3b_cu_5d0dd9e94cuda3std6ranges3__45__cpo4cendE:
	.zero		1
	.type		_ZN46_INTERNAL_7054510f_15_unit_exl2_3b_cu_5d0dd9e94cuda3std3__45__cpo4rendE,@object
	.size		_ZN46_INTERNAL_7054510f_15_unit_exl2_3b_cu_5d0dd9e94cuda3std3__45__cpo4rendE,(_ZN46_INTERNAL_7054510f_15_unit_exl2_3b_cu_5d0dd9e94cuda3std6ranges3__45__cpo4prevE - _ZN46_INTERNAL_7054510f_15_unit_exl2_3b_cu_5d0dd9e94cuda3std3__45__cpo4rendE)
_ZN46_INTERNAL_7054510f_15_unit_exl2_3b_cu_5d0dd9e94cuda3std3__45__cpo4rendE:
	.zero		1
	.type		_ZN46_INTERNAL_7054510f_15_unit_exl2_3b_cu_5d0dd9e94cuda3std6ranges3__45__cpo4prevE,@object
	.size		_ZN46_INTERNAL_7054510f_15_unit_exl2_3b_cu_5d0dd9e94cuda3std6ranges3__45__cpo4prevE,(_ZN46_INTERNAL_7054510f_15_unit_exl2_3b_cu_5d0dd9e94cuda3std6ranges3__45__cpo9iter_moveE - _ZN46_INTERNAL_7054510f_15_unit_exl2_3b_cu_5d0dd9e94cuda3std6ranges3__45__cpo4prevE)
_ZN46_INTERNAL_7054510f_15_unit_exl2_3b_cu_5d0dd9e94cuda3std6ranges3__45__cpo4prevE:
	.zero		1
	.type		_ZN46_INTERNAL_7054510f_15_unit_exl2_3b_cu_5d0dd9e94cuda3std6ranges3__45__cpo9iter_moveE,@object
	.size		_ZN46_INTERNAL_7054510f_15_unit_exl2_3b_cu_5d0dd9e94cuda3std6ranges3__45__cpo9iter_moveE,(.L_13 - _ZN46_INTERNAL_7054510f_15_unit_exl2_3b_cu_5d0dd9e94cuda3std6ranges3__45__cpo9iter_moveE)
_ZN46_INTERNAL_7054510f_15_unit_exl2_3b_cu_5d0dd9e94cuda3std6ranges3__45__cpo9iter_moveE:
	.zero		1
.L_13:


//--------------------- .nv.shared._Z23gemm_half_q_half_kernelILi4ELi160ELb1ELb1ELi64EEvPK6__halfPKjS4_S2_PS0_iiiiPKtS7_iiiiiibS2_i --------------------------
	.section	.nv.shared._Z23gemm_half_q_half_kernelILi4ELi160ELb1ELb1ELi64EEvPK6__halfPKjS4_S2_PS0_iiiiPKtS7_iiiiiibS2_i,"aw",@nobits
	.sectionflags	@""
	.align	2
.nv.shared._Z23gemm_half_q_half_kernelILi4ELi160ELb1ELb1ELi64EEvPK6__halfPKjS4_S2_PS0_iiiiPKtS7_iiiiiibS2_i:
	.zero		512


//--------------------- .nv.shared._Z23gemm_half_q_half_kernelILi4ELi40ELb1ELb1ELi64EEvPK6__halfPKjS4_S2_PS0_iiiiPKtS7_iiiiiibS2_i --------------------------
	.section	.nv.shared._Z23gemm_half_q_half_kernelILi4ELi40ELb1ELb1ELi64EEvPK6__halfPKjS4_S2_PS0_iiiiPKtS7_iiiiiibS2_i,"aw",@nobits
	.sectionflags	@""
	.align	2
.nv.shared._Z23gemm_half_q_half_kernelILi4ELi40ELb1ELb1ELi64EEvPK6__halfPKjS4_S2_PS0_iiiiPKtS7_iiiiiibS2_i:
	.zero		512


//--------------------- .nv.shared._Z23gemm_half_q_half_kernelILi4ELi10ELb1ELb1ELi64EEvPK6__halfPKjS4_S2_PS0_iiiiPKtS7_iiiiiibS2_i --------------------------
	.section	.nv.shared._Z23gemm_half_q_half_kernelILi4ELi10ELb1ELb1ELi64EEvPK6__halfPKjS4_S2_PS0_iiiiPKtS7_iiiiiibS2_i,"aw",@nobits
	.sectionflags	@""
	.align	2
.nv.shared._Z23gemm_half_q_half_kernelILi4ELi10ELb1ELb1ELi64EEvPK6__halfPKjS4_S2_PS0_iiiiPKtS7_iiiiiibS2_i:
	.zero		512


//--------------------- .nv.shared._Z23gemm_half_q_half_kernelILi4ELi172ELb1ELb1ELi64EEvPK6__halfPKjS4_S2_PS0_iiiiPKtS7_iiiiiibS2_i --------------------------
	.section	.nv.shared._Z23gemm_half_q_half_kernelILi4ELi172ELb1ELb1ELi64EEvPK6__halfPKjS4_S2_PS0_iiiiPKtS7_iiiiiibS2_i,"aw",@nobits
	.sectionflags	@""
	.align	2
.nv.shared._Z23gemm_half_q_half_kernelILi4ELi172ELb1ELb1ELi64EEvPK6__halfPKjS4_S2_PS0_iiiiPKtS7_iiiiiibS2_i:
	.zero		512


//--------------------- .nv.shared._Z23gemm_half_q_half_kernelILi4ELi176ELb1ELb1ELi64EEvPK6__halfPKjS4_S2_PS0_iiiiPKtS7_iiiiiibS2_i --------------------------
	.section	.nv.shared._Z23gemm_half_q_half_kernelILi4ELi176ELb1ELb1ELi64EEvPK6__halfPKjS4_S2_PS0_iiiiPKtS7_iiiiiibS2_i,"aw",@nobits
	.sectionflags	@""
	.align	2
.nv.shared._Z23gemm_half_q_half_kernelILi4ELi176ELb1ELb1ELi64EEvPK6__halfPKjS4_S2_PS0_iiiiPKtS7_iiiiiibS2_i:
	.zero		512


//--------------------- .nv.shared._Z23gemm_half_q_half_kernelILi4ELi152ELb1ELb1ELi64EEvPK6__halfPKjS4_S2_PS0_iiiiPKtS7_iiiiiibS2_i --------------------------
	.section	.nv.shared._Z23gemm_half_q_half_kernelILi4ELi152ELb1ELb1ELi64EEvPK6__halfPKjS4_S2_PS0_iiiiPKtS7_iiiiiibS2_i,"aw",@nobits
	.sectionflags	@""
	.align	2
.nv.shared._Z23gemm_half_q_half_kernelILi4ELi152ELb1ELb1ELi64EEvPK6__halfPKjS4_S2_PS0_iiiiPKtS7_iiiiiibS2_i:
	.zero		512


//--------------------- .nv.shared._Z23gemm_half_q_half_kernelILi4ELi140ELb1ELb1ELi64EEvPK6__halfPKjS4_S2_PS0_iiiiPKtS7_iiiiiibS2_i --------------------------
	.section	.nv.shared._Z23gemm_half_q_half_kernelILi4ELi140ELb1ELb1ELi64EEvPK6__halfPKjS4_S2_PS0_iiiiPKtS7_iiiiiibS2_i,"aw",@nobits
	.sectionflags	@""
	.align	2
.nv.shared._Z23gemm_half_q_half_kernelILi4ELi140ELb1ELb1ELi64EEvPK6__halfPKjS4_S2_PS0_iiiiPKtS7_iiiiiibS2_i:
	.zero		512


//--------------------- .nv.shared._Z23gemm_half_q_half_kernelILi4ELi20ELb1ELb1ELi64EEvPK6__halfPKjS4_S2_PS0_iiiiPKtS7_iiiiiibS2_i --------------------------
	.section	.nv.shared._Z23gemm_half_q_half_kernelILi4ELi20ELb1ELb1ELi64EEvPK6__halfPKjS4_S2_PS0_iiiiPKtS7_iiiiiibS2_i,"aw",@nobits
	.sectionflags	@""
	.align	2
.nv.shared._Z23gemm_half_q_half_kernelILi4ELi20ELb1ELb1ELi64EEvPK6__halfPKjS4_S2_PS0_iiiiPKtS7_iiiiiibS2_i:
	.zero		512


//--------------------- .nv.shared._Z23gemm_half_q_half_kernelILi4ELi38ELb1ELb1ELi64EEvPK6__halfPKjS4_S2_PS0_iiiiPKtS7_iiiiiibS2_i --------------------------
	.section	.nv.shared._Z23gemm_half_q_half_kernelILi4ELi38ELb1ELb1ELi64EEvPK6__halfPKjS4_S2_PS0_iiiiPKtS7_iiiiiibS2_i,"aw",@nobits
	.sectionflags	@""
	.align	2
.nv.shared._Z23gemm_half_q_half_kernelILi4ELi38ELb1ELb1ELi64EEvPK6__halfPKjS4_S2_PS0_iiiiPKtS7_iiiiiibS2_i:
	.zero		512


//--------------------- .nv.shared._Z23gemm_half_q_half_kernelILi4ELi128ELb1ELb1ELi64EEvPK6__halfPKjS4_S2_PS0_iiiiPKtS7_iiiiiibS2_i --------------------------
	.section	.nv.shared._Z23gemm_half_q_half_kernelILi4ELi128ELb1ELb1ELi64EEvPK6__halfPKjS4_S2_PS0_iiiiPKtS7_iiiiiibS2_i,"aw",@nobits
	.sectionflags	@""
	.align	2
.nv.shared._Z23gemm_half_q_half_kernelILi4ELi128ELb1ELb1ELi64EEvPK6__halfPKjS4_S2_PS0_iiiiPKtS7_iiiiiibS2_i:
	.zero		512


//--------------------- .nv.shared._Z23gemm_half_q_half_kernelILi4ELi190ELb1ELb1ELi32EEvPK6__halfPKjS4_S2_PS0_iiiiPKtS7_iiiiiibS2_i --------------------------
	.section	.nv.shared._Z23gemm_half_q_half_kernelILi4ELi190ELb1ELb1ELi32EEvPK6__halfPKjS4_S2_PS0_iiiiPKtS7_iiiiiibS2_i,"aw",@nobits
	.sectionflags	@""
	.align	2
.nv.shared._Z23gemm_half_q_half_kernelILi4ELi190ELb1ELb1ELi32EEvPK6__halfPKjS4_S2_PS0_iiiiPKtS7_iiiiiibS2_i:
	.zero		256


//--------------------- .nv.shared._Z23gemm_half_q_half_kernelILi4ELi160ELb1ELb1ELi32EEvPK6__halfPKjS4_S2_PS0_iiiiPKtS7_iiiiiibS2_i --------------------------
	.section	.nv.shared._Z23gemm_half_q_half_kernelILi4ELi160ELb1ELb1ELi32EEvPK6__halfPKjS4_S2_PS0_iiiiPKtS7_iiiiiibS2_i,"aw",@nobits
	.sectionflags	@""
	.align	2
.nv.shared._Z23gemm_half_q_half_kernelILi4ELi160ELb1ELb1ELi32EEvPK6__halfPKjS4_S2_PS0_iiiiPKtS7_iiiiiibS2_i:
	.zero		256


//--------------------- .nv.shared._Z23gemm_half_q_half_kernelILi4ELi40ELb1ELb1ELi32EEvPK6__halfPKjS4_S2_PS0_iiiiPKtS7_iiiiiibS2_i --------------------------
	.section	.nv.shared._Z23gemm_half_q_half_kernelILi4ELi40ELb1ELb1ELi32EEvPK6__halfPKjS4_S2_PS0_iiiiPKtS7_iiiiiibS2_i,"aw",@nobits
	.sectionflags	@""
	.align	2
.nv.shared._Z23gemm_half_q_half_kernelILi4ELi40ELb1ELb1ELi32EEvPK6__halfPKjS4_S2_PS0_iiiiPKtS7_iiiiiibS2_i:
	.zero		256


//--------------------- .nv.shared._Z23gemm_half_q_half_kernelILi4ELi10ELb1ELb1ELi32EEvPK6__halfPKjS4_S2_PS0_iiiiPKtS7_iiiiiibS2_i --------------------------
	.section	.nv.shared._Z23gemm_half_q_half_kernelILi4ELi10ELb1ELb1ELi32EEvPK6__halfPKjS4_S2_PS0_iiiiPKtS7_iiiiiibS2_i,"aw",@nobits
	.sectionflags	@""
	.align	2
.nv.shared._Z23gemm_half_q_half_kernelILi4ELi10ELb1ELb1ELi32EEvPK6__halfPKjS4_S2_PS0_iiiiPKtS7_iiiiiibS2_i:
	.zero		256


//--------------------- .nv.shared._Z23gemm_half_q_half_kernelILi4ELi172ELb1ELb1ELi32EEvPK6__halfPKjS4_S2_PS0_iiiiPKtS7_iiiiiibS2_i --------------------------
	.section	.nv.shared._Z23gemm_half_q_half_kernelILi4ELi172ELb1ELb1ELi32EEvPK6__halfPKjS4_S2_PS0_iiiiPKtS7_iiiiiibS2_i,"aw",@nobits
	.sectionflags	@""
	.align	2
.nv.shared._Z23gemm_half_q_half_kernelILi4ELi172ELb1ELb1ELi32EEvPK6__halfPKjS4_S2_PS0_iiiiPKtS7_iiiiiibS2_i:
	.zero		256


//--------------------- .nv.shared._Z23gemm_half_q_half_kernelILi4ELi176ELb1ELb1ELi32EEvPK6__halfPKjS4_S2_PS0_iiiiPKtS7_iiiiiibS2_i --------------------------
	.section	.nv.shared._Z23gemm_half_q_half_kernelILi4ELi176ELb1ELb1ELi32EEvPK6__halfPKjS4_S2_PS0_iiiiPKtS7_iiiiiibS2_i,"aw",@nobits
	.sectionflags	@""
	.align	2
.nv.shared._Z23gemm_half_q_half_kernelILi4ELi176ELb1ELb1ELi32EEvPK6__halfPKjS4_S2_PS0_iiiiPKtS7_iiiiiibS2_i:
	.zero		256


//--------------------- .nv.shared._Z23gemm_half_q_half_kernelILi4ELi152ELb1ELb1ELi32EEvPK6__halfPKjS4_S2_PS0_iiiiPKtS7_iiiiiibS2_i --------------------------
	.section	.nv.shared._Z23gemm_half_q_half_kernelILi4ELi152ELb1ELb1ELi32EEvPK6__halfPKjS4_S2_PS0_iiiiPKtS7_iiiiiibS2_i,"aw",@nobits
	.sectionflags	@""
	.align	2
.nv.shared._Z23gemm_half_q_half_kernelILi4ELi152ELb1ELb1ELi32EEvPK6__halfPKjS4_S2_PS0_iiiiPKtS7_iiiiiibS2_i:
	.zero		256


//--------------------- .nv.shared._Z23gemm_half_q_half_kernelILi4ELi140ELb1ELb1ELi32EEvPK6__halfPKjS4_S2_PS0_iiiiPKtS7_iiiiiibS2_i --------------------------
	.section	.nv.shared._Z23gemm_half_q_half_kernelILi4ELi140ELb1ELb1ELi32EEvPK6__halfPKjS4_S2_PS0_iiiiPKtS7_iiiiiibS2_i,"aw",@nobits
	.sectionflags	@""
	.align	2
.nv.shared._Z23gemm_half_q_half_kernelILi4ELi140ELb1ELb1ELi32EEvPK6__halfPKjS4_S2_PS0_iiiiPKtS7_iiiiiibS2_i:
	.zero		256


//--------------------- .nv.shared._Z23gemm_half_q_half_kernelILi4ELi20ELb1ELb1ELi32EEvPK6__halfPKjS4_S2_PS0_iiiiPKtS7_iiiiiibS2_i --------------------------
	.section	.nv.shared._Z23gemm_half_q_half_kernelILi4ELi20ELb1ELb1ELi32EEvPK6__halfPKjS4_S2_PS0_iiiiPKtS7_iiiiiibS2_i,"aw",@nobits
	.sectionflags	@""
	.align	2
.nv.shared._Z23gemm_half_q_half_kernelILi4ELi20ELb1ELb1ELi32EEvPK6__halfPKjS4_S2_PS0_iiiiPKtS7_iiiiiibS2_i:
	.zero		256


//--------------------- .nv.shared._Z23gemm_half_q_half_kernelILi4ELi38ELb1ELb1ELi32EEvPK6__halfPKjS4_S2_PS0_iiiiPKtS7_iiiiiibS2_i --------------------------
	.section	.nv.shared._Z23gemm_half_q_half_kernelILi4ELi38ELb1ELb1ELi32EEvPK6__halfPKjS4_S2_PS0_iiiiPKtS7_iiiiiibS2_i,"aw",@nobits
	.sectionflags	@""
	.align	2
.nv.shared._Z23gemm_half_q_half_kernelILi4ELi38ELb1ELb1ELi32EEvPK6__halfPKjS4_S2_PS0_iiiiPKtS7_iiiiiibS2_i:
	.zero		256


//--------------------- .nv.shared._Z23gemm_half_q_half_kernelILi4ELi128ELb1ELb1ELi32EEvPK6__halfPKjS4_S2_PS0_iiiiPKtS7_iiiiiibS2_i --------------------------
	.section	.nv.shared._Z23gemm_half_q_half_kernelILi4ELi128ELb1ELb1ELi32EEvPK6__halfPKjS4_S2_PS0_iiiiPKtS7_iiiiiibS2_i,"aw",@nobits
	.sectionflags	@""
	.align	2
.nv.shared._Z23gemm_half_q_half_kernelILi4ELi128ELb1ELb1ELi32EEvPK6__halfPKjS4_S2_PS0_iiiiPKtS7_iiiiiibS2_i:
	.zero		256


//--------------------- .nv.shared._Z23gemm_half_q_half_kernelILi3ELi190ELb1ELb1ELi64EEvPK6__halfPKjS4_S2_PS0_iiiiPKtS7_iiiiiibS2_i --------------------------
	.section	.nv.shared._Z23gemm_half_q_half_kernelILi3ELi190ELb1ELb1ELi64EEvPK6__halfPKjS4_S2_PS0_iiiiPKtS7_iiiiiibS2_i,"aw",@nobits
	.sectionflags	@""
	.align	2
.nv.shared._Z23gemm_half_q_half_kernelILi3ELi190ELb1ELb1ELi64EEvPK6__halfPKjS4_S2_PS0_iiiiPKtS7_iiiiiibS2_i:
	.zero		384


//--------------------- .nv.shared._Z23gemm_half_q_half_kernelILi3ELi160ELb1ELb1ELi64EEvPK6__halfPKjS4_S2_PS0_iiiiPKtS7_iiiiiibS2_i --------------------------
	.section	.nv.shared._Z23gemm_half_q_half_kernelILi3ELi160ELb1ELb1ELi64EEvPK6__halfPKjS4_S2_PS0_iiiiPKtS7_iiiiiibS2_i,"aw",@nobits
	.sectionflags	@""
	.align	2
.nv.shared._Z23gemm_half_q_half_kernelILi3ELi160ELb1ELb1ELi64EEvPK6__halfPKjS4_S2_PS0_iiiiPKtS7_iiiiiibS2_i:
	.zero		384


//--------------------- .nv.shared._Z23gemm_half_q_half_kernelILi3ELi40ELb1ELb1ELi64EEvPK6__halfPKjS4_S2_PS0_iiiiPKtS7_iiiiiibS2_i --------------------------
	.section	.nv.shared._Z23gemm_half_q_half_kernelILi3ELi40ELb1ELb1ELi64EEvPK6__halfPKjS4_S2_PS0_iiiiPKtS7_iiiiiibS2_i,"aw",@nobits
	.sectionflags	@""
	.align	2
.nv.shared._Z23gemm_half_q_half_kernelILi3ELi40ELb1ELb1ELi64EEvPK6__halfPKjS4_S2_PS0_iiiiPKtS7_iiiiiibS2_i:
	.zero		384


//--------------------- .nv.shared._Z23gemm_half_q_half_kernelILi3ELi10ELb1ELb1ELi64EEvPK6__halfPKjS4_S2_PS0_iiiiPKtS7_iiiiiibS2_i --------------------------
	.section	.nv.shared._Z23gemm_half_q_half_kernelILi3ELi10ELb1ELb1ELi64EEvPK6__halfPKjS4_S2_PS0_iiiiPKtS7_iiiiiibS2_i,"aw",@nobits
	.sectionflags	@""
	.align	2
.nv.shared._Z23gemm_half_q_half_kernelILi3ELi10ELb1ELb1ELi64EEvPK6__halfPKjS4_S2_PS0_iiiiPKtS7_iiiiiibS2_i:
	.zero		384


//--------------------- .nv.shared._Z23gemm_half_q_half_kernelILi3ELi172ELb1ELb1ELi64EEvPK6__halfPKjS4_S2_PS0_iiiiPKtS7_iiiiiibS2_i --------------------------
	.section	.nv.shared._Z23gemm_half_q_half_kernelILi3ELi172ELb1ELb1ELi64EEvPK6__halfPKjS4_S2_PS0_iiiiPKtS7_iiiiiibS2_i,"aw",@nobits
	.sectionflags	@""
	.align	2
.nv.shared._Z23gemm_half_q_half_kernelILi3ELi172ELb1ELb1ELi64EEvPK6__halfPKjS4_S2_PS0_iiiiPKtS7_iiiiiibS2_i:
	.zero		384


//--------------------- .nv.shared._Z23gemm_half_q_half_kernelILi3ELi176ELb1ELb1ELi64EEvPK6__halfPKjS4_S2_PS0_iiiiPKtS7_iiiiiibS2_i --------------------------
	.section	.nv.shared._Z23gemm_half_q_half_kernelILi3ELi176ELb1ELb1ELi64EEvPK6__halfPKjS4_S2_PS0_iiiiPKtS7_iiiiiibS2_i,"aw",@nobits
	.sectionflags	@""
	.align	2
.nv.shared._Z23gemm_half_q_half_kernelILi3ELi176ELb1ELb1ELi64EEvPK6__halfPKjS4_S2_PS0_iiiiPKtS7_iiiiiibS2_i:
	.zero		384


//--------------------- .nv.shared._Z23gemm_half_q_half_kernelILi3ELi152ELb1ELb1ELi64EEvPK6__halfPKjS4_S2_PS0_iiiiPKtS7_iiiiiibS2_i --------------------------
	.section	.nv.shared._Z23gemm_half_q_half_kernelILi3ELi152ELb1ELb1ELi64EEvPK6__halfPKjS4_S2_PS0_iiiiPKtS7_iiiiiibS2_i,"aw",@nobits
	.sectionflags	@""
	.align	2
.nv.shared._Z23gemm_half_q_half_kernelILi3ELi152ELb1ELb1ELi64EEvPK6__halfPKjS4_S2_PS0_iiiiPKtS7_iiiiiibS2_i:
	.zero		384


//--------------------- .nv.shared._Z23gemm_half_q_half_kernelILi3ELi140ELb1ELb1ELi64EEvPK6__halfPKjS4_S2_PS0_iiiiPKtS7_iiiiiibS2_i --------------------------
	.section	.nv.shared._Z23gemm_half_q_half_kernelILi3ELi140ELb1ELb1ELi64EEvPK6__halfPKjS4_S2_PS0_iiiiPKtS7_iiiiiibS2_i,"aw",@nobits
	.sectionflags	@""
	.align	2
.nv.shared._Z23gemm_half_q_half_kernelILi3ELi140ELb1ELb1ELi64EEvPK6__halfPKjS4_S2_PS0_iiiiPKtS7_iiiiiibS2_i:
	.zero		384


//--------------------- .nv.shared._Z23gemm_half_q_half_kernelILi3ELi20ELb1ELb1ELi64EEvPK6__halfPKjS4_S2_PS0_iiiiPKtS7_iiiiiibS2_i --------------------------
	.section	.nv.shared._Z23gemm_half_q_half_kernelILi3ELi20ELb1ELb1ELi64EEvPK6__halfPKjS4_S2_PS0_iiiiPKtS7_iiiiiibS2_i,"aw",@nobits
	.sectionflags	@""
	.align	2
.nv.shared._Z23gemm_half_q_half_kernelILi3ELi20ELb1ELb1ELi64EEvPK6__halfPKjS4_S2_PS0_iiiiPKtS7_iiiiiibS2_i:
	.zero		384


//--------------------- .nv.shared._Z23gemm_half_q_half_kernelILi3ELi38ELb1ELb1ELi64EEvPK6__halfPKjS4_S2_PS0_iiiiPKtS7_iiiiiibS2_i --------------------------
	.section	.nv.shared._Z23gemm_half_q_half_kernelILi3ELi38ELb1ELb1ELi64EEvPK6__halfPKjS4_S2_PS0_iiiiPKtS7_iiiiiibS2_i,"aw",@nobits
	.sectionflags	@""
	.align	2
.nv.shared._Z23gemm_half_q_half_kernelILi3ELi38ELb1ELb1ELi64EEvPK6__halfPKjS4_S2_PS0_iiiiPKtS7_iiiiiibS2_i:
	.zero		384


//--------------------- .nv.shared._Z23gemm_half_q_half_kernelILi3ELi128ELb1ELb1ELi64EEvPK6__halfPKjS4_S2_PS0_iiiiPKtS7_iiiiiibS2_i --------------------------
	.section	.nv.shared._Z23gemm_half_q_half_kernelILi3ELi128ELb1ELb1ELi64EEvPK6__halfPKjS4_S2_PS0_iiiiPKtS7_iiiiiibS2_i,"aw",@nobits
	.sectionflags	@""
	.align	2
.nv.shared._Z23gemm_half_q_half_kernelILi3ELi128ELb1ELb1ELi64EEvPK6__halfPKjS4_S2_PS0_iiiiPKtS7_iiiiiibS2_i:
	.zero		384


//--------------------- .nv.shared._Z23gemm_half_q_half_kernelILi3ELi190ELb1ELb1ELi32EEvPK6__halfPKjS4_S2_PS0_iiiiPKtS7_iiiiiibS2_i --------------------------
	.section	.nv.shared._Z23gemm_half_q_half_kernelILi3ELi190ELb1ELb1ELi32EEvPK6__halfPKjS4_S2_PS0_iiiiPKtS7_iiiiiibS2_i,"aw",@nobits
	.sectionflags	@""
	.align	2
.nv.shared._Z23gemm_half_q_half_kernelILi3ELi190ELb1ELb1ELi32EEvPK6__halfPKjS4_S2_PS0_iiiiPKtS7_iiiiiibS2_i:
	.zero		192


//--------------------- .nv.shared._Z23gemm_half_q_half_kernelILi3ELi160ELb1ELb1ELi32EEvPK6__halfPKjS4_S2_PS0_iiiiPKtS7_iiiiiibS2_i --------------------------
	.section	.nv.shared._Z23gemm_half_q_half_kernelILi3ELi160ELb1ELb1ELi32EEvPK6__halfPKjS4_S2_PS0_iiiiPKtS7_iiiiiibS2_i,"aw",@nobits
	.sectionflags	@""
	.align	2
.nv.shared._Z23gemm_half_q_half_kernelILi3ELi160ELb1ELb1ELi32EEvPK6__halfPKjS4_S2_PS0_iiiiPKtS7_iiiiiibS2_i:
	.zero		192


//--------------------- .nv.shared._Z23gemm_half_q_half_kernelILi3ELi40ELb1ELb1ELi32EEvPK6__halfPKjS4_S2_PS0_iiiiPKtS7_iiiiiibS2_i --------------------------
	.section	.nv.shared._Z23gemm_half_q_half_kernelILi3ELi40ELb1ELb1ELi32EEvPK6__halfPKjS4_S2_PS0_iiiiPKtS7_iiiiiibS2_i,"aw",@nobits
	.sectionflags	@""
	.align	2
.nv.shared._Z23gemm_half_q_half_kernelILi3ELi40ELb1ELb1ELi32EEvPK6__halfPKjS4_S2_PS0_iiiiPKtS7_iiiiiibS2_i:
	.zero		192


//--------------------- .nv.shared._Z23gemm_half_q_half_kernelILi3ELi10ELb1ELb1ELi32EEvPK6__halfPKjS4_S2_PS0_iiiiPKtS7_iiiiiibS2_i --------------------------
	.section	.nv.shared._Z23gemm_half_q_half_kernelILi3ELi10ELb1ELb1ELi32EEvPK6__halfPKjS4_S2_PS0_iiiiPKtS7_iiiiiibS2_i,"aw",@nobits
	.sectionflags	@""
	.align	2
.nv.shared._Z23gemm_half_q_half_kernelILi3ELi10ELb1ELb1ELi32EEvPK6__halfPKjS4_S2_PS0_iiiiPKtS7_iiiiiibS2_i:
	.zero		192


//--------------------- .nv.shared._Z23gemm_half_q_half_kernelILi3ELi172ELb1ELb1ELi32EEvPK6__halfPKjS4_S2_PS0_iiiiPKtS7_iiiiiibS2_i --------------------------
	.section	.nv.shared._Z23gemm_half_q_half_kernelILi3ELi172ELb1ELb1ELi32EEvPK6__halfPKjS4_S2_PS0_iiiiPKtS7_iiiiiibS2_i,"aw",@nobits
	.sectionflags	@""
	.align	2
.nv.shared._Z23gemm_half_q_half_kernelILi3ELi172ELb1ELb1ELi32EEvPK6__halfPKjS4_S2_PS0_iiiiPKtS7_iiiiiibS2_i:
	.zero		192


//--------------------- .nv.shared._Z23gemm_half_q_half_kernelILi3ELi176ELb1ELb1ELi32EEvPK6__halfPKjS4_S2_PS0_iiiiPKtS7_iiiiiibS2_i --------------------------
	.section	.nv.shared._Z23gemm_half_q_half_kernelILi3ELi176ELb1ELb1ELi32EEvPK6__halfPKjS4_S2_PS0_iiiiPKtS7_iiiiiibS2_i,"aw",@nobits
	.sectionflags	@""
	.align	2
.nv.shared._Z23gemm_half_q_half_kernelILi3ELi176ELb1ELb1ELi32EEvPK6__halfPKjS4_S2_PS0_iiiiPKtS7_iiiiiibS2_i:
	.zero		192


//--------------------- .nv.shared._Z23gemm_half_q_half_kernelILi3ELi152ELb1ELb1ELi32EEvPK6__halfPKjS4_S2_PS0_iiiiPKtS7_iiiiiibS2_i --------------------------
	.section	.nv.shared._Z23gemm_half_q_half_kernelILi3ELi152ELb1ELb1ELi32EEvPK6__halfPKjS4_S2_PS0_iiiiPKtS7_iiiiiibS2_i,"aw",@nobits
	.sectionflags	@""
	.align	2
.nv.shared._Z23gemm_half_q_half_kernelILi3ELi152ELb1ELb1ELi32EEvPK6__halfPKjS4_S2_PS0_iiiiPKtS7_iiiiiibS2_i:
	.zero		192


//--------------------- .nv.shared._Z23gemm_half_q_half_kernelILi3ELi140ELb1ELb1ELi32EEvPK6__halfPKjS4_S2_PS0_iiiiPKtS7_iiiiiibS2_i --------------------------
	.section	.nv.shared._Z23gemm_half_q_half_kernelILi3ELi140ELb1ELb1ELi32EEvPK6__halfPKjS4_S2_PS0_iiiiPKtS7_iiiiiibS2_i,"aw",@nobits
	.sectionflags	@""
	.align	2
.nv.shared._Z23gemm_half_q_half_kernelILi3ELi140ELb1ELb1ELi32EEvPK6__halfPKjS4_S2_PS0_iiiiPKtS7_iiiiiibS2_i:
	.zero		192


//--------------------- .nv.shared._Z23gemm_half_q_half_kernelILi3ELi20ELb1ELb1ELi32EEvPK6__halfPKjS4_S2_PS0_iiiiPKtS7_iiiiiibS2_i --------------------------
	.section	.nv.shared._Z23gemm_half_q_half_kernelILi3ELi20ELb1ELb1ELi32EEvPK6__halfPKjS4_S2_PS0_iiiiPKtS7_iiiiiibS2_i,"aw",@nobits
	.sectionflags	@""
	.align	2
.nv.shared._Z23gemm_half_q_half_kernelILi3ELi20ELb1ELb1ELi32EEvPK6__halfPKjS4_S2_PS0_iiiiPKtS7_iiiiiibS2_i:
	.zero		192


//--------------------- .nv.shared._Z23gemm_half_q_half_kernelILi3ELi38ELb1ELb1ELi32EEvPK6__halfPKjS4_S2_PS0_iiiiPKtS7_iiiiiibS2_i --------------------------
	.section	.nv.shared._Z23gemm_half_q_half_kernelILi3ELi38ELb1ELb1ELi32EEvPK6__halfPKjS4_S2_PS0_iiiiPKtS7_iiiiiibS2_i,"aw",@nobits
	.sectionflags	@""
	.align	2
.nv.shared._Z23gemm_half_q_half_kernelILi3ELi38ELb1ELb1ELi32EEvPK6__halfPKjS4_S2_PS0_iiiiPKtS7_iiiiiibS2_i:
	.zero		192


//--------------------- .nv.shared._Z23gemm_half_q_half_kernelILi3ELi128ELb1ELb1ELi32EEvPK6__halfPKjS4_S2_PS0_iiiiPKtS7_iiiiiibS2_i --------------------------
	.section	.nv.shared._Z23gemm_half_q_half_kernelILi3ELi128ELb1ELb1ELi32EEvPK6__halfPKjS4_S2_PS0_iiiiPKtS7_iiiiiibS2_i,"aw",@nobits
	.sectionflags	@""
	.align	2
.nv.shared._Z23gemm_half_q_half_kernelILi3ELi128ELb1ELb1ELi32EEvPK6__halfPKjS4_S2_PS0_iiiiPKtS7_iiiiiibS2_i:
	.zero		192


//--------------------- .nv.shared._Z23gemm_half_q_half_kernelILi2ELi190ELb1ELb1ELi64EEvPK6__halfPKjS4_S2_PS0_iiiiPKtS7_iiiiiibS2_i --------------------------
	.section	.nv.shared._Z23gemm_half_q_half_kernelILi2ELi190ELb1ELb1ELi64EEvPK6__halfPKjS4_S2_PS0_iiiiPKtS7_iiiiiibS2_i,"aw",@nobits
	.sectionflags	@""
	.align	2
.nv.shared._Z23gemm_half_q_half_kernelILi2ELi190ELb1ELb1ELi64EEvPK6__halfPKjS4_S2_PS0_iiiiPKtS7_iiiiiibS2_i:
	.zero		256


//--------------------- .nv.shared._Z23gemm_half_q_half_kernelILi2ELi160ELb1ELb1ELi64EEvPK6__halfPKjS4_S2_PS0_iiiiPKtS7_iiiiiibS2_i --------------------------
	.section	.nv.shared._Z23gemm_half_q_half_kernelILi2ELi160ELb1ELb1ELi64EEvPK6__halfPKjS4_S2_PS0_iiiiPKtS7_iiiiiibS2_i,"aw",@nobits
	.sectionflags	@""
	.align	2
.nv.shared._Z23gemm_half_q_half_kernelILi2ELi160ELb1ELb1ELi64EEvPK6__halfPKjS4_S2_PS0_iiiiPKtS7_iiiiiibS2_i:
	.zero		256


//--------------------- .nv.shared._Z23gemm_half_q_half_kernelILi2ELi40ELb1ELb1ELi64EEvPK6__halfPKjS4_S2_PS0_iiiiPKtS7_iiiiiibS2_i --------------------------
	.section	.nv.shared._Z23gemm_half_q_half_kernelILi2ELi40ELb1ELb1ELi64EEvPK6__halfPKjS4_S2_PS0_iiiiPKtS7_iiiiiibS2_i,"aw",@nobits
	.sectionflags	@""
	.align	2
.nv.shared._Z23gemm_half_q_half_kernelILi2ELi40ELb1ELb1ELi64EEvPK6__halfPKjS4_S2_PS0_iiiiPKtS7_iiiiiibS2_i:
	.zero		256


//--------------------- .nv.shared._Z23gemm_half_q_half_kernelILi2ELi10ELb1ELb1ELi64EEvPK6__halfPKjS4_S2_PS0_iiiiPKtS7_iiiiiibS2_i --------------------------
	.section	.nv.shared._Z23gemm_half_q_half_kernelILi2ELi10ELb1ELb1ELi64EEvPK6__halfPKjS4_S2_PS0_iiiiPKtS7_iiiiiibS2_i,"aw",@nobits
	.sectionflags	@""
	.align	2
.nv.shared._Z23gemm_half_q_half_kernelILi2ELi10ELb1ELb1ELi64EEvPK6__halfPKjS4_S2_PS0_iiiiPKtS7_iiiiiibS2_i:
	.zero		256


//--------------------- .nv.shared._Z23gemm_half_q_half_kernelILi2ELi172ELb1ELb1ELi64EEvPK6__halfPKjS4_S2_PS0_iiiiPKtS7_iiiiiibS2_i --------------------------
	.section	.nv.shared._Z23gemm_half_q_half_kernelILi2ELi172ELb1ELb1ELi64EEvPK6__halfPKjS4_S2_PS0_iiiiPKtS7_iiiiiibS2_i,"aw",@nobits
	.sectionflags	@""
	.align	2
.nv.shared._Z23gemm_half_q_half_kernelILi2ELi172ELb1ELb1ELi64EEvPK6__halfPKjS4_S2_PS0_iiiiPKtS7_iiiiiibS2_i:
	.zero		256


//--------------------- .nv.shared._Z23gemm_half_q_half_kernelILi2ELi176ELb1ELb1ELi64EEvPK6__halfPKjS4_S2_PS0_iiiiPKtS7_iiiiiibS2_i --------------------------
	.section	.nv.shared._Z23gemm_half_q_half_kernelILi2ELi176ELb1ELb1ELi64EEvPK6__halfPKjS4_S2_PS0_iiiiPKtS7_iiiiiibS2_i,"aw",@nobits
	.sectionflags	@""
	.align	2
.nv.shared._Z23gemm_half_q_half_kernelILi2ELi176ELb1ELb1ELi64EEvPK6__halfPKjS4_S2_PS0_iiiiPKtS7_iiiiiibS2_i:
	.zero		256


//--------------------- .nv.shared._Z23gemm_half_q_half_kernelILi2ELi152ELb1ELb1ELi64EEvPK6__halfPKjS4_S2_PS0_iiiiPKtS7_iiiiiibS2_i --------------------------
	.section	.nv.shared._Z23gemm_half_q_half_kernelILi2ELi152ELb1ELb1ELi64EEvPK6__halfPKjS4_S2_PS0_iiiiPKtS7_iiiiiibS2_i,"aw",@nobits
	.sectionflags	@""
	.align	2
.nv.shared._Z23gemm_half_q_half_kernelILi2ELi152ELb1ELb1ELi64EEvPK6__halfPKjS4_S2_PS0_iiiiPKtS7_iiiiiibS2_i:
	.zero		256


//--------------------- .nv.shared._Z23gemm_half_q_half_kernelILi2ELi140ELb1ELb1ELi64EEvPK6__halfPKjS4_S2_PS0_iiiiPKtS7_iiiiiibS2_i --------------------------
	.section	.nv.shared._Z23gemm_half_q_half_kernelILi2ELi140ELb1ELb1ELi64EEvPK6__halfPKjS4_S2_PS0_iiiiPKtS7_iiiiiibS2_i,"aw",@nobits
	.sectionflags	@""
	.align	2
.nv.shared._Z23gemm_half_q_half_kernelILi2ELi140ELb1ELb1ELi64EEvPK6__halfPKjS4_S2_PS0_iiiiPKtS7_iiiiiibS2_i:
	.zero		256


//--------------------- .nv.shared._Z23gemm_half_q_half_kernelILi2ELi20ELb1ELb1ELi64EEvPK6__halfPKjS4_S2_PS0_iiiiPKtS7_iiiiiibS2_i --------------------------
	.section	.nv.shared._Z23gemm_half_q_half_kernelILi2ELi20ELb1ELb1ELi64EEvPK6__halfPKjS4_S2_PS0_iiiiPKtS7_iiiiiibS2_i,"aw",@nobits
	.sectionflags	@""
	.align	2
.nv.shared._Z23gemm_half_q_half_kernelILi2ELi20ELb1ELb1ELi64EEvPK6__halfPKjS4_S2_PS0_iiiiPKtS7_iiiiiibS2_i:
	.zero		256


//--------------------- .nv.shared._Z23gemm_half_q_half_kernelILi2ELi38ELb1ELb1ELi64EEvPK6__halfPKjS4_S2_PS0_iiiiPKtS7_iiiiiibS2_i --------------------------
	.section	.nv.shared._Z23gemm_half_q_half_kernelILi2ELi38ELb1ELb1ELi64EEvPK6__halfPKjS4_S2_PS0_iiiiPKtS7_iiiiiibS2_i,"aw",@nobits
	.sectionflags	@""
	.align	2
.nv.shared._Z23gemm_half_q_half_kernelILi2ELi38ELb1ELb1ELi64EEvPK6__halfPKjS4_S2_PS0_iiiiPKtS7_iiiiiibS2_i:
	.zero		256


//--------------------- .nv.shared._Z23gemm_half_q_half_kernelILi2ELi128ELb1ELb1ELi64EEvPK6__halfPKjS4_S2_PS0_iiiiPKtS7_iiiiiibS2_i --------------------------
	.section	.nv.shared._Z23gemm_half_q_half_kernelILi2ELi128ELb1ELb1ELi64EEvPK6__halfPKjS4_S2_PS0_iiiiPKtS7_iiiiiibS2_i,"aw",@nobits
	.sectionflags	@""
	.align	2
.nv.shared._Z23gemm_half_q_half_kernelILi2ELi128ELb1ELb1ELi64EEvPK6__halfPKjS4_S2_PS0_iiiiPKtS7_iiiiiibS2_i:
	.zero		256


//--------------------- .nv.shared._Z23gemm_half_q_half_kernelILi2ELi190ELb1ELb1ELi32EEvPK6__halfPKjS4_S2_PS0_iiiiPKtS7_iiiiiibS2_i --------------------------
	.section	.nv.shared._Z23gemm_half_q_half_kernelILi2ELi190ELb1ELb1ELi32EEvPK6__halfPKjS4_S2_PS0_iiiiPKtS7_iiiiiibS2_i,"aw",@nobits
	.sectionflags	@""
	.align	2
.nv.shared._Z23gemm_half_q_half_kernelILi2ELi190ELb1ELb1ELi32EEvPK6__halfPKjS4_S2_PS0_iiiiPKtS7_iiiiiibS2_i:
	.zero		128


//--------------------- .nv.shared._Z23gemm_half_q_half_kernelILi2ELi160ELb1ELb1ELi32EEvPK6__halfPKjS4_S2_PS0_iiiiPKtS7_iiiiiibS2_i --------------------------
	.section	.nv.shared._Z23gemm_half_q_half_kernelILi2ELi160ELb1ELb1ELi32EEvPK6__halfPKjS4_S2_PS0_iiiiPKtS7_iiiiiibS2_i,"aw",@nobits
	.sectionflags	@""
	.align	2
.nv.shared._Z23gemm_half_q_half_kernelILi2ELi160ELb1ELb1ELi32EEvPK6__halfPKjS4_S2_PS0_iiiiPKtS7_iiiiiibS2_i:
	.zero		128


//--------------------- .nv.shared._Z23gemm_half_q_half_kernelILi2ELi40ELb1ELb1ELi32EEvPK6__halfPKjS4_S2_PS0_iiiiPKtS7_iiiiiibS2_i --------------------------
	.section	.nv.shared._Z23gemm_half_q_half_kernelILi2ELi40ELb1ELb1ELi32EEvPK6__halfPKjS4_S2_PS0_iiiiPKtS7_iiiiiibS2_i,"aw",@nobits
	.sectionflags	@""
	.align	2
.nv.shared._Z23gemm_half_q_half_kernelILi2ELi40ELb1ELb1ELi32EEvPK6__halfPKjS4_S2_PS0_iiiiPKtS7_iiiiiibS2_i:
	.zero		128


//--------------------- .nv.shared._Z23gemm_half_q_half_kernelILi2ELi10ELb1ELb1ELi32EEvPK6__halfPKjS4_S2_PS0_iiiiPKtS7_iiiiiibS2_i --------------------------
	.section	.nv.shared._Z23gemm_half_q_half_kernelILi2ELi10ELb1ELb1ELi32EEvPK6__halfPKjS4_S2_PS0_iiiiPKtS7_iiiiiibS2_i,"aw",@nobits
	.sectionflags	@""
	.align	2
.nv.shared._Z23gemm_half_q_half_kernelILi2ELi10ELb1ELb1ELi32EEvPK6__halfPKjS4_S2_PS0_iiiiPKtS7_iiiiiibS2_i:
	.zero		128


//--------------------- .nv.shared._Z23gemm_half_q_half_kernelILi2ELi172ELb1ELb1ELi32EEvPK6__halfPKjS4_S2_PS0_iiiiPKtS7_iiiiiibS2_i --------------------------
	.section	.nv.shared._Z23gemm_half_q_half_kernelILi2ELi172ELb1ELb1ELi32EEvPK6__halfPKjS4_S2_PS0_iiiiPKtS7_iiiiiibS2_i,"aw",@nobits
	.sectionflags	@""
	.align	2
.nv.shared._Z23gemm_half_q_half_kernelILi2ELi172ELb1ELb1ELi32EEvPK6__halfPKjS4_S2_PS0_iiiiPKtS7_iiiiiibS2_i:
	.zero		128


//--------------------- .nv.shared._Z23gemm_half_q_half_kernelILi2ELi176ELb1ELb1ELi32EEvPK6__halfPKjS4_S2_PS0_iiiiPKtS7_iiiiiibS2_i --------------------------
	.section	.nv.shared._Z23gemm_half_q_half_kernelILi2ELi176ELb1ELb1ELi32EEvPK6__halfPKjS4_S2_PS0_iiiiPKtS7_iiiiiibS2_i,"aw",@nobits
	.sectionflags	@""
	.align	2
.nv.shared._Z23gemm_half_q_half_kernelILi2ELi176ELb1ELb1ELi32EEvPK6__halfPKjS4_S2_PS0_iiiiPKtS7_iiiiiibS2_i:
	.zero		128


//--------------------- .nv.shared._Z23gemm_half_q_half_kernelILi2ELi152ELb1ELb1ELi32EEvPK6__halfPKjS4_S2_PS0_iiiiPKtS7_iiiiiibS2_i --------------------------
	.section	.nv.shared._Z23gemm_half_q_half_kernelILi2ELi152ELb1ELb1ELi32EEvPK6__halfPKjS4_S2_PS0_iiiiPKtS7_iiiiiibS2_i,"aw",@nobits
	.sectionflags	@""
	.align	2
.nv.shared._Z23gemm_half_q_half_kernelILi2ELi152ELb1ELb1ELi32EEvPK6__halfPKjS4_S2_PS0_iiiiPKtS7_iiiiiibS2_i:
	.zero		128


//--------------------- .nv.shared._Z23gemm_half_q_half_kernelILi2ELi140ELb1ELb1ELi32EEvPK6__halfPKjS4_S2_PS0_iiiiPKtS7_iiiiiibS2_i --------------------------
	.section	.nv.shared._Z23gemm_half_q_half_kernelILi2ELi140ELb1ELb1ELi32EEvPK6__halfPKjS4_S2_PS0_iiiiPKtS7_iiiiiibS2_i,"aw",@nobits
	.sectionflags	@""
	.align	2
.nv.shared._Z23gemm_half_q_half_kernelILi2ELi140ELb1ELb1ELi32EEvPK6__halfPKjS4_S2_PS0_iiiiPKtS7_iiiiiibS2_i:
	.zero		128


//--------------------- .nv.shared._Z23gemm_half_q_half_kernelILi2ELi20ELb1ELb1ELi32EEvPK6__halfPKjS4_S2_PS0_iiiiPKtS7_iiiiiibS2_i --------------------------
	.section	.nv.shared._Z23gemm_half_q_half_kernelILi2ELi20ELb1ELb1ELi32EEvPK6__halfPKjS4_S2_PS0_iiiiPKtS7_iiiiiibS2_i,"aw",@nobits
	.sectionflags	@""
	.align	2
.nv.shared._Z23gemm_half_q_half_kernelILi2ELi20ELb1ELb1ELi32EEvPK6__halfPKjS4_S2_PS0_iiiiPKtS7_iiiiiibS2_i:
	.zero		128


//--------------------- .nv.shared._Z23gemm_half_q_half_kernelILi2ELi38ELb1ELb1ELi32EEvPK6__halfPKjS4_S2_PS0_iiiiPKtS7_iiiiiibS2_i --------------------------
	.section	.nv.shared._Z23gemm_half_q_half_kernelILi2ELi38ELb1ELb1ELi32EEvPK6__halfPKjS4_S2_PS0_iiiiPKtS7_iiiiiibS2_i,"aw",@nobits
	.sectionflags	@""
	.align	2
.nv.shared._Z23gemm_half_q_half_kernelILi2ELi38ELb1ELb1ELi32EEvPK6__halfPKjS4_S2_PS0_iiiiPKtS7_iiiiiibS2_i:
	.zero		128


//--------------------- .nv.shared._Z23gemm_half_q_half_kernelILi2ELi128ELb1ELb1ELi32EEvPK6__halfPKjS4_S2_PS0_iiiiPKtS7_iiiiiibS2_i --------------------------
	.section	.nv.shared._Z23gemm_half_q_half_kernelILi2ELi128ELb1ELb1ELi32EEvPK6__halfPKjS4_S2_PS0_iiiiPKtS7_iiiiiibS2_i,"aw",@nobits
	.sectionflags	@""
	.align	2
.nv.shared._Z23gemm_half_q_half_kernelILi2ELi128ELb1ELb1ELi32EEvPK6__halfPKjS4_S2_PS0_iiiiPKtS7_iiiiiibS2_i:
	.zero		128


//--------------------- .nv.shared._Z23gemm_half_q_half_kernelILi1ELi190ELb1ELb1ELi64EEvPK6__halfPKjS4_S2_PS0_iiiiPKtS7_iiiiiibS2_i --------------------------
	.section	.nv.shared._Z23gemm_half_q_half_kernelILi1ELi190ELb1ELb1ELi64EEvPK6__halfPKjS4_S2_PS0_iiiiPKtS7_iiiiiibS2_i,"aw",@nobits
	.sectionflags	@""
	.align	2
.nv.shared._Z23gemm_half_q_half_kernelILi1ELi190ELb1ELb1ELi64EEvPK6__halfPKjS4_S2_PS0_iiiiPKtS7_iiiiiibS2_i:
	.zero		128


//--------------------- .nv.shared._Z23gemm_half_q_half_kernelILi1ELi160ELb1ELb1ELi64EEvPK6__halfPKjS4_S2_PS0_iiiiPKtS7_iiiiiibS2_i --------------------------
	.section	.nv.shared._Z23gemm_half_q_half_kernelILi1ELi160ELb1ELb1ELi64EEvPK6__halfPKjS4_S2_PS0_iiiiPKtS7_iiiiiibS2_i,"aw",@nobits
	.sectionflags	@""
	.align	2
.nv.shared._Z23gemm_half_q_half_kernelILi1ELi160ELb1ELb1ELi64EEvPK6__halfPKjS4_S2_PS0_iiiiPKtS7_iiiiiibS2_i:
	.zero		128


//--------------------- .nv.shared._Z23gemm_half_q_half_kernelILi1ELi40ELb1ELb1ELi64EEvPK6__halfPKjS4_S2_PS0_iiiiPKtS7_iiiiiibS2_i --------------------------
	.section	.nv.shared._Z23gemm_half_q_half_kernelILi1ELi40ELb1ELb1ELi64EEvPK6__halfPKjS4_S2_PS0_iiiiPKtS7_iiiiiibS2_i,"aw",@nobits
	.sectionflags	@""
	.align	2
.nv.shared._Z23gemm_half_q_half_kernelILi1ELi40ELb1ELb1ELi64EEvPK6__halfPKjS4_S2_PS0_iiiiPKtS7_iiiiiibS2_i:
	.zero		128


//--------------------- .nv.shared._Z23gemm_half_q_half_kernelILi1ELi10ELb1ELb1ELi64EEvPK6__halfPKjS4_S2_PS0_iiiiPKtS7_iiiiiibS2_i --------------------------
	.section	.nv.shared._Z23gemm_half_q_half_kernelILi1ELi10ELb1ELb1ELi64EEvPK6__halfPKjS4_S2_PS0_iiiiPKtS7_iiiiiibS2_i,"aw",@nobits
	.sectionflags	@""
	.align	2
.nv.shared._Z23gemm_half_q_half_kernelILi1ELi10ELb1ELb1ELi64EEvPK6__halfPKjS4_S2_PS0_iiiiPKtS7_iiiiiibS2_i:
	.zero		128


//--------------------- .nv.shared._Z23gemm_half_q_half_kernelILi1ELi172ELb1ELb1ELi64EEvPK6__halfPKjS4_S2_PS0_iiiiPKtS7_iiiiiibS2_i --------------------------
	.section	.nv.shared._Z23gemm_half_q_half_kernelILi1ELi172ELb1ELb1ELi64EEvPK6__halfPKjS4_S2_PS0_iiiiPKtS7_iiiiiibS2_i,"aw",@nobits
	.sectionflags	@""
	.align	2
.nv.shared._Z23gemm_half_q_half_kernelILi1ELi172ELb1ELb1ELi64EEvPK6__halfPKjS4_S2_PS0_iiiiPKtS7_iiiiiibS2_i:
	.zero		128


//--------------------- .nv.shared._Z23gemm_half_q_half_kernelILi1ELi176ELb1ELb1ELi64EEvPK6__halfPKjS4_S2_PS0_iiiiPKtS7_iiiiiibS2_i --------------------------
	.section	.nv.shared._Z23gemm_half_q_half_kernelILi1ELi176ELb1ELb1ELi64EEvPK6__halfPKjS4_S2_PS0_iiiiPKtS7_iiiiiibS2_i,"aw",@nobits
	.sectionflags	@""
	.align	2
.nv.shared._Z23gemm_half_q_half_kernelILi1ELi176ELb1ELb1ELi64EEvPK6__halfPKjS4_S2_PS0_iiiiPKtS7_iiiiiibS2_i:
	.zero		128


//--------------------- .nv.shared._Z23gemm_half_q_half_kernelILi1ELi152ELb1ELb1ELi64EEvPK6__halfPKjS4_S2_PS0_iiiiPKtS7_iiiiiibS2_i --------------------------
	.section	.nv.shared._Z23gemm_half_q_half_kernelILi1ELi152ELb1ELb1ELi64EEvPK6__halfPKjS4_S2_PS0_iiiiPKtS7_iiiiiibS2_i,"aw",@nobits
	.sectionflags	@""
	.align	2
.nv.shared._Z23gemm_half_q_half_kernelILi1ELi152ELb1ELb1ELi64EEvPK6__halfPKjS4_S2_PS0_iiiiPKtS7_iiiiiibS2_i:
	.zero		128


//--------------------- .nv.shared._Z23gemm_half_q_half_kernelILi1ELi140ELb1ELb1ELi64EEvPK6__halfPKjS4_S2_PS0_iiiiPKtS7_iiiiiibS2_i --------------------------
	.section	.nv.shared._Z23gemm_half_q_half_kernelILi1ELi140ELb1ELb1ELi64EEvPK6__halfPKjS4_S2_PS0_iiiiPKtS7_iiiiiibS2_i,"aw",@nobits
	.sectionflags	@""
	.align	2
.nv.shared._Z23gemm_half_q_half_kernelILi1ELi140ELb1ELb1ELi64EEvPK6__halfPKjS4_S2_PS0_iiiiPKtS7_iiiiiibS2_i:
	.zero		128


//--------------------- .nv.shared._Z23gemm_half_q_half_kernelILi1ELi20ELb1ELb1ELi64EEvPK6__halfPKjS4_S2_PS0_iiiiPKtS7_iiiiiibS2_i --------------------------
	.section	.nv.shared._Z23gemm_half_q_half_kernelILi1ELi20ELb1ELb1ELi64EEvPK6__halfPKjS4_S2_PS0_iiiiPKtS7_iiiiiibS2_i,"aw",@nobits
	.sectionflags	@""
	.align	2
.nv.shared._Z23gemm_half_q_half_kernelILi1ELi20ELb1ELb1ELi64EEvPK6__halfPKjS4_S2_PS0_iiiiPKtS7_iiiiiibS2_i:
	.zero		128


//--------------------- .nv.shared._Z23gemm_half_q_half_kernelILi1ELi38ELb1ELb1ELi64EEvPK6__halfPKjS4_S2_PS0_iiiiPKtS7_iiiiiibS2_i --------------------------
	.section	.nv.shared._Z23gemm_half_q_half_kernelILi1ELi38ELb1ELb1ELi64EEvPK6__halfPKjS4_S2_PS0_iiiiPKtS7_iiiiiibS2_i,"aw",@nobits
	.sectionflags	@""
	.align	2
.nv.shared._Z23gemm_half_q_half_kernelILi1ELi38ELb1ELb1ELi64EEvPK6__halfPKjS4_S2_PS0_iiiiPKtS7_iiiiiibS2_i:
	.zero		128


//--------------------- .nv.shared._Z23gemm_half_q_half_kernelILi1ELi128ELb1ELb1ELi64EEvPK6__halfPKjS4_S2_PS0_iiiiPKtS7_iiiiiibS2_i --------------------------
	.section	.nv.shared._Z23gemm_half_q_half_kernelILi1ELi128ELb1ELb1ELi64EEvPK6__halfPKjS4_S2_PS0_iiiiPKtS7_iiiiiibS2_i,"aw",@nobits
	.sectionflags	@""
	.align	2
.nv.shared._Z23gemm_half_q_half_kernelILi1ELi128ELb1ELb1ELi64EEvPK6__halfPKjS4_S2_PS0_iiiiPKtS7_iiiiiibS2_i:
	.zero		128


//--------------------- .nv.shared._Z23gemm_half_q_half_kernelILi1ELi190ELb1ELb1ELi32EEvPK6__halfPKjS4_S2_PS0_iiiiPKtS7_iiiiiibS2_i --------------------------
	.section	.nv.shared._Z23gemm_half_q_half_kernelILi1ELi190ELb1ELb1ELi32EEvPK6__halfPKjS4_S2_PS0_iiiiPKtS7_iiiiiibS2_i,"aw",@nobits
	.sectionflags	@""
	.align	2
.nv.shared._Z23gemm_half_q_half_kernelILi1ELi190ELb1ELb1ELi32EEvPK6__halfPKjS4_S2_PS0_iiiiPKtS7_iiiiiibS2_i:
	.zero		64


//--------------------- .nv.shared._Z23gemm_half_q_half_kernelILi1ELi160ELb1ELb1ELi32EEvPK6__halfPKjS4_S2_PS0_iiiiPKtS7_iiiiiibS2_i --------------------------
	.section	.nv.shared._Z23gemm_half_q_half_kernelILi1ELi160ELb1ELb1ELi32EEvPK6__halfPKjS4_S2_PS0_iiiiPKtS7_iiiiiibS2_i,"aw",@nobits
	.sectionflags	@""
	.align	2
.nv.shared._Z23gemm_half_q_half_kernelILi1ELi160ELb1ELb1ELi32EEvPK6__halfPKjS4_S2_PS0_iiiiPKtS7_iiiiiibS2_i:
	.zero		64


//--------------------- .nv.shared._Z23gemm_half_q_half_kernelILi1ELi40ELb1ELb1ELi32EEvPK6__halfPKjS4_S2_PS0_iiiiPKtS7_iiiiiibS2_i --------------------------
	.section	.nv.shared._Z23gemm_half_q_half_kernelILi1ELi40ELb1ELb1ELi32EEvPK6__halfPKjS4_S2_PS0_iiiiPKtS7_iiiiiibS2_i,"aw",@nobits
	.sectionflags	@""
	.align	2
.nv.shared._Z23gemm_half_q_half_kernelILi1ELi40ELb1ELb1ELi32EEvPK6__halfPKjS4_S2_PS0_iiiiPKtS7_iiiiiibS2_i:
	.zero		64


//--------------------- .nv.shared._Z23gemm_half_q_half_kernelILi1ELi10ELb1ELb1ELi32EEvPK6__halfPKjS4_S2_PS0_iiiiPKtS7_iiiiiibS2_i --------------------------
	.section	.nv.shared._Z23gemm_half_q_half_kernelILi1ELi10ELb1ELb1ELi32EEvPK6__halfPKjS4_S2_PS0_iiiiPKtS7_iiiiiibS2_i,"aw",@nobits
	.sectionflags	@""
	.align	2
.nv.shared._Z23gemm_half_q_half_kernelILi1ELi10ELb1ELb1ELi32EEvPK6__halfPKjS4_S2_PS0_iiiiPKtS7_iiiiiibS2_i:
	.zero		64


//--------------------- .nv.shared._Z23gemm_half_q_half_kernelILi1ELi172ELb1ELb1ELi32EEvPK6__halfPKjS4_S2_PS0_iiiiPKtS7_iiiiiibS2_i --------------------------
	.section	.nv.shared._Z23gemm_half_q_half_kernelILi1ELi172ELb1ELb1ELi32EEvPK6__halfPKjS4_S2_PS0_iiiiPKtS7_iiiiiibS2_i,"aw",@nobits
	.sectionflags	@""
	.align	2
.nv.shared._Z23gemm_half_q_half_kernelILi1ELi172ELb1ELb1ELi32EEvPK6__halfPKjS4_S2_PS0_iiiiPKtS7_iiiiiibS2_i:
	.zero		64


//--------------------- .nv.shared._Z23gemm_half_q_half_kernelILi1ELi176ELb1ELb1ELi32EEvPK6__halfPKjS4_S2_PS0_iiiiPKtS7_iiiiiibS2_i --------------------------
	.section	.nv.shared._Z23gemm_half_q_half_kernelILi1ELi176ELb1ELb1ELi32EEvPK6__halfPKjS4_S2_PS0_iiiiPKtS7_iiiiiibS2_i,"aw",@nobits
	.sectionflags	@""
	.align	2
.nv.shared._Z23gemm_half_q_half_kernelILi1ELi176ELb1ELb1ELi32EEvPK6__halfPKjS4_S2_PS0_iiiiPKtS7_iiiiiibS2_i:
	.zero		64


//--------------------- .nv.shared._Z23gemm_half_q_half_kernelILi1ELi152ELb1ELb1ELi32EEvPK6__halfPKjS4_S2_PS0_iiiiPKtS7_iiiiiibS2_i --------------------------
	.section	.nv.shared._Z23gemm_half_q_half_kernelILi1ELi152ELb1ELb1ELi32EEvPK6__halfPKjS4_S2_PS0_iiiiPKtS7_iiiiiibS2_i,"aw",@nobits
	.sectionflags	@""
	.align	2
.nv.shared._Z23gemm_half_q_half_kernelILi1ELi152ELb1ELb1ELi32EEvPK6__halfPKjS4_S2_PS0_iiiiPKtS7_iiiiiibS2_i:
	.zero		64


//--------------------- .nv.shared._Z23gemm_half_q_half_kernelILi1ELi140ELb1ELb1ELi32EEvPK6__halfPKjS4_S2_PS0_iiiiPKtS7_iiiiiibS2_i --------------------------
	.section	.nv.shared._Z23gemm_half_q_half_kernelILi1ELi140ELb1ELb1ELi32EEvPK6__halfPKjS4_S2_PS0_iiiiPKtS7_iiiiiibS2_i,"aw",@nobits
	.sectionflags	@""
	.align	2
.nv.shared._Z23gemm_half_q_half_kernelILi1ELi140ELb1ELb1ELi32EEvPK6__halfPKjS4_S2_PS0_iiiiPKtS7_iiiiiibS2_i:
	.zero		64


//--------------------- .nv.shared._Z23gemm_half_q_half_kernelILi1ELi20ELb1ELb1ELi32EEvPK6__halfPKjS4_S2_PS0_iiiiPKtS7_iiiiiibS2_i --------------------------
	.section	.nv.shared._Z23gemm_half_q_half_kernelILi1ELi20ELb1ELb1ELi32EEvPK6__halfPKjS4_S2_PS0_iiiiPKtS7_iiiiiibS2_i,"aw",@nobits
	.sectionflags	@""
	.align	2
.nv.shared._Z23gemm_half_q_half_kernelILi1ELi20ELb1ELb1ELi32EEvPK6__halfPKjS4_S2_PS0_iiiiPKtS7_iiiiiibS2_i:
	.zero		64


//--------------------- .nv.shared._Z23gemm_half_q_half_kernelILi1ELi38ELb1ELb1ELi32EEvPK6__halfPKjS4_S2_PS0_iiiiPKtS7_iiiiiibS2_i --------------------------
	.section	.nv.shared._Z23gemm_half_q_half_kernelILi1ELi38ELb1ELb1ELi32EEvPK6__halfPKjS4_S2_PS0_iiiiPKtS7_iiiiiibS2_i,"aw",@nobits
	.sectionflags	@""
	.align	2
.nv.shared._Z23gemm_half_q_half_kernelILi1ELi38ELb1ELb1ELi32EEvPK6__halfPKjS4_S2_PS0_iiiiPKtS7_iiiiiibS2_i:
	.zero		64


//--------------------- .nv.shared._Z23gemm_half_q_half_kernelILi1ELi128ELb1ELb1ELi32EEvPK6__halfPKjS4_S2_PS0_iiiiPKtS7_iiiiiibS2_i --------------------------
	.section	.nv.shared._Z23gemm_half_q_half_kernelILi1ELi128ELb1ELb1ELi32EEvPK6__halfPKjS4_S2_PS0_iiiiPKtS7_iiiiiibS2_i,"aw",@nobits
	.sectionflags	@""
	.align	2
.nv.shared._Z23gemm_half_q_half_kernelILi1ELi128ELb1ELb1ELi32EEvPK6__halfPKjS4_S2_PS0_iiiiPKtS7_iiiiiibS2_i:
	.zero		64
